	.target	sm_90

	.elftype	@"ET_EXEC"


//--------------------- .note.nv.tkinfo           --------------------------
	.section	.note.nv.tkinfo,"",@"SHT_NOTE"
	.sectionflags	@"SHF_NOTE_NV_TKINFO"
	.tkinfo
        /*0018*/ 	.word	0x00000002
        /*0030*/ 	.string	""
        /*0030*/ 	.string	"ptxas"
        /*0030*/ 	.string	"Cuda compilation tools, release 13.0, V13.0.88"
        /*0030*/ 	.string	"Build cuda_13.0.r13.0/compiler.36424714_0"
        /*0030*/ 	.string	"-arch sm_90 -m 64 "



//--------------------- .note.nv.cuinfo           --------------------------
	.section	.note.nv.cuinfo,"",@"SHT_NOTE"
	.sectionflags	@"SHF_NOTE_NV_CUINFO"
        /*0018*/ 	.short	0x0002
        /*001a*/ 	.short	0x005a
        /*001c*/ 	.short	0x0082
	.zero		2


//--------------------- .nv.info                  --------------------------
	.section	.nv.info,"",@"SHT_CUDA_INFO"
	.align	4


	//----- nvinfo : EIATTR_REGCOUNT
	.align		4
        /*0000*/ 	.byte	0x04, 0x2f
        /*0002*/ 	.short	(.L_41 - .L_40)
	.align		4
.L_40:
        /*0004*/ 	.word	index@(_Z35group_norm_nhwc_fwd_one_pass_kernelI11Fp32IOFp16WLi512ELi84ELi672EEv26Group_norm_nhwc_fwd_params)
        /*0008*/ 	.word	0x00000050


	//----- nvinfo : EIATTR_FRAME_SIZE
	.align		4
.L_41:
        /*000c*/ 	.byte	0x04, 0x11
        /*000e*/ 	.short	(.L_43 - .L_42)
	.align		4
.L_42:
        /*0010*/ 	.word	index@(_Z35group_norm_nhwc_fwd_one_pass_kernelI11Fp32IOFp16WLi512ELi84ELi672EEv26Group_norm_nhwc_fwd_params)
        /*0014*/ 	.word	0x00000008


	//----- nvinfo : EIATTR_REGCOUNT
	.align		4
.L_43:
        /*0018*/ 	.byte	0x04, 0x2f
        /*001a*/ 	.short	(.L_45 - .L_44)
	.align		4
.L_44:
        /*001c*/ 	.word	index@(_Z35group_norm_nhwc_fwd_one_pass_kernelI11Fp32IOFp16WLi256ELi84ELi672EEv26Group_norm_nhwc_fwd_params)
        /*0020*/ 	.word	0x00000050


	//----- nvinfo : EIATTR_FRAME_SIZE
	.align		4
.L_45:
        /*0024*/ 	.byte	0x04, 0x11
        /*0026*/ 	.short	(.L_47 - .L_46)
	.align		4
.L_46:
        /*0028*/ 	.word	index@(_Z35group_norm_nhwc_fwd_one_pass_kernelI11Fp32IOFp16WLi256ELi84ELi672EEv26Group_norm_nhwc_fwd_params)
        /*002c*/ 	.word	0x00000000


	//----- nvinfo : EIATTR_REGCOUNT
	.align		4
.L_47:
        /*0030*/ 	.byte	0x04, 0x2f
        /*0032*/ 	.short	(.L_49 - .L_48)
	.align		4
.L_48:
        /*0034*/ 	.word	index@(_Z35group_norm_nhwc_fwd_one_pass_kernelI11Fp32IOFp16WLi128ELi84ELi672EEv26Group_norm_nhwc_fwd_params)
        /*0038*/ 	.word	0x0000004a


	//----- nvinfo : EIATTR_FRAME_SIZE
	.align		4
.L_49:
        /*003c*/ 	.byte	0x04, 0x11
        /*003e*/ 	.short	(.L_51 - .L_50)
	.align		4
.L_50:
        /*0040*/ 	.word	index@(_Z35group_norm_nhwc_fwd_one_pass_kernelI11Fp32IOFp16WLi128ELi84ELi672EEv26Group_norm_nhwc_fwd_params)
        /*0044*/ 	.word	0x00000000


	//----- nvinfo : EIATTR_REGCOUNT
	.align		4
.L_51:
        /*0048*/ 	.byte	0x04, 0x2f
        /*004a*/ 	.short	(.L_53 - .L_52)
	.align		4
.L_52:
        /*004c*/ 	.word	index@(_Z35group_norm_nhwc_fwd_one_pass_kernelI11Fp32IOFp16WLi64ELi84ELi672EEv26Group_norm_nhwc_fwd_params)
        /*0050*/ 	.word	0x00000028


	//----- nvinfo : EIATTR_FRAME_SIZE
	.align		4
.L_53:
        /*0054*/ 	.byte	0x04, 0x11
        /*0056*/ 	.short	(.L_55 - .L_54)
	.align		4
.L_54:
        /*0058*/ 	.word	index@(_Z35group_norm_nhwc_fwd_one_pass_kernelI11Fp32IOFp16WLi64ELi84ELi672EEv26Group_norm_nhwc_fwd_params)
        /*005c*/ 	.word	0x00000000


	//----- nvinfo : EIATTR_REGCOUNT
	.align		4
.L_55:
        /*0060*/ 	.byte	0x04, 0x2f
        /*0062*/ 	.short	(.L_57 - .L_56)
	.align		4
.L_56:
        /*0064*/ 	.word	index@(_Z35group_norm_nhwc_fwd_one_pass_kernelI11Fp32IOBf16WLi512ELi84ELi672EEv26Group_norm_nhwc_fwd_params)
        /*0068*/ 	.word	0x00000050


	//----- nvinfo : EIATTR_FRAME_SIZE
	.align		4
.L_57:
        /*006c*/ 	.byte	0x04, 0x11
        /*006e*/ 	.short	(.L_59 - .L_58)
	.align		4
.L_58:
        /*0070*/ 	.word	index@(_Z35group_norm_nhwc_fwd_one_pass_kernelI11Fp32IOBf16WLi512ELi84ELi672EEv26Group_norm_nhwc_fwd_params)
        /*0074*/ 	.word	0x00000008


	//----- nvinfo : EIATTR_REGCOUNT
	.align		4
.L_59:
        /*0078*/ 	.byte	0x04, 0x2f
        /*007a*/ 	.short	(.L_61 - .L_60)
	.align		4
.L_60:
        /*007c*/ 	.word	index@(_Z35group_norm_nhwc_fwd_one_pass_kernelI11Fp32IOBf16WLi256ELi84ELi672EEv26Group_norm_nhwc_fwd_params)
        /*0080*/ 	.word	0x00000050


	//----- nvinfo : EIATTR_FRAME_SIZE
	.align		4
.L_61:
        /*0084*/ 	.byte	0x04, 0x11
        /*0086*/ 	.short	(.L_63 - .L_62)
	.align		4
.L_62:
        /*0088*/ 	.word	index@(_Z35group_norm_nhwc_fwd_one_pass_kernelI11Fp32IOBf16WLi256ELi84ELi672EEv26Group_norm_nhwc_fwd_params)
        /*008c*/ 	.word	0x00000000


	//----- nvinfo : EIATTR_REGCOUNT
	.align		4
.L_63:
        /*0090*/ 	.byte	0x04, 0x2f
        /*0092*/ 	.short	(.L_65 - .L_64)
	.align		4
.L_64:
        /*0094*/ 	.word	index@(_Z35group_norm_nhwc_fwd_one_pass_kernelI11Fp32IOBf16WLi128ELi84ELi672EEv26Group_norm_nhwc_fwd_params)
        /*0098*/ 	.word	0x0000004a


	//----- nvinfo : EIATTR_FRAME_SIZE
	.align		4
.L_65:
        /*009c*/ 	.byte	0x04, 0x11
        /*009e*/ 	.short	(.L_67 - .L_66)
	.align		4
.L_66:
        /*00a0*/ 	.word	index@(_Z35group_norm_nhwc_fwd_one_pass_kernelI11Fp32IOBf16WLi128ELi84ELi672EEv26Group_norm_nhwc_fwd_params)
        /*00a4*/ 	.word	0x00000000


	//----- nvinfo : EIATTR_REGCOUNT
	.align		4
.L_67:
        /*00a8*/ 	.byte	0x04, 0x2f
        /*00aa*/ 	.short	(.L_69 - .L_68)
	.align		4
.L_68:
        /*00ac*/ 	.word	index@(_Z35group_norm_nhwc_fwd_one_pass_kernelI11Fp32IOBf16WLi64ELi84ELi672EEv26Group_norm_nhwc_fwd_params)
        /*00b0*/ 	.word	0x00000028


	//----- nvinfo : EIATTR_FRAME_SIZE
	.align		4
.L_69:
        /*00b4*/ 	.byte	0x04, 0x11
        /*00b6*/ 	.short	(.L_71 - .L_70)
	.align		4
.L_70:
        /*00b8*/ 	.word	index@(_Z35group_norm_nhwc_fwd_one_pass_kernelI11Fp32IOBf16WLi64ELi84ELi672EEv26Group_norm_nhwc_fwd_params)
        /*00bc*/ 	.word	0x00000000


	//----- nvinfo : EIATTR_REGCOUNT
	.align		4
.L_71:
        /*00c0*/ 	.byte	0x04, 0x2f
        /*00c2*/ 	.short	(.L_73 - .L_72)
	.align		4
.L_72:
        /*00c4*/ 	.word	index@(_Z35group_norm_nhwc_fwd_one_pass_kernelI11Fp32IOFp32WLi512ELi84ELi672EEv26Group_norm_nhwc_fwd_params)
        /*00c8*/ 	.word	0x00000050


	//----- nvinfo : EIATTR_FRAME_SIZE
	.align		4
.L_73:
        /*00cc*/ 	.byte	0x04, 0x11
        /*00ce*/ 	.short	(.L_75 - .L_74)
	.align		4
.L_74:
        /*00d0*/ 	.word	index@(_Z35group_norm_nhwc_fwd_one_pass_kernelI11Fp32IOFp32WLi512ELi84ELi672EEv26Group_norm_nhwc_fwd_params)
        /*00d4*/ 	.word	0x00000008


	//----- nvinfo : EIATTR_REGCOUNT
	.align		4
.L_75:
        /*00d8*/ 	.byte	0x04, 0x2f
        /*00da*/ 	.short	(.L_77 - .L_76)
	.align		4
.L_76:
        /*00dc*/ 	.word	index@(_Z35group_norm_nhwc_fwd_one_pass_kernelI11Fp32IOFp32WLi256ELi84ELi672EEv26Group_norm_nhwc_fwd_params)
        /*00e0*/ 	.word	0x00000050


	//----- nvinfo : EIATTR_FRAME_SIZE
	.align		4
.L_77:
        /*00e4*/ 	.byte	0x04, 0x11
        /*00e6*/ 	.short	(.L_79 - .L_78)
	.align		4
.L_78:
        /*00e8*/ 	.word	index@(_Z35group_norm_nhwc_fwd_one_pass_kernelI11Fp32IOFp32WLi256ELi84ELi672EEv26Group_norm_nhwc_fwd_params)
        /*00ec*/ 	.word	0x00000000


	//----- nvinfo : EIATTR_REGCOUNT
	.align		4
.L_79:
        /*00f0*/ 	.byte	0x04, 0x2f
        /*00f2*/ 	.short	(.L_81 - .L_80)
	.align		4
.L_80:
        /*00f4*/ 	.word	index@(_Z35group_norm_nhwc_fwd_one_pass_kernelI11Fp32IOFp32WLi128ELi84ELi672EEv26Group_norm_nhwc_fwd_params)
        /*00f8*/ 	.word	0x00000050


	//----- nvinfo : EIATTR_FRAME_SIZE
	.align		4
.L_81:
        /*00fc*/ 	.byte	0x04, 0x11
        /*00fe*/ 	.short	(.L_83 - .L_82)
	.align		4
.L_82:
        /*0100*/ 	.word	index@(_Z35group_norm_nhwc_fwd_one_pass_kernelI11Fp32IOFp32WLi128ELi84ELi672EEv26Group_norm_nhwc_fwd_params)
        /*0104*/ 	.word	0x00000000


	//----- nvinfo : EIATTR_REGCOUNT
	.align		4
.L_83:
        /*0108*/ 	.byte	0x04, 0x2f
        /*010a*/ 	.short	(.L_85 - .L_84)
	.align		4
.L_84:
        /*010c*/ 	.word	index@(_Z35group_norm_nhwc_fwd_one_pass_kernelI11Fp32IOFp32WLi64ELi84ELi672EEv26Group_norm_nhwc_fwd_params)
        /*0110*/ 	.word	0x00000028


	//----- nvinfo : EIATTR_FRAME_SIZE
	.align		4
.L_85:
        /*0114*/ 	.byte	0x04, 0x11
        /*0116*/ 	.short	(.L_87 - .L_86)
	.align		4
.L_86:
        /*0118*/ 	.word	index@(_Z35group_norm_nhwc_fwd_one_pass_kernelI11Fp32IOFp32WLi64ELi84ELi672EEv26Group_norm_nhwc_fwd_params)
        /*011c*/ 	.word	0x00000000


	//----- nvinfo : EIATTR_REGCOUNT
	.align		4
.L_87:
        /*0120*/ 	.byte	0x04, 0x2f
        /*0122*/ 	.short	(.L_89 - .L_88)
	.align		4
.L_88:
        /*0124*/ 	.word	index@(_Z35group_norm_nhwc_fwd_one_pass_kernelI11Fp16IOFp16WLi512ELi84ELi672EEv26Group_norm_nhwc_fwd_params)
        /*0128*/ 	.word	0x00000050


	//----- nvinfo : EIATTR_FRAME_SIZE
	.align		4
.L_89:
        /*012c*/ 	.byte	0x04, 0x11
        /*012e*/ 	.short	(.L_91 - .L_90)
	.align		4
.L_90:
        /*0130*/ 	.word	index@(_Z35group_norm_nhwc_fwd_one_pass_kernelI11Fp16IOFp16WLi512ELi84ELi672EEv26Group_norm_nhwc_fwd_params)
        /*0134*/ 	.word	0x00000000


	//----- nvinfo : EIATTR_REGCOUNT
	.align		4
.L_91:
        /*0138*/ 	.byte	0x04, 0x2f
        /*013a*/ 	.short	(.L_93 - .L_92)
	.align		4
.L_92:
        /*013c*/ 	.word	index@(_Z35group_norm_nhwc_fwd_one_pass_kernelI11Fp16IOFp16WLi256ELi84ELi672EEv26Group_norm_nhwc_fwd_params)
        /*0140*/ 	.word	0x00000050


	//----- nvinfo : EIATTR_FRAME_SIZE
	.align		4
.L_93:
        /*0144*/ 	.byte	0x04, 0x11
        /*0146*/ 	.short	(.L_95 - .L_94)
	.align		4
.L_94:
        /*0148*/ 	.word	index@(_Z35group_norm_nhwc_fwd_one_pass_kernelI11Fp16IOFp16WLi256ELi84ELi672EEv26Group_norm_nhwc_fwd_params)
        /*014c*/ 	.word	0x00000000


	//----- nvinfo : EIATTR_REGCOUNT
	.align		4
.L_95:
        /*0150*/ 	.byte	0x04, 0x2f
        /*0152*/ 	.short	(.L_97 - .L_96)
	.align		4
.L_96:
        /*0154*/ 	.word	index@(_Z35group_norm_nhwc_fwd_one_pass_kernelI11Fp16IOFp16WLi128ELi84ELi672EEv26Group_norm_nhwc_fwd_params)
        /*0158*/ 	.word	0x00000038


	//----- nvinfo : EIATTR_FRAME_SIZE
	.align		4
.L_97:
        /*015c*/ 	.byte	0x04, 0x11
        /*015e*/ 	.short	(.L_99 - .L_98)
	.align		4
.L_98:
        /*0160*/ 	.word	index@(_Z35group_norm_nhwc_fwd_one_pass_kernelI11Fp16IOFp16WLi128ELi84ELi672EEv26Group_norm_nhwc_fwd_params)
        /*0164*/ 	.word	0x00000000


	//----- nvinfo : EIATTR_REGCOUNT
	.align		4
.L_99:
        /*0168*/ 	.byte	0x04, 0x2f
        /*016a*/ 	.short	(.L_101 - .L_100)
	.align		4
.L_100:
        /*016c*/ 	.word	index@(_Z35group_norm_nhwc_fwd_one_pass_kernelI11Fp16IOFp16WLi64ELi84ELi672EEv26Group_norm_nhwc_fwd_params)
        /*0170*/ 	.word	0x00000020


	//----- nvinfo : EIATTR_FRAME_SIZE
	.align		4
.L_101:
        /*0174*/ 	.byte	0x04, 0x11
        /*0176*/ 	.short	(.L_103 - .L_102)
	.align		4
.L_102:
        /*0178*/ 	.word	index@(_Z35group_norm_nhwc_fwd_one_pass_kernelI11Fp16IOFp16WLi64ELi84ELi672EEv26Group_norm_nhwc_fwd_params)
        /*017c*/ 	.word	0x00000000


	//----- nvinfo : EIATTR_REGCOUNT
	.align		4
.L_103:
        /*0180*/ 	.byte	0x04, 0x2f
        /*0182*/ 	.short	(.L_105 - .L_104)
	.align		4
.L_104:
        /*0184*/ 	.word	index@(_Z35group_norm_nhwc_fwd_one_pass_kernelI11Fp16IOBf16WLi512ELi84ELi672EEv26Group_norm_nhwc_fwd_params)
        /*0188*/ 	.word	0x00000050


	//----- nvinfo : EIATTR_FRAME_SIZE
	.align		4
.L_105:
        /*018c*/ 	.byte	0x04, 0x11
        /*018e*/ 	.short	(.L_107 - .L_106)
	.align		4
.L_106:
        /*0190*/ 	.word	index@(_Z35group_norm_nhwc_fwd_one_pass_kernelI11Fp16IOBf16WLi512ELi84ELi672EEv26Group_norm_nhwc_fwd_params)
        /*0194*/ 	.word	0x00000000


	//----- nvinfo : EIATTR_REGCOUNT
	.align		4
.L_107:
        /*0198*/ 	.byte	0x04, 0x2f
        /*019a*/ 	.short	(.L_109 - .L_108)
	.align		4
.L_108:
        /*019c*/ 	.word	index@(_Z35group_norm_nhwc_fwd_one_pass_kernelI11Fp16IOBf16WLi256ELi84ELi672EEv26Group_norm_nhwc_fwd_params)
        /*01a0*/ 	.word	0x00000050


	//----- nvinfo : EIATTR_FRAME_SIZE
	.align		4
.L_109:
        /*01a4*/ 	.byte	0x04, 0x11
        /*01a6*/ 	.short	(.L_111 - .L_110)
	.align		4
.L_110:
        /*01a8*/ 	.word	index@(_Z35group_norm_nhwc_fwd_one_pass_kernelI11Fp16IOBf16WLi256ELi84ELi672EEv26Group_norm_nhwc_fwd_params)
        /*01ac*/ 	.word	0x00000000


	//----- nvinfo : EIATTR_REGCOUNT
	.align		4
.L_111:
        /*01b0*/ 	.byte	0x04, 0x2f
        /*01b2*/ 	.short	(.L_113 - .L_112)
	.align		4
.L_112:
        /*01b4*/ 	.word	index@(_Z35group_norm_nhwc_fwd_one_pass_kernelI11Fp16IOBf16WLi128ELi84ELi672EEv26Group_norm_nhwc_fwd_params)
        /*01b8*/ 	.word	0x00000038


	//----- nvinfo : EIATTR_FRAME_SIZE
	.align		4
.L_113:
        /*01bc*/ 	.byte	0x04, 0x11
        /*01be*/ 	.short	(.L_115 - .L_114)
	.align		4
.L_114:
        /*01c0*/ 	.word	index@(_Z35group_norm_nhwc_fwd_one_pass_kernelI11Fp16IOBf16WLi128ELi84ELi672EEv26Group_norm_nhwc_fwd_params)
        /*01c4*/ 	.word	0x00000000


	//----- nvinfo : EIATTR_REGCOUNT
	.align		4
.L_115:
        /*01c8*/ 	.byte	0x04, 0x2f
        /*01ca*/ 	.short	(.L_117 - .L_116)
	.align		4
.L_116:
        /*01cc*/ 	.word	index@(_Z35group_norm_nhwc_fwd_one_pass_kernelI11Fp16IOBf16WLi64ELi84ELi672EEv26Group_norm_nhwc_fwd_params)
        /*01d0*/ 	.word	0x00000020


	//----- nvinfo : EIATTR_FRAME_SIZE
	.align		4
.L_117:
        /*01d4*/ 	.byte	0x04, 0x11
        /*01d6*/ 	.short	(.L_119 - .L_118)
	.align		4
.L_118:
        /*01d8*/ 	.word	index@(_Z35group_norm_nhwc_fwd_one_pass_kernelI11Fp16IOBf16WLi64ELi84ELi672EEv26Group_norm_nhwc_fwd_params)
        /*01dc*/ 	.word	0x00000000


	//----- nvinfo : EIATTR_REGCOUNT
	.align		4
.L_119:
        /*01e0*/ 	.byte	0x04, 0x2f
        /*01e2*/ 	.short	(.L_121 - .L_120)
	.align		4
.L_120:
        /*01e4*/ 	.word	index@(_Z35group_norm_nhwc_fwd_one_pass_kernelI11Fp16IOFp32WLi512ELi84ELi672EEv26Group_norm_nhwc_fwd_params)
        /*01e8*/ 	.word	0x00000050


	//----- nvinfo : EIATTR_FRAME_SIZE
	.align		4
.L_121:
        /*01ec*/ 	.byte	0x04, 0x11
        /*01ee*/ 	.short	(.L_123 - .L_122)
	.align		4
.L_122:
        /*01f0*/ 	.word	index@(_Z35group_norm_nhwc_fwd_one_pass_kernelI11Fp16IOFp32WLi512ELi84ELi672EEv26Group_norm_nhwc_fwd_params)
        /*01f4*/ 	.word	0x00000000


	//----- nvinfo : EIATTR_REGCOUNT
	.align		4
.L_123:
        /*01f8*/ 	.byte	0x04, 0x2f
        /*01fa*/ 	.short	(.L_125 - .L_124)
	.align		4
.L_124:
        /*01fc*/ 	.word	index@(_Z35group_norm_nhwc_fwd_one_pass_kernelI11Fp16IOFp32WLi256ELi84ELi672EEv26Group_norm_nhwc_fwd_params)
        /*0200*/ 	.word	0x00000050


	//----- nvinfo : EIATTR_FRAME_SIZE
	.align		4
.L_125:
        /*0204*/ 	.byte	0x04, 0x11
        /*0206*/ 	.short	(.L_127 - .L_126)
	.align		4
.L_126:
        /*0208*/ 	.word	index@(_Z35group_norm_nhwc_fwd_one_pass_kernelI11Fp16IOFp32WLi256ELi84ELi672EEv26Group_norm_nhwc_fwd_params)
        /*020c*/ 	.word	0x00000000


	//----- nvinfo : EIATTR_REGCOUNT
	.align		4
.L_127:
        /*0210*/ 	.byte	0x04, 0x2f
        /*0212*/ 	.short	(.L_129 - .L_128)
	.align		4
.L_128:
        /*0214*/ 	.word	index@(_Z35group_norm_nhwc_fwd_one_pass_kernelI11Fp16IOFp32WLi128ELi84ELi672EEv26Group_norm_nhwc_fwd_params)
        /*0218*/ 	.word	0x00000036


	//----- nvinfo : EIATTR_FRAME_SIZE
	.align		4
.L_129:
        /*021c*/ 	.byte	0x04, 0x11
        /*021e*/ 	.short	(.L_131 - .L_130)
	.align		4
.L_130:
        /*0220*/ 	.word	index@(_Z35group_norm_nhwc_fwd_one_pass_kernelI11Fp16IOFp32WLi128ELi84ELi672EEv26Group_norm_nhwc_fwd_params)
        /*0224*/ 	.word	0x00000000


	//----- nvinfo : EIATTR_REGCOUNT
	.align		4
.L_131:
        /*0228*/ 	.byte	0x04, 0x2f
        /*022a*/ 	.short	(.L_133 - .L_132)
	.align		4
.L_132:
        /*022c*/ 	.word	index@(_Z35group_norm_nhwc_fwd_one_pass_kernelI11Fp16IOFp32WLi64ELi84ELi672EEv26Group_norm_nhwc_fwd_params)
        /*0230*/ 	.word	0x00000020


	//----- nvinfo : EIATTR_FRAME_SIZE
	.align		4
.L_133:
        /*0234*/ 	.byte	0x04, 0x11
        /*0236*/ 	.short	(.L_135 - .L_134)
	.align		4
.L_134:
        /*0238*/ 	.word	index@(_Z35group_norm_nhwc_fwd_one_pass_kernelI11Fp16IOFp32WLi64ELi84ELi672EEv26Group_norm_nhwc_fwd_params)
        /*023c*/ 	.word	0x00000000


	//----- nvinfo : EIATTR_REGCOUNT
	.align		4
.L_135:
        /*0240*/ 	.byte	0x04, 0x2f
        /*0242*/ 	.short	(.L_137 - .L_136)
	.align		4
.L_136:
        /*0244*/ 	.word	index@(_Z35group_norm_nhwc_fwd_one_pass_kernelI11Bf16IOFp16WLi512ELi84ELi672EEv26Group_norm_nhwc_fwd_params)
        /*0248*/ 	.word	0x00000050


	//----- nvinfo : EIATTR_FRAME_SIZE
	.align		4
.L_137:
        /*024c*/ 	.byte	0x04, 0x11
        /*024e*/ 	.short	(.L_139 - .L_138)
	.align		4
.L_138:
        /*0250*/ 	.word	index@(_Z35group_norm_nhwc_fwd_one_pass_kernelI11Bf16IOFp16WLi512ELi84ELi672EEv26Group_norm_nhwc_fwd_params)
        /*0254*/ 	.word	0x00000000


	//----- nvinfo : EIATTR_REGCOUNT
	.align		4
.L_139:
        /*0258*/ 	.byte	0x04, 0x2f
        /*025a*/ 	.short	(.L_141 - .L_140)
	.align		4
.L_140:
        /*025c*/ 	.word	index@(_Z35group_norm_nhwc_fwd_one_pass_kernelI11Bf16IOFp16WLi256ELi84ELi672EEv26Group_norm_nhwc_fwd_params)
        /*0260*/ 	.word	0x00000050


	//----- nvinfo : EIATTR_FRAME_SIZE
	.align		4
.L_141:
        /*0264*/ 	.byte	0x04, 0x11
        /*0266*/ 	.short	(.L_143 - .L_142)
	.align		4
.L_142:
        /*0268*/ 	.word	index@(_Z35group_norm_nhwc_fwd_one_pass_kernelI11Bf16IOFp16WLi256ELi84ELi672EEv26Group_norm_nhwc_fwd_params)
        /*026c*/ 	.word	0x00000000


	//----- nvinfo : EIATTR_REGCOUNT
	.align		4
.L_143:
        /*0270*/ 	.byte	0x04, 0x2f
        /*0272*/ 	.short	(.L_145 - .L_144)
	.align		4
.L_144:
        /*0274*/ 	.word	index@(_Z35group_norm_nhwc_fwd_one_pass_kernelI11Bf16IOFp16WLi128ELi84ELi672EEv26Group_norm_nhwc_fwd_params)
        /*0278*/ 	.word	0x0000004e


	//----- nvinfo : EIATTR_FRAME_SIZE
	.align		4
.L_145:
        /*027c*/ 	.byte	0x04, 0x11
        /*027e*/ 	.short	(.L_147 - .L_146)
	.align		4
.L_146:
        /*0280*/ 	.word	index@(_Z35group_norm_nhwc_fwd_one_pass_kernelI11Bf16IOFp16WLi128ELi84ELi672EEv26Group_norm_nhwc_fwd_params)
        /*0284*/ 	.word	0x00000000


	//----- nvinfo : EIATTR_REGCOUNT
	.align		4
.L_147:
        /*0288*/ 	.byte	0x04, 0x2f
        /*028a*/ 	.short	(.L_149 - .L_148)
	.align		4
.L_148:
        /*028c*/ 	.word	index@(_Z35group_norm_nhwc_fwd_one_pass_kernelI11Bf16IOFp16WLi64ELi84ELi672EEv26Group_norm_nhwc_fwd_params)
        /*0290*/ 	.word	0x00000020


	//----- nvinfo : EIATTR_FRAME_SIZE
	.align		4
.L_149:
        /*0294*/ 	.byte	0x04, 0x11
        /*0296*/ 	.short	(.L_151 - .L_150)
	.align		4
.L_150:
        /*0298*/ 	.word	index@(_Z35group_norm_nhwc_fwd_one_pass_kernelI11Bf16IOFp16WLi64ELi84ELi672EEv26Group_norm_nhwc_fwd_params)
        /*029c*/ 	.word	0x00000000


	//----- nvinfo : EIATTR_REGCOUNT
	.align		4
.L_151:
        /*02a0*/ 	.byte	0x04, 0x2f
        /*02a2*/ 	.short	(.L_153 - .L_152)
	.align		4
.L_152:
        /*02a4*/ 	.word	index@(_Z35group_norm_nhwc_fwd_one_pass_kernelI11Bf16IOBf16WLi512ELi84ELi672EEv26Group_norm_nhwc_fwd_params)
        /*02a8*/ 	.word	0x00000050


	//----- nvinfo : EIATTR_FRAME_SIZE
	.align		4
.L_153:
        /*02ac*/ 	.byte	0x04, 0x11
        /*02ae*/ 	.short	(.L_155 - .L_154)
	.align		4
.L_154:
        /*02b0*/ 	.word	index@(_Z35group_norm_nhwc_fwd_one_pass_kernelI11Bf16IOBf16WLi512ELi84ELi672EEv26Group_norm_nhwc_fwd_params)
        /*02b4*/ 	.word	0x00000000


	//----- nvinfo : EIATTR_REGCOUNT
	.align		4
.L_155:
        /*02b8*/ 	.byte	0x04, 0x2f
        /*02ba*/ 	.short	(.L_157 - .L_156)
	.align		4
.L_156:
        /*02bc*/ 	.word	index@(_Z35group_norm_nhwc_fwd_one_pass_kernelI11Bf16IOBf16WLi256ELi84ELi672EEv26Group_norm_nhwc_fwd_params)
        /*02c0*/ 	.word	0x00000050


	//----- nvinfo : EIATTR_FRAME_SIZE
	.align		4
.L_157:
        /*02c4*/ 	.byte	0x04, 0x11
        /*02c6*/ 	.short	(.L_159 - .L_158)
	.align		4
.L_158:
        /*02c8*/ 	.word	index@(_Z35group_norm_nhwc_fwd_one_pass_kernelI11Bf16IOBf16WLi256ELi84ELi672EEv26Group_norm_nhwc_fwd_params)
        /*02cc*/ 	.word	0x00000000


	//----- nvinfo : EIATTR_REGCOUNT
	.align		4
.L_159:
        /*02d0*/ 	.byte	0x04, 0x2f
        /*02d2*/ 	.short	(.L_161 - .L_160)
	.align		4
.L_160:
        /*02d4*/ 	.word	index@(_Z35group_norm_nhwc_fwd_one_pass_kernelI11Bf16IOBf16WLi128ELi84ELi672EEv26Group_norm_nhwc_fwd_params)
        /*02d8*/ 	.word	0x0000004e


	//----- nvinfo : EIATTR_FRAME_SIZE
	.align		4
.L_161:
        /*02dc*/ 	.byte	0x04, 0x11
        /*02de*/ 	.short	(.L_163 - .L_162)
	.align		4
.L_162:
        /*02e0*/ 	.word	index@(_Z35group_norm_nhwc_fwd_one_pass_kernelI11Bf16IOBf16WLi128ELi84ELi672EEv26Group_norm_nhwc_fwd_params)
        /*02e4*/ 	.word	0x00000000


	//----- nvinfo : EIATTR_REGCOUNT
	.align		4
.L_163:
        /*02e8*/ 	.byte	0x04, 0x2f
        /*02ea*/ 	.short	(.L_165 - .L_164)
	.align		4
.L_164:
        /*02ec*/ 	.word	index@(_Z35group_norm_nhwc_fwd_one_pass_kernelI11Bf16IOBf16WLi64ELi84ELi672EEv26Group_norm_nhwc_fwd_params)
        /*02f0*/ 	.word	0x00000020


	//----- nvinfo : EIATTR_FRAME_SIZE
	.align		4
.L_165:
        /*02f4*/ 	.byte	0x04, 0x11
        /*02f6*/ 	.short	(.L_167 - .L_166)
	.align		4
.L_166:
        /*02f8*/ 	.word	index@(_Z35group_norm_nhwc_fwd_one_pass_kernelI11Bf16IOBf16WLi64ELi84ELi672EEv26Group_norm_nhwc_fwd_params)
        /*02fc*/ 	.word	0x00000000


	//----- nvinfo : EIATTR_REGCOUNT
	.align		4
.L_167:
        /*0300*/ 	.byte	0x04, 0x2f
        /*0302*/ 	.short	(.L_169 - .L_168)
	.align		4
.L_168:
        /*0304*/ 	.word	index@(_Z35group_norm_nhwc_fwd_one_pass_kernelI11Bf16IOFp32WLi512ELi84ELi672EEv26Group_norm_nhwc_fwd_params)
        /*0308*/ 	.word	0x00000050


	//----- nvinfo : EIATTR_FRAME_SIZE
	.align		4
.L_169:
        /*030c*/ 	.byte	0x04, 0x11
        /*030e*/ 	.short	(.L_171 - .L_170)
	.align		4
.L_170:
        /*0310*/ 	.word	index@(_Z35group_norm_nhwc_fwd_one_pass_kernelI11Bf16IOFp32WLi512ELi84ELi672EEv26Group_norm_nhwc_fwd_params)
        /*0314*/ 	.word	0x00000000


	//----- nvinfo : EIATTR_REGCOUNT
	.align		4
.L_171:
        /*0318*/ 	.byte	0x04, 0x2f
        /*031a*/ 	.short	(.L_173 - .L_172)
	.align		4
.L_172:
        /*031c*/ 	.word	index@(_Z35group_norm_nhwc_fwd_one_pass_kernelI11Bf16IOFp32WLi256ELi84ELi672EEv26Group_norm_nhwc_fwd_params)
        /*0320*/ 	.word	0x00000050


	//----- nvinfo : EIATTR_FRAME_SIZE
	.align		4
.L_173:
        /*0324*/ 	.byte	0x04, 0x11
        /*0326*/ 	.short	(.L_175 - .L_174)
	.align		4
.L_174:
        /*0328*/ 	.word	index@(_Z35group_norm_nhwc_fwd_one_pass_kernelI11Bf16IOFp32WLi256ELi84ELi672EEv26Group_norm_nhwc_fwd_params)
        /*032c*/ 	.word	0x00000000


	//----- nvinfo : EIATTR_REGCOUNT
	.align		4
.L_175:
        /*0330*/ 	.byte	0x04, 0x2f
        /*0332*/ 	.short	(.L_177 - .L_176)
	.align		4
.L_176:
        /*0334*/ 	.word	index@(_Z35group_norm_nhwc_fwd_one_pass_kernelI11Bf16IOFp32WLi128ELi84ELi672EEv26Group_norm_nhwc_fwd_params)
        /*0338*/ 	.word	0x00000050


	//----- nvinfo : EIATTR_FRAME_SIZE
	.align		4
.L_177:
        /*033c*/ 	.byte	0x04, 0x11
        /*033e*/ 	.short	(.L_179 - .L_178)
	.align		4
.L_178:
        /*0340*/ 	.word	index@(_Z35group_norm_nhwc_fwd_one_pass_kernelI11Bf16IOFp32WLi128ELi84ELi672EEv26Group_norm_nhwc_fwd_params)
        /*0344*/ 	.word	0x00000000


	//----- nvinfo : EIATTR_REGCOUNT
	.align		4
.L_179:
        /*0348*/ 	.byte	0x04, 0x2f
        /*034a*/ 	.short	(.L_181 - .L_180)
	.align		4
.L_180:
        /*034c*/ 	.word	index@(_Z35group_norm_nhwc_fwd_one_pass_kernelI11Bf16IOFp32WLi64ELi84ELi672EEv26Group_norm_nhwc_fwd_params)
        /*0350*/ 	.word	0x00000020


	//----- nvinfo : EIATTR_FRAME_SIZE
	.align		4
.L_181:
        /*0354*/ 	.byte	0x04, 0x11
        /*0356*/ 	.short	(.L_183 - .L_182)
	.align		4
.L_182:
        /*0358*/ 	.word	index@(_Z35group_norm_nhwc_fwd_one_pass_kernelI11Bf16IOFp32WLi64ELi84ELi672EEv26Group_norm_nhwc_fwd_params)
        /*035c*/ 	.word	0x00000000


	//----- nvinfo : EIATTR_REGCOUNT
	.align		4
.L_183:
        /*0360*/ 	.byte	0x04, 0x2f
        /*0362*/ 	.short	(.L_185 - .L_184)
	.align		4
.L_184:
        /*0364*/ 	.word	index@(_Z35group_norm_nhwc_bwd_one_pass_kernelI11Fp32IOFp16WLi512ELi84ELi672EEv26Group_norm_nhwc_bwd_params)
        /*0368*/ 	.word	0x00000020


	//----- nvinfo : EIATTR_FRAME_SIZE
	.align		4
.L_185:
        /*036c*/ 	.byte	0x04, 0x11
        /*036e*/ 	.short	(.L_187 - .L_186)
	.align		4
.L_186:
        /*0370*/ 	.word	index@(_Z35group_norm_nhwc_bwd_one_pass_kernelI11Fp32IOFp16WLi512ELi84ELi672EEv26Group_norm_nhwc_bwd_params)
        /*0374*/ 	.word	0x000002f0


	//----- nvinfo : EIATTR_REGCOUNT
	.align		4
.L_187:
        /*0378*/ 	.byte	0x04, 0x2f
        /*037a*/ 	.short	(.L_189 - .L_188)
	.align		4
.L_188:
        /*037c*/ 	.word	index@(_Z35group_norm_nhwc_bwd_one_pass_kernelI11Fp32IOFp16WLi256ELi84ELi672EEv26Group_norm_nhwc_bwd_params)
        /*0380*/ 	.word	0x00000050


	//----- nvinfo : EIATTR_FRAME_SIZE
	.align		4
.L_189:
        /*0384*/ 	.byte	0x04, 0x11
        /*0386*/ 	.short	(.L_191 - .L_190)
	.align		4
.L_190:
        /*0388*/ 	.word	index@(_Z35group_norm_nhwc_bwd_one_pass_kernelI11Fp32IOFp16WLi256ELi84ELi672EEv26Group_norm_nhwc_bwd_params)
        /*038c*/ 	.word	0x00000050


	//----- nvinfo : EIATTR_REGCOUNT
	.align		4
.L_191:
        /*0390*/ 	.byte	0x04, 0x2f
        /*0392*/ 	.short	(.L_193 - .L_192)
	.align		4
.L_192:
        /*0394*/ 	.word	index@(_Z35group_norm_nhwc_bwd_one_pass_kernelI11Fp32IOFp16WLi128ELi84ELi672EEv26Group_norm_nhwc_bwd_params)
        /*0398*/ 	.word	0x00000050


	//----- nvinfo : EIATTR_FRAME_SIZE
	.align		4
.L_193:
        /*039c*/ 	.byte	0x04, 0x11
        /*039e*/ 	.short	(.L_195 - .L_194)
	.align		4
.L_194:
        /*03a0*/ 	.word	index@(_Z35group_norm_nhwc_bwd_one_pass_kernelI11Fp32IOFp16WLi128ELi84ELi672EEv26Group_norm_nhwc_bwd_params)
        /*03a4*/ 	.word	0x00000000


	//----- nvinfo : EIATTR_REGCOUNT
	.align		4
.L_195:
        /*03a8*/ 	.byte	0x04, 0x2f
        /*03aa*/ 	.short	(.L_197 - .L_196)
	.align		4
.L_196:
        /*03ac*/ 	.word	index@(_Z35group_norm_nhwc_bwd_one_pass_kernelI11Fp32IOFp16WLi64ELi84ELi672EEv26Group_norm_nhwc_bwd_params)
        /*03b0*/ 	.word	0x00000044


	//----- nvinfo : EIATTR_FRAME_SIZE
	.align		4
.L_197:
        /*03b4*/ 	.byte	0x04, 0x11
        /*03b6*/ 	.short	(.L_199 - .L_198)
	.align		4
.L_198:
        /*03b8*/ 	.word	index@(_Z35group_norm_nhwc_bwd_one_pass_kernelI11Fp32IOFp16WLi64ELi84ELi672EEv26Group_norm_nhwc_bwd_params)
        /*03bc*/ 	.word	0x00000000


	//----- nvinfo : EIATTR_REGCOUNT
	.align		4
.L_199:
        /*03c0*/ 	.byte	0x04, 0x2f
        /*03c2*/ 	.short	(.L_201 - .L_200)
	.align		4
.L_200:
        /*03c4*/ 	.word	index@(_Z35group_norm_nhwc_bwd_one_pass_kernelI11Fp32IOBf16WLi512ELi84ELi672EEv26Group_norm_nhwc_bwd_params)
        /*03c8*/ 	.word	0x00000020


	//----- nvinfo : EIATTR_FRAME_SIZE
	.align		4
.L_201:
        /*03cc*/ 	.byte	0x04, 0x11
        /*03ce*/ 	.short	(.L_203 - .L_202)
	.align		4
.L_202:
        /*03d0*/ 	.word	index@(_Z35group_norm_nhwc_bwd_one_pass_kernelI11Fp32IOBf16WLi512ELi84ELi672EEv26Group_norm_nhwc_bwd_params)
        /*03d4*/ 	.word	0x000002f0


	//----- nvinfo : EIATTR_REGCOUNT
	.align		4
.L_203:
        /*03d8*/ 	.byte	0x04, 0x2f
        /*03da*/ 	.short	(.L_205 - .L_204)
	.align		4
.L_204:
        /*03dc*/ 	.word	index@(_Z35group_norm_nhwc_bwd_one_pass_kernelI11Fp32IOBf16WLi256ELi84ELi672EEv26Group_norm_nhwc_bwd_params)
        /*03e0*/ 	.word	0x00000050


	//----- nvinfo : EIATTR_FRAME_SIZE
	.align		4
.L_205:
        /*03e4*/ 	.byte	0x04, 0x11
        /*03e6*/ 	.short	(.L_207 - .L_206)
	.align		4
.L_206:
        /*03e8*/ 	.word	index@(_Z35group_norm_nhwc_bwd_one_pass_kernelI11Fp32IOBf16WLi256ELi84ELi672EEv26Group_norm_nhwc_bwd_params)
        /*03ec*/ 	.word	0x00000050


	//----- nvinfo : EIATTR_REGCOUNT
	.align		4
.L_207:
        /*03f0*/ 	.byte	0x04, 0x2f
        /*03f2*/ 	.short	(.L_209 - .L_208)
	.align		4
.L_208:
        /*03f4*/ 	.word	index@(_Z35group_norm_nhwc_bwd_one_pass_kernelI11Fp32IOBf16WLi128ELi84ELi672EEv26Group_norm_nhwc_bwd_params)
        /*03f8*/ 	.word	0x00000050


	//----- nvinfo : EIATTR_FRAME_SIZE
	.align		4
.L_209:
        /*03fc*/ 	.byte	0x04, 0x11
        /*03fe*/ 	.short	(.L_211 - .L_210)
	.align		4
.L_210:
        /*0400*/ 	.word	index@(_Z35group_norm_nhwc_bwd_one_pass_kernelI11Fp32IOBf16WLi128ELi84ELi672EEv26Group_norm_nhwc_bwd_params)
        /*0404*/ 	.word	0x00000000


	//----- nvinfo : EIATTR_REGCOUNT
	.align		4
.L_211:
        /*0408*/ 	.byte	0x04, 0x2f
        /*040a*/ 	.short	(.L_213 - .L_212)
	.align		4
.L_212:
        /*040c*/ 	.word	index@(_Z35group_norm_nhwc_bwd_one_pass_kernelI11Fp32IOBf16WLi64ELi84ELi672EEv26Group_norm_nhwc_bwd_params)
        /*0410*/ 	.word	0x00000044


	//----- nvinfo : EIATTR_FRAME_SIZE
	.align		4
.L_213:
        /*0414*/ 	.byte	0x04, 0x11
        /*0416*/ 	.short	(.L_215 - .L_214)
	.align		4
.L_214:
        /*0418*/ 	.word	index@(_Z35group_norm_nhwc_bwd_one_pass_kernelI11Fp32IOBf16WLi64ELi84ELi672EEv26Group_norm_nhwc_bwd_params)
        /*041c*/ 	.word	0x00000000


	//----- nvinfo : EIATTR_REGCOUNT
	.align		4
.L_215:
        /*0420*/ 	.byte	0x04, 0x2f
        /*0422*/ 	.short	(.L_217 - .L_216)
	.align		4
.L_216:
        /*0424*/ 	.word	index@(_Z35group_norm_nhwc_bwd_one_pass_kernelI11Fp32IOFp32WLi512ELi84ELi672EEv26Group_norm_nhwc_bwd_params)
        /*0428*/ 	.word	0x00000020


	//----- nvinfo : EIATTR_FRAME_SIZE
	.align		4
.L_217:
        /*042c*/ 	.byte	0x04, 0x11
        /*042e*/ 	.short	(.L_219 - .L_218)
	.align		4
.L_218:
        /*0430*/ 	.word	index@(_Z35group_norm_nhwc_bwd_one_pass_kernelI11Fp32IOFp32WLi512ELi84ELi672EEv26Group_norm_nhwc_bwd_params)
        /*0434*/ 	.word	0x00000310


	//----- nvinfo : EIATTR_REGCOUNT
	.align		4
.L_219:
        /*0438*/ 	.byte	0x04, 0x2f
        /*043a*/ 	.short	(.L_221 - .L_220)
	.align		4
.L_220:
        /*043c*/ 	.word	index@(_Z35group_norm_nhwc_bwd_one_pass_kernelI11Fp32IOFp32WLi256ELi84ELi672EEv26Group_norm_nhwc_bwd_params)
        /*0440*/ 	.word	0x00000050


	//----- nvinfo : EIATTR_FRAME_SIZE
	.align		4
.L_221:
        /*0444*/ 	.byte	0x04, 0x11
        /*0446*/ 	.short	(.L_223 - .L_222)
	.align		4
.L_222:
        /*0448*/ 	.word	index@(_Z35group_norm_nhwc_bwd_one_pass_kernelI11Fp32IOFp32WLi256ELi84ELi672EEv26Group_norm_nhwc_bwd_params)
        /*044c*/ 	.word	0x00000058


	//----- nvinfo : EIATTR_REGCOUNT
	.align		4
.L_223:
        /*0450*/ 	.byte	0x04, 0x2f
        /*0452*/ 	.short	(.L_225 - .L_224)
	.align		4
.L_224:
        /*0454*/ 	.word	index@(_Z35group_norm_nhwc_bwd_one_pass_kernelI11Fp32IOFp32WLi128ELi84ELi672EEv26Group_norm_nhwc_bwd_params)
        /*0458*/ 	.word	0x00000050


	//----- nvinfo : EIATTR_FRAME_SIZE
	.align		4
.L_225:
        /*045c*/ 	.byte	0x04, 0x11
        /*045e*/ 	.short	(.L_227 - .L_226)
	.align		4
.L_226:
        /*0460*/ 	.word	index@(_Z35group_norm_nhwc_bwd_one_pass_kernelI11Fp32IOFp32WLi128ELi84ELi672EEv26Group_norm_nhwc_bwd_params)
        /*0464*/ 	.word	0x00000000


	//----- nvinfo : EIATTR_REGCOUNT
	.align		4
.L_227:
        /*0468*/ 	.byte	0x04, 0x2f
        /*046a*/ 	.short	(.L_229 - .L_228)
	.align		4
.L_228:
        /*046c*/ 	.word	index@(_Z35group_norm_nhwc_bwd_one_pass_kernelI11Fp32IOFp32WLi64ELi84ELi672EEv26Group_norm_nhwc_bwd_params)
        /*0470*/ 	.word	0x00000042


	//----- nvinfo : EIATTR_FRAME_SIZE
	.align		4
.L_229:
        /*0474*/ 	.byte	0x04, 0x11
        /*0476*/ 	.short	(.L_231 - .L_230)
	.align		4
.L_230:
        /*0478*/ 	.word	index@(_Z35group_norm_nhwc_bwd_one_pass_kernelI11Fp32IOFp32WLi64ELi84ELi672EEv26Group_norm_nhwc_bwd_params)
        /*047c*/ 	.word	0x00000000


	//----- nvinfo : EIATTR_REGCOUNT
	.align		4
.L_231:
        /*0480*/ 	.byte	0x04, 0x2f
        /*0482*/ 	.short	(.L_233 - .L_232)
	.align		4
.L_232:
        /*0484*/ 	.word	index@(_Z35group_norm_nhwc_bwd_one_pass_kernelI11Fp16IOFp16WLi512ELi84ELi672EEv26Group_norm_nhwc_bwd_params)
        /*0488*/ 	.word	0x00000050


	//----- nvinfo : EIATTR_FRAME_SIZE
	.align		4
.L_233:
        /*048c*/ 	.byte	0x04, 0x11
        /*048e*/ 	.short	(.L_235 - .L_234)
	.align		4
.L_234:
        /*0490*/ 	.word	index@(_Z35group_norm_nhwc_bwd_one_pass_kernelI11Fp16IOFp16WLi512ELi84ELi672EEv26Group_norm_nhwc_bwd_params)
        /*0494*/ 	.word	0x00000048


	//----- nvinfo : EIATTR_REGCOUNT
	.align		4
.L_235:
        /*0498*/ 	.byte	0x04, 0x2f
        /*049a*/ 	.short	(.L_237 - .L_236)
	.align		4
.L_236:
        /*049c*/ 	.word	index@(_Z35group_norm_nhwc_bwd_one_pass_kernelI11Fp16IOFp16WLi256ELi84ELi672EEv26Group_norm_nhwc_bwd_params)
        /*04a0*/ 	.word	0x00000050


	//----- nvinfo : EIATTR_FRAME_SIZE
	.align		4
.L_237:
        /*04a4*/ 	.byte	0x04, 0x11
        /*04a6*/ 	.short	(.L_239 - .L_238)
	.align		4
.L_238:
        /*04a8*/ 	.word	index@(_Z35group_norm_nhwc_bwd_one_pass_kernelI11Fp16IOFp16WLi256ELi84ELi672EEv26Group_norm_nhwc_bwd_params)
        /*04ac*/ 	.word	0x00000000


	//----- nvinfo : EIATTR_REGCOUNT
	.align		4
.L_239:
        /*04b0*/ 	.byte	0x04, 0x2f
        /*04b2*/ 	.short	(.L_241 - .L_240)
	.align		4
.L_240:
        /*04b4*/ 	.word	index@(_Z35group_norm_nhwc_bwd_one_pass_kernelI11Fp16IOFp16WLi128ELi84ELi672EEv26Group_norm_nhwc_bwd_params)
        /*04b8*/ 	.word	0x0000004d


	//----- nvinfo : EIATTR_FRAME_SIZE
	.align		4
.L_241:
        /*04bc*/ 	.byte	0x04, 0x11
        /*04be*/ 	.short	(.L_243 - .L_242)
	.align		4
.L_242:
        /*04c0*/ 	.word	index@(_Z35group_norm_nhwc_bwd_one_pass_kernelI11Fp16IOFp16WLi128ELi84ELi672EEv26Group_norm_nhwc_bwd_params)
        /*04c4*/ 	.word	0x00000000


	//----- nvinfo : EIATTR_REGCOUNT
	.align		4
.L_243:
        /*04c8*/ 	.byte	0x04, 0x2f
        /*04ca*/ 	.short	(.L_245 - .L_244)
	.align		4
.L_244:
        /*04cc*/ 	.word	index@(_Z35group_norm_nhwc_bwd_one_pass_kernelI11Fp16IOFp16WLi64ELi84ELi672EEv26Group_norm_nhwc_bwd_params)
        /*04d0*/ 	.word	0x00000028


	//----- nvinfo : EIATTR_FRAME_SIZE
	.align		4
.L_245:
        /*04d4*/ 	.byte	0x04, 0x11
        /*04d6*/ 	.short	(.L_247 - .L_246)
	.align		4
.L_246:
        /*04d8*/ 	.word	index@(_Z35group_norm_nhwc_bwd_one_pass_kernelI11Fp16IOFp16WLi64ELi84ELi672EEv26Group_norm_nhwc_bwd_params)
        /*04dc*/ 	.word	0x00000008


	//----- nvinfo : EIATTR_REGCOUNT
	.align		4
.L_247:
        /*04e0*/ 	.byte	0x04, 0x2f
        /*04e2*/ 	.short	(.L_249 - .L_248)
	.align		4
.L_248:
        /*04e4*/ 	.word	index@(_Z35group_norm_nhwc_bwd_one_pass_kernelI11Fp16IOBf16WLi512ELi84ELi672EEv26Group_norm_nhwc_bwd_params)
        /*04e8*/ 	.word	0x00000050


	//----- nvinfo : EIATTR_FRAME_SIZE
	.align		4
.L_249:
        /*04ec*/ 	.byte	0x04, 0x11
        /*04ee*/ 	.short	(.L_251 - .L_250)
	.align		4
.L_250:
        /*04f0*/ 	.word	index@(_Z35group_norm_nhwc_bwd_one_pass_kernelI11Fp16IOBf16WLi512ELi84ELi672EEv26Group_norm_nhwc_bwd_params)
        /*04f4*/ 	.word	0x00000048


	//----- nvinfo : EIATTR_REGCOUNT
	.align		4
.L_251:
        /*04f8*/ 	.byte	0x04, 0x2f
        /*04fa*/ 	.short	(.L_253 - .L_252)
	.align		4
.L_252:
        /*04fc*/ 	.word	index@(_Z35group_norm_nhwc_bwd_one_pass_kernelI11Fp16IOBf16WLi256ELi84ELi672EEv26Group_norm_nhwc_bwd_params)
        /*0500*/ 	.word	0x00000050


	//----- nvinfo : EIATTR_FRAME_SIZE
	.align		4
.L_253:
        /*0504*/ 	.byte	0x04, 0x11
        /*0506*/ 	.short	(.L_255 - .L_254)
	.align		4
.L_254:
        /*0508*/ 	.word	index@(_Z35group_norm_nhwc_bwd_one_pass_kernelI11Fp16IOBf16WLi256ELi84ELi672EEv26Group_norm_nhwc_bwd_params)
        /*050c*/ 	.word	0x00000000


	//----- nvinfo : EIATTR_REGCOUNT
	.align		4
.L_255:
        /*0510*/ 	.byte	0x04, 0x2f
        /*0512*/ 	.short	(.L_257 - .L_256)
	.align		4
.L_256:
        /*0514*/ 	.word	index@(_Z35group_norm_nhwc_bwd_one_pass_kernelI11Fp16IOBf16WLi128ELi84ELi672EEv26Group_norm_nhwc_bwd_params)
        /*0518*/ 	.word	0x0000004d


	//----- nvinfo : EIATTR_FRAME_SIZE
	.align		4
.L_257:
        /*051c*/ 	.byte	0x04, 0x11
        /*051e*/ 	.short	(.L_259 - .L_258)
	.align		4
.L_258:
        /*0520*/ 	.word	index@(_Z35group_norm_nhwc_bwd_one_pass_kernelI11Fp16IOBf16WLi128ELi84ELi672EEv26Group_norm_nhwc_bwd_params)
        /*0524*/ 	.word	0x00000000


	//----- nvinfo : EIATTR_REGCOUNT
	.align		4
.L_259:
        /*0528*/ 	.byte	0x04, 0x2f
        /*052a*/ 	.short	(.L_261 - .L_260)
	.align		4
.L_260:
        /*052c*/ 	.word	index@(_Z35group_norm_nhwc_bwd_one_pass_kernelI11Fp16IOBf16WLi64ELi84ELi672EEv26Group_norm_nhwc_bwd_params)
        /*0530*/ 	.word	0x00000028


	//----- nvinfo : EIATTR_FRAME_SIZE
	.align		4
.L_261:
        /*0534*/ 	.byte	0x04, 0x11
        /*0536*/ 	.short	(.L_263 - .L_262)
	.align		4
.L_262:
        /*0538*/ 	.word	index@(_Z35group_norm_nhwc_bwd_one_pass_kernelI11Fp16IOBf16WLi64ELi84ELi672EEv26Group_norm_nhwc_bwd_params)
        /*053c*/ 	.word	0x00000008


	//----- nvinfo : EIATTR_REGCOUNT
	.align		4
.L_263:
        /*0540*/ 	.byte	0x04, 0x2f
        /*0542*/ 	.short	(.L_265 - .L_264)
	.align		4
.L_264:
        /*0544*/ 	.word	index@(_Z35group_norm_nhwc_bwd_one_pass_kernelI11Fp16IOFp32WLi512ELi84ELi672EEv26Group_norm_nhwc_bwd_params)
        /*0548*/ 	.word	0x00000050


	//----- nvinfo : EIATTR_FRAME_SIZE
	.align		4
.L_265:
        /*054c*/ 	.byte	0x04, 0x11
        /*054e*/ 	.short	(.L_267 - .L_266)
	.align		4
.L_266:
        /*0550*/ 	.word	index@(_Z35group_norm_nhwc_bwd_one_pass_kernelI11Fp16IOFp32WLi512ELi84ELi672EEv26Group_norm_nhwc_bwd_params)
        /*0554*/ 	.word	0x00000048


	//----- nvinfo : EIATTR_REGCOUNT
	.align		4
.L_267:
        /*0558*/ 	.byte	0x04, 0x2f
        /*055a*/ 	.short	(.L_269 - .L_268)
	.align		4
.L_268:
        /*055c*/ 	.word	index@(_Z35group_norm_nhwc_bwd_one_pass_kernelI11Fp16IOFp32WLi256ELi84ELi672EEv26Group_norm_nhwc_bwd_params)
        /*0560*/ 	.word	0x00000050


	//----- nvinfo : EIATTR_FRAME_SIZE
	.align		4
.L_269:
        /*0564*/ 	.byte	0x04, 0x11
        /*0566*/ 	.short	(.L_271 - .L_270)
	.align		4
.L_270:
        /*0568*/ 	.word	index@(_Z35group_norm_nhwc_bwd_one_pass_kernelI11Fp16IOFp32WLi256ELi84ELi672EEv26Group_norm_nhwc_bwd_params)
        /*056c*/ 	.word	0x00000000


	//----- nvinfo : EIATTR_REGCOUNT
	.align		4
.L_271:
        /*0570*/ 	.byte	0x04, 0x2f
        /*0572*/ 	.short	(.L_273 - .L_272)
	.align		4
.L_272:
        /*0574*/ 	.word	index@(_Z35group_norm_nhwc_bwd_one_pass_kernelI11Fp16IOFp32WLi128ELi84ELi672EEv26Group_norm_nhwc_bwd_params)
        /*0578*/ 	.word	0x0000004b


	//----- nvinfo : EIATTR_FRAME_SIZE
	.align		4
.L_273:
        /*057c*/ 	.byte	0x04, 0x11
        /*057e*/ 	.short	(.L_275 - .L_274)
	.align		4
.L_274:
        /*0580*/ 	.word	index@(_Z35group_norm_nhwc_bwd_one_pass_kernelI11Fp16IOFp32WLi128ELi84ELi672EEv26Group_norm_nhwc_bwd_params)
        /*0584*/ 	.word	0x00000000


	//----- nvinfo : EIATTR_REGCOUNT
	.align		4
.L_275:
        /*0588*/ 	.byte	0x04, 0x2f
        /*058a*/ 	.short	(.L_277 - .L_276)
	.align		4
.L_276:
        /*058c*/ 	.word	index@(_Z35group_norm_nhwc_bwd_one_pass_kernelI11Fp16IOFp32WLi64ELi84ELi672EEv26Group_norm_nhwc_bwd_params)
        /*0590*/ 	.word	0x00000028


	//----- nvinfo : EIATTR_FRAME_SIZE
	.align		4
.L_277:
        /*0594*/ 	.byte	0x04, 0x11
        /*0596*/ 	.short	(.L_279 - .L_278)
	.align		4
.L_278:
        /*0598*/ 	.word	index@(_Z35group_norm_nhwc_bwd_one_pass_kernelI11Fp16IOFp32WLi64ELi84ELi672EEv26Group_norm_nhwc_bwd_params)
        /*059c*/ 	.word	0x00000008


	//----- nvinfo : EIATTR_REGCOUNT
	.align		4
.L_279:
        /*05a0*/ 	.byte	0x04, 0x2f
        /*05a2*/ 	.short	(.L_281 - .L_280)
	.align		4
.L_280:
        /*05a4*/ 	.word	index@(_Z35group_norm_nhwc_bwd_one_pass_kernelI11Bf16IOFp16WLi512ELi84ELi672EEv26Group_norm_nhwc_bwd_params)
        /*05a8*/ 	.word	0x00000020


	//----- nvinfo : EIATTR_FRAME_SIZE
	.align		4
.L_281:
        /*05ac*/ 	.byte	0x04, 0x11
        /*05ae*/ 	.short	(.L_283 - .L_282)
	.align		4
.L_282:
        /*05b0*/ 	.word	index@(_Z35group_norm_nhwc_bwd_one_pass_kernelI11Bf16IOFp16WLi512ELi84ELi672EEv26Group_norm_nhwc_bwd_params)
        /*05b4*/ 	.word	0x000001e0


	//----- nvinfo : EIATTR_REGCOUNT
	.align		4
.L_283:
        /*05b8*/ 	.byte	0x04, 0x2f
        /*05ba*/ 	.short	(.L_285 - .L_284)
	.align		4
.L_284:
        /*05bc*/ 	.word	index@(_Z35group_norm_nhwc_bwd_one_pass_kernelI11Bf16IOFp16WLi256ELi84ELi672EEv26Group_norm_nhwc_bwd_params)
        /*05c0*/ 	.word	0x00000050


	//----- nvinfo : EIATTR_FRAME_SIZE
	.align		4
.L_285:
        /*05c4*/ 	.byte	0x04, 0x11
        /*05c6*/ 	.short	(.L_287 - .L_286)
	.align		4
.L_286:
        /*05c8*/ 	.word	index@(_Z35group_norm_nhwc_bwd_one_pass_kernelI11Bf16IOFp16WLi256ELi84ELi672EEv26Group_norm_nhwc_bwd_params)
        /*05cc*/ 	.word	0x00000008


	//----- nvinfo : EIATTR_REGCOUNT
	.align		4
.L_287:
        /*05d0*/ 	.byte	0x04, 0x2f
        /*05d2*/ 	.short	(.L_289 - .L_288)
	.align		4
.L_288:
        /*05d4*/ 	.word	index@(_Z35group_norm_nhwc_bwd_one_pass_kernelI11Bf16IOFp16WLi128ELi84ELi672EEv26Group_norm_nhwc_bwd_params)
        /*05d8*/ 	.word	0x00000048


	//----- nvinfo : EIATTR_FRAME_SIZE
	.align		4
.L_289:
        /*05dc*/ 	.byte	0x04, 0x11
        /*05de*/ 	.short	(.L_291 - .L_290)
	.align		4
.L_290:
        /*05e0*/ 	.word	index@(_Z35group_norm_nhwc_bwd_one_pass_kernelI11Bf16IOFp16WLi128ELi84ELi672EEv26Group_norm_nhwc_bwd_params)
        /*05e4*/ 	.word	0x00000000


	//----- nvinfo : EIATTR_REGCOUNT
	.align		4
.L_291:
        /*05e8*/ 	.byte	0x04, 0x2f
        /*05ea*/ 	.short	(.L_293 - .L_292)
	.align		4
.L_292:
        /*05ec*/ 	.word	index@(_Z35group_norm_nhwc_bwd_one_pass_kernelI11Bf16IOFp16WLi64ELi84ELi672EEv26Group_norm_nhwc_bwd_params)
        /*05f0*/ 	.word	0x00000044


	//----- nvinfo : EIATTR_FRAME_SIZE
	.align		4
.L_293:
        /*05f4*/ 	.byte	0x04, 0x11
        /*05f6*/ 	.short	(.L_295 - .L_294)
	.align		4
.L_294:
        /*05f8*/ 	.word	index@(_Z35group_norm_nhwc_bwd_one_pass_kernelI11Bf16IOFp16WLi64ELi84ELi672EEv26Group_norm_nhwc_bwd_params)
        /*05fc*/ 	.word	0x00000000


	//----- nvinfo : EIATTR_REGCOUNT
	.align		4
.L_295:
        /*0600*/ 	.byte	0x04, 0x2f
        /*0602*/ 	.short	(.L_297 - .L_296)
	.align		4
.L_296:
        /*0604*/ 	.word	index@(_Z35group_norm_nhwc_bwd_one_pass_kernelI11Bf16IOBf16WLi512ELi84ELi672EEv26Group_norm_nhwc_bwd_params)
        /*0608*/ 	.word	0x00000020


	//----- nvinfo : EIATTR_FRAME_SIZE
	.align		4
.L_297:
        /*060c*/ 	.byte	0x04, 0x11
        /*060e*/ 	.short	(.L_299 - .L_298)
	.align		4
.L_298:
        /*0610*/ 	.word	index@(_Z35group_norm_nhwc_bwd_one_pass_kernelI11Bf16IOBf16WLi512ELi84ELi672EEv26Group_norm_nhwc_bwd_params)
        /*0614*/ 	.word	0x000001e0


	//----- nvinfo : EIATTR_REGCOUNT
	.align		4
.L_299:
        /*0618*/ 	.byte	0x04, 0x2f
        /*061a*/ 	.short	(.L_301 - .L_300)
	.align		4
.L_300:
        /*061c*/ 	.word	index@(_Z35group_norm_nhwc_bwd_one_pass_kernelI11Bf16IOBf16WLi256ELi84ELi672EEv26Group_norm_nhwc_bwd_params)
        /*0620*/ 	.word	0x00000050


	//----- nvinfo : EIATTR_FRAME_SIZE
	.align		4
.L_301:
        /*0624*/ 	.byte	0x04, 0x11
        /*0626*/ 	.short	(.L_303 - .L_302)
	.align		4
.L_302:
        /*0628*/ 	.word	index@(_Z35group_norm_nhwc_bwd_one_pass_kernelI11Bf16IOBf16WLi256ELi84ELi672EEv26Group_norm_nhwc_bwd_params)
        /*062c*/ 	.word	0x00000008


	//----- nvinfo : EIATTR_REGCOUNT
	.align		4
.L_303:
        /*0630*/ 	.byte	0x04, 0x2f
        /*0632*/ 	.short	(.L_305 - .L_304)
	.align		4
.L_304:
        /*0634*/ 	.word	index@(_Z35group_norm_nhwc_bwd_one_pass_kernelI11Bf16IOBf16WLi128ELi84ELi672EEv26Group_norm_nhwc_bwd_params)
        /*0638*/ 	.word	0x00000048


	//----- nvinfo : EIATTR_FRAME_SIZE
	.align		4
.L_305:
        /*063c*/ 	.byte	0x04, 0x11
        /*063e*/ 	.short	(.L_307 - .L_306)
	.align		4
.L_306:
        /*0640*/ 	.word	index@(_Z35group_norm_nhwc_bwd_one_pass_kernelI11Bf16IOBf16WLi128ELi84ELi672EEv26Group_norm_nhwc_bwd_params)
        /*0644*/ 	.word	0x00000000


	//----- nvinfo : EIATTR_REGCOUNT
	.align		4
.L_307:
        /*0648*/ 	.byte	0x04, 0x2f
        /*064a*/ 	.short	(.L_309 - .L_308)
	.align		4
.L_308:
        /*064c*/ 	.word	index@(_Z35group_norm_nhwc_bwd_one_pass_kernelI11Bf16IOBf16WLi64ELi84ELi672EEv26Group_norm_nhwc_bwd_params)
        /*0650*/ 	.word	0x00000044


	//----- nvinfo : EIATTR_FRAME_SIZE
	.align		4
.L_309:
        /*0654*/ 	.byte	0x04, 0x11
        /*0656*/ 	.short	(.L_311 - .L_310)
	.align		4
.L_310:
        /*0658*/ 	.word	index@(_Z35group_norm_nhwc_bwd_one_pass_kernelI11Bf16IOBf16WLi64ELi84ELi672EEv26Group_norm_nhwc_bwd_params)
        /*065c*/ 	.word	0x00000000


	//----- nvinfo : EIATTR_REGCOUNT
	.align		4
.L_311:
        /*0660*/ 	.byte	0x04, 0x2f
        /*0662*/ 	.short	(.L_313 - .L_312)
	.align		4
.L_312:
        /*0664*/ 	.word	index@(_Z35group_norm_nhwc_bwd_one_pass_kernelI11Bf16IOFp32WLi512ELi84ELi672EEv26Group_norm_nhwc_bwd_params)
        /*0668*/ 	.word	0x00000020


	//----- nvinfo : EIATTR_FRAME_SIZE
	.align		4
.L_313:
        /*066c*/ 	.byte	0x04, 0x11
        /*066e*/ 	.short	(.L_315 - .L_314)
	.align		4
.L_314:
        /*0670*/ 	.word	index@(_Z35group_norm_nhwc_bwd_one_pass_kernelI11Bf16IOFp32WLi512ELi84ELi672EEv26Group_norm_nhwc_bwd_params)
        /*0674*/ 	.word	0x000001e0


	//----- nvinfo : EIATTR_REGCOUNT
	.align		4
.L_315:
        /*0678*/ 	.byte	0x04, 0x2f
        /*067a*/ 	.short	(.L_317 - .L_316)
	.align		4
.L_316:
        /*067c*/ 	.word	index@(_Z35group_norm_nhwc_bwd_one_pass_kernelI11Bf16IOFp32WLi256ELi84ELi672EEv26Group_norm_nhwc_bwd_params)
        /*0680*/ 	.word	0x00000050


	//----- nvinfo : EIATTR_FRAME_SIZE
	.align		4
.L_317:
        /*0684*/ 	.byte	0x04, 0x11
        /*0686*/ 	.short	(.L_319 - .L_318)
	.align		4
.L_318:
        /*0688*/ 	.word	index@(_Z35group_norm_nhwc_bwd_one_pass_kernelI11Bf16IOFp32WLi256ELi84ELi672EEv26Group_norm_nhwc_bwd_params)
        /*068c*/ 	.word	0x00000008


	//----- nvinfo : EIATTR_REGCOUNT
	.align		4
.L_319:
        /*0690*/ 	.byte	0x04, 0x2f
        /*0692*/ 	.short	(.L_321 - .L_320)
	.align		4
.L_320:
        /*0694*/ 	.word	index@(_Z35group_norm_nhwc_bwd_one_pass_kernelI11Bf16IOFp32WLi128ELi84ELi672EEv26Group_norm_nhwc_bwd_params)
        /*0698*/ 	.word	0x00000048


	//----- nvinfo : EIATTR_FRAME_SIZE
	.align		4
.L_321:
        /*069c*/ 	.byte	0x04, 0x11
        /*069e*/ 	.short	(.L_323 - .L_322)
	.align		4
.L_322:
        /*06a0*/ 	.word	index@(_Z35group_norm_nhwc_bwd_one_pass_kernelI11Bf16IOFp32WLi128ELi84ELi672EEv26Group_norm_nhwc_bwd_params)
        /*06a4*/ 	.word	0x00000000


	//----- nvinfo : EIATTR_REGCOUNT
	.align		4
.L_323:
        /*06a8*/ 	.byte	0x04, 0x2f
        /*06aa*/ 	.short	(.L_325 - .L_324)
	.align		4
.L_324:
        /*06ac*/ 	.word	index@(_Z35group_norm_nhwc_bwd_one_pass_kernelI11Bf16IOFp32WLi64ELi84ELi672EEv26Group_norm_nhwc_bwd_params)
        /*06b0*/ 	.word	0x00000044


	//----- nvinfo : EIATTR_FRAME_SIZE
	.align		4
.L_325:
        /*06b4*/ 	.byte	0x04, 0x11
        /*06b6*/ 	.short	(.L_327 - .L_326)
	.align		4
.L_326:
        /*06b8*/ 	.word	index@(_Z35group_norm_nhwc_bwd_one_pass_kernelI11Bf16IOFp32WLi64ELi84ELi672EEv26Group_norm_nhwc_bwd_params)
        /*06bc*/ 	.word	0x00000000


	//----- nvinfo : EIATTR_REGCOUNT
	.align		4
.L_327:
        /*06c0*/ 	.byte	0x04, 0x2f
        /*06c2*/ 	.short	(.L_329 - .L_328)
	.align		4
.L_328:
        /*06c4*/ 	.word	index@(_ZN3cub17CUB_300001_SM_9006detail11EmptyKernelIvEEvv)
        /*06c8*/ 	.word	0x00000004


	//----- nvinfo : EIATTR_FRAME_SIZE
	.align		4
.L_329:
        /*06cc*/ 	.byte	0x04, 0x11
        /*06ce*/ 	.short	(.L_331 - .L_330)
	.align		4
.L_330:
        /*06d0*/ 	.word	index@(_ZN3cub17CUB_300001_SM_9006detail11EmptyKernelIvEEvv)
        /*06d4*/ 	.word	0x00000000


	//----- nvinfo : EIATTR_MIN_STACK_SIZE
	.align		4
.L_331:
        /*06d8*/ 	.byte	0x04, 0x12
        /*06da*/ 	.short	(.L_333 - .L_332)
	.align		4
.L_332:
        /*06dc*/ 	.word	index@(_ZN3cub17CUB_300001_SM_9006detail11EmptyKernelIvEEvv)
        /*06e0*/ 	.word	0x00000000


	//----- nvinfo : EIATTR_MIN_STACK_SIZE
	.align		4
.L_333:
        /*06e4*/ 	.byte	0x04, 0x12
        /*06e6*/ 	.short	(.L_335 - .L_334)
	.align		4
.L_334:
        /*06e8*/ 	.word	index@(_Z35group_norm_nhwc_bwd_one_pass_kernelI11Bf16IOFp32WLi64ELi84ELi672EEv26Group_norm_nhwc_bwd_params)
        /*06ec*/ 	.word	0x00000000


	//----- nvinfo : EIATTR_MIN_STACK_SIZE
	.align		4
.L_335:
        /*06f0*/ 	.byte	0x04, 0x12
        /*06f2*/ 	.short	(.L_337 - .L_336)
	.align		4
.L_336:
        /*06f4*/ 	.word	index@(_Z35group_norm_nhwc_bwd_one_pass_kernelI11Bf16IOFp32WLi128ELi84ELi672EEv26Group_norm_nhwc_bwd_params)
        /*06f8*/ 	.word	0x00000000


	//----- nvinfo : EIATTR_MIN_STACK_SIZE
	.align		4
.L_337:
        /*06fc*/ 	.byte	0x04, 0x12
        /*06fe*/ 	.short	(.L_339 - .L_338)
	.align		4
.L_338:
        /*0700*/ 	.word	index@(_Z35group_norm_nhwc_bwd_one_pass_kernelI11Bf16IOFp32WLi256ELi84ELi672EEv26Group_norm_nhwc_bwd_params)
        /*0704*/ 	.word	0x00000008


	//----- nvinfo : EIATTR_MIN_STACK_SIZE
	.align		4
.L_339:
        /*0708*/ 	.byte	0x04, 0x12
        /*070a*/ 	.short	(.L_341 - .L_340)
	.align		4
.L_340:
        /*070c*/ 	.word	index@(_Z35group_norm_nhwc_bwd_one_pass_kernelI11Bf16IOFp32WLi512ELi84ELi672EEv26Group_norm_nhwc_bwd_params)
        /*0710*/ 	.word	0x000001e0


	//----- nvinfo : EIATTR_MIN_STACK_SIZE
	.align		4
.L_341:
        /*0714*/ 	.byte	0x04, 0x12
        /*0716*/ 	.short	(.L_343 - .L_342)
	.align		4
.L_342:
        /*0718*/ 	.word	index@(_Z35group_norm_nhwc_bwd_one_pass_kernelI11Bf16IOBf16WLi64ELi84ELi672EEv26Group_norm_nhwc_bwd_params)
        /*071c*/ 	.word	0x00000000


	//----- nvinfo : EIATTR_MIN_STACK_SIZE
	.align		4
.L_343:
        /*0720*/ 	.byte	0x04, 0x12
        /*0722*/ 	.short	(.L_345 - .L_344)
	.align		4
.L_344:
        /*0724*/ 	.word	index@(_Z35group_norm_nhwc_bwd_one_pass_kernelI11Bf16IOBf16WLi128ELi84ELi672EEv26Group_norm_nhwc_bwd_params)
        /*0728*/ 	.word	0x00000000


	//----- nvinfo : EIATTR_MIN_STACK_SIZE
	.align		4
.L_345:
        /*072c*/ 	.byte	0x04, 0x12
        /*072e*/ 	.short	(.L_347 - .L_346)
	.align		4
.L_346:
        /*0730*/ 	.word	index@(_Z35group_norm_nhwc_bwd_one_pass_kernelI11Bf16IOBf16WLi256ELi84ELi672EEv26Group_norm_nhwc_bwd_params)
        /*0734*/ 	.word	0x00000008


	//----- nvinfo : EIATTR_MIN_STACK_SIZE
	.align		4
.L_347:
        /*0738*/ 	.byte	0x04, 0x12
        /*073a*/ 	.short	(.L_349 - .L_348)
	.align		4
.L_348:
        /*073c*/ 	.word	index@(_Z35group_norm_nhwc_bwd_one_pass_kernelI11Bf16IOBf16WLi512ELi84ELi672EEv26Group_norm_nhwc_bwd_params)
        /*0740*/ 	.word	0x000001e0


	//----- nvinfo : EIATTR_MIN_STACK_SIZE
	.align		4
.L_349:
        /*0744*/ 	.byte	0x04, 0x12
        /*0746*/ 	.short	(.L_351 - .L_350)
	.align		4
.L_350:
        /*0748*/ 	.word	index@(_Z35group_norm_nhwc_bwd_one_pass_kernelI11Bf16IOFp16WLi64ELi84ELi672EEv26Group_norm_nhwc_bwd_params)
        /*074c*/ 	.word	0x00000000


	//----- nvinfo : EIATTR_MIN_STACK_SIZE
	.align		4
.L_351:
        /*0750*/ 	.byte	0x04, 0x12
        /*0752*/ 	.short	(.L_353 - .L_352)
	.align		4
.L_352:
        /*0754*/ 	.word	index@(_Z35group_norm_nhwc_bwd_one_pass_kernelI11Bf16IOFp16WLi128ELi84ELi672EEv26Group_norm_nhwc_bwd_params)
        /*0758*/ 	.word	0x00000000


	//----- nvinfo : EIATTR_MIN_STACK_SIZE
	.align		4
.L_353:
        /*075c*/ 	.byte	0x04, 0x12
        /*075e*/ 	.short	(.L_355 - .L_354)
	.align		4
.L_354:
        /*0760*/ 	.word	index@(_Z35group_norm_nhwc_bwd_one_pass_kernelI11Bf16IOFp16WLi256ELi84ELi672EEv26Group_norm_nhwc_bwd_params)
        /*0764*/ 	.word	0x00000008


	//----- nvinfo : EIATTR_MIN_STACK_SIZE
	.align		4
.L_355:
        /*0768*/ 	.byte	0x04, 0x12
        /*076a*/ 	.short	(.L_357 - .L_356)
	.align		4
.L_356:
        /*076c*/ 	.word	index@(_Z35group_norm_nhwc_bwd_one_pass_kernelI11Bf16IOFp16WLi512ELi84ELi672EEv26Group_norm_nhwc_bwd_params)
        /*0770*/ 	.word	0x000001e0


	//----- nvinfo : EIATTR_MIN_STACK_SIZE
	.align		4
.L_357:
        /*0774*/ 	.byte	0x04, 0x12
        /*0776*/ 	.short	(.L_359 - .L_358)
	.align		4
.L_358:
        /*0778*/ 	.word	index@(_Z35group_norm_nhwc_bwd_one_pass_kernelI11Fp16IOFp32WLi64ELi84ELi672EEv26Group_norm_nhwc_bwd_params)
        /*077c*/ 	.word	0x00000008


	//----- nvinfo : EIATTR_MIN_STACK_SIZE
	.align		4
.L_359:
        /*0780*/ 	.byte	0x04, 0x12
        /*0782*/ 	.short	(.L_361 - .L_360)
	.align		4
.L_360:
        /*0784*/ 	.word	index@(_Z35group_norm_nhwc_bwd_one_pass_kernelI11Fp16IOFp32WLi128ELi84ELi672EEv26Group_norm_nhwc_bwd_params)
        /*0788*/ 	.word	0x00000000


	//----- nvinfo : EIATTR_MIN_STACK_SIZE
	.align		4
.L_361:
        /*078c*/ 	.byte	0x04, 0x12
        /*078e*/ 	.short	(.L_363 - .L_362)
	.align		4
.L_362:
        /*0790*/ 	.word	index@(_Z35group_norm_nhwc_bwd_one_pass_kernelI11Fp16IOFp32WLi256ELi84ELi672EEv26Group_norm_nhwc_bwd_params)
        /*0794*/ 	.word	0x00000000


	//----- nvinfo : EIATTR_MIN_STACK_SIZE
	.align		4
.L_363:
        /*0798*/ 	.byte	0x04, 0x12
        /*079a*/ 	.short	(.L_365 - .L_364)
	.align		4
.L_364:
        /*079c*/ 	.word	index@(_Z35group_norm_nhwc_bwd_one_pass_kernelI11Fp16IOFp32WLi512ELi84ELi672EEv26Group_norm_nhwc_bwd_params)
        /*07a0*/ 	.word	0x00000048


	//----- nvinfo : EIATTR_MIN_STACK_SIZE
	.align		4
.L_365:
        /*07a4*/ 	.byte	0x04, 0x12
        /*07a6*/ 	.short	(.L_367 - .L_366)
	.align		4
.L_366:
        /*07a8*/ 	.word	index@(_Z35group_norm_nhwc_bwd_one_pass_kernelI11Fp16IOBf16WLi64ELi84ELi672EEv26Group_norm_nhwc_bwd_params)
        /*07ac*/ 	.word	0x00000008


	//----- nvinfo : EIATTR_MIN_STACK_SIZE
	.align		4
.L_367:
        /*07b0*/ 	.byte	0x04, 0x12
        /*07b2*/ 	.short	(.L_369 - .L_368)
	.align		4
.L_368:
        /*07b4*/ 	.word	index@(_Z35group_norm_nhwc_bwd_one_pass_kernelI11Fp16IOBf16WLi128ELi84ELi672EEv26Group_norm_nhwc_bwd_params)
        /*07b8*/ 	.word	0x00000000


	//----- nvinfo : EIATTR_MIN_STACK_SIZE
	.align		4
.L_369:
        /*07bc*/ 	.byte	0x04, 0x12
        /*07be*/ 	.short	(.L_371 - .L_370)
	.align		4
.L_370:
        /*07c0*/ 	.word	index@(_Z35group_norm_nhwc_bwd_one_pass_kernelI11Fp16IOBf16WLi256ELi84ELi672EEv26Group_norm_nhwc_bwd_params)
        /*07c4*/ 	.word	0x00000000


	//----- nvinfo : EIATTR_MIN_STACK_SIZE
	.align		4
.L_371:
        /*07c8*/ 	.byte	0x04, 0x12
        /*07ca*/ 	.short	(.L_373 - .L_372)
	.align		4
.L_372:
        /*07cc*/ 	.word	index@(_Z35group_norm_nhwc_bwd_one_pass_kernelI11Fp16IOBf16WLi512ELi84ELi672EEv26Group_norm_nhwc_bwd_params)
        /*07d0*/ 	.word	0x00000048


	//----- nvinfo : EIATTR_MIN_STACK_SIZE
	.align		4
.L_373:
        /*07d4*/ 	.byte	0x04, 0x12
        /*07d6*/ 	.short	(.L_375 - .L_374)
	.align		4
.L_374:
        /*07d8*/ 	.word	index@(_Z35group_norm_nhwc_bwd_one_pass_kernelI11Fp16IOFp16WLi64ELi84ELi672EEv26Group_norm_nhwc_bwd_params)
        /*07dc*/ 	.word	0x00000008


	//----- nvinfo : EIATTR_MIN_STACK_SIZE
	.align		4
.L_375:
        /*07e0*/ 	.byte	0x04, 0x12
        /*07e2*/ 	.short	(.L_377 - .L_376)
	.align		4
.L_376:
        /*07e4*/ 	.word	index@(_Z35group_norm_nhwc_bwd_one_pass_kernelI11Fp16IOFp16WLi128ELi84ELi672EEv26Group_norm_nhwc_bwd_params)
        /*07e8*/ 	.word	0x00000000


	//----- nvinfo : EIATTR_MIN_STACK_SIZE
	.align		4
.L_377:
        /*07ec*/ 	.byte	0x04, 0x12
        /*07ee*/ 	.short	(.L_379 - .L_378)
	.align		4
.L_378:
        /*07f0*/ 	.word	index@(_Z35group_norm_nhwc_bwd_one_pass_kernelI11Fp16IOFp16WLi256ELi84ELi672EEv26Group_norm_nhwc_bwd_params)
        /*07f4*/ 	.word	0x00000000


	//----- nvinfo : EIATTR_MIN_STACK_SIZE
	.align		4
.L_379:
        /*07f8*/ 	.byte	0x04, 0x12
        /*07fa*/ 	.short	(.L_381 - .L_380)
	.align		4
.L_380:
        /*07fc*/ 	.word	index@(_Z35group_norm_nhwc_bwd_one_pass_kernelI11Fp16IOFp16WLi512ELi84ELi672EEv26Group_norm_nhwc_bwd_params)
        /*0800*/ 	.word	0x00000048


	//----- nvinfo : EIATTR_MIN_STACK_SIZE
	.align		4
.L_381:
        /*0804*/ 	.byte	0x04, 0x12
        /*0806*/ 	.short	(.L_383 - .L_382)
	.align		4
.L_382:
        /*0808*/ 	.word	index@(_Z35group_norm_nhwc_bwd_one_pass_kernelI11Fp32IOFp32WLi64ELi84ELi672EEv26Group_norm_nhwc_bwd_params)
        /*080c*/ 	.word	0x00000000


	//----- nvinfo : EIATTR_MIN_STACK_SIZE
	.align		4
.L_383:
        /*0810*/ 	.byte	0x04, 0x12
        /*0812*/ 	.short	(.L_385 - .L_384)
	.align		4
.L_384:
        /*0814*/ 	.word	index@(_Z35group_norm_nhwc_bwd_one_pass_kernelI11Fp32IOFp32WLi128ELi84ELi672EEv26Group_norm_nhwc_bwd_params)
        /*0818*/ 	.word	0x00000000


	//----- nvinfo : EIATTR_MIN_STACK_SIZE
	.align		4
.L_385:
        /*081c*/ 	.byte	0x04, 0x12
        /*081e*/ 	.short	(.L_387 - .L_386)
	.align		4
.L_386:
        /*0820*/ 	.word	index@(_Z35group_norm_nhwc_bwd_one_pass_kernelI11Fp32IOFp32WLi256ELi84ELi672EEv26Group_norm_nhwc_bwd_params)
        /*0824*/ 	.word	0x00000058


	//----- nvinfo : EIATTR_MIN_STACK_SIZE
	.align		4
.L_387:
        /*0828*/ 	.byte	0x04, 0x12
        /*082a*/ 	.short	(.L_389 - .L_388)
	.align		4
.L_388:
        /*082c*/ 	.word	index@(_Z35group_norm_nhwc_bwd_one_pass_kernelI11Fp32IOFp32WLi512ELi84ELi672EEv26Group_norm_nhwc_bwd_params)
        /*0830*/ 	.word	0x00000310


	//----- nvinfo : EIATTR_MIN_STACK_SIZE
	.align		4
.L_389:
        /*0834*/ 	.byte	0x04, 0x12
        /*0836*/ 	.short	(.L_391 - .L_390)
	.align		4
.L_390:
        /*0838*/ 	.word	index@(_Z35group_norm_nhwc_bwd_one_pass_kernelI11Fp32IOBf16WLi64ELi84ELi672EEv26Group_norm_nhwc_bwd_params)
        /*083c*/ 	.word	0x00000000


	//----- nvinfo : EIATTR_MIN_STACK_SIZE
	.align		4
.L_391:
        /*0840*/ 	.byte	0x04, 0x12
        /*0842*/ 	.short	(.L_393 - .L_392)
	.align		4
.L_392:
        /*0844*/ 	.word	index@(_Z35group_norm_nhwc_bwd_one_pass_kernelI11Fp32IOBf16WLi128ELi84ELi672EEv26Group_norm_nhwc_bwd_params)
        /*0848*/ 	.word	0x00000000


	//----- nvinfo : EIATTR_MIN_STACK_SIZE
	.align		4
.L_393:
        /*084c*/ 	.byte	0x04, 0x12
        /*084e*/ 	.short	(.L_395 - .L_394)
	.align		4
.L_394:
        /*0850*/ 	.word	index@(_Z35group_norm_nhwc_bwd_one_pass_kernelI11Fp32IOBf16WLi256ELi84ELi672EEv26Group_norm_nhwc_bwd_params)
        /*0854*/ 	.word	0x00000050


	//----- nvinfo : EIATTR_MIN_STACK_SIZE
	.align		4
.L_395:
        /*0858*/ 	.byte	0x04, 0x12
        /*085a*/ 	.short	(.L_397 - .L_396)
	.align		4
.L_396:
        /*085c*/ 	.word	index@(_Z35group_norm_nhwc_bwd_one_pass_kernelI11Fp32IOBf16WLi512ELi84ELi672EEv26Group_norm_nhwc_bwd_params)
        /*0860*/ 	.word	0x000002f0


	//----- nvinfo : EIATTR_MIN_STACK_SIZE
	.align		4
.L_397:
        /*0864*/ 	.byte	0x04, 0x12
        /*0866*/ 	.short	(.L_399 - .L_398)
	.align		4
.L_398:
        /*0868*/ 	.word	index@(_Z35group_norm_nhwc_bwd_one_pass_kernelI11Fp32IOFp16WLi64ELi84ELi672EEv26Group_norm_nhwc_bwd_params)
        /*086c*/ 	.word	0x00000000


	//----- nvinfo : EIATTR_MIN_STACK_SIZE
	.align		4
.L_399:
        /*0870*/ 	.byte	0x04, 0x12
        /*0872*/ 	.short	(.L_401 - .L_400)
	.align		4
.L_400:
        /*0874*/ 	.word	index@(_Z35group_norm_nhwc_bwd_one_pass_kernelI11Fp32IOFp16WLi128ELi84ELi672EEv26Group_norm_nhwc_bwd_params)
        /*0878*/ 	.word	0x00000000


	//----- nvinfo : EIATTR_MIN_STACK_SIZE
	.align		4
.L_401:
        /*087c*/ 	.byte	0x04, 0x12
        /*087e*/ 	.short	(.L_403 - .L_402)
	.align		4
.L_402:
        /*0880*/ 	.word	index@(_Z35group_norm_nhwc_bwd_one_pass_kernelI11Fp32IOFp16WLi256ELi84ELi672EEv26Group_norm_nhwc_bwd_params)
        /*0884*/ 	.word	0x00000050


	//----- nvinfo : EIATTR_MIN_STACK_SIZE
	.align		4
.L_403:
        /*0888*/ 	.byte	0x04, 0x12
        /*088a*/ 	.short	(.L_405 - .L_404)
	.align		4
.L_404:
        /*088c*/ 	.word	index@(_Z35group_norm_nhwc_bwd_one_pass_kernelI11Fp32IOFp16WLi512ELi84ELi672EEv26Group_norm_nhwc_bwd_params)
        /*0890*/ 	.word	0x000002f0


	//----- nvinfo : EIATTR_MIN_STACK_SIZE
	.align		4
.L_405:
        /*0894*/ 	.byte	0x04, 0x12
        /*0896*/ 	.short	(.L_407 - .L_406)
	.align		4
.L_406:
        /*0898*/ 	.word	index@(_Z35group_norm_nhwc_fwd_one_pass_kernelI11Bf16IOFp32WLi64ELi84ELi672EEv26Group_norm_nhwc_fwd_params)
        /*089c*/ 	.word	0x00000000


	//----- nvinfo : EIATTR_MIN_STACK_SIZE
	.align		4
.L_407:
        /*08a0*/ 	.byte	0x04, 0x12
        /*08a2*/ 	.short	(.L_409 - .L_408)
	.align		4
.L_408:
        /*08a4*/ 	.word	index@(_Z35group_norm_nhwc_fwd_one_pass_kernelI11Bf16IOFp32WLi128ELi84ELi672EEv26Group_norm_nhwc_fwd_params)
        /*08a8*/ 	.word	0x00000000


	//----- nvinfo : EIATTR_MIN_STACK_SIZE
	.align		4
.L_409:
        /*08ac*/ 	.byte	0x04, 0x12
        /*08ae*/ 	.short	(.L_411 - .L_410)
	.align		4
.L_410:
        /*08b0*/ 	.word	index@(_Z35group_norm_nhwc_fwd_one_pass_kernelI11Bf16IOFp32WLi256ELi84ELi672EEv26Group_norm_nhwc_fwd_params)
        /*08b4*/ 	.word	0x00000000


	//----- nvinfo : EIATTR_MIN_STACK_SIZE
	.align		4
.L_411:
        /*08b8*/ 	.byte	0x04, 0x12
        /*08ba*/ 	.short	(.L_413 - .L_412)
	.align		4
.L_412:
        /*08bc*/ 	.word	index@(_Z35group_norm_nhwc_fwd_one_pass_kernelI11Bf16IOFp32WLi512ELi84ELi672EEv26Group_norm_nhwc_fwd_params)
        /*08c0*/ 	.word	0x00000000


	//----- nvinfo : EIATTR_MIN_STACK_SIZE
	.align		4
.L_413:
        /*08c4*/ 	.byte	0x04, 0x12
        /*08c6*/ 	.short	(.L_415 - .L_414)
	.align		4
.L_414:
        /*08c8*/ 	.word	index@(_Z35group_norm_nhwc_fwd_one_pass_kernelI11Bf16IOBf16WLi64ELi84ELi672EEv26Group_norm_nhwc_fwd_params)
        /*08cc*/ 	.word	0x00000000


	//----- nvinfo : EIATTR_MIN_STACK_SIZE
	.align		4
.L_415:
        /*08d0*/ 	.byte	0x04, 0x12
        /*08d2*/ 	.short	(.L_417 - .L_416)
	.align		4
.L_416:
        /*08d4*/ 	.word	index@(_Z35group_norm_nhwc_fwd_one_pass_kernelI11Bf16IOBf16WLi128ELi84ELi672EEv26Group_norm_nhwc_fwd_params)
        /*08d8*/ 	.word	0x00000000


	//----- nvinfo : EIATTR_MIN_STACK_SIZE
	.align		4
.L_417:
        /*08dc*/ 	.byte	0x04, 0x12
        /*08de*/ 	.short	(.L_419 - .L_418)
	.align		4
.L_418:
        /*08e0*/ 	.word	index@(_Z35group_norm_nhwc_fwd_one_pass_kernelI11Bf16IOBf16WLi256ELi84ELi672EEv26Group_norm_nhwc_fwd_params)
        /*08e4*/ 	.word	0x00000000


	//----- nvinfo : EIATTR_MIN_STACK_SIZE
	.align		4
.L_419:
        /*08e8*/ 	.byte	0x04, 0x12
        /*08ea*/ 	.short	(.L_421 - .L_420)
	.align		4
.L_420:
        /*08ec*/ 	.word	index@(_Z35group_norm_nhwc_fwd_one_pass_kernelI11Bf16IOBf16WLi512ELi84ELi672EEv26Group_norm_nhwc_fwd_params)
        /*08f0*/ 	.word	0x00000000


	//----- nvinfo : EIATTR_MIN_STACK_SIZE
	.align		4
.L_421:
        /*08f4*/ 	.byte	0x04, 0x12
        /*08f6*/ 	.short	(.L_423 - .L_422)
	.align		4
.L_422:
        /*08f8*/ 	.word	index@(_Z35group_norm_nhwc_fwd_one_pass_kernelI11Bf16IOFp16WLi64ELi84ELi672EEv26Group_norm_nhwc_fwd_params)
        /*08fc*/ 	.word	0x00000000


	//----- nvinfo : EIATTR_MIN_STACK_SIZE
	.align		4
.L_423:
        /*0900*/ 	.byte	0x04, 0x12
        /*0902*/ 	.short	(.L_425 - .L_424)
	.align		4
.L_424:
        /*0904*/ 	.word	index@(_Z35group_norm_nhwc_fwd_one_pass_kernelI11Bf16IOFp16WLi128ELi84ELi672EEv26Group_norm_nhwc_fwd_params)
        /*0908*/ 	.word	0x00000000


	//----- nvinfo : EIATTR_MIN_STACK_SIZE
	.align		4
.L_425:
        /*090c*/ 	.byte	0x04, 0x12
        /*090e*/ 	.short	(.L_427 - .L_426)
	.align		4
.L_426:
        /*0910*/ 	.word	index@(_Z35group_norm_nhwc_fwd_one_pass_kernelI11Bf16IOFp16WLi256ELi84ELi672EEv26Group_norm_nhwc_fwd_params)
        /*0914*/ 	.word	0x00000000


	//----- nvinfo : EIATTR_MIN_STACK_SIZE
	.align		4
.L_427:
        /*0918*/ 	.byte	0x04, 0x12
        /*091a*/ 	.short	(.L_429 - .L_428)
	.align		4
.L_428:
        /*091c*/ 	.word	index@(_Z35group_norm_nhwc_fwd_one_pass_kernelI11Bf16IOFp16WLi512ELi84ELi672EEv26Group_norm_nhwc_fwd_params)
        /*0920*/ 	.word	0x00000000


	//----- nvinfo : EIATTR_MIN_STACK_SIZE
	.align		4
.L_429:
        /*0924*/ 	.byte	0x04, 0x12
        /*0926*/ 	.short	(.L_431 - .L_430)
	.align		4
.L_430:
        /*0928*/ 	.word	index@(_Z35group_norm_nhwc_fwd_one_pass_kernelI11Fp16IOFp32WLi64ELi84ELi672EEv26Group_norm_nhwc_fwd_params)
        /*092c*/ 	.word	0x00000000


	//----- nvinfo : EIATTR_MIN_STACK_SIZE
	.align		4
.L_431:
        /*0930*/ 	.byte	0x04, 0x12
        /*0932*/ 	.short	(.L_433 - .L_432)
	.align		4
.L_432:
        /*0934*/ 	.word	index@(_Z35group_norm_nhwc_fwd_one_pass_kernelI11Fp16IOFp32WLi128ELi84ELi672EEv26Group_norm_nhwc_fwd_params)
        /*0938*/ 	.word	0x00000000


	//----- nvinfo : EIATTR_MIN_STACK_SIZE
	.align		4
.L_433:
        /*093c*/ 	.byte	0x04, 0x12
        /*093e*/ 	.short	(.L_435 - .L_434)
	.align		4
.L_434:
        /*0940*/ 	.word	index@(_Z35group_norm_nhwc_fwd_one_pass_kernelI11Fp16IOFp32WLi256ELi84ELi672EEv26Group_norm_nhwc_fwd_params)
        /*0944*/ 	.word	0x00000000


	//----- nvinfo : EIATTR_MIN_STACK_SIZE
	.align		4
.L_435:
        /*0948*/ 	.byte	0x04, 0x12
        /*094a*/ 	.short	(.L_437 - .L_436)
	.align		4
.L_436:
        /*094c*/ 	.word	index@(_Z35group_norm_nhwc_fwd_one_pass_kernelI11Fp16IOFp32WLi512ELi84ELi672EEv26Group_norm_nhwc_fwd_params)
        /*0950*/ 	.word	0x00000000


	//----- nvinfo : EIATTR_MIN_STACK_SIZE
	.align		4
.L_437:
        /*0954*/ 	.byte	0x04, 0x12
        /*0956*/ 	.short	(.L_439 - .L_438)
	.align		4
.L_438:
        /*0958*/ 	.word	index@(_Z35group_norm_nhwc_fwd_one_pass_kernelI11Fp16IOBf16WLi64ELi84ELi672EEv26Group_norm_nhwc_fwd_params)
        /*095c*/ 	.word	0x00000000


	//----- nvinfo : EIATTR_MIN_STACK_SIZE
	.align		4
.L_439:
        /*0960*/ 	.byte	0x04, 0x12
        /*0962*/ 	.short	(.L_441 - .L_440)
	.align		4
.L_440:
        /*0964*/ 	.word	index@(_Z35group_norm_nhwc_fwd_one_pass_kernelI11Fp16IOBf16WLi128ELi84ELi672EEv26Group_norm_nhwc_fwd_params)
        /*0968*/ 	.word	0x00000000


	//----- nvinfo : EIATTR_MIN_STACK_SIZE
	.align		4
.L_441:
        /*096c*/ 	.byte	0x04, 0x12
        /*096e*/ 	.short	(.L_443 - .L_442)
	.align		4
.L_442:
        /*0970*/ 	.word	index@(_Z35group_norm_nhwc_fwd_one_pass_kernelI11Fp16IOBf16WLi256ELi84ELi672EEv26Group_norm_nhwc_fwd_params)
        /*0974*/ 	.word	0x00000000


	//----- nvinfo : EIATTR_MIN_STACK_SIZE
	.align		4
.L_443:
        /*0978*/ 	.byte	0x04, 0x12
        /*097a*/ 	.short	(.L_445 - .L_444)
	.align		4
.L_444:
        /*097c*/ 	.word	index@(_Z35group_norm_nhwc_fwd_one_pass_kernelI11Fp16IOBf16WLi512ELi84ELi672EEv26Group_norm_nhwc_fwd_params)
        /*0980*/ 	.word	0x00000000


	//----- nvinfo : EIATTR_MIN_STACK_SIZE
	.align		4
.L_445:
        /*0984*/ 	.byte	0x04, 0x12
        /*0986*/ 	.short	(.L_447 - .L_446)
	.align		4
.L_446:
        /*0988*/ 	.word	index@(_Z35group_norm_nhwc_fwd_one_pass_kernelI11Fp16IOFp16WLi64ELi84ELi672EEv26Group_norm_nhwc_fwd_params)
        /*098c*/ 	.word	0x00000000


	//----- nvinfo : EIATTR_MIN_STACK_SIZE
	.align		4
.L_447:
        /*0990*/ 	.byte	0x04, 0x12
        /*0992*/ 	.short	(.L_449 - .L_448)
	.align		4
.L_448:
        /*0994*/ 	.word	index@(_Z35group_norm_nhwc_fwd_one_pass_kernelI11Fp16IOFp16WLi128ELi84ELi672EEv26Group_norm_nhwc_fwd_params)
        /*0998*/ 	.word	0x00000000


	//----- nvinfo : EIATTR_MIN_STACK_SIZE
	.align		4
.L_449:
        /*099c*/ 	.byte	0x04, 0x12
        /*099e*/ 	.short	(.L_451 - .L_450)
	.align		4
.L_450:
        /*09a0*/ 	.word	index@(_Z35group_norm_nhwc_fwd_one_pass_kernelI11Fp16IOFp16WLi256ELi84ELi672EEv26Group_norm_nhwc_fwd_params)
        /*09a4*/ 	.word	0x00000000


	//----- nvinfo : EIATTR_MIN_STACK_SIZE
	.align		4
.L_451:
        /*09a8*/ 	.byte	0x04, 0x12
        /*09aa*/ 	.short	(.L_453 - .L_452)
	.align		4
.L_452:
        /*09ac*/ 	.word	index@(_Z35group_norm_nhwc_fwd_one_pass_kernelI11Fp16IOFp16WLi512ELi84ELi672EEv26Group_norm_nhwc_fwd_params)
        /*09b0*/ 	.word	0x00000000


	//----- nvinfo : EIATTR_MIN_STACK_SIZE
	.align		4
.L_453:
        /*09b4*/ 	.byte	0x04, 0x12
        /*09b6*/ 	.short	(.L_455 - .L_454)
	.align		4
.L_454:
        /*09b8*/ 	.word	index@(_Z35group_norm_nhwc_fwd_one_pass_kernelI11Fp32IOFp32WLi64ELi84ELi672EEv26Group_norm_nhwc_fwd_params)
        /*09bc*/ 	.word	0x00000000


	//----- nvinfo : EIATTR_MIN_STACK_SIZE
	.align		4
.L_455:
        /*09c0*/ 	.byte	0x04, 0x12
        /*09c2*/ 	.short	(.L_457 - .L_456)
	.align		4
.L_456:
        /*09c4*/ 	.word	index@(_Z35group_norm_nhwc_fwd_one_pass_kernelI11Fp32IOFp32WLi128ELi84ELi672EEv26Group_norm_nhwc_fwd_params)
        /*09c8*/ 	.word	0x00000000


	//----- nvinfo : EIATTR_MIN_STACK_SIZE
	.align		4
.L_457:
        /*09cc*/ 	.byte	0x04, 0x12
        /*09ce*/ 	.short	(.L_459 - .L_458)
	.align		4
.L_458:
        /*09d0*/ 	.word	index@(_Z35group_norm_nhwc_fwd_one_pass_kernelI11Fp32IOFp32WLi256ELi84ELi672EEv26Group_norm_nhwc_fwd_params)
        /*09d4*/ 	.word	0x00000000


	//----- nvinfo : EIATTR_MIN_STACK_SIZE
	.align		4
.L_459:
        /*09d8*/ 	.byte	0x04, 0x12
        /*09da*/ 	.short	(.L_461 - .L_460)
	.align		4
.L_460:
        /*09dc*/ 	.word	index@(_Z35group_norm_nhwc_fwd_one_pass_kernelI11Fp32IOFp32WLi512ELi84ELi672EEv26Group_norm_nhwc_fwd_params)
        /*09e0*/ 	.word	0x00000008


	//----- nvinfo : EIATTR_MIN_STACK_SIZE
	.align		4
.L_461:
        /*09e4*/ 	.byte	0x04, 0x12
        /*09e6*/ 	.short	(.L_463 - .L_462)
	.align		4
.L_462:
        /*09e8*/ 	.word	index@(_Z35group_norm_nhwc_fwd_one_pass_kernelI11Fp32IOBf16WLi64ELi84ELi672EEv26Group_norm_nhwc_fwd_params)
        /*09ec*/ 	.word	0x00000000


	//----- nvinfo : EIATTR_MIN_STACK_SIZE
	.align		4
.L_463:
        /*09f0*/ 	.byte	0x04, 0x12
        /*09f2*/ 	.short	(.L_465 - .L_464)
	.align		4
.L_464:
        /*09f4*/ 	.word	index@(_Z35group_norm_nhwc_fwd_one_pass_kernelI11Fp32IOBf16WLi128ELi84ELi672EEv26Group_norm_nhwc_fwd_params)
        /*09f8*/ 	.word	0x00000000


	//----- nvinfo : EIATTR_MIN_STACK_SIZE
	.align		4
.L_465:
        /*09fc*/ 	.byte	0x04, 0x12
        /*09fe*/ 	.short	(.L_467 - .L_466)
	.align		4
.L_466:
        /*0a00*/ 	.word	index@(_Z35group_norm_nhwc_fwd_one_pass_kernelI11Fp32IOBf16WLi256ELi84ELi672EEv26Group_norm_nhwc_fwd_params)
        /*0a04*/ 	.word	0x00000000


	//----- nvinfo : EIATTR_MIN_STACK_SIZE
	.align		4
.L_467:
        /*0a08*/ 	.byte	0x04, 0x12
        /*0a0a*/ 	.short	(.L_469 - .L_468)
	.align		4
.L_468:
        /*0a0c*/ 	.word	index@(_Z35group_norm_nhwc_fwd_one_pass_kernelI11Fp32IOBf16WLi512ELi84ELi672EEv26Group_norm_nhwc_fwd_params)
        /*0a10*/ 	.word	0x00000008


	//----- nvinfo : EIATTR_MIN_STACK_SIZE
	.align		4
.L_469:
        /*0a14*/ 	.byte	0x04, 0x12
        /*0a16*/ 	.short	(.L_471 - .L_470)
	.align		4
.L_470:
        /*0a18*/ 	.word	index@(_Z35group_norm_nhwc_fwd_one_pass_kernelI11Fp32IOFp16WLi64ELi84ELi672EEv26Group_norm_nhwc_fwd_params)
        /*0a1c*/ 	.word	0x00000000


	//----- nvinfo : EIATTR_MIN_STACK_SIZE
	.align		4
.L_471:
        /*0a20*/ 	.byte	0x04, 0x12
        /*0a22*/ 	.short	(.L_473 - .L_472)
	.align		4
.L_472:
        /*0a24*/ 	.word	index@(_Z35group_norm_nhwc_fwd_one_pass_kernelI11Fp32IOFp16WLi128ELi84ELi672EEv26Group_norm_nhwc_fwd_params)
        /*0a28*/ 	.word	0x00000000


	//----- nvinfo : EIATTR_MIN_STACK_SIZE
	.align		4
.L_473:
        /*0a2c*/ 	.byte	0x04, 0x12
        /*0a2e*/ 	.short	(.L_475 - .L_474)
	.align		4
.L_474:
        /*0a30*/ 	.word	index@(_Z35group_norm_nhwc_fwd_one_pass_kernelI11Fp32IOFp16WLi256ELi84ELi672EEv26Group_norm_nhwc_fwd_params)
        /*0a34*/ 	.word	0x00000000


	//----- nvinfo : EIATTR_MIN_STACK_SIZE
	.align		4
.L_475:
        /*0a38*/ 	.byte	0x04, 0x12
        /*0a3a*/ 	.short	(.L_477 - .L_476)
	.align		4
.L_476:
        /*0a3c*/ 	.word	index@(_Z35group_norm_nhwc_fwd_one_pass_kernelI11Fp32IOFp16WLi512ELi84ELi672EEv26Group_norm_nhwc_fwd_params)
        /*0a40*/ 	.word	0x00000008
.L_477:


//--------------------- .nv.compat                --------------------------
	.section	.nv.compat,"",@"SHT_CUDA_COMPAT_INFO"
	.align	4
        /*0000*/ 	.byte	0x02, 0x09, 0x00, 0x00, 0x02, 0x02, 0x01, 0x00, 0x02, 0x05, 0x05, 0x00, 0x03, 0x07, 0x01, 0x01
        /*0010*/ 	.byte	0x02, 0x03, 0x00, 0x00, 0x02, 0x06, 0x01, 0x00, 0x04, 0x0b, 0x08, 0x00, 0x00, 0x00, 0x00, 0x00
        /*0020*/ 	.byte	0x00, 0x00, 0x00, 0x00


//--------------------- .nv.info._ZN3cub17CUB_300001_SM_9006detail11EmptyKernelIvEEvv --------------------------
	.section	.nv.info._ZN3cub17CUB_300001_SM_9006detail11EmptyKernelIvEEvv,"",@"SHT_CUDA_INFO"
	.sectionflags	@""
	.align	4


	//----- nvinfo : EIATTR_CUDA_API_VERSION
	.align		4
        /*0000*/ 	.byte	0x04, 0x37
        /*0002*/ 	.short	(.L_479 - .L_478)
.L_478:
        /*0004*/ 	.word	0x00000082


	//----- nvinfo : EIATTR_SPARSE_MMA_MASK
	.align		4
.L_479:
        /*0008*/ 	.byte	0x03, 0x50
        /*000a*/ 	.short	0x0000


	//----- nvinfo : EIATTR_MAXREG_COUNT
	.align		4
        /*000c*/ 	.byte	0x03, 0x1b
        /*000e*/ 	.short	0x00ff


	//----- nvinfo : EIATTR_MERCURY_ISA_VERSION
	.align		4
        /*0010*/ 	.byte	0x03, 0x5f
        /*0012*/ 	.short	0x0101


	//----- nvinfo : EIATTR_EXIT_INSTR_OFFSETS
	.align		4
        /*0014*/ 	.byte	0x04, 0x1c
        /*0016*/ 	.short	(.L_481 - .L_480)


	//   ....[0]....
.L_480:
        /*0018*/ 	.word	0x00000010


	//----- nvinfo : EIATTR_SW_WAR
	.align		4
.L_481:
        /*001c*/ 	.byte	0x04, 0x36
        /*001e*/ 	.short	(.L_483 - .L_482)
.L_482:
        /*0020*/ 	.word	0x00000008
.L_483:


//--------------------- .nv.info._Z35group_norm_nhwc_bwd_one_pass_kernelI11Bf16IOFp32WLi64ELi84ELi672EEv26Group_norm_nhwc_bwd_params --------------------------
	.section	.nv.info._Z35group_norm_nhwc_bwd_one_pass_kernelI11Bf16IOFp32WLi64ELi84ELi672EEv26Group_norm_nhwc_bwd_params,"",@"SHT_CUDA_INFO"
	.sectionflags	@""
	.align	4


	//----- nvinfo : EIATTR_CUDA_API_VERSION
	.align		4
        /*0000*/ 	.byte	0x04, 0x37
        /*0002*/ 	.short	(.L_485 - .L_484)
.L_484:
        /*0004*/ 	.word	0x00000082


	//----- nvinfo : EIATTR_KPARAM_INFO
	.align		4
.L_485:
        /*0008*/ 	.byte	0x04, 0x17
        /*000a*/ 	.short	(.L_487 - .L_486)
.L_486:
        /*000c*/ 	.word	0x00000000
        /*0010*/ 	.short	0x0000
        /*0012*/ 	.short	0x0000
        /*0014*/ 	.byte	0x00, 0xf0, 0xe1, 0x02


	//----- nvinfo : EIATTR_SPARSE_MMA_MASK
	.align		4
.L_487:
        /*0018*/ 	.byte	0x03, 0x50
        /*001a*/ 	.short	0x0000


	//----- nvinfo : EIATTR_MAXREG_COUNT
	.align		4
        /*001c*/ 	.byte	0x03, 0x1b
        /*001e*/ 	.short	0x0050


	//----- nvinfo : EIATTR_NUM_BARRIERS
	.align		4
        /*0020*/ 	.byte	0x02, 0x4c
        /*0022*/ 	.byte	0x01
	.zero		1


	//----- nvinfo : EIATTR_MERCURY_ISA_VERSION
	.align		4
        /*0024*/ 	.byte	0x03, 0x5f
        /*0026*/ 	.short	0x0101


	//----- nvinfo : EIATTR_INT_WARP_WIDE_INSTR_OFFSETS
	.align		4
        /*0028*/ 	.byte	0x04, 0x31
        /*002a*/ 	.short	(.L_489 - .L_488)


	//   ....[0]....
.L_488:
        /*002c*/ 	.word	0x00002380


	//   ....[1]....
        /*0030*/ 	.word	0x000042f0


	//----- nvinfo : EIATTR_COOP_GROUP_MASK_REGIDS
	.align		4
.L_489:
        /*0034*/ 	.byte	0x04, 0x29
        /*0036*/ 	.short	(.L_491 - .L_490)


	//   ....[0]....
.L_490:
        /*0038*/ 	.word	0xffffffff


	//   ....[1]....
        /*003c*/ 	.word	0xffffffff


	//   ....[2]....
        /*0040*/ 	.word	0xffffffff


	//   ....[3]....
        /*0044*/ 	.word	0xffffffff


	//   ....[4]....
        /*0048*/ 	.word	0xffffffff


	//   ....[5]....
        /*004c*/ 	.word	0xffffffff


	//   ....[6]....
        /*0050*/ 	.word	0xffffffff


	//   ....[7]....
        /*0054*/ 	.word	0xffffffff


	//   ....[8]....
        /*0058*/ 	.word	0xffffffff


	//   ....[9]....
        /*005c*/ 	.word	0xffffffff


	//----- nvinfo : EIATTR_COOP_GROUP_INSTR_OFFSETS
	.align		4
.L_491:
        /*0060*/ 	.byte	0x04, 0x28
        /*0062*/ 	.short	(.L_493 - .L_492)


	//   ....[0]....
.L_492:
        /*0064*/ 	.word	0x000015d0


	//   ....[1]....
        /*0068*/ 	.word	0x00001610


	//   ....[2]....
        /*006c*/ 	.word	0x00001740


	//   ....[3]....
        /*0070*/ 	.word	0x00001760


	//   ....[4]....
        /*0074*/ 	.word	0x00001790


	//   ....[5]....
        /*0078*/ 	.word	0x000017b0


	//   ....[6]....
        /*007c*/ 	.word	0x000017e0


	//   ....[7]....
        /*0080*/ 	.word	0x00001800


	//   ....[8]....
        /*0084*/ 	.word	0x00001830


	//   ....[9]....
        /*0088*/ 	.word	0x00001850


	//----- nvinfo : EIATTR_EXIT_INSTR_OFFSETS
	.align		4
.L_493:
        /*008c*/ 	.byte	0x04, 0x1c
        /*008e*/ 	.short	(.L_495 - .L_494)


	//   ....[0]....
.L_494:
        /*0090*/ 	.word	0x000043e0


	//   ....[1]....
        /*0094*/ 	.word	0x00004520


	//   ....[2]....
        /*0098*/ 	.word	0x00004760


	//----- nvinfo : EIATTR_MAX_THREADS
	.align		4
.L_495:
        /*009c*/ 	.byte	0x04, 0x05
        /*009e*/ 	.short	(.L_497 - .L_496)
.L_496:
        /*00a0*/ 	.word	0x000002a0
        /*00a4*/ 	.word	0x00000001
        /*00a8*/ 	.word	0x00000001


	//----- nvinfo : EIATTR_CRS_STACK_SIZE
	.align		4
.L_497:
        /*00ac*/ 	.byte	0x04, 0x1e
        /*00ae*/ 	.short	(.L_499 - .L_498)
.L_498:
        /*00b0*/ 	.word	0x00000000


	//----- nvinfo : EIATTR_CBANK_PARAM_SIZE
	.align		4
.L_499:
        /*00b4*/ 	.byte	0x03, 0x19
        /*00b6*/ 	.short	0x00b8


	//----- nvinfo : EIATTR_PARAM_CBANK
	.align		4
        /*00b8*/ 	.byte	0x04, 0x0a
        /*00ba*/ 	.short	(.L_501 - .L_500)
	.align		4
.L_500:
        /*00bc*/ 	.word	index@(.nv.constant0._Z35group_norm_nhwc_bwd_one_pass_kernelI11Bf16IOFp32WLi64ELi84ELi672EEv26Group_norm_nhwc_bwd_params)
        /*00c0*/ 	.short	0x0210
        /*00c2*/ 	.short	0x00b8


	//----- nvinfo : EIATTR_SW_WAR
	.align		4
.L_501:
        /*00c4*/ 	.byte	0x04, 0x36
        /*00c6*/ 	.short	(.L_503 - .L_502)
.L_502:
        /*00c8*/ 	.word	0x00000008
.L_503:


//--------------------- .nv.info._Z35group_norm_nhwc_bwd_one_pass_kernelI11Bf16IOFp32WLi128ELi84ELi672EEv26Group_norm_nhwc_bwd_params --------------------------
	.section	.nv.info._Z35group_norm_nhwc_bwd_one_pass_kernelI11Bf16IOFp32WLi128ELi84ELi672EEv26Group_norm_nhwc_bwd_params,"",@"SHT_CUDA_INFO"
	.sectionflags	@""
	.align	4


	//----- nvinfo : EIATTR_CUDA_API_VERSION
	.align		4
        /*0000*/ 	.byte	0x04, 0x37
        /*0002*/ 	.short	(.L_505 - .L_504)
.L_504:
        /*0004*/ 	.word	0x00000082


	//----- nvinfo : EIATTR_KPARAM_INFO
	.align		4
.L_505:
        /*0008*/ 	.byte	0x04, 0x17
        /*000a*/ 	.short	(.L_507 - .L_506)
.L_506:
        /*000c*/ 	.word	0x00000000
        /*0010*/ 	.short	0x0000
        /*0012*/ 	.short	0x0000
        /*0014*/ 	.byte	0x00, 0xf0, 0xe1, 0x02


	//----- nvinfo : EIATTR_SPARSE_MMA_MASK
	.align		4
.L_507:
        /*0018*/ 	.byte	0x03, 0x50
        /*001a*/ 	.short	0x0000


	//----- nvinfo : EIATTR_MAXREG_COUNT
	.align		4
        /*001c*/ 	.byte	0x03, 0x1b
        /*001e*/ 	.short	0x0050


	//----- nvinfo : EIATTR_NUM_BARRIERS
	.align		4
        /*0020*/ 	.byte	0x02, 0x4c
        /*0022*/ 	.byte	0x01
	.zero		1


	//----- nvinfo : EIATTR_MERCURY_ISA_VERSION
	.align		4
        /*0024*/ 	.byte	0x03, 0x5f
        /*0026*/ 	.short	0x0101


	//----- nvinfo : EIATTR_INT_WARP_WIDE_INSTR_OFFSETS
	.align		4
        /*0028*/ 	.byte	0x04, 0x31
        /*002a*/ 	.short	(.L_509 - .L_508)


	//   ....[0]....
.L_508:
        /*002c*/ 	.word	0x00003430


	//   ....[1]....
        /*0030*/ 	.word	0x00006120


	//----- nvinfo : EIATTR_COOP_GROUP_MASK_REGIDS
	.align		4
.L_509:
        /*0034*/ 	.byte	0x04, 0x29
        /*0036*/ 	.short	(.L_511 - .L_510)


	//   ....[0]....
.L_510:
        /*0038*/ 	.word	0xffffffff


	//   ....[1]....
        /*003c*/ 	.word	0xffffffff


	//   ....[2]....
        /*0040*/ 	.word	0xffffffff


	//   ....[3]....
        /*0044*/ 	.word	0xffffffff


	//   ....[4]....
        /*0048*/ 	.word	0xffffffff


	//   ....[5]....
        /*004c*/ 	.word	0xffffffff


	//   ....[6]....
        /*0050*/ 	.word	0xffffffff


	//   ....[7]....
        /*0054*/ 	.word	0xffffffff


	//   ....[8]....
        /*0058*/ 	.word	0xffffffff


	//   ....[9]....
        /*005c*/ 	.word	0xffffffff


	//----- nvinfo : EIATTR_COOP_GROUP_INSTR_OFFSETS
	.align		4
.L_511:
        /*0060*/ 	.byte	0x04, 0x28
        /*0062*/ 	.short	(.L_513 - .L_512)


	//   ....[0]....
.L_512:
        /*0064*/ 	.word	0x000025a0


	//   ....[1]....
        /*0068*/ 	.word	0x000025e0


	//   ....[2]....
        /*006c*/ 	.word	0x00002720


	//   ....[3]....
        /*0070*/ 	.word	0x00002740


	//   ....[4]....
        /*0074*/ 	.word	0x00002770


	//   ....[5]....
        /*0078*/ 	.word	0x00002790


	//   ....[6]....
        /*007c*/ 	.word	0x000027c0


	//   ....[7]....
        /*0080*/ 	.word	0x000027e0


	//   ....[8]....
        /*0084*/ 	.word	0x00002820


	//   ....[9]....
        /*0088*/ 	.word	0x00002840


	//----- nvinfo : EIATTR_EXIT_INSTR_OFFSETS
	.align		4
.L_513:
        /*008c*/ 	.byte	0x04, 0x1c
        /*008e*/ 	.short	(.L_515 - .L_514)


	//   ....[0]....
.L_514:
        /*0090*/ 	.word	0x00006210


	//   ....[1]....
        /*0094*/ 	.word	0x00006350


	//   ....[2]....
        /*0098*/ 	.word	0x00006590


	//----- nvinfo : EIATTR_MAX_THREADS
	.align		4
.L_515:
        /*009c*/ 	.byte	0x04, 0x05
        /*009e*/ 	.short	(.L_517 - .L_516)
.L_516:
        /*00a0*/ 	.word	0x000002a0
        /*00a4*/ 	.word	0x00000001
        /*00a8*/ 	.word	0x00000001


	//----- nvinfo : EIATTR_CRS_STACK_SIZE
	.align		4
.L_517:
        /*00ac*/ 	.byte	0x04, 0x1e
        /*00ae*/ 	.short	(.L_519 - .L_518)
.L_518:
        /*00b0*/ 	.word	0x00000000


	//----- nvinfo : EIATTR_CBANK_PARAM_SIZE
	.align		4
.L_519:
        /*00b4*/ 	.byte	0x03, 0x19
        /*00b6*/ 	.short	0x00b8


	//----- nvinfo : EIATTR_PARAM_CBANK
	.align		4
        /*00b8*/ 	.byte	0x04, 0x0a
        /*00ba*/ 	.short	(.L_521 - .L_520)
	.align		4
.L_520:
        /*00bc*/ 	.word	index@(.nv.constant0._Z35group_norm_nhwc_bwd_one_pass_kernelI11Bf16IOFp32WLi128ELi84ELi672EEv26Group_norm_nhwc_bwd_params)
        /*00c0*/ 	.short	0x0210
        /*00c2*/ 	.short	0x00b8


	//----- nvinfo : EIATTR_SW_WAR
	.align		4
.L_521:
        /*00c4*/ 	.byte	0x04, 0x36
        /*00c6*/ 	.short	(.L_523 - .L_522)
.L_522:
        /*00c8*/ 	.word	0x00000008
.L_523:


//--------------------- .nv.info._Z35group_norm_nhwc_bwd_one_pass_kernelI11Bf16IOFp32WLi256ELi84ELi672EEv26Group_norm_nhwc_bwd_params --------------------------
	.section	.nv.info._Z35group_norm_nhwc_bwd_one_pass_kernelI11Bf16IOFp32WLi256ELi84ELi672EEv26Group_norm_nhwc_bwd_params,"",@"SHT_CUDA_INFO"
	.sectionflags	@""
	.align	4


	//----- nvinfo : EIATTR_CUDA_API_VERSION
	.align		4
        /*0000*/ 	.byte	0x04, 0x37
        /*0002*/ 	.short	(.L_525 - .L_524)
.L_524:
        /*0004*/ 	.word	0x00000082


	//----- nvinfo : EIATTR_KPARAM_INFO
	.align		4
.L_525:
        /*0008*/ 	.byte	0x04, 0x17
        /*000a*/ 	.short	(.L_527 - .L_526)
.L_526:
        /*000c*/ 	.word	0x00000000
        /*0010*/ 	.short	0x0000
        /*0012*/ 	.short	0x0000
        /*0014*/ 	.byte	0x00, 0xf0, 0xe1, 0x02


	//----- nvinfo : EIATTR_SPARSE_MMA_MASK
	.align		4
.L_527:
        /*0018*/ 	.byte	0x03, 0x50
        /*001a*/ 	.short	0x0000


	//----- nvinfo : EIATTR_MAXREG_COUNT
	.align		4
        /*001c*/ 	.byte	0x03, 0x1b
        /*001e*/ 	.short	0x0050


	//----- nvinfo : EIATTR_NUM_BARRIERS
	.align		4
        /*0020*/ 	.byte	0x02, 0x4c
        /*0022*/ 	.byte	0x01
	.zero		1


	//----- nvinfo : EIATTR_ANNOTATIONS
	.align		4
        /*0024*/ 	.byte	0x04, 0x55
        /*0026*/ 	.short	(.L_529 - .L_528)


	//   ....[0]....
.L_528:
        /*0028*/ 	.word	0x00000001
        /*002c*/ 	.byte	0x00, 0x03, 0x00, 0x00, 0x01, 0x00, 0x00, 0x00, 0x70, 0x44, 0x00, 0x00, 0x01, 0x00, 0x00, 0x00
        /*003c*/ 	.byte	0x00, 0x46, 0x00, 0x00, 0x01, 0x00, 0x00, 0x00, 0x30, 0x46, 0x00, 0x00


	//----- nvinfo : EIATTR_MERCURY_ISA_VERSION
	.align		4
.L_529:
        /*0048*/ 	.byte	0x03, 0x5f
        /*004a*/ 	.short	0x0101


	//----- nvinfo : EIATTR_INT_WARP_WIDE_INSTR_OFFSETS
	.align		4
        /*004c*/ 	.byte	0x04, 0x31
        /*004e*/ 	.short	(.L_531 - .L_530)


	//   ....[0]....
.L_530:
        /*0050*/ 	.word	0x00005400


	//   ....[1]....
        /*0054*/ 	.word	0x00009d00


	//----- nvinfo : EIATTR_COOP_GROUP_MASK_REGIDS
	.align		4
.L_531:
        /*0058*/ 	.byte	0x04, 0x29
        /*005a*/ 	.short	(.L_533 - .L_532)


	//   ....[0]....
.L_532:
        /*005c*/ 	.word	0xffffffff


	//   ....[1]....
        /*0060*/ 	.word	0xffffffff


	//   ....[2]....
        /*0064*/ 	.word	0xffffffff


	//   ....[3]....
        /*0068*/ 	.word	0xffffffff


	//   ....[4]....
        /*006c*/ 	.word	0xffffffff


	//   ....[5]....
        /*0070*/ 	.word	0xffffffff


	//   ....[6]....
        /*0074*/ 	.word	0xffffffff


	//   ....[7]....
        /*0078*/ 	.word	0xffffffff


	//   ....[8]....
        /*007c*/ 	.word	0xffffffff


	//   ....[9]....
        /*0080*/ 	.word	0xffffffff


	//----- nvinfo : EIATTR_COOP_GROUP_INSTR_OFFSETS
	.align		4
.L_533:
        /*0084*/ 	.byte	0x04, 0x28
        /*0086*/ 	.short	(.L_535 - .L_534)


	//   ....[0]....
.L_534:
        /*0088*/ 	.word	0x000044f0


	//   ....[1]....
        /*008c*/ 	.word	0x00004500


	//   ....[2]....
        /*0090*/ 	.word	0x00004550


	//   ....[3]....
        /*0094*/ 	.word	0x00004560


	//   ....[4]....
        /*0098*/ 	.word	0x00004590


	//   ....[5]....
        /*009c*/ 	.word	0x000045b0


	//   ....[6]....
        /*00a0*/ 	.word	0x000045e0


	//   ....[7]....
        /*00a4*/ 	.word	0x00004610


	//   ....[8]....
        /*00a8*/ 	.word	0x00004680


	//   ....[9]....
        /*00ac*/ 	.word	0x000046a0


	//----- nvinfo : EIATTR_EXIT_INSTR_OFFSETS
	.align		4
.L_535:
        /*00b0*/ 	.byte	0x04, 0x1c
        /*00b2*/ 	.short	(.L_537 - .L_536)


	//   ....[0]....
.L_536:
        /*00b4*/ 	.word	0x00009df0


	//   ....[1]....
        /*00b8*/ 	.word	0x00009f30


	//   ....[2]....
        /*00bc*/ 	.word	0x0000a180


	//----- nvinfo : EIATTR_MAX_THREADS
	.align		4
.L_537:
        /*00c0*/ 	.byte	0x04, 0x05
        /*00c2*/ 	.short	(.L_539 - .L_538)
.L_538:
        /*00c4*/ 	.word	0x000002a0
        /*00c8*/ 	.word	0x00000001
        /*00cc*/ 	.word	0x00000001


	//----- nvinfo : EIATTR_CRS_STACK_SIZE
	.align		4
.L_539:
        /*00d0*/ 	.byte	0x04, 0x1e
        /*00d2*/ 	.short	(.L_541 - .L_540)
.L_540:
        /*00d4*/ 	.word	0x00000000


	//----- nvinfo : EIATTR_CBANK_PARAM_SIZE
	.align		4
.L_541:
        /*00d8*/ 	.byte	0x03, 0x19
        /*00da*/ 	.short	0x00b8


	//----- nvinfo : EIATTR_PARAM_CBANK
	.align		4
        /*00dc*/ 	.byte	0x04, 0x0a
        /*00de*/ 	.short	(.L_543 - .L_542)
	.align		4
.L_542:
        /*00e0*/ 	.word	index@(.nv.constant0._Z35group_norm_nhwc_bwd_one_pass_kernelI11Bf16IOFp32WLi256ELi84ELi672EEv26Group_norm_nhwc_bwd_params)
        /*00e4*/ 	.short	0x0210
        /*00e6*/ 	.short	0x00b8


	//----- nvinfo : EIATTR_SW_WAR
	.align		4
.L_543:
        /*00e8*/ 	.byte	0x04, 0x36
        /*00ea*/ 	.short	(.L_545 - .L_544)
.L_544:
        /*00ec*/ 	.word	0x00000008
.L_545:


//--------------------- .nv.info._Z35group_norm_nhwc_bwd_one_pass_kernelI11Bf16IOFp32WLi512ELi84ELi672EEv26Group_norm_nhwc_bwd_params --------------------------
	.section	.nv.info._Z35group_norm_nhwc_bwd_one_pass_kernelI11Bf16IOFp32WLi512ELi84ELi672EEv26Group_norm_nhwc_bwd_params,"",@"SHT_CUDA_INFO"
	.sectionflags	@""
	.align	4


	//----- nvinfo : EIATTR_CUDA_API_VERSION
	.align		4
        /*0000*/ 	.byte	0x04, 0x37
        /*0002*/ 	.short	(.L_547 - .L_546)
.L_546:
        /*0004*/ 	.word	0x00000082


	//----- nvinfo : EIATTR_KPARAM_INFO
	.align		4
.L_547:
        /*0008*/ 	.byte	0x04, 0x17
        /*000a*/ 	.short	(.L_549 - .L_548)
.L_548:
        /*000c*/ 	.word	0x00000000
        /*0010*/ 	.short	0x0000
        /*0012*/ 	.short	0x0000
        /*0014*/ 	.byte	0x00, 0xf0, 0xe1, 0x02


	//----- nvinfo : EIATTR_SPARSE_MMA_MASK
	.align		4
.L_549:
        /*0018*/ 	.byte	0x03, 0x50
        /*001a*/ 	.short	0x0000


	//----- nvinfo : EIATTR_MAXREG_COUNT
	.align		4
        /*001c*/ 	.byte	0x03, 0x1b
        /*001e*/ 	.short	0x0050


	//----- nvinfo : EIATTR_NUM_BARRIERS
	.align		4
        /*0020*/ 	.byte	0x02, 0x4c
        /*0022*/ 	.byte	0x01
	.zero		1


	//----- nvinfo : EIATTR_ANNOTATIONS
	.align		4
        /*0024*/ 	.byte	0x04, 0x55
        /*0026*/ 	.short	(.L_551 - .L_550)


	//   ....[0]....
.L_550:
        /*0028*/ 	.word	0x00000001
        /*002c*/ 	.byte	0xf0, 0x02, 0x00, 0x00, 0x01, 0x00, 0x00, 0x00, 0x20, 0x03, 0x00, 0x00, 0x01, 0x00, 0x00, 0x00
        /* <DEDUP_REMOVED lines=204> */
        /*0cfc*/ 	.byte	0x70, 0x36, 0x01, 0x00


	//----- nvinfo : EIATTR_MERCURY_ISA_VERSION
	.align		4
.L_551:
        /*0d00*/ 	.byte	0x03, 0x5f
        /*0d02*/ 	.short	0x0101


	//----- nvinfo : EIATTR_INT_WARP_WIDE_INSTR_OFFSETS
	.align		4
        /*0d04*/ 	.byte	0x04, 0x31
        /*0d06*/ 	.short	(.L_553 - .L_552)


	//   ....[0]....
.L_552:
        /*0d08*/ 	.word	0x0000aac0


	//   ....[1]....
        /*0d0c*/ 	.word	0x0000adf0


	//   ....[2]....
        /*0d10*/ 	.word	0x0000aea0


	//   ....[3]....
        /*0d14*/ 	.word	0x0000aeb0


	//   ....[4]....
        /*0d18*/ 	.word	0x0000af70


	//   ....[5]....
        /*0d1c*/ 	.word	0x0000b050


	//   ....[6]....
        /*0d20*/ 	.word	0x0000b110


	//   ....[7]....
        /*0d24*/ 	.word	0x0000b130


	//   ....[8]....
        /*0d28*/ 	.word	0x0000b230


	//   ....[9]....
        /*0d2c*/ 	.word	0x0000b2f0


	//   ....[10]....
        /*0d30*/ 	.word	0x0000b310


	//   ....[11]....
        /*0d34*/ 	.word	0x0000b410


	//   ....[12]....
        /*0d38*/ 	.word	0x0000b4d0


	//   ....[13]....
        /*0d3c*/ 	.word	0x0000b4e0


	//   ....[14]....
        /*0d40*/ 	.word	0x0000b5f0


	//   ....[15]....
        /*0d44*/ 	.word	0x0000b6b0


	//   ....[16]....
        /*0d48*/ 	.word	0x0000b6c0


	//   ....[17]....
        /*0d4c*/ 	.word	0x0000b870


	//   ....[18]....
        /*0d50*/ 	.word	0x0000b930


	//   ....[19]....
        /*0d54*/ 	.word	0x0000b940


	//   ....[20]....
        /*0d58*/ 	.word	0x0000b950


	//   ....[21]....
        /*0d5c*/ 	.word	0x0000bac0


	//   ....[22]....
        /*0d60*/ 	.word	0x0000bb70


	//   ....[23]....
        /*0d64*/ 	.word	0x0000bb90


	//   ....[24]....
        /*0d68*/ 	.word	0x0000bbc0


	//   ....[25]....
        /*0d6c*/ 	.word	0x0000bdd0


	//   ....[26]....
        /*0d70*/ 	.word	0x0000be90


	//   ....[27]....
        /*0d74*/ 	.word	0x0000bef0


	//   ....[28]....
        /*0d78*/ 	.word	0x0000bf20


	//   ....[29]....
        /*0d7c*/ 	.word	0x0000c1d0


	//   ....[30]....
        /*0d80*/ 	.word	0x0000c250


	//   ....[31]....
        /*0d84*/ 	.word	0x00013aa0


	//----- nvinfo : EIATTR_COOP_GROUP_MASK_REGIDS
	.align		4
.L_553:
        /*0d88*/ 	.byte	0x04, 0x29
        /*0d8a*/ 	.short	(.L_555 - .L_554)


	//   ....[0]....
.L_554:
        /*0d8c*/ 	.word	0xffffffff


	//   ....[1]....
        /*0d90*/ 	.word	0xffffffff


	//   ....[2]....
        /*0d94*/ 	.word	0xffffffff


	//   ....[3]....
        /*0d98*/ 	.word	0xffffffff


	//   ....[4]....
        /*0d9c*/ 	.word	0xffffffff


	//   ....[5]....
        /*0da0*/ 	.word	0xffffffff


	//   ....[6]....
        /*0da4*/ 	.word	0xffffffff


	//   ....[7]....
        /*0da8*/ 	.word	0xffffffff


	//   ....[8]....
        /*0dac*/ 	.word	0xffffffff


	//   ....[9]....
        /*0db0*/ 	.word	0xffffffff


	//----- nvinfo : EIATTR_COOP_GROUP_INSTR_OFFSETS
	.align		4
.L_555:
        /*0db4*/ 	.byte	0x04, 0x28
        /*0db6*/ 	.short	(.L_557 - .L_556)


	//   ....[0]....
.L_556:
        /*0db8*/ 	.word	0x000091e0


	//   ....[1]....
        /*0dbc*/ 	.word	0x000091f0


	//   ....[2]....
        /*0dc0*/ 	.word	0x00009280


	//   ....[3]....
        /*0dc4*/ 	.word	0x00009290


	//   ....[4]....
        /*0dc8*/ 	.word	0x000092f0


	//   ....[5]....
        /*0dcc*/ 	.word	0x00009300


	//   ....[6]....
        /*0dd0*/ 	.word	0x00009400


	//   ....[7]....
        /*0dd4*/ 	.word	0x00009410


	//   ....[8]....
        /*0dd8*/ 	.word	0x00009700


	//   ....[9]....
        /*0ddc*/ 	.word	0x00009710


	//----- nvinfo : EIATTR_EXIT_INSTR_OFFSETS
	.align		4
.L_557:
        /*0de0*/ 	.byte	0x04, 0x1c
        /*0de2*/ 	.short	(.L_559 - .L_558)


	//   ....[0]....
.L_558:
        /*0de4*/ 	.word	0x00013b90


	//   ....[1]....
        /*0de8*/ 	.word	0x00013cd0


	//   ....[2]....
        /*0dec*/ 	.word	0x00013f20


	//----- nvinfo : EIATTR_MAX_THREADS
	.align		4
.L_559:
        /*0df0*/ 	.byte	0x04, 0x05
        /*0df2*/ 	.short	(.L_561 - .L_560)
.L_560:
        /*0df4*/ 	.word	0x000002a0
        /*0df8*/ 	.word	0x00000001
        /*0dfc*/ 	.word	0x00000001


	//----- nvinfo : EIATTR_CRS_STACK_SIZE
	.align		4
.L_561:
        /*0e00*/ 	.byte	0x04, 0x1e
        /*0e02*/ 	.short	(.L_563 - .L_562)
.L_562:
        /*0e04*/ 	.word	0x00000000


	//----- nvinfo : EIATTR_CBANK_PARAM_SIZE
	.align		4
.L_563:
        /*0e08*/ 	.byte	0x03, 0x19
        /*0e0a*/ 	.short	0x00b8


	//----- nvinfo : EIATTR_PARAM_CBANK
	.align		4
        /*0e0c*/ 	.byte	0x04, 0x0a
        /*0e0e*/ 	.short	(.L_565 - .L_564)
	.align		4
.L_564:
        /*0e10*/ 	.word	index@(.nv.constant0._Z35group_norm_nhwc_bwd_one_pass_kernelI11Bf16IOFp32WLi512ELi84ELi672EEv26Group_norm_nhwc_bwd_params)
        /*0e14*/ 	.short	0x0210
        /*0e16*/ 	.short	0x00b8


	//----- nvinfo : EIATTR_SW_WAR
	.align		4
.L_565:
        /*0e18*/ 	.byte	0x04, 0x36
        /*0e1a*/ 	.short	(.L_567 - .L_566)
.L_566:
        /*0e1c*/ 	.word	0x00000008
.L_567:


//--------------------- .nv.info._Z35group_norm_nhwc_bwd_one_pass_kernelI11Bf16IOBf16WLi64ELi84ELi672EEv26Group_norm_nhwc_bwd_params --------------------------
	.section	.nv.info._Z35group_norm_nhwc_bwd_one_pass_kernelI11Bf16IOBf16WLi64ELi84ELi672EEv26Group_norm_nhwc_bwd_params,"",@"SHT_CUDA_INFO"
	.sectionflags	@""
	.align	4


	//----- nvinfo : EIATTR_CUDA_API_VERSION
	.align		4
        /*0000*/ 	.byte	0x04, 0x37
        /*0002*/ 	.short	(.L_569 - .L_568)
.L_568:
        /*0004*/ 	.word	0x00000082


	//----- nvinfo : EIATTR_KPARAM_INFO
	.align		4
.L_569:
        /*0008*/ 	.byte	0x04, 0x17
        /*000a*/ 	.short	(.L_571 - .L_570)
.L_570:
        /*000c*/ 	.word	0x00000000
        /*0010*/ 	.short	0x0000
        /*0012*/ 	.short	0x0000
        /*0014*/ 	.byte	0x00, 0xf0, 0xe1, 0x02


	//----- nvinfo : EIATTR_SPARSE_MMA_MASK
	.align		4
.L_571:
        /*0018*/ 	.byte	0x03, 0x50
        /*001a*/ 	.short	0x0000


	//----- nvinfo : EIATTR_MAXREG_COUNT
	.align		4
        /*001c*/ 	.byte	0x03, 0x1b
        /*001e*/ 	.short	0x0050


	//----- nvinfo : EIATTR_NUM_BARRIERS
	.align		4
        /*0020*/ 	.byte	0x02, 0x4c
        /*0022*/ 	.byte	0x01
	.zero		1


	//----- nvinfo : EIATTR_MERCURY_ISA_VERSION
	.align		4
        /*0024*/ 	.byte	0x03, 0x5f
        /*0026*/ 	.short	0x0101


	//----- nvinfo : EIATTR_INT_WARP_WIDE_INSTR_OFFSETS
	.align		4
        /*0028*/ 	.byte	0x04, 0x31
        /*002a*/ 	.short	(.L_573 - .L_572)


	//   ....[0]....
.L_572:
        /*002c*/ 	.word	0x000023e0


	//   ....[1]....
        /*0030*/ 	.word	0x00004350


	//----- nvinfo : EIATTR_COOP_GROUP_MASK_REGIDS
	.align		4
.L_573:
        /*0034*/ 	.byte	0x04, 0x29
        /*0036*/ 	.short	(.L_575 - .L_574)


	//   ....[0]....
.L_574:
        /*0038*/ 	.word	0xffffffff


	//   ....[1]....
        /*003c*/ 	.word	0xffffffff


	//   ....[2]....
        /*0040*/ 	.word	0xffffffff


	//   ....[3]....
        /*0044*/ 	.word	0xffffffff


	//   ....[4]....
        /*0048*/ 	.word	0xffffffff


	//   ....[5]....
        /*004c*/ 	.word	0xffffffff


	//   ....[6]....
        /*0050*/ 	.word	0xffffffff


	//   ....[7]....
        /*0054*/ 	.word	0xffffffff


	//   ....[8]....
        /*0058*/ 	.word	0xffffffff


	//   ....[9]....
        /*005c*/ 	.word	0xffffffff


	//----- nvinfo : EIATTR_COOP_GROUP_INSTR_OFFSETS
	.align		4
.L_575:
        /*0060*/ 	.byte	0x04, 0x28
        /*0062*/ 	.short	(.L_577 - .L_576)


	//   ....[0]....
.L_576:
        /*0064*/ 	.word	0x00001630


	//   ....[1]....
        /*0068*/ 	.word	0x00001670


	//   ....[2]....
        /*006c*/ 	.word	0x000017a0


	//   ....[3]....
        /*0070*/ 	.word	0x000017c0


	//   ....[4]....
        /*0074*/ 	.word	0x000017f0


	//   ....[5]....
        /*0078*/ 	.word	0x00001810


	//   ....[6]....
        /*007c*/ 	.word	0x00001840


	//   ....[7]....
        /*0080*/ 	.word	0x00001860


	//   ....[8]....
        /*0084*/ 	.word	0x00001890


	//   ....[9]....
        /*0088*/ 	.word	0x000018b0


	//----- nvinfo : EIATTR_EXIT_INSTR_OFFSETS
	.align		4
.L_577:
        /*008c*/ 	.byte	0x04, 0x1c
        /*008e*/ 	.short	(.L_579 - .L_578)


	//   ....[0]....
.L_578:
        /*0090*/ 	.word	0x00004440


	//   ....[1]....
        /*0094*/ 	.word	0x00004580


	//   ....[2]....
        /*0098*/ 	.word	0x000047e0


	//----- nvinfo : EIATTR_MAX_THREADS
	.align		4
.L_579:
        /*009c*/ 	.byte	0x04, 0x05
        /*009e*/ 	.short	(.L_581 - .L_580)
.L_580:
        /*00a0*/ 	.word	0x000002a0
        /*00a4*/ 	.word	0x00000001
        /*00a8*/ 	.word	0x00000001


	//----- nvinfo : EIATTR_CRS_STACK_SIZE
	.align		4
.L_581:
        /*00ac*/ 	.byte	0x04, 0x1e
        /*00ae*/ 	.short	(.L_583 - .L_582)
.L_582:
        /*00b0*/ 	.word	0x00000000


	//----- nvinfo : EIATTR_CBANK_PARAM_SIZE
	.align		4
.L_583:
        /*00b4*/ 	.byte	0x03, 0x19
        /*00b6*/ 	.short	0x00b8


	//----- nvinfo : EIATTR_PARAM_CBANK
	.align		4
        /*00b8*/ 	.byte	0x04, 0x0a
        /*00ba*/ 	.short	(.L_585 - .L_584)
	.align		4
.L_584:
        /*00bc*/ 	.word	index@(.nv.constant0._Z35group_norm_nhwc_bwd_one_pass_kernelI11Bf16IOBf16WLi64ELi84ELi672EEv26Group_norm_nhwc_bwd_params)
        /*00c0*/ 	.short	0x0210
        /*00c2*/ 	.short	0x00b8


	//----- nvinfo : EIATTR_SW_WAR
	.align		4
.L_585:
        /*00c4*/ 	.byte	0x04, 0x36
        /*00c6*/ 	.short	(.L_587 - .L_586)
.L_586:
        /*00c8*/ 	.word	0x00000008
.L_587:


//--------------------- .nv.info._Z35group_norm_nhwc_bwd_one_pass_kernelI11Bf16IOBf16WLi128ELi84ELi672EEv26Group_norm_nhwc_bwd_params --------------------------
	.section	.nv.info._Z35group_norm_nhwc_bwd_one_pass_kernelI11Bf16IOBf16WLi128ELi84ELi672EEv26Group_norm_nhwc_bwd_params,"",@"SHT_CUDA_INFO"
	.sectionflags	@""
	.align	4


	//----- nvinfo : EIATTR_CUDA_API_VERSION
	.align		4
        /*0000*/ 	.byte	0x04, 0x37
        /*0002*/ 	.short	(.L_589 - .L_588)
.L_588:
        /*0004*/ 	.word	0x00000082


	//----- nvinfo : EIATTR_KPARAM_INFO
	.align		4
.L_589:
        /*0008*/ 	.byte	0x04, 0x17
        /*000a*/ 	.short	(.L_591 - .L_590)
.L_590:
        /*000c*/ 	.word	0x00000000
        /*0010*/ 	.short	0x0000
        /*0012*/ 	.short	0x0000
        /*0014*/ 	.byte	0x00, 0xf0, 0xe1, 0x02


	//----- nvinfo : EIATTR_SPARSE_MMA_MASK
	.align		4
.L_591:
        /*0018*/ 	.byte	0x03, 0x50
        /*001a*/ 	.short	0x0000


	//----- nvinfo : EIATTR_MAXREG_COUNT
	.align		4
        /*001c*/ 	.byte	0x03, 0x1b
        /*001e*/ 	.short	0x0050


	//----- nvinfo : EIATTR_NUM_BARRIERS
	.align		4
        /*0020*/ 	.byte	0x02, 0x4c
        /*0022*/ 	.byte	0x01
	.zero		1


	//----- nvinfo : EIATTR_MERCURY_ISA_VERSION
	.align		4
        /*0024*/ 	.byte	0x03, 0x5f
        /*0026*/ 	.short	0x0101


	//----- nvinfo : EIATTR_INT_WARP_WIDE_INSTR_OFFSETS
	.align		4
        /*0028*/ 	.byte	0x04, 0x31
        /*002a*/ 	.short	(.L_593 - .L_592)


	//   ....[0]....
.L_592:
        /*002c*/ 	.word	0x00003490


	//   ....[1]....
        /*0030*/ 	.word	0x00006180


	//----- nvinfo : EIATTR_COOP_GROUP_MASK_REGIDS
	.align		4
.L_593:
        /*0034*/ 	.byte	0x04, 0x29
        /*0036*/ 	.short	(.L_595 - .L_594)


	//   ....[0]....
.L_594:
        /*0038*/ 	.word	0xffffffff


	//   ....[1]....
        /*003c*/ 	.word	0xffffffff


	//   ....[2]....
        /*0040*/ 	.word	0xffffffff


	//   ....[3]....
        /*0044*/ 	.word	0xffffffff


	//   ....[4]....
        /*0048*/ 	.word	0xffffffff


	//   ....[5]....
        /*004c*/ 	.word	0xffffffff


	//   ....[6]....
        /*0050*/ 	.word	0xffffffff


	//   ....[7]....
        /*0054*/ 	.word	0xffffffff


	//   ....[8]....
        /*0058*/ 	.word	0xffffffff


	//   ....[9]....
        /*005c*/ 	.word	0xffffffff


	//----- nvinfo : EIATTR_COOP_GROUP_INSTR_OFFSETS
	.align		4
.L_595:
        /*0060*/ 	.byte	0x04, 0x28
        /*0062*/ 	.short	(.L_597 - .L_596)


	//   ....[0]....
.L_596:
        /*0064*/ 	.word	0x00002600


	//   ....[1]....
        /*0068*/ 	.word	0x00002640


	//   ....[2]....
        /*006c*/ 	.word	0x00002770


	//   ....[3]....
        /*0070*/ 	.word	0x00002790


	//   ....[4]....
        /*0074*/ 	.word	0x000027c0


	//   ....[5]....
        /*0078*/ 	.word	0x000027e0


	//   ....[6]....
        /*007c*/ 	.word	0x00002810


	//   ....[7]....
        /*0080*/ 	.word	0x00002830


	//   ....[8]....
        /*0084*/ 	.word	0x00002860


	//   ....[9]....
        /*0088*/ 	.word	0x00002890


	//----- nvinfo : EIATTR_EXIT_INSTR_OFFSETS
	.align		4
.L_597:
        /*008c*/ 	.byte	0x04, 0x1c
        /*008e*/ 	.short	(.L_599 - .L_598)


	//   ....[0]....
.L_598:
        /*0090*/ 	.word	0x00006270


	//   ....[1]....
        /*0094*/ 	.word	0x000063b0


	//   ....[2]....
        /*0098*/ 	.word	0x00006610


	//----- nvinfo : EIATTR_MAX_THREADS
	.align		4
.L_599:
        /*009c*/ 	.byte	0x04, 0x05
        /*009e*/ 	.short	(.L_601 - .L_600)
.L_600:
        /*00a0*/ 	.word	0x000002a0
        /*00a4*/ 	.word	0x00000001
        /*00a8*/ 	.word	0x00000001


	//----- nvinfo : EIATTR_CRS_STACK_SIZE
	.align		4
.L_601:
        /*00ac*/ 	.byte	0x04, 0x1e
        /*00ae*/ 	.short	(.L_603 - .L_602)
.L_602:
        /*00b0*/ 	.word	0x00000000


	//----- nvinfo : EIATTR_CBANK_PARAM_SIZE
	.align		4
.L_603:
        /*00b4*/ 	.byte	0x03, 0x19
        /*00b6*/ 	.short	0x00b8


	//----- nvinfo : EIATTR_PARAM_CBANK
	.align		4
        /*00b8*/ 	.byte	0x04, 0x0a
        /*00ba*/ 	.short	(.L_605 - .L_604)
	.align		4
.L_604:
        /*00bc*/ 	.word	index@(.nv.constant0._Z35group_norm_nhwc_bwd_one_pass_kernelI11Bf16IOBf16WLi128ELi84ELi672EEv26Group_norm_nhwc_bwd_params)
        /*00c0*/ 	.short	0x0210
        /*00c2*/ 	.short	0x00b8


	//----- nvinfo : EIATTR_SW_WAR
	.align		4
.L_605:
        /*00c4*/ 	.byte	0x04, 0x36
        /*00c6*/ 	.short	(.L_607 - .L_606)
.L_606:
        /*00c8*/ 	.word	0x00000008
.L_607:


//--------------------- .nv.info._Z35group_norm_nhwc_bwd_one_pass_kernelI11Bf16IOBf16WLi256ELi84ELi672EEv26Group_norm_nhwc_bwd_params --------------------------
	.section	.nv.info._Z35group_norm_nhwc_bwd_one_pass_kernelI11Bf16IOBf16WLi256ELi84ELi672EEv26Group_norm_nhwc_bwd_params,"",@"SHT_CUDA_INFO"
	.sectionflags	@""
	.align	4


	//----- nvinfo : EIATTR_CUDA_API_VERSION
	.align		4
        /*0000*/ 	.byte	0x04, 0x37
        /*0002*/ 	.short	(.L_609 - .L_608)
.L_608:
        /*0004*/ 	.word	0x00000082


	//----- nvinfo : EIATTR_KPARAM_INFO
	.align		4
.L_609:
        /*0008*/ 	.byte	0x04, 0x17
        /*000a*/ 	.short	(.L_611 - .L_610)
.L_610:
        /*000c*/ 	.word	0x00000000
        /*0010*/ 	.short	0x0000
        /*0012*/ 	.short	0x0000
        /*0014*/ 	.byte	0x00, 0xf0, 0xe1, 0x02


	//----- nvinfo : EIATTR_SPARSE_MMA_MASK
	.align		4
.L_611:
        /*0018*/ 	.byte	0x03, 0x50
        /*001a*/ 	.short	0x0000


	//----- nvinfo : EIATTR_MAXREG_COUNT
	.align		4
        /*001c*/ 	.byte	0x03, 0x1b
        /*001e*/ 	.short	0x0050


	//----- nvinfo : EIATTR_NUM_BARRIERS
	.align		4
        /*0020*/ 	.byte	0x02, 0x4c
        /*0022*/ 	.byte	0x01
	.zero		1


	//----- nvinfo : EIATTR_ANNOTATIONS
	.align		4
        /*0024*/ 	.byte	0x04, 0x55
        /*0026*/ 	.short	(.L_613 - .L_612)


	//   ....[0]....
.L_612:
        /*0028*/ 	.word	0x00000001
        /*002c*/ 	.byte	0x00, 0x03, 0x00, 0x00, 0x01, 0x00, 0x00, 0x00, 0xc0, 0x44, 0x00, 0x00, 0x01, 0x00, 0x00, 0x00
        /*003c*/ 	.byte	0x50, 0x46, 0x00, 0x00, 0x01, 0x00, 0x00, 0x00, 0x80, 0x46, 0x00, 0x00


	//----- nvinfo : EIATTR_MERCURY_ISA_VERSION
	.align		4
.L_613:
        /*0048*/ 	.byte	0x03, 0x5f
        /*004a*/ 	.short	0x0101


	//----- nvinfo : EIATTR_INT_WARP_WIDE_INSTR_OFFSETS
	.align		4
        /*004c*/ 	.byte	0x04, 0x31
        /*004e*/ 	.short	(.L_615 - .L_614)


	//   ....[0]....
.L_614:
        /*0050*/ 	.word	0x00005450


	//   ....[1]....
        /*0054*/ 	.word	0x00009d50


	//----- nvinfo : EIATTR_COOP_GROUP_MASK_REGIDS
	.align		4
.L_615:
        /*0058*/ 	.byte	0x04, 0x29
        /*005a*/ 	.short	(.L_617 - .L_616)


	//   ....[0]....
.L_616:
        /*005c*/ 	.word	0xffffffff


	//   ....[1]....
        /*0060*/ 	.word	0xffffffff


	//   ....[2]....
        /*0064*/ 	.word	0xffffffff


	//   ....[3]....
        /*0068*/ 	.word	0xffffffff


	//   ....[4]....
        /*006c*/ 	.word	0xffffffff


	//   ....[5]....
        /*0070*/ 	.word	0xffffffff


	//   ....[6]....
        /*0074*/ 	.word	0xffffffff


	//   ....[7]....
        /*0078*/ 	.word	0xffffffff


	//   ....[8]....
        /*007c*/ 	.word	0xffffffff


	//   ....[9]....
        /*0080*/ 	.word	0xffffffff


	//----- nvinfo : EIATTR_COOP_GROUP_INSTR_OFFSETS
	.align		4
.L_617:
        /*0084*/ 	.byte	0x04, 0x28
        /*0086*/ 	.short	(.L_619 - .L_618)


	//   ....[0]....
.L_618:
        /*0088*/ 	.word	0x00004540


	//   ....[1]....
        /*008c*/ 	.word	0x00004550


	//   ....[2]....
        /*0090*/ 	.word	0x000045a0


	//   ....[3]....
        /*0094*/ 	.word	0x000045b0


	//   ....[4]....
        /*0098*/ 	.word	0x000045e0


	//   ....[5]....
        /*009c*/ 	.word	0x00004600


	//   ....[6]....
        /*00a0*/ 	.word	0x00004630


	//   ....[7]....
        /*00a4*/ 	.word	0x00004660


	//   ....[8]....
        /*00a8*/ 	.word	0x000046d0


	//   ....[9]....
        /*00ac*/ 	.word	0x000046f0


	//----- nvinfo : EIATTR_EXIT_INSTR_OFFSETS
	.align		4
.L_619:
        /*00b0*/ 	.byte	0x04, 0x1c
        /*00b2*/ 	.short	(.L_621 - .L_620)


	//   ....[0]....
.L_620:
        /*00b4*/ 	.word	0x00009e40


	//   ....[1]....
        /*00b8*/ 	.word	0x00009f80


	//   ....[2]....
        /*00bc*/ 	.word	0x0000a1f0


	//----- nvinfo : EIATTR_MAX_THREADS
	.align		4
.L_621:
        /*00c0*/ 	.byte	0x04, 0x05
        /*00c2*/ 	.short	(.L_623 - .L_622)
.L_622:
        /*00c4*/ 	.word	0x000002a0
        /*00c8*/ 	.word	0x00000001
        /*00cc*/ 	.word	0x00000001


	//----- nvinfo : EIATTR_CRS_STACK_SIZE
	.align		4
.L_623:
        /*00d0*/ 	.byte	0x04, 0x1e
        /*00d2*/ 	.short	(.L_625 - .L_624)
.L_624:
        /*00d4*/ 	.word	0x00000000


	//----- nvinfo : EIATTR_CBANK_PARAM_SIZE
	.align		4
.L_625:
        /*00d8*/ 	.byte	0x03, 0x19
        /*00da*/ 	.short	0x00b8


	//----- nvinfo : EIATTR_PARAM_CBANK
	.align		4
        /*00dc*/ 	.byte	0x04, 0x0a
        /*00de*/ 	.short	(.L_627 - .L_626)
	.align		4
.L_626:
        /*00e0*/ 	.word	index@(.nv.constant0._Z35group_norm_nhwc_bwd_one_pass_kernelI11Bf16IOBf16WLi256ELi84ELi672EEv26Group_norm_nhwc_bwd_params)
        /*00e4*/ 	.short	0x0210
        /*00e6*/ 	.short	0x00b8


	//----- nvinfo : EIATTR_SW_WAR
	.align		4
.L_627:
        /*00e8*/ 	.byte	0x04, 0x36
        /*00ea*/ 	.short	(.L_629 - .L_628)
.L_628:
        /*00ec*/ 	.word	0x00000008
.L_629:


//--------------------- .nv.info._Z35group_norm_nhwc_bwd_one_pass_kernelI11Bf16IOBf16WLi512ELi84ELi672EEv26Group_norm_nhwc_bwd_params --------------------------
	.section	.nv.info._Z35group_norm_nhwc_bwd_one_pass_kernelI11Bf16IOBf16WLi512ELi84ELi672EEv26Group_norm_nhwc_bwd_params,"",@"SHT_CUDA_INFO"
	.sectionflags	@""
	.align	4


	//----- nvinfo : EIATTR_CUDA_API_VERSION
	.align		4
        /*0000*/ 	.byte	0x04, 0x37
        /*0002*/ 	.short	(.L_631 - .L_630)
.L_630:
        /*0004*/ 	.word	0x00000082


	//----- nvinfo : EIATTR_KPARAM_INFO
	.align		4
.L_631:
        /*0008*/ 	.byte	0x04, 0x17
        /*000a*/ 	.short	(.L_633 - .L_632)
.L_632:
        /*000c*/ 	.word	0x00000000
        /*0010*/ 	.short	0x0000
        /*0012*/ 	.short	0x0000
        /*0014*/ 	.byte	0x00, 0xf0, 0xe1, 0x02


	//----- nvinfo : EIATTR_SPARSE_MMA_MASK
	.align		4
.L_633:
        /*0018*/ 	.byte	0x03, 0x50
        /*001a*/ 	.short	0x0000


	//----- nvinfo : EIATTR_MAXREG_COUNT
	.align		4
        /*001c*/ 	.byte	0x03, 0x1b
        /*001e*/ 	.short	0x0050


	//----- nvinfo : EIATTR_NUM_BARRIERS
	.align		4
        /*0020*/ 	.byte	0x02, 0x4c
        /*0022*/ 	.byte	0x01
	.zero		1


	//----- nvinfo : EIATTR_ANNOTATIONS
	.align		4
        /*0024*/ 	.byte	0x04, 0x55
        /*0026*/ 	.short	(.L_635 - .L_634)


	//   ....[0]....
.L_634:
        /* <DEDUP_REMOVED lines=209> */


	//----- nvinfo : EIATTR_MERCURY_ISA_VERSION
	.align		4
.L_635:
        /*0d20*/ 	.byte	0x03, 0x5f
        /*0d22*/ 	.short	0x0101


	//----- nvinfo : EIATTR_INT_WARP_WIDE_INSTR_OFFSETS
	.align		4
        /*0d24*/ 	.byte	0x04, 0x31
        /*0d26*/ 	.short	(.L_637 - .L_636)


	//   ....[0]....
.L_636:
        /*0d28*/ 	.word	0x0000ab40


	//   ....[1]....
        /*0d2c*/ 	.word	0x0000ae70


	//   ....[2]....
        /*0d30*/ 	.word	0x0000af20


	//   ....[3]....
        /*0d34*/ 	.word	0x0000af30


	//   ....[4]....
        /*0d38*/ 	.word	0x0000aff0


	//   ....[5]....
        /*0d3c*/ 	.word	0x0000b0d0


	//   ....[6]....
        /*0d40*/ 	.word	0x0000b190


	//   ....[7]....
        /*0d44*/ 	.word	0x0000b1b0


	//   ....[8]....
        /*0d48*/ 	.word	0x0000b2b0


	//   ....[9]....
        /*0d4c*/ 	.word	0x0000b370


	//   ....[10]....
        /*0d50*/ 	.word	0x0000b390


	//   ....[11]....
        /*0d54*/ 	.word	0x0000b490


	//   ....[12]....
        /*0d58*/ 	.word	0x0000b550


	//   ....[13]....
        /*0d5c*/ 	.word	0x0000b560


	//   ....[14]....
        /*0d60*/ 	.word	0x0000b670


	//   ....[15]....
        /*0d64*/ 	.word	0x0000b730


	//   ....[16]....
        /*0d68*/ 	.word	0x0000b740


	//   ....[17]....
        /*0d6c*/ 	.word	0x0000b8f0


	//   ....[18]....
        /*0d70*/ 	.word	0x0000b9b0


	//   ....[19]....
        /*0d74*/ 	.word	0x0000b9c0


	//   ....[20]....
        /*0d78*/ 	.word	0x0000b9d0


	//   ....[21]....
        /*0d7c*/ 	.word	0x0000bb40


	//   ....[22]....
        /*0d80*/ 	.word	0x0000bbf0


	//   ....[23]....
        /*0d84*/ 	.word	0x0000bc10


	//   ....[24]....
        /*0d88*/ 	.word	0x0000bc40


	//   ....[25]....
        /*0d8c*/ 	.word	0x0000be50


	//   ....[26]....
        /*0d90*/ 	.word	0x0000bf10


	//   ....[27]....
        /*0d94*/ 	.word	0x0000bf70


	//   ....[28]....
        /*0d98*/ 	.word	0x0000bfa0


	//   ....[29]....
        /*0d9c*/ 	.word	0x0000c250


	//   ....[30]....
        /*0da0*/ 	.word	0x0000c2d0


	//   ....[31]....
        /*0da4*/ 	.word	0x00013b20


	//----- nvinfo : EIATTR_COOP_GROUP_MASK_REGIDS
	.align		4
.L_637:
        /*0da8*/ 	.byte	0x04, 0x29
        /*0daa*/ 	.short	(.L_639 - .L_638)


	//   ....[0]....
.L_638:
        /*0dac*/ 	.word	0xffffffff


	//   ....[1]....
        /*0db0*/ 	.word	0xffffffff


	//   ....[2]....
        /*0db4*/ 	.word	0xffffffff


	//   ....[3]....
        /*0db8*/ 	.word	0xffffffff


	//   ....[4]....
        /*0dbc*/ 	.word	0xffffffff


	//   ....[5]....
        /*0dc0*/ 	.word	0xffffffff


	//   ....[6]....
        /*0dc4*/ 	.word	0xffffffff


	//   ....[7]....
        /*0dc8*/ 	.word	0xffffffff


	//   ....[8]....
        /*0dcc*/ 	.word	0xffffffff


	//   ....[9]....
        /*0dd0*/ 	.word	0xffffffff


	//----- nvinfo : EIATTR_COOP_GROUP_INSTR_OFFSETS
	.align		4
.L_639:
        /*0dd4*/ 	.byte	0x04, 0x28
        /*0dd6*/ 	.short	(.L_641 - .L_640)


	//   ....[0]....
.L_640:
        /*0dd8*/ 	.word	0x00009260


	//   ....[1]....
        /*0ddc*/ 	.word	0x00009270


	//   ....[2]....
        /*0de0*/ 	.word	0x00009300


	//   ....[3]....
        /*0de4*/ 	.word	0x00009310


	//   ....[4]....
        /*0de8*/ 	.word	0x00009370


	//   ....[5]....
        /*0dec*/ 	.word	0x00009380


	//   ....[6]....
        /*0df0*/ 	.word	0x00009480


	//   ....[7]....
        /*0df4*/ 	.word	0x00009490


	//   ....[8]....
        /*0df8*/ 	.word	0x00009780


	//   ....[9]....
        /*0dfc*/ 	.word	0x00009790


	//----- nvinfo : EIATTR_EXIT_INSTR_OFFSETS
	.align		4
.L_641:
        /*0e00*/ 	.byte	0x04, 0x1c
        /*0e02*/ 	.short	(.L_643 - .L_642)


	//   ....[0]....
.L_642:
        /*0e04*/ 	.word	0x00013c10


	//   ....[1]....
        /*0e08*/ 	.word	0x00013d50


	//   ....[2]....
        /*0e0c*/ 	.word	0x00013fb0


	//----- nvinfo : EIATTR_MAX_THREADS
	.align		4
.L_643:
        /*0e10*/ 	.byte	0x04, 0x05
        /*0e12*/ 	.short	(.L_645 - .L_644)
.L_644:
        /*0e14*/ 	.word	0x000002a0
        /*0e18*/ 	.word	0x00000001
        /*0e1c*/ 	.word	0x00000001


	//----- nvinfo : EIATTR_CRS_STACK_SIZE
	.align		4
.L_645:
        /*0e20*/ 	.byte	0x04, 0x1e
        /*0e22*/ 	.short	(.L_647 - .L_646)
.L_646:
        /*0e24*/ 	.word	0x00000000


	//----- nvinfo : EIATTR_CBANK_PARAM_SIZE
	.align		4
.L_647:
        /*0e28*/ 	.byte	0x03, 0x19
        /*0e2a*/ 	.short	0x00b8


	//----- nvinfo : EIATTR_PARAM_CBANK
	.align		4
        /*0e2c*/ 	.byte	0x04, 0x0a
        /*0e2e*/ 	.short	(.L_649 - .L_648)
	.align		4
.L_648:
        /*0e30*/ 	.word	index@(.nv.constant0._Z35group_norm_nhwc_bwd_one_pass_kernelI11Bf16IOBf16WLi512ELi84ELi672EEv26Group_norm_nhwc_bwd_params)
        /*0e34*/ 	.short	0x0210
        /*0e36*/ 	.short	0x00b8


	//----- nvinfo : EIATTR_SW_WAR
	.align		4
.L_649:
        /*0e38*/ 	.byte	0x04, 0x36
        /*0e3a*/ 	.short	(.L_651 - .L_650)
.L_650:
        /*0e3c*/ 	.word	0x00000008
.L_651:


//--------------------- .nv.info._Z35group_norm_nhwc_bwd_one_pass_kernelI11Bf16IOFp16WLi64ELi84ELi672EEv26Group_norm_nhwc_bwd_params --------------------------
	.section	.nv.info._Z35group_norm_nhwc_bwd_one_pass_kernelI11Bf16IOFp16WLi64ELi84ELi672EEv26Group_norm_nhwc_bwd_params,"",@"SHT_CUDA_INFO"
	.sectionflags	@""
	.align	4


	//----- nvinfo : EIATTR_CUDA_API_VERSION
	.align		4
        /*0000*/ 	.byte	0x04, 0x37
        /*0002*/ 	.short	(.L_653 - .L_652)
.L_652:
        /*0004*/ 	.word	0x00000082


	//----- nvinfo : EIATTR_KPARAM_INFO
	.align		4
.L_653:
        /*0008*/ 	.byte	0x04, 0x17
        /*000a*/ 	.short	(.L_655 - .L_654)
.L_654:
        /*000c*/ 	.word	0x00000000
        /*0010*/ 	.short	0x0000
        /*0012*/ 	.short	0x0000
        /*0014*/ 	.byte	0x00, 0xf0, 0xe1, 0x02


	//----- nvinfo : EIATTR_SPARSE_MMA_MASK
	.align		4
.L_655:
        /*0018*/ 	.byte	0x03, 0x50
        /*001a*/ 	.short	0x0000


	//----- nvinfo : EIATTR_MAXREG_COUNT
	.align		4
        /*001c*/ 	.byte	0x03, 0x1b
        /*001e*/ 	.short	0x0050


	//----- nvinfo : EIATTR_NUM_BARRIERS
	.align		4
        /*0020*/ 	.byte	0x02, 0x4c
        /*0022*/ 	.byte	0x01
	.zero		1


	//----- nvinfo : EIATTR_MERCURY_ISA_VERSION
	.align		4
        /*0024*/ 	.byte	0x03, 0x5f
        /*0026*/ 	.short	0x0101


	//----- nvinfo : EIATTR_INT_WARP_WIDE_INSTR_OFFSETS
	.align		4
        /*0028*/ 	.byte	0x04, 0x31
        /*002a*/ 	.short	(.L_657 - .L_656)


	//   ....[0]....
.L_656:
        /*002c*/ 	.word	0x000023e0


	//   ....[1]....
        /*0030*/ 	.word	0x00004350


	//----- nvinfo : EIATTR_COOP_GROUP_MASK_REGIDS
	.align		4
.L_657:
        /*0034*/ 	.byte	0x04, 0x29
        /*0036*/ 	.short	(.L_659 - .L_658)


	//   ....[0]....
.L_658:
        /*0038*/ 	.word	0xffffffff


	//   ....[1]....
        /*003c*/ 	.word	0xffffffff


	//   ....[2]....
        /*0040*/ 	.word	0xffffffff


	//   ....[3]....
        /*0044*/ 	.word	0xffffffff


	//   ....[4]....
        /*0048*/ 	.word	0xffffffff


	//   ....[5]....
        /*004c*/ 	.word	0xffffffff


	//   ....[6]....
        /*0050*/ 	.word	0xffffffff


	//   ....[7]....
        /*0054*/ 	.word	0xffffffff


	//   ....[8]....
        /*0058*/ 	.word	0xffffffff


	//   ....[9]....
        /*005c*/ 	.word	0xffffffff


	//----- nvinfo : EIATTR_COOP_GROUP_INSTR_OFFSETS
	.align		4
.L_659:
        /*0060*/ 	.byte	0x04, 0x28
        /*0062*/ 	.short	(.L_661 - .L_660)


	//   ....[0]....
.L_660:
        /*0064*/ 	.word	0x00001630


	//   ....[1]....
        /*0068*/ 	.word	0x00001670


	//   ....[2]....
        /*006c*/ 	.word	0x000017a0


	//   ....[3]....
        /*0070*/ 	.word	0x000017c0


	//   ....[4]....
        /*0074*/ 	.word	0x000017f0


	//   ....[5]....
        /*0078*/ 	.word	0x00001810


	//   ....[6]....
        /*007c*/ 	.word	0x00001840


	//   ....[7]....
        /*0080*/ 	.word	0x00001860


	//   ....[8]....
        /*0084*/ 	.word	0x00001890


	//   ....[9]....
        /*0088*/ 	.word	0x000018b0


	//----- nvinfo : EIATTR_EXIT_INSTR_OFFSETS
	.align		4
.L_661:
        /*008c*/ 	.byte	0x04, 0x1c
        /*008e*/ 	.short	(.L_663 - .L_662)


	//   ....[0]....
.L_662:
        /*0090*/ 	.word	0x00004440


	//   ....[1]....
        /*0094*/ 	.word	0x00004580


	//   ....[2]....
        /*0098*/ 	.word	0x000047e0


	//----- nvinfo : EIATTR_MAX_THREADS
	.align		4
.L_663:
        /*009c*/ 	.byte	0x04, 0x05
        /*009e*/ 	.short	(.L_665 - .L_664)
.L_664:
        /*00a0*/ 	.word	0x000002a0
        /*00a4*/ 	.word	0x00000001
        /*00a8*/ 	.word	0x00000001


	//----- nvinfo : EIATTR_CRS_STACK_SIZE
	.align		4
.L_665:
        /*00ac*/ 	.byte	0x04, 0x1e
        /*00ae*/ 	.short	(.L_667 - .L_666)
.L_666:
        /*00b0*/ 	.word	0x00000000


	//----- nvinfo : EIATTR_CBANK_PARAM_SIZE
	.align		4
.L_667:
        /*00b4*/ 	.byte	0x03, 0x19
        /*00b6*/ 	.short	0x00b8


	//----- nvinfo : EIATTR_PARAM_CBANK
	.align		4
        /*00b8*/ 	.byte	0x04, 0x0a
        /*00ba*/ 	.short	(.L_669 - .L_668)
	.align		4
.L_668:
        /*00bc*/ 	.word	index@(.nv.constant0._Z35group_norm_nhwc_bwd_one_pass_kernelI11Bf16IOFp16WLi64ELi84ELi672EEv26Group_norm_nhwc_bwd_params)
        /*00c0*/ 	.short	0x0210
        /*00c2*/ 	.short	0x00b8


	//----- nvinfo : EIATTR_SW_WAR
	.align		4
.L_669:
        /*00c4*/ 	.byte	0x04, 0x36
        /*00c6*/ 	.short	(.L_671 - .L_670)
.L_670:
        /*00c8*/ 	.word	0x00000008
.L_671:


//--------------------- .nv.info._Z35group_norm_nhwc_bwd_one_pass_kernelI11Bf16IOFp16WLi128ELi84ELi672EEv26Group_norm_nhwc_bwd_params --------------------------
	.section	.nv.info._Z35group_norm_nhwc_bwd_one_pass_kernelI11Bf16IOFp16WLi128ELi84ELi672EEv26Group_norm_nhwc_bwd_params,"",@"SHT_CUDA_INFO"
	.sectionflags	@""
	.align	4


	//----- nvinfo : EIATTR_CUDA_API_VERSION
	.align		4
        /*0000*/ 	.byte	0x04, 0x37
        /*0002*/ 	.short	(.L_673 - .L_672)
.L_672:
        /*0004*/ 	.word	0x00000082


	//----- nvinfo : EIATTR_KPARAM_INFO
	.align		4
.L_673:
        /*0008*/ 	.byte	0x04, 0x17
        /*000a*/ 	.short	(.L_675 - .L_674)
.L_674:
        /*000c*/ 	.word	0x00000000
        /*0010*/ 	.short	0x0000
        /*0012*/ 	.short	0x0000
        /*0014*/ 	.byte	0x00, 0xf0, 0xe1, 0x02


	//----- nvinfo : EIATTR_SPARSE_MMA_MASK
	.align		4
.L_675:
        /*0018*/ 	.byte	0x03, 0x50
        /*001a*/ 	.short	0x0000


	//----- nvinfo : EIATTR_MAXREG_COUNT
	.align		4
        /*001c*/ 	.byte	0x03, 0x1b
        /*001e*/ 	.short	0x0050


	//----- nvinfo : EIATTR_NUM_BARRIERS
	.align		4
        /*0020*/ 	.byte	0x02, 0x4c
        /*0022*/ 	.byte	0x01
	.zero		1


	//----- nvinfo : EIATTR_MERCURY_ISA_VERSION
	.align		4
        /*0024*/ 	.byte	0x03, 0x5f
        /*0026*/ 	.short	0x0101


	//----- nvinfo : EIATTR_INT_WARP_WIDE_INSTR_OFFSETS
	.align		4
        /*0028*/ 	.byte	0x04, 0x31
        /*002a*/ 	.short	(.L_677 - .L_676)


	//   ....[0]....
.L_676:
        /*002c*/ 	.word	0x00003490


	//   ....[1]....
        /*0030*/ 	.word	0x00006180


	//----- nvinfo : EIATTR_COOP_GROUP_MASK_REGIDS
	.align		4
.L_677:
        /*0034*/ 	.byte	0x04, 0x29
        /*0036*/ 	.short	(.L_679 - .L_678)


	//   ....[0]....
.L_678:
        /*0038*/ 	.word	0xffffffff


	//   ....[1]....
        /*003c*/ 	.word	0xffffffff


	//   ....[2]....
        /*0040*/ 	.word	0xffffffff


	//   ....[3]....
        /*0044*/ 	.word	0xffffffff


	//   ....[4]....
        /*0048*/ 	.word	0xffffffff


	//   ....[5]....
        /*004c*/ 	.word	0xffffffff


	//   ....[6]....
        /*0050*/ 	.word	0xffffffff


	//   ....[7]....
        /*0054*/ 	.word	0xffffffff


	//   ....[8]....
        /*0058*/ 	.word	0xffffffff


	//   ....[9]....
        /*005c*/ 	.word	0xffffffff


	//----- nvinfo : EIATTR_COOP_GROUP_INSTR_OFFSETS
	.align		4
.L_679:
        /*0060*/ 	.byte	0x04, 0x28
        /*0062*/ 	.short	(.L_681 - .L_680)


	//   ....[0]....
.L_680:
        /*0064*/ 	.word	0x00002600


	//   ....[1]....
        /*0068*/ 	.word	0x00002640


	//   ....[2]....
        /*006c*/ 	.word	0x00002770


	//   ....[3]....
        /*0070*/ 	.word	0x00002790


	//   ....[4]....
        /*0074*/ 	.word	0x000027c0


	//   ....[5]....
        /*0078*/ 	.word	0x000027e0


	//   ....[6]....
        /*007c*/ 	.word	0x00002810


	//   ....[7]....
        /*0080*/ 	.word	0x00002830


	//   ....[8]....
        /*0084*/ 	.word	0x00002860


	//   ....[9]....
        /*0088*/ 	.word	0x00002890


	//----- nvinfo : EIATTR_EXIT_INSTR_OFFSETS
	.align		4
.L_681:
        /*008c*/ 	.byte	0x04, 0x1c
        /*008e*/ 	.short	(.L_683 - .L_682)


	//   ....[0]....
.L_682:
        /*0090*/ 	.word	0x00006270


	//   ....[1]....
        /*0094*/ 	.word	0x000063b0


	//   ....[2]....
        /*0098*/ 	.word	0x00006610


	//----- nvinfo : EIATTR_MAX_THREADS
	.align		4
.L_683:
        /*009c*/ 	.byte	0x04, 0x05
        /*009e*/ 	.short	(.L_685 - .L_684)
.L_684:
        /*00a0*/ 	.word	0x000002a0
        /*00a4*/ 	.word	0x00000001
        /*00a8*/ 	.word	0x00000001


	//----- nvinfo : EIATTR_CRS_STACK_SIZE
	.align		4
.L_685:
        /*00ac*/ 	.byte	0x04, 0x1e
        /*00ae*/ 	.short	(.L_687 - .L_686)
.L_686:
        /*00b0*/ 	.word	0x00000000


	//----- nvinfo : EIATTR_CBANK_PARAM_SIZE
	.align		4
.L_687:
        /*00b4*/ 	.byte	0x03, 0x19
        /*00b6*/ 	.short	0x00b8


	//----- nvinfo : EIATTR_PARAM_CBANK
	.align		4
        /*00b8*/ 	.byte	0x04, 0x0a
        /*00ba*/ 	.short	(.L_689 - .L_688)
	.align		4
.L_688:
        /*00bc*/ 	.word	index@(.nv.constant0._Z35group_norm_nhwc_bwd_one_pass_kernelI11Bf16IOFp16WLi128ELi84ELi672EEv26Group_norm_nhwc_bwd_params)
        /*00c0*/ 	.short	0x0210
        /*00c2*/ 	.short	0x00b8


	//----- nvinfo : EIATTR_SW_WAR
	.align		4
.L_689:
        /*00c4*/ 	.byte	0x04, 0x36
        /*00c6*/ 	.short	(.L_691 - .L_690)
.L_690:
        /*00c8*/ 	.word	0x00000008
.L_691:


//--------------------- .nv.info._Z35group_norm_nhwc_bwd_one_pass_kernelI11Bf16IOFp16WLi256ELi84ELi672EEv26Group_norm_nhwc_bwd_params --------------------------
	.section	.nv.info._Z35group_norm_nhwc_bwd_one_pass_kernelI11Bf16IOFp16WLi256ELi84ELi672EEv26Group_norm_nhwc_bwd_params,"",@"SHT_CUDA_INFO"
	.sectionflags	@""
	.align	4


	//----- nvinfo : EIATTR_CUDA_API_VERSION
	.align		4
        /*0000*/ 	.byte	0x04, 0x37
        /*0002*/ 	.short	(.L_693 - .L_692)
.L_692:
        /*0004*/ 	.word	0x00000082


	//----- nvinfo : EIATTR_KPARAM_INFO
	.align		4
.L_693:
        /*0008*/ 	.byte	0x04, 0x17
        /*000a*/ 	.short	(.L_695 - .L_694)
.L_694:
        /*000c*/ 	.word	0x00000000
        /*0010*/ 	.short	0x0000
        /*0012*/ 	.short	0x0000
        /*0014*/ 	.byte	0x00, 0xf0, 0xe1, 0x02


	//----- nvinfo : EIATTR_SPARSE_MMA_MASK
	.align		4
.L_695:
        /*0018*/ 	.byte	0x03, 0x50
        /*001a*/ 	.short	0x0000


	//----- nvinfo : EIATTR_MAXREG_COUNT
	.align		4
        /*001c*/ 	.byte	0x03, 0x1b
        /*001e*/ 	.short	0x0050


	//----- nvinfo : EIATTR_NUM_BARRIERS
	.align		4
        /*0020*/ 	.byte	0x02, 0x4c
        /*0022*/ 	.byte	0x01
	.zero		1


	//----- nvinfo : EIATTR_ANNOTATIONS
	.align		4
        /*0024*/ 	.byte	0x04, 0x55
        /*0026*/ 	.short	(.L_697 - .L_696)


	//   ....[0]....
.L_696:
        /*0028*/ 	.word	0x00000001
        /*002c*/ 	.byte	0x00, 0x03, 0x00, 0x00, 0x01, 0x00, 0x00, 0x00, 0xc0, 0x44, 0x00, 0x00, 0x01, 0x00, 0x00, 0x00
        /*003c*/ 	.byte	0x50, 0x46, 0x00, 0x00, 0x01, 0x00, 0x00, 0x00, 0x80, 0x46, 0x00, 0x00


	//----- nvinfo : EIATTR_MERCURY_ISA_VERSION
	.align		4
.L_697:
        /*0048*/ 	.byte	0x03, 0x5f
        /*004a*/ 	.short	0x0101


	//----- nvinfo : EIATTR_INT_WARP_WIDE_INSTR_OFFSETS
	.align		4
        /*004c*/ 	.byte	0x04, 0x31
        /*004e*/ 	.short	(.L_699 - .L_698)


	//   ....[0]....
.L_698:
        /*0050*/ 	.word	0x00005450


	//   ....[1]....
        /*0054*/ 	.word	0x00009d50


	//----- nvinfo : EIATTR_COOP_GROUP_MASK_REGIDS
	.align		4
.L_699:
        /*0058*/ 	.byte	0x04, 0x29
        /*005a*/ 	.short	(.L_701 - .L_700)


	//   ....[0]....
.L_700:
        /*005c*/ 	.word	0xffffffff


	//   ....[1]....
        /*0060*/ 	.word	0xffffffff


	//   ....[2]....
        /*0064*/ 	.word	0xffffffff


	//   ....[3]....
        /*0068*/ 	.word	0xffffffff


	//   ....[4]....
        /*006c*/ 	.word	0xffffffff


	//   ....[5]....
        /*0070*/ 	.word	0xffffffff


	//   ....[6]....
        /*0074*/ 	.word	0xffffffff


	//   ....[7]....
        /*0078*/ 	.word	0xffffffff


	//   ....[8]....
        /*007c*/ 	.word	0xffffffff


	//   ....[9]....
        /*0080*/ 	.word	0xffffffff


	//----- nvinfo : EIATTR_COOP_GROUP_INSTR_OFFSETS
	.align		4
.L_701:
        /*0084*/ 	.byte	0x04, 0x28
        /*0086*/ 	.short	(.L_703 - .L_702)


	//   ....[0]....
.L_702:
        /*0088*/ 	.word	0x00004540


	//   ....[1]....
        /*008c*/ 	.word	0x00004550


	//   ....[2]....
        /*0090*/ 	.word	0x000045a0


	//   ....[3]....
        /*0094*/ 	.word	0x000045b0


	//   ....[4]....
        /*0098*/ 	.word	0x000045e0


	//   ....[5]....
        /*009c*/ 	.word	0x00004600


	//   ....[6]....
        /*00a0*/ 	.word	0x00004630


	//   ....[7]....
        /*00a4*/ 	.word	0x00004660


	//   ....[8]....
        /*00a8*/ 	.word	0x000046d0


	//   ....[9]....
        /*00ac*/ 	.word	0x000046f0


	//----- nvinfo : EIATTR_EXIT_INSTR_OFFSETS
	.align		4
.L_703:
        /*00b0*/ 	.byte	0x04, 0x1c
        /*00b2*/ 	.short	(.L_705 - .L_704)


	//   ....[0]....
.L_704:
        /*00b4*/ 	.word	0x00009e40


	//   ....[1]....
        /*00b8*/ 	.word	0x00009f80


	//   ....[2]....
        /*00bc*/ 	.word	0x0000a1f0


	//----- nvinfo : EIATTR_MAX_THREADS
	.align		4
.L_705:
        /*00c0*/ 	.byte	0x04, 0x05
        /*00c2*/ 	.short	(.L_707 - .L_706)
.L_706:
        /*00c4*/ 	.word	0x000002a0
        /*00c8*/ 	.word	0x00000001
        /*00cc*/ 	.word	0x00000001


	//----- nvinfo : EIATTR_CRS_STACK_SIZE
	.align		4
.L_707:
        /*00d0*/ 	.byte	0x04, 0x1e
        /*00d2*/ 	.short	(.L_709 - .L_708)
.L_708:
        /*00d4*/ 	.word	0x00000000


	//----- nvinfo : EIATTR_CBANK_PARAM_SIZE
	.align		4
.L_709:
        /*00d8*/ 	.byte	0x03, 0x19
        /*00da*/ 	.short	0x00b8


	//----- nvinfo : EIATTR_PARAM_CBANK
	.align		4
        /*00dc*/ 	.byte	0x04, 0x0a
        /*00de*/ 	.short	(.L_711 - .L_710)
	.align		4
.L_710:
        /*00e0*/ 	.word	index@(.nv.constant0._Z35group_norm_nhwc_bwd_one_pass_kernelI11Bf16IOFp16WLi256ELi84ELi672EEv26Group_norm_nhwc_bwd_params)
        /*00e4*/ 	.short	0x0210
        /*00e6*/ 	.short	0x00b8


	//----- nvinfo : EIATTR_SW_WAR
	.align		4
.L_711:
        /*00e8*/ 	.byte	0x04, 0x36
        /*00ea*/ 	.short	(.L_713 - .L_712)
.L_712:
        /*00ec*/ 	.word	0x00000008
.L_713:


//--------------------- .nv.info._Z35group_norm_nhwc_bwd_one_pass_kernelI11Bf16IOFp16WLi512ELi84ELi672EEv26Group_norm_nhwc_bwd_params --------------------------
	.section	.nv.info._Z35group_norm_nhwc_bwd_one_pass_kernelI11Bf16IOFp16WLi512ELi84ELi672EEv26Group_norm_nhwc_bwd_params,"",@"SHT_CUDA_INFO"
	.sectionflags	@""
	.align	4


	//----- nvinfo : EIATTR_CUDA_API_VERSION
	.align		4
        /*0000*/ 	.byte	0x04, 0x37
        /*0002*/ 	.short	(.L_715 - .L_714)
.L_714:
        /*0004*/ 	.word	0x00000082


	//----- nvinfo : EIATTR_KPARAM_INFO
	.align		4
.L_715:
        /*0008*/ 	.byte	0x04, 0x17
        /*000a*/ 	.short	(.L_717 - .L_716)
.L_716:
        /*000c*/ 	.word	0x00000000
        /*0010*/ 	.short	0x0000
        /*0012*/ 	.short	0x0000
        /*0014*/ 	.byte	0x00, 0xf0, 0xe1, 0x02


	//----- nvinfo : EIATTR_SPARSE_MMA_MASK
	.align		4
.L_717:
        /*0018*/ 	.byte	0x03, 0x50
        /*001a*/ 	.short	0x0000


	//----- nvinfo : EIATTR_MAXREG_COUNT
	.align		4
        /*001c*/ 	.byte	0x03, 0x1b
        /*001e*/ 	.short	0x0050


	//----- nvinfo : EIATTR_NUM_BARRIERS
	.align		4
        /*0020*/ 	.byte	0x02, 0x4c
        /*0022*/ 	.byte	0x01
	.zero		1


	//----- nvinfo : EIATTR_ANNOTATIONS
	.align		4
        /*0024*/ 	.byte	0x04, 0x55
        /*0026*/ 	.short	(.L_719 - .L_718)


	//   ....[0]....
.L_718:
        /* <DEDUP_REMOVED lines=209> */


	//----- nvinfo : EIATTR_MERCURY_ISA_VERSION
	.align		4
.L_719:
        /*0d20*/ 	.byte	0x03, 0x5f
        /*0d22*/ 	.short	0x0101


	//----- nvinfo : EIATTR_INT_WARP_WIDE_INSTR_OFFSETS
	.align		4
        /*0d24*/ 	.byte	0x04, 0x31
        /*0d26*/ 	.short	(.L_721 - .L_720)


	//   ....[0]....
.L_720:
        /*0d28*/ 	.word	0x0000ab40


	//   ....[1]....
        /*0d2c*/ 	.word	0x0000ae70


	//   ....[2]....
        /*0d30*/ 	.word	0x0000af20


	//   ....[3]....
        /*0d34*/ 	.word	0x0000af30


	//   ....[4]....
        /*0d38*/ 	.word	0x0000aff0


	//   ....[5]....
        /*0d3c*/ 	.word	0x0000b0d0


	//   ....[6]....
        /*0d40*/ 	.word	0x0000b190


	//   ....[7]....
        /*0d44*/ 	.word	0x0000b1b0


	//   ....[8]....
        /*0d48*/ 	.word	0x0000b2b0


	//   ....[9]....
        /*0d4c*/ 	.word	0x0000b370


	//   ....[10]....
        /*0d50*/ 	.word	0x0000b390


	//   ....[11]....
        /*0d54*/ 	.word	0x0000b490


	//   ....[12]....
        /*0d58*/ 	.word	0x0000b550


	//   ....[13]....
        /*0d5c*/ 	.word	0x0000b560


	//   ....[14]....
        /*0d60*/ 	.word	0x0000b670


	//   ....[15]....
        /*0d64*/ 	.word	0x0000b730


	//   ....[16]....
        /*0d68*/ 	.word	0x0000b740


	//   ....[17]....
        /*0d6c*/ 	.word	0x0000b8f0


	//   ....[18]....
        /*0d70*/ 	.word	0x0000b9b0


	//   ....[19]....
        /*0d74*/ 	.word	0x0000b9c0


	//   ....[20]....
        /*0d78*/ 	.word	0x0000b9d0


	//   ....[21]....
        /*0d7c*/ 	.word	0x0000bb40


	//   ....[22]....
        /*0d80*/ 	.word	0x0000bbf0


	//   ....[23]....
        /*0d84*/ 	.word	0x0000bc10


	//   ....[24]....
        /*0d88*/ 	.word	0x0000bc40


	//   ....[25]....
        /*0d8c*/ 	.word	0x0000be50


	//   ....[26]....
        /*0d90*/ 	.word	0x0000bf10


	//   ....[27]....
        /*0d94*/ 	.word	0x0000bf70


	//   ....[28]....
        /*0d98*/ 	.word	0x0000bfa0


	//   ....[29]....
        /*0d9c*/ 	.word	0x0000c250


	//   ....[30]....
        /*0da0*/ 	.word	0x0000c2d0


	//   ....[31]....
        /*0da4*/ 	.word	0x00013b20


	//----- nvinfo : EIATTR_COOP_GROUP_MASK_REGIDS
	.align		4
.L_721:
        /*0da8*/ 	.byte	0x04, 0x29
        /*0daa*/ 	.short	(.L_723 - .L_722)


	//   ....[0]....
.L_722:
        /*0dac*/ 	.word	0xffffffff


	//   ....[1]....
        /*0db0*/ 	.word	0xffffffff


	//   ....[2]....
        /*0db4*/ 	.word	0xffffffff


	//   ....[3]....
        /*0db8*/ 	.word	0xffffffff


	//   ....[4]....
        /*0dbc*/ 	.word	0xffffffff


	//   ....[5]....
        /*0dc0*/ 	.word	0xffffffff


	//   ....[6]....
        /*0dc4*/ 	.word	0xffffffff


	//   ....[7]....
        /*0dc8*/ 	.word	0xffffffff


	//   ....[8]....
        /*0dcc*/ 	.word	0xffffffff


	//   ....[9]....
        /*0dd0*/ 	.word	0xffffffff


	//----- nvinfo : EIATTR_COOP_GROUP_INSTR_OFFSETS
	.align		4
.L_723:
        /*0dd4*/ 	.byte	0x04, 0x28
        /*0dd6*/ 	.short	(.L_725 - .L_724)


	//   ....[0]....
.L_724:
        /*0dd8*/ 	.word	0x00009260


	//   ....[1]....
        /*0ddc*/ 	.word	0x00009270


	//   ....[2]....
        /*0de0*/ 	.word	0x00009300


	//   ....[3]....
        /*0de4*/ 	.word	0x00009310


	//   ....[4]....
        /*0de8*/ 	.word	0x00009370


	//   ....[5]....
        /*0dec*/ 	.word	0x00009380


	//   ....[6]....
        /*0df0*/ 	.word	0x00009480


	//   ....[7]....
        /*0df4*/ 	.word	0x00009490


	//   ....[8]....
        /*0df8*/ 	.word	0x00009780


	//   ....[9]....
        /*0dfc*/ 	.word	0x00009790


	//----- nvinfo : EIATTR_EXIT_INSTR_OFFSETS
	.align		4
.L_725:
        /*0e00*/ 	.byte	0x04, 0x1c
        /*0e02*/ 	.short	(.L_727 - .L_726)


	//   ....[0]....
.L_726:
        /*0e04*/ 	.word	0x00013c10


	//   ....[1]....
        /*0e08*/ 	.word	0x00013d50


	//   ....[2]....
        /*0e0c*/ 	.word	0x00013fb0


	//----- nvinfo : EIATTR_MAX_THREADS
	.align		4
.L_727:
        /*0e10*/ 	.byte	0x04, 0x05
        /*0e12*/ 	.short	(.L_729 - .L_728)
.L_728:
        /*0e14*/ 	.word	0x000002a0
        /*0e18*/ 	.word	0x00000001
        /*0e1c*/ 	.word	0x00000001


	//----- nvinfo : EIATTR_CRS_STACK_SIZE
	.align		4
.L_729:
        /*0e20*/ 	.byte	0x04, 0x1e
        /*0e22*/ 	.short	(.L_731 - .L_730)
.L_730:
        /*0e24*/ 	.word	0x00000000


	//----- nvinfo : EIATTR_CBANK_PARAM_SIZE
	.align		4
.L_731:
        /*0e28*/ 	.byte	0x03, 0x19
        /*0e2a*/ 	.short	0x00b8


	//----- nvinfo : EIATTR_PARAM_CBANK
	.align		4
        /*0e2c*/ 	.byte	0x04, 0x0a
        /*0e2e*/ 	.short	(.L_733 - .L_732)
	.align		4
.L_732:
        /*0e30*/ 	.word	index@(.nv.constant0._Z35group_norm_nhwc_bwd_one_pass_kernelI11Bf16IOFp16WLi512ELi84ELi672EEv26Group_norm_nhwc_bwd_params)
        /*0e34*/ 	.short	0x0210
        /*0e36*/ 	.short	0x00b8


	//----- nvinfo : EIATTR_SW_WAR
	.align		4
.L_733:
        /*0e38*/ 	.byte	0x04, 0x36
        /*0e3a*/ 	.short	(.L_735 - .L_734)
.L_734:
        /*0e3c*/ 	.word	0x00000008
.L_735:


//--------------------- .nv.info._Z35group_norm_nhwc_bwd_one_pass_kernelI11Fp16IOFp32WLi64ELi84ELi672EEv26Group_norm_nhwc_bwd_params --------------------------
	.section	.nv.info._Z35group_norm_nhwc_bwd_one_pass_kernelI11Fp16IOFp32WLi64ELi84ELi672EEv26Group_norm_nhwc_bwd_params,"",@"SHT_CUDA_INFO"
	.sectionflags	@""
	.align	4


	//----- nvinfo : EIATTR_CUDA_API_VERSION
	.align		4
        /*0000*/ 	.byte	0x04, 0x37
        /*0002*/ 	.short	(.L_737 - .L_736)
.L_736:
        /*0004*/ 	.word	0x00000082


	//----- nvinfo : EIATTR_KPARAM_INFO
	.align		4
.L_737:
        /*0008*/ 	.byte	0x04, 0x17
        /*000a*/ 	.short	(.L_739 - .L_738)
.L_738:
        /*000c*/ 	.word	0x00000000
        /*0010*/ 	.short	0x0000
        /*0012*/ 	.short	0x0000
        /*0014*/ 	.byte	0x00, 0xf0, 0xe1, 0x02


	//----- nvinfo : EIATTR_SPARSE_MMA_MASK
	.align		4
.L_739:
        /*0018*/ 	.byte	0x03, 0x50
        /*001a*/ 	.short	0x0000


	//----- nvinfo : EIATTR_MAXREG_COUNT
	.align		4
        /*001c*/ 	.byte	0x03, 0x1b
        /*001e*/ 	.short	0x0050


	//----- nvinfo : EIATTR_NUM_BARRIERS
	.align		4
        /*0020*/ 	.byte	0x02, 0x4c
        /*0022*/ 	.byte	0x01
	.zero		1


	//----- nvinfo : EIATTR_ANNOTATIONS
	.align		4
        /*0024*/ 	.byte	0x04, 0x55
        /*0026*/ 	.short	(.L_741 - .L_740)


	//   ....[0]....
.L_740:
        /*0028*/ 	.word	0x00000001
        /*002c*/ 	.byte	0x00, 0x03, 0x00, 0x00, 0x01, 0x00, 0x00, 0x00, 0xe0, 0x15, 0x00, 0x00, 0x01, 0x00, 0x00, 0x00
        /*003c*/ 	.byte	0x00, 0x16, 0x00, 0x00, 0x01, 0x00, 0x00, 0x00, 0xe0, 0x17, 0x00, 0x00


	//----- nvinfo : EIATTR_MERCURY_ISA_VERSION
	.align		4
.L_741:
        /*0048*/ 	.byte	0x03, 0x5f
        /*004a*/ 	.short	0x0101


	//----- nvinfo : EIATTR_INT_WARP_WIDE_INSTR_OFFSETS
	.align		4
        /*004c*/ 	.byte	0x04, 0x31
        /*004e*/ 	.short	(.L_743 - .L_742)


	//   ....[0]....
.L_742:
        /*0050*/ 	.word	0x000023c0


	//   ....[1]....
        /*0054*/ 	.word	0x00004400


	//----- nvinfo : EIATTR_COOP_GROUP_MASK_REGIDS
	.align		4
.L_743:
        /*0058*/ 	.byte	0x04, 0x29
        /*005a*/ 	.short	(.L_745 - .L_744)


	//   ....[0]....
.L_744:
        /*005c*/ 	.word	0xffffffff


	//   ....[1]....
        /*0060*/ 	.word	0xffffffff


	//   ....[2]....
        /*0064*/ 	.word	0xffffffff


	//   ....[3]....
        /*0068*/ 	.word	0xffffffff


	//   ....[4]....
        /*006c*/ 	.word	0xffffffff


	//   ....[5]....
        /*0070*/ 	.word	0xffffffff


	//   ....[6]....
        /*0074*/ 	.word	0xffffffff


	//   ....[7]....
        /*0078*/ 	.word	0xffffffff


	//   ....[8]....
        /*007c*/ 	.word	0xffffffff


	//   ....[9]....
        /*0080*/ 	.word	0xffffffff


	//----- nvinfo : EIATTR_COOP_GROUP_INSTR_OFFSETS
	.align		4
.L_745:
        /*0084*/ 	.byte	0x04, 0x28
        /*0086*/ 	.short	(.L_747 - .L_746)


	//   ....[0]....
.L_746:
        /*0088*/ 	.word	0x00001680


	//   ....[1]....
        /*008c*/ 	.word	0x00001690


	//   ....[2]....
        /*0090*/ 	.word	0x000016e0


	//   ....[3]....
        /*0094*/ 	.word	0x000016f0


	//   ....[4]....
        /*0098*/ 	.word	0x00001720


	//   ....[5]....
        /*009c*/ 	.word	0x00001740


	//   ....[6]....
        /*00a0*/ 	.word	0x00001770


	//   ....[7]....
        /*00a4*/ 	.word	0x00001790


	//   ....[8]....
        /*00a8*/ 	.word	0x00001800


	//   ....[9]....
        /*00ac*/ 	.word	0x00001810


	//----- nvinfo : EIATTR_EXIT_INSTR_OFFSETS
	.align		4
.L_747:
        /*00b0*/ 	.byte	0x04, 0x1c
        /*00b2*/ 	.short	(.L_749 - .L_748)


	//   ....[0]....
.L_748:
        /*00b4*/ 	.word	0x000044f0


	//   ....[1]....
        /*00b8*/ 	.word	0x00004630


	//   ....[2]....
        /*00bc*/ 	.word	0x00004880


	//----- nvinfo : EIATTR_MAX_THREADS
	.align		4
.L_749:
        /*00c0*/ 	.byte	0x04, 0x05
        /*00c2*/ 	.short	(.L_751 - .L_750)
.L_750:
        /*00c4*/ 	.word	0x000002a0
        /*00c8*/ 	.word	0x00000001
        /*00cc*/ 	.word	0x00000001


	//----- nvinfo : EIATTR_CRS_STACK_SIZE
	.align		4
.L_751:
        /*00d0*/ 	.byte	0x04, 0x1e
        /*00d2*/ 	.short	(.L_753 - .L_752)
.L_752:
        /*00d4*/ 	.word	0x00000000


	//----- nvinfo : EIATTR_CBANK_PARAM_SIZE
	.align		4
.L_753:
        /*00d8*/ 	.byte	0x03, 0x19
        /*00da*/ 	.short	0x00b8


	//----- nvinfo : EIATTR_PARAM_CBANK
	.align		4
        /*00dc*/ 	.byte	0x04, 0x0a
        /*00de*/ 	.short	(.L_755 - .L_754)
	.align		4
.L_754:
        /*00e0*/ 	.word	index@(.nv.constant0._Z35group_norm_nhwc_bwd_one_pass_kernelI11Fp16IOFp32WLi64ELi84ELi672EEv26Group_norm_nhwc_bwd_params)
        /*00e4*/ 	.short	0x0210
        /*00e6*/ 	.short	0x00b8


	//----- nvinfo : EIATTR_SW_WAR
	.align		4
.L_755:
        /*00e8*/ 	.byte	0x04, 0x36
        /*00ea*/ 	.short	(.L_757 - .L_756)
.L_756:
        /*00ec*/ 	.word	0x00000008
.L_757:


//--------------------- .nv.info._Z35group_norm_nhwc_bwd_one_pass_kernelI11Fp16IOFp32WLi128ELi84ELi672EEv26Group_norm_nhwc_bwd_params --------------------------
	.section	.nv.info._Z35group_norm_nhwc_bwd_one_pass_kernelI11Fp16IOFp32WLi128ELi84ELi672EEv26Group_norm_nhwc_bwd_params,"",@"SHT_CUDA_INFO"
	.sectionflags	@""
	.align	4


	//----- nvinfo : EIATTR_CUDA_API_VERSION
	.align		4
        /*0000*/ 	.byte	0x04, 0x37
        /*0002*/ 	.short	(.L_759 - .L_758)
.L_758:
        /*0004*/ 	.word	0x00000082


	//----- nvinfo : EIATTR_KPARAM_INFO
	.align		4
.L_759:
        /*0008*/ 	.byte	0x04, 0x17
        /*000a*/ 	.short	(.L_761 - .L_760)
.L_760:
        /*000c*/ 	.word	0x00000000
        /*0010*/ 	.short	0x0000
        /*0012*/ 	.short	0x0000
        /*0014*/ 	.byte	0x00, 0xf0, 0xe1, 0x02


	//----- nvinfo : EIATTR_SPARSE_MMA_MASK
	.align		4
.L_761:
        /*0018*/ 	.byte	0x03, 0x50
        /*001a*/ 	.short	0x0000


	//----- nvinfo : EIATTR_MAXREG_COUNT
	.align		4
        /*001c*/ 	.byte	0x03, 0x1b
        /*001e*/ 	.short	0x0050


	//----- nvinfo : EIATTR_NUM_BARRIERS
	.align		4
        /*0020*/ 	.byte	0x02, 0x4c
        /*0022*/ 	.byte	0x01
	.zero		1


	//----- nvinfo : EIATTR_MERCURY_ISA_VERSION
	.align		4
        /*0024*/ 	.byte	0x03, 0x5f
        /*0026*/ 	.short	0x0101


	//----- nvinfo : EIATTR_INT_WARP_WIDE_INSTR_OFFSETS
	.align		4
        /*0028*/ 	.byte	0x04, 0x31
        /*002a*/ 	.short	(.L_763 - .L_762)


	//   ....[0]....
.L_762:
        /*002c*/ 	.word	0x000031f0


	//   ....[1]....
        /*0030*/ 	.word	0x00005e10


	//----- nvinfo : EIATTR_COOP_GROUP_MASK_REGIDS
	.align		4
.L_763:
        /*0034*/ 	.byte	0x04, 0x29
        /*0036*/ 	.short	(.L_765 - .L_764)


	//   ....[0]....
.L_764:
        /*0038*/ 	.word	0xffffffff


	//   ....[1]....
        /*003c*/ 	.word	0xffffffff


	//   ....[2]....
        /*0040*/ 	.word	0xffffffff


	//   ....[3]....
        /*0044*/ 	.word	0xffffffff


	//   ....[4]....
        /*0048*/ 	.word	0xffffffff


	//   ....[5]....
        /*004c*/ 	.word	0xffffffff


	//   ....[6]....
        /*0050*/ 	.word	0xffffffff


	//   ....[7]....
        /*0054*/ 	.word	0xffffffff


	//   ....[8]....
        /*0058*/ 	.word	0xffffffff


	//   ....[9]....
        /*005c*/ 	.word	0xffffffff


	//----- nvinfo : EIATTR_COOP_GROUP_INSTR_OFFSETS
	.align		4
.L_765:
        /*0060*/ 	.byte	0x04, 0x28
        /*0062*/ 	.short	(.L_767 - .L_766)


	//   ....[0]....
.L_766:
        /*0064*/ 	.word	0x00002550


	//   ....[1]....
        /*0068*/ 	.word	0x00002580


	//   ....[2]....
        /*006c*/ 	.word	0x000025c0


	//   ....[3]....
        /*0070*/ 	.word	0x000025e0


	//   ....[4]....
        /*0074*/ 	.word	0x00002610


	//   ....[5]....
        /*0078*/ 	.word	0x00002630


	//   ....[6]....
        /*007c*/ 	.word	0x00002660


	//   ....[7]....
        /*0080*/ 	.word	0x00002680


	//   ....[8]....
        /*0084*/ 	.word	0x000026f0


	//   ....[9]....
        /*0088*/ 	.word	0x00002700


	//----- nvinfo : EIATTR_EXIT_INSTR_OFFSETS
	.align		4
.L_767:
        /*008c*/ 	.byte	0x04, 0x1c
        /*008e*/ 	.short	(.L_769 - .L_768)


	//   ....[0]....
.L_768:
        /*0090*/ 	.word	0x00005f00


	//   ....[1]....
        /*0094*/ 	.word	0x00006040


	//   ....[2]....
        /*0098*/ 	.word	0x00006280


	//----- nvinfo : EIATTR_MAX_THREADS
	.align		4
.L_769:
        /*009c*/ 	.byte	0x04, 0x05
        /*009e*/ 	.short	(.L_771 - .L_770)
.L_770:
        /*00a0*/ 	.word	0x000002a0
        /*00a4*/ 	.word	0x00000001
        /*00a8*/ 	.word	0x00000001


	//----- nvinfo : EIATTR_CRS_STACK_SIZE
	.align		4
.L_771:
        /*00ac*/ 	.byte	0x04, 0x1e
        /*00ae*/ 	.short	(.L_773 - .L_772)
.L_772:
        /*00b0*/ 	.word	0x00000000


	//----- nvinfo : EIATTR_CBANK_PARAM_SIZE
	.align		4
.L_773:
        /*00b4*/ 	.byte	0x03, 0x19
        /*00b6*/ 	.short	0x00b8


	//----- nvinfo : EIATTR_PARAM_CBANK
	.align		4
        /*00b8*/ 	.byte	0x04, 0x0a
        /*00ba*/ 	.short	(.L_775 - .L_774)
	.align		4
.L_774:
        /*00bc*/ 	.word	index@(.nv.constant0._Z35group_norm_nhwc_bwd_one_pass_kernelI11Fp16IOFp32WLi128ELi84ELi672EEv26Group_norm_nhwc_bwd_params)
        /*00c0*/ 	.short	0x0210
        /*00c2*/ 	.short	0x00b8


	//----- nvinfo : EIATTR_SW_WAR
	.align		4
.L_775:
        /*00c4*/ 	.byte	0x04, 0x36
        /*00c6*/ 	.short	(.L_777 - .L_776)
.L_776:
        /*00c8*/ 	.word	0x00000008
.L_777:


//--------------------- .nv.info._Z35group_norm_nhwc_bwd_one_pass_kernelI11Fp16IOFp32WLi256ELi84ELi672EEv26Group_norm_nhwc_bwd_params --------------------------
	.section	.nv.info._Z35group_norm_nhwc_bwd_one_pass_kernelI11Fp16IOFp32WLi256ELi84ELi672EEv26Group_norm_nhwc_bwd_params,"",@"SHT_CUDA_INFO"
	.sectionflags	@""
	.align	4


	//----- nvinfo : EIATTR_CUDA_API_VERSION
	.align		4
        /*0000*/ 	.byte	0x04, 0x37
        /*0002*/ 	.short	(.L_779 - .L_778)
.L_778:
        /*0004*/ 	.word	0x00000082


	//----- nvinfo : EIATTR_KPARAM_INFO
	.align		4
.L_779:
        /*0008*/ 	.byte	0x04, 0x17
        /*000a*/ 	.short	(.L_781 - .L_780)
.L_780:
        /*000c*/ 	.word	0x00000000
        /*0010*/ 	.short	0x0000
        /*0012*/ 	.short	0x0000
        /*0014*/ 	.byte	0x00, 0xf0, 0xe1, 0x02


	//----- nvinfo : EIATTR_SPARSE_MMA_MASK
	.align		4
.L_781:
        /*0018*/ 	.byte	0x03, 0x50
        /*001a*/ 	.short	0x0000


	//----- nvinfo : EIATTR_MAXREG_COUNT
	.align		4
        /*001c*/ 	.byte	0x03, 0x1b
        /*001e*/ 	.short	0x0050


	//----- nvinfo : EIATTR_NUM_BARRIERS
	.align		4
        /*0020*/ 	.byte	0x02, 0x4c
        /*0022*/ 	.byte	0x01
	.zero		1


	//----- nvinfo : EIATTR_MERCURY_ISA_VERSION
	.align		4
        /*0024*/ 	.byte	0x03, 0x5f
        /*0026*/ 	.short	0x0101


	//----- nvinfo : EIATTR_INT_WARP_WIDE_INSTR_OFFSETS
	.align		4
        /*0028*/ 	.byte	0x04, 0x31
        /*002a*/ 	.short	(.L_783 - .L_782)


	//   ....[0]....
.L_782:
        /*002c*/ 	.word	0x00005070


	//   ....[1]....
        /*0030*/ 	.word	0x000097d0


	//----- nvinfo : EIATTR_COOP_GROUP_MASK_REGIDS
	.align		4
.L_783:
        /*0034*/ 	.byte	0x04, 0x29
        /*0036*/ 	.short	(.L_785 - .L_784)


	//   ....[0]....
.L_784:
        /*0038*/ 	.word	0xffffffff


	//   ....[1]....
        /*003c*/ 	.word	0xffffffff


	//   ....[2]....
        /*0040*/ 	.word	0xffffffff


	//   ....[3]....
        /*0044*/ 	.word	0xffffffff


	//   ....[4]....
        /*0048*/ 	.word	0xffffffff


	//   ....[5]....
        /*004c*/ 	.word	0xffffffff


	//   ....[6]....
        /*0050*/ 	.word	0xffffffff


	//   ....[7]....
        /*0054*/ 	.word	0xffffffff


	//   ....[8]....
        /*0058*/ 	.word	0xffffffff


	//   ....[9]....
        /*005c*/ 	.word	0xffffffff


	//----- nvinfo : EIATTR_COOP_GROUP_INSTR_OFFSETS
	.align		4
.L_785:
        /*0060*/ 	.byte	0x04, 0x28
        /*0062*/ 	.short	(.L_787 - .L_786)


	//   ....[0]....
.L_786:
        /*0064*/ 	.word	0x000043a0


	//   ....[1]....
        /*0068*/ 	.word	0x000043e0


	//   ....[2]....
        /*006c*/ 	.word	0x00004490


	//   ....[3]....
        /*0070*/ 	.word	0x000044b0


	//   ....[4]....
        /*0074*/ 	.word	0x000044e0


	//   ....[5]....
        /*0078*/ 	.word	0x00004500


	//   ....[6]....
        /*007c*/ 	.word	0x00004530


	//   ....[7]....
        /*0080*/ 	.word	0x00004550


	//   ....[8]....
        /*0084*/ 	.word	0x00004580


	//   ....[9]....
        /*0088*/ 	.word	0x000045a0


	//----- nvinfo : EIATTR_EXIT_INSTR_OFFSETS
	.align		4
.L_787:
        /*008c*/ 	.byte	0x04, 0x1c
        /*008e*/ 	.short	(.L_789 - .L_788)


	//   ....[0]....
.L_788:
        /*0090*/ 	.word	0x000098c0


	//   ....[1]....
        /*0094*/ 	.word	0x00009a00


	//   ....[2]....
        /*0098*/ 	.word	0x00009c40


	//----- nvinfo : EIATTR_MAX_THREADS
	.align		4
.L_789:
        /*009c*/ 	.byte	0x04, 0x05
        /*009e*/ 	.short	(.L_791 - .L_790)
.L_790:
        /*00a0*/ 	.word	0x000002a0
        /*00a4*/ 	.word	0x00000001
        /*00a8*/ 	.word	0x00000001


	//----- nvinfo : EIATTR_CRS_STACK_SIZE
	.align		4
.L_791:
        /*00ac*/ 	.byte	0x04, 0x1e
        /*00ae*/ 	.short	(.L_793 - .L_792)
.L_792:
        /*00b0*/ 	.word	0x00000000


	//----- nvinfo : EIATTR_CBANK_PARAM_SIZE
	.align		4
.L_793:
        /*00b4*/ 	.byte	0x03, 0x19
        /*00b6*/ 	.short	0x00b8


	//----- nvinfo : EIATTR_PARAM_CBANK
	.align		4
        /*00b8*/ 	.byte	0x04, 0x0a
        /*00ba*/ 	.short	(.L_795 - .L_794)
	.align		4
.L_794:
        /*00bc*/ 	.word	index@(.nv.constant0._Z35group_norm_nhwc_bwd_one_pass_kernelI11Fp16IOFp32WLi256ELi84ELi672EEv26Group_norm_nhwc_bwd_params)
        /*00c0*/ 	.short	0x0210
        /*00c2*/ 	.short	0x00b8


	//----- nvinfo : EIATTR_SW_WAR
	.align		4
.L_795:
        /*00c4*/ 	.byte	0x04, 0x36
        /*00c6*/ 	.short	(.L_797 - .L_796)
.L_796:
        /*00c8*/ 	.word	0x00000008
.L_797:


//--------------------- .nv.info._Z35group_norm_nhwc_bwd_one_pass_kernelI11Fp16IOFp32WLi512ELi84ELi672EEv26Group_norm_nhwc_bwd_params --------------------------
	.section	.nv.info._Z35group_norm_nhwc_bwd_one_pass_kernelI11Fp16IOFp32WLi512ELi84ELi672EEv26Group_norm_nhwc_bwd_params,"",@"SHT_CUDA_INFO"
	.sectionflags	@""
	.align	4


	//----- nvinfo : EIATTR_CUDA_API_VERSION
	.align		4
        /*0000*/ 	.byte	0x04, 0x37
        /*0002*/ 	.short	(.L_799 - .L_798)
.L_798:
        /*0004*/ 	.word	0x00000082


	//----- nvinfo : EIATTR_KPARAM_INFO
	.align		4
.L_799:
        /*0008*/ 	.byte	0x04, 0x17
        /*000a*/ 	.short	(.L_801 - .L_800)
.L_800:
        /*000c*/ 	.word	0x00000000
        /*0010*/ 	.short	0x0000
        /*0012*/ 	.short	0x0000
        /*0014*/ 	.byte	0x00, 0xf0, 0xe1, 0x02


	//----- nvinfo : EIATTR_SPARSE_MMA_MASK
	.align		4
.L_801:
        /*0018*/ 	.byte	0x03, 0x50
        /*001a*/ 	.short	0x0000


	//----- nvinfo : EIATTR_MAXREG_COUNT
	.align		4
        /*001c*/ 	.byte	0x03, 0x1b
        /*001e*/ 	.short	0x0050


	//----- nvinfo : EIATTR_NUM_BARRIERS
	.align		4
        /*0020*/ 	.byte	0x02, 0x4c
        /*0022*/ 	.byte	0x01
	.zero		1


	//----- nvinfo : EIATTR_ANNOTATIONS
	.align		4
        /*0024*/ 	.byte	0x04, 0x55
        /*0026*/ 	.short	(.L_803 - .L_802)


	//   ....[0]....
.L_802:
        /* <DEDUP_REMOVED lines=24> */
        /*019c*/ 	.byte	0xb0, 0xec, 0x00, 0x00, 0x01, 0x00, 0x00, 0x00, 0x00, 0xf0, 0x00, 0x00


	//----- nvinfo : EIATTR_MERCURY_ISA_VERSION
	.align		4
.L_803:
        /*01a8*/ 	.byte	0x03, 0x5f
        /*01aa*/ 	.short	0x0101


	//----- nvinfo : EIATTR_INT_WARP_WIDE_INSTR_OFFSETS
	.align		4
        /*01ac*/ 	.byte	0x04, 0x31
        /*01ae*/ 	.short	(.L_805 - .L_804)


	//   ....[0]....
.L_804:
        /*01b0*/ 	.word	0x00009100


	//   ....[1]....
        /*01b4*/ 	.word	0x000093e0


	//   ....[2]....
        /*01b8*/ 	.word	0x00009490


	//   ....[3]....
        /*01bc*/ 	.word	0x000094a0


	//   ....[4]....
        /*01c0*/ 	.word	0x00009580


	//   ....[5]....
        /*01c4*/ 	.word	0x00009640


	//   ....[6]....
        /*01c8*/ 	.word	0x000096d0


	//   ....[7]....
        /*01cc*/ 	.word	0x00009760


	//   ....[8]....
        /*01d0*/ 	.word	0x00009820


	//   ....[9]....
        /*01d4*/ 	.word	0x000098b0


	//   ....[10]....
        /*01d8*/ 	.word	0x00009940


	//   ....[11]....
        /*01dc*/ 	.word	0x00009a00


	//   ....[12]....
        /*01e0*/ 	.word	0x00009a60


	//   ....[13]....
        /*01e4*/ 	.word	0x00009b10


	//   ....[14]....
        /*01e8*/ 	.word	0x00009c10


	//   ....[15]....
        /*01ec*/ 	.word	0x00009c30


	//   ....[16]....
        /*01f0*/ 	.word	0x00009cf0


	//   ....[17]....
        /*01f4*/ 	.word	0x00009e60


	//   ....[18]....
        /*01f8*/ 	.word	0x00009f20


	//   ....[19]....
        /*01fc*/ 	.word	0x00009f30


	//   ....[20]....
        /*0200*/ 	.word	0x00009f40


	//   ....[21]....
        /*0204*/ 	.word	0x0000a0b0


	//   ....[22]....
        /*0208*/ 	.word	0x0000a160


	//   ....[23]....
        /*020c*/ 	.word	0x0000a180


	//   ....[24]....
        /*0210*/ 	.word	0x0000a1b0


	//   ....[25]....
        /*0214*/ 	.word	0x0000a3c0


	//   ....[26]....
        /*0218*/ 	.word	0x0000a480


	//   ....[27]....
        /*021c*/ 	.word	0x0000a4e0


	//   ....[28]....
        /*0220*/ 	.word	0x0000a510


	//   ....[29]....
        /*0224*/ 	.word	0x0000a7c0


	//   ....[30]....
        /*0228*/ 	.word	0x0000a840


	//   ....[31]....
        /*022c*/ 	.word	0x00011b10


	//----- nvinfo : EIATTR_COOP_GROUP_MASK_REGIDS
	.align		4
.L_805:
        /*0230*/ 	.byte	0x04, 0x29
        /*0232*/ 	.short	(.L_807 - .L_806)


	//   ....[0]....
.L_806:
        /*0234*/ 	.word	0xffffffff


	//   ....[1]....
        /*0238*/ 	.word	0xffffffff


	//   ....[2]....
        /*023c*/ 	.word	0xffffffff


	//   ....[3]....
        /*0240*/ 	.word	0xffffffff


	//   ....[4]....
        /*0244*/ 	.word	0xffffffff


	//   ....[5]....
        /*0248*/ 	.word	0xffffffff


	//   ....[6]....
        /*024c*/ 	.word	0xffffffff


	//   ....[7]....
        /*0250*/ 	.word	0xffffffff


	//   ....[8]....
        /*0254*/ 	.word	0xffffffff


	//   ....[9]....
        /*0258*/ 	.word	0xffffffff


	//----- nvinfo : EIATTR_COOP_GROUP_INSTR_OFFSETS
	.align		4
.L_807:
        /*025c*/ 	.byte	0x04, 0x28
        /*025e*/ 	.short	(.L_809 - .L_808)


	//   ....[0]....
.L_808:
        /*0260*/ 	.word	0x00008300


	//   ....[1]....
        /*0264*/ 	.word	0x00008310


	//   ....[2]....
        /*0268*/ 	.word	0x00008360


	//   ....[3]....
        /*026c*/ 	.word	0x00008370


	//   ....[4]....
        /*0270*/ 	.word	0x000083a0


	//   ....[5]....
        /*0274*/ 	.word	0x000083c0


	//   ....[6]....
        /*0278*/ 	.word	0x000083f0


	//   ....[7]....
        /*027c*/ 	.word	0x00008410


	//   ....[8]....
        /*0280*/ 	.word	0x000084a0


	//   ....[9]....
        /*0284*/ 	.word	0x000084b0


	//----- nvinfo : EIATTR_EXIT_INSTR_OFFSETS
	.align		4
.L_809:
        /*0288*/ 	.byte	0x04, 0x1c
        /*028a*/ 	.short	(.L_811 - .L_810)


	//   ....[0]....
.L_810:
        /*028c*/ 	.word	0x00011c00


	//   ....[1]....
        /*0290*/ 	.word	0x00011d40


	//   ....[2]....
        /*0294*/ 	.word	0x00011f90


	//----- nvinfo : EIATTR_MAX_THREADS
	.align		4
.L_811:
        /*0298*/ 	.byte	0x04, 0x05
        /*029a*/ 	.short	(.L_813 - .L_812)
.L_812:
        /*029c*/ 	.word	0x000002a0
        /*02a0*/ 	.word	0x00000001
        /*02a4*/ 	.word	0x00000001


	//----- nvinfo : EIATTR_CRS_STACK_SIZE
	.align		4
.L_813:
        /*02a8*/ 	.byte	0x04, 0x1e
        /*02aa*/ 	.short	(.L_815 - .L_814)
.L_814:
        /*02ac*/ 	.word	0x00000000


	//----- nvinfo : EIATTR_CBANK_PARAM_SIZE
	.align		4
.L_815:
        /*02b0*/ 	.byte	0x03, 0x19
        /*02b2*/ 	.short	0x00b8


	//----- nvinfo : EIATTR_PARAM_CBANK
	.align		4
        /*02b4*/ 	.byte	0x04, 0x0a
        /*02b6*/ 	.short	(.L_817 - .L_816)
	.align		4
.L_816:
        /*02b8*/ 	.word	index@(.nv.constant0._Z35group_norm_nhwc_bwd_one_pass_kernelI11Fp16IOFp32WLi512ELi84ELi672EEv26Group_norm_nhwc_bwd_params)
        /*02bc*/ 	.short	0x0210
        /*02be*/ 	.short	0x00b8


	//----- nvinfo : EIATTR_SW_WAR
	.align		4
.L_817:
        /*02c0*/ 	.byte	0x04, 0x36
        /*02c2*/ 	.short	(.L_819 - .L_818)
.L_818:
        /*02c4*/ 	.word	0x00000008
.L_819:


//--------------------- .nv.info._Z35group_norm_nhwc_bwd_one_pass_kernelI11Fp16IOBf16WLi64ELi84ELi672EEv26Group_norm_nhwc_bwd_params --------------------------
	.section	.nv.info._Z35group_norm_nhwc_bwd_one_pass_kernelI11Fp16IOBf16WLi64ELi84ELi672EEv26Group_norm_nhwc_bwd_params,"",@"SHT_CUDA_INFO"
	.sectionflags	@""
	.align	4


	//----- nvinfo : EIATTR_CUDA_API_VERSION
	.align		4
        /*0000*/ 	.byte	0x04, 0x37
        /*0002*/ 	.short	(.L_821 - .L_820)
.L_820:
        /*0004*/ 	.word	0x00000082


	//----- nvinfo : EIATTR_KPARAM_INFO
	.align		4
.L_821:
        /*0008*/ 	.byte	0x04, 0x17
        /*000a*/ 	.short	(.L_823 - .L_822)
.L_822:
        /*000c*/ 	.word	0x00000000
        /*0010*/ 	.short	0x0000
        /*0012*/ 	.short	0x0000
        /*0014*/ 	.byte	0x00, 0xf0, 0xe1, 0x02


	//----- nvinfo : EIATTR_SPARSE_MMA_MASK
	.align		4
.L_823:
        /*0018*/ 	.byte	0x03, 0x50
        /*001a*/ 	.short	0x0000


	//----- nvinfo : EIATTR_MAXREG_COUNT
	.align		4
        /*001c*/ 	.byte	0x03, 0x1b
        /*001e*/ 	.short	0x0050


	//----- nvinfo : EIATTR_NUM_BARRIERS
	.align		4
        /*0020*/ 	.byte	0x02, 0x4c
        /*0022*/ 	.byte	0x01
	.zero		1


	//----- nvinfo : EIATTR_ANNOTATIONS
	.align		4
        /*0024*/ 	.byte	0x04, 0x55
        /*0026*/ 	.short	(.L_825 - .L_824)


	//   ....[0]....
.L_824:
        /*0028*/ 	.word	0x00000001
        /*002c*/ 	.byte	0x00, 0x03, 0x00, 0x00, 0x01, 0x00, 0x00, 0x00, 0x60, 0x16, 0x00, 0x00, 0x01, 0x00, 0x00, 0x00
        /*003c*/ 	.byte	0xb0, 0x16, 0x00, 0x00, 0x01, 0x00, 0x00, 0x00, 0x60, 0x18, 0x00, 0x00


	//----- nvinfo : EIATTR_MERCURY_ISA_VERSION
	.align		4
.L_825:
        /*0048*/ 	.byte	0x03, 0x5f
        /*004a*/ 	.short	0x0101


	//----- nvinfo : EIATTR_INT_WARP_WIDE_INSTR_OFFSETS
	.align		4
        /*004c*/ 	.byte	0x04, 0x31
        /*004e*/ 	.short	(.L_827 - .L_826)


	//   ....[0]....
.L_826:
        /*0050*/ 	.word	0x00002430


	//   ....[1]....
        /*0054*/ 	.word	0x00004460


	//----- nvinfo : EIATTR_COOP_GROUP_MASK_REGIDS
	.align		4
.L_827:
        /*0058*/ 	.byte	0x04, 0x29
        /*005a*/ 	.short	(.L_829 - .L_828)


	//   ....[0]....
.L_828:
        /*005c*/ 	.word	0xffffffff


	//   ....[1]....
        /*0060*/ 	.word	0xffffffff


	//   ....[2]....
        /*0064*/ 	.word	0xffffffff


	//   ....[3]....
        /*0068*/ 	.word	0xffffffff


	//   ....[4]....
        /*006c*/ 	.word	0xffffffff


	//   ....[5]....
        /*0070*/ 	.word	0xffffffff


	//   ....[6]....
        /*0074*/ 	.word	0xffffffff


	//   ....[7]....
        /*0078*/ 	.word	0xffffffff


	//   ....[8]....
        /*007c*/ 	.word	0xffffffff


	//   ....[9]....
        /*0080*/ 	.word	0xffffffff


	//----- nvinfo : EIATTR_COOP_GROUP_INSTR_OFFSETS
	.align		4
.L_829:
        /*0084*/ 	.byte	0x04, 0x28
        /*0086*/ 	.short	(.L_831 - .L_830)


	//   ....[0]....
.L_830:
        /*0088*/ 	.word	0x00001700


	//   ....[1]....
        /*008c*/ 	.word	0x00001710


	//   ....[2]....
        /*0090*/ 	.word	0x00001760


	//   ....[3]....
        /*0094*/ 	.word	0x00001770


	//   ....[4]....
        /*0098*/ 	.word	0x000017a0


	//   ....[5]....
        /*009c*/ 	.word	0x000017c0


	//   ....[6]....
        /*00a0*/ 	.word	0x000017f0


	//   ....[7]....
        /*00a4*/ 	.word	0x00001810


	//   ....[8]....
        /*00a8*/ 	.word	0x00001880


	//   ....[9]....
        /*00ac*/ 	.word	0x00001890


	//----- nvinfo : EIATTR_EXIT_INSTR_OFFSETS
	.align		4
.L_831:
        /*00b0*/ 	.byte	0x04, 0x1c
        /*00b2*/ 	.short	(.L_833 - .L_832)


	//   ....[0]....
.L_832:
        /*00b4*/ 	.word	0x00004550


	//   ....[1]....
        /*00b8*/ 	.word	0x00004690


	//   ....[2]....
        /*00bc*/ 	.word	0x00004900


	//----- nvinfo : EIATTR_MAX_THREADS
	.align		4
.L_833:
        /*00c0*/ 	.byte	0x04, 0x05
        /*00c2*/ 	.short	(.L_835 - .L_834)
.L_834:
        /*00c4*/ 	.word	0x000002a0
        /*00c8*/ 	.word	0x00000001
        /*00cc*/ 	.word	0x00000001


	//----- nvinfo : EIATTR_CRS_STACK_SIZE
	.align		4
.L_835:
        /*00d0*/ 	.byte	0x04, 0x1e
        /*00d2*/ 	.short	(.L_837 - .L_836)
.L_836:
        /*00d4*/ 	.word	0x00000000


	//----- nvinfo : EIATTR_CBANK_PARAM_SIZE
	.align		4
.L_837:
        /*00d8*/ 	.byte	0x03, 0x19
        /*00da*/ 	.short	0x00b8


	//----- nvinfo : EIATTR_PARAM_CBANK
	.align		4
        /*00dc*/ 	.byte	0x04, 0x0a
        /*00de*/ 	.short	(.L_839 - .L_838)
	.align		4
.L_838:
        /*00e0*/ 	.word	index@(.nv.constant0._Z35group_norm_nhwc_bwd_one_pass_kernelI11Fp16IOBf16WLi64ELi84ELi672EEv26Group_norm_nhwc_bwd_params)
        /*00e4*/ 	.short	0x0210
        /*00e6*/ 	.short	0x00b8


	//----- nvinfo : EIATTR_SW_WAR
	.align		4
.L_839:
        /*00e8*/ 	.byte	0x04, 0x36
        /*00ea*/ 	.short	(.L_841 - .L_840)
.L_840:
        /*00ec*/ 	.word	0x00000008
.L_841:


//--------------------- .nv.info._Z35group_norm_nhwc_bwd_one_pass_kernelI11Fp16IOBf16WLi128ELi84ELi672EEv26Group_norm_nhwc_bwd_params --------------------------
	.section	.nv.info._Z35group_norm_nhwc_bwd_one_pass_kernelI11Fp16IOBf16WLi128ELi84ELi672EEv26Group_norm_nhwc_bwd_params,"",@"SHT_CUDA_INFO"
	.sectionflags	@""
	.align	4


	//----- nvinfo : EIATTR_CUDA_API_VERSION
	.align		4
        /*0000*/ 	.byte	0x04, 0x37
        /*0002*/ 	.short	(.L_843 - .L_842)
.L_842:
        /*0004*/ 	.word	0x00000082


	//----- nvinfo : EIATTR_KPARAM_INFO
	.align		4
.L_843:
        /*0008*/ 	.byte	0x04, 0x17
        /*000a*/ 	.short	(.L_845 - .L_844)
.L_844:
        /*000c*/ 	.word	0x00000000
        /*0010*/ 	.short	0x0000
        /*0012*/ 	.short	0x0000
        /*0014*/ 	.byte	0x00, 0xf0, 0xe1, 0x02


	//----- nvinfo : EIATTR_SPARSE_MMA_MASK
	.align		4
.L_845:
        /*0018*/ 	.byte	0x03, 0x50
        /*001a*/ 	.short	0x0000


	//----- nvinfo : EIATTR_MAXREG_COUNT
	.align		4
        /*001c*/ 	.byte	0x03, 0x1b
        /*001e*/ 	.short	0x0050


	//----- nvinfo : EIATTR_NUM_BARRIERS
	.align		4
        /*0020*/ 	.byte	0x02, 0x4c
        /*0022*/ 	.byte	0x01
	.zero		1


	//----- nvinfo : EIATTR_MERCURY_ISA_VERSION
	.align		4
        /*0024*/ 	.byte	0x03, 0x5f
        /*0026*/ 	.short	0x0101


	//----- nvinfo : EIATTR_INT_WARP_WIDE_INSTR_OFFSETS
	.align		4
        /*0028*/ 	.byte	0x04, 0x31
        /*002a*/ 	.short	(.L_847 - .L_846)


	//   ....[0]....
.L_846:
        /*002c*/ 	.word	0x00003240


	//   ....[1]....
        /*0030*/ 	.word	0x00005e70


	//----- nvinfo : EIATTR_COOP_GROUP_MASK_REGIDS
	.align		4
.L_847:
        /*0034*/ 	.byte	0x04, 0x29
        /*0036*/ 	.short	(.L_849 - .L_848)


	//   ....[0]....
.L_848:
        /*0038*/ 	.word	0xffffffff


	//   ....[1]....
        /*003c*/ 	.word	0xffffffff


	//   ....[2]....
        /*0040*/ 	.word	0xffffffff


	//   ....[3]....
        /*0044*/ 	.word	0xffffffff


	//   ....[4]....
        /*0048*/ 	.word	0xffffffff


	//   ....[5]....
        /*004c*/ 	.word	0xffffffff


	//   ....[6]....
        /*0050*/ 	.word	0xffffffff


	//   ....[7]....
        /*0054*/ 	.word	0xffffffff


	//   ....[8]....
        /*0058*/ 	.word	0xffffffff


	//   ....[9]....
        /*005c*/ 	.word	0xffffffff


	//----- nvinfo : EIATTR_COOP_GROUP_INSTR_OFFSETS
	.align		4
.L_849:
        /*0060*/ 	.byte	0x04, 0x28
        /*0062*/ 	.short	(.L_851 - .L_850)


	//   ....[0]....
.L_850:
        /*0064*/ 	.word	0x000025e0


	//   ....[1]....
        /*0068*/ 	.word	0x00002620


	//   ....[2]....
        /*006c*/ 	.word	0x00002670


	//   ....[3]....
        /*0070*/ 	.word	0x00002690


	//   ....[4]....
        /*0074*/ 	.word	0x000026c0


	//   ....[5]....
        /*0078*/ 	.word	0x000026e0


	//   ....[6]....
        /*007c*/ 	.word	0x00002710


	//   ....[7]....
        /*0080*/ 	.word	0x00002730


	//   ....[8]....
        /*0084*/ 	.word	0x00002760


	//   ....[9]....
        /*0088*/ 	.word	0x00002790


	//----- nvinfo : EIATTR_EXIT_INSTR_OFFSETS
	.align		4
.L_851:
        /*008c*/ 	.byte	0x04, 0x1c
        /*008e*/ 	.short	(.L_853 - .L_852)


	//   ....[0]....
.L_852:
        /*0090*/ 	.word	0x00005f60


	//   ....[1]....
        /*0094*/ 	.word	0x000060a0


	//   ....[2]....
        /*0098*/ 	.word	0x00006300


	//----- nvinfo : EIATTR_MAX_THREADS
	.align		4
.L_853:
        /*009c*/ 	.byte	0x04, 0x05
        /*009e*/ 	.short	(.L_855 - .L_854)
.L_854:
        /*00a0*/ 	.word	0x000002a0
        /*00a4*/ 	.word	0x00000001
        /*00a8*/ 	.word	0x00000001


	//----- nvinfo : EIATTR_CRS_STACK_SIZE
	.align		4
.L_855:
        /*00ac*/ 	.byte	0x04, 0x1e
        /*00ae*/ 	.short	(.L_857 - .L_856)
.L_856:
        /*00b0*/ 	.word	0x00000000


	//----- nvinfo : EIATTR_CBANK_PARAM_SIZE
	.align		4
.L_857:
        /*00b4*/ 	.byte	0x03, 0x19
        /*00b6*/ 	.short	0x00b8


	//----- nvinfo : EIATTR_PARAM_CBANK
	.align		4
        /*00b8*/ 	.byte	0x04, 0x0a
        /*00ba*/ 	.short	(.L_859 - .L_858)
	.align		4
.L_858:
        /*00bc*/ 	.word	index@(.nv.constant0._Z35group_norm_nhwc_bwd_one_pass_kernelI11Fp16IOBf16WLi128ELi84ELi672EEv26Group_norm_nhwc_bwd_params)
        /*00c0*/ 	.short	0x0210
        /*00c2*/ 	.short	0x00b8


	//----- nvinfo : EIATTR_SW_WAR
	.align		4
.L_859:
        /*00c4*/ 	.byte	0x04, 0x36
        /*00c6*/ 	.short	(.L_861 - .L_860)
.L_860:
        /*00c8*/ 	.word	0x00000008
.L_861:


//--------------------- .nv.info._Z35group_norm_nhwc_bwd_one_pass_kernelI11Fp16IOBf16WLi256ELi84ELi672EEv26Group_norm_nhwc_bwd_params --------------------------
	.section	.nv.info._Z35group_norm_nhwc_bwd_one_pass_kernelI11Fp16IOBf16WLi256ELi84ELi672EEv26Group_norm_nhwc_bwd_params,"",@"SHT_CUDA_INFO"
	.sectionflags	@""
	.align	4


	//----- nvinfo : EIATTR_CUDA_API_VERSION
	.align		4
        /*0000*/ 	.byte	0x04, 0x37
        /*0002*/ 	.short	(.L_863 - .L_862)
.L_862:
        /*0004*/ 	.word	0x00000082


	//----- nvinfo : EIATTR_KPARAM_INFO
	.align		4
.L_863:
        /*0008*/ 	.byte	0x04, 0x17
        /*000a*/ 	.short	(.L_865 - .L_864)
.L_864:
        /*000c*/ 	.word	0x00000000
        /*0010*/ 	.short	0x0000
        /*0012*/ 	.short	0x0000
        /*0014*/ 	.byte	0x00, 0xf0, 0xe1, 0x02


	//----- nvinfo : EIATTR_SPARSE_MMA_MASK
	.align		4
.L_865:
        /*0018*/ 	.byte	0x03, 0x50
        /*001a*/ 	.short	0x0000


	//----- nvinfo : EIATTR_MAXREG_COUNT
	.align		4
        /*001c*/ 	.byte	0x03, 0x1b
        /*001e*/ 	.short	0x0050


	//----- nvinfo : EIATTR_NUM_BARRIERS
	.align		4
        /*0020*/ 	.byte	0x02, 0x4c
        /*0022*/ 	.byte	0x01
	.zero		1


	//----- nvinfo : EIATTR_MERCURY_ISA_VERSION
	.align		4
        /*0024*/ 	.byte	0x03, 0x5f
        /*0026*/ 	.short	0x0101


	//----- nvinfo : EIATTR_INT_WARP_WIDE_INSTR_OFFSETS
	.align		4
        /*0028*/ 	.byte	0x04, 0x31
        /*002a*/ 	.short	(.L_867 - .L_866)


	//   ....[0]....
.L_866:
        /*002c*/ 	.word	0x000050f0


	//   ....[1]....
        /*0030*/ 	.word	0x00009850


	//----- nvinfo : EIATTR_COOP_GROUP_MASK_REGIDS
	.align		4
.L_867:
        /*0034*/ 	.byte	0x04, 0x29
        /*0036*/ 	.short	(.L_869 - .L_868)


	//   ....[0]....
.L_868:
        /*0038*/ 	.word	0xffffffff


	//   ....[1]....
        /*003c*/ 	.word	0xffffffff


	//   ....[2]....
        /*0040*/ 	.word	0xffffffff


	//   ....[3]....
        /*0044*/ 	.word	0xffffffff


	//   ....[4]....
        /*0048*/ 	.word	0xffffffff


	//   ....[5]....
        /*004c*/ 	.word	0xffffffff


	//   ....[6]....
        /*0050*/ 	.word	0xffffffff


	//   ....[7]....
        /*0054*/ 	.word	0xffffffff


	//   ....[8]....
        /*0058*/ 	.word	0xffffffff


	//   ....[9]....
        /*005c*/ 	.word	0xffffffff


	//----- nvinfo : EIATTR_COOP_GROUP_INSTR_OFFSETS
	.align		4
.L_869:
        /*0060*/ 	.byte	0x04, 0x28
        /*0062*/ 	.short	(.L_871 - .L_870)


	//   ....[0]....
.L_870:
        /*0064*/ 	.word	0x00004420


	//   ....[1]....
        /*0068*/ 	.word	0x00004460


	//   ....[2]....
        /*006c*/ 	.word	0x00004500


	//   ....[3]....
        /*0070*/ 	.word	0x00004520


	//   ....[4]....
        /*0074*/ 	.word	0x00004550


	//   ....[5]....
        /*0078*/ 	.word	0x00004570


	//   ....[6]....
        /*007c*/ 	.word	0x000045a0


	//   ....[7]....
        /*0080*/ 	.word	0x000045c0


	//   ....[8]....
        /*0084*/ 	.word	0x000045f0


	//   ....[9]....
        /*0088*/ 	.word	0x00004610


	//----- nvinfo : EIATTR_EXIT_INSTR_OFFSETS
	.align		4
.L_871:
        /*008c*/ 	.byte	0x04, 0x1c
        /*008e*/ 	.short	(.L_873 - .L_872)


	//   ....[0]....
.L_872:
        /*0090*/ 	.word	0x00009940


	//   ....[1]....
        /*0094*/ 	.word	0x00009a80


	//   ....[2]....
        /*0098*/ 	.word	0x00009ce0


	//----- nvinfo : EIATTR_MAX_THREADS
	.align		4
.L_873:
        /*009c*/ 	.byte	0x04, 0x05
        /*009e*/ 	.short	(.L_875 - .L_874)
.L_874:
        /*00a0*/ 	.word	0x000002a0
        /*00a4*/ 	.word	0x00000001
        /*00a8*/ 	.word	0x00000001


	//----- nvinfo : EIATTR_CRS_STACK_SIZE
	.align		4
.L_875:
        /*00ac*/ 	.byte	0x04, 0x1e
        /*00ae*/ 	.short	(.L_877 - .L_876)
.L_876:
        /*00b0*/ 	.word	0x00000000


	//----- nvinfo : EIATTR_CBANK_PARAM_SIZE
	.align		4
.L_877:
        /*00b4*/ 	.byte	0x03, 0x19
        /*00b6*/ 	.short	0x00b8


	//----- nvinfo : EIATTR_PARAM_CBANK
	.align		4
        /*00b8*/ 	.byte	0x04, 0x0a
        /*00ba*/ 	.short	(.L_879 - .L_878)
	.align		4
.L_878:
        /*00bc*/ 	.word	index@(.nv.constant0._Z35group_norm_nhwc_bwd_one_pass_kernelI11Fp16IOBf16WLi256ELi84ELi672EEv26Group_norm_nhwc_bwd_params)
        /*00c0*/ 	.short	0x0210
        /*00c2*/ 	.short	0x00b8


	//----- nvinfo : EIATTR_SW_WAR
	.align		4
.L_879:
        /*00c4*/ 	.byte	0x04, 0x36
        /*00c6*/ 	.short	(.L_881 - .L_880)
.L_880:
        /*00c8*/ 	.word	0x00000008
.L_881:


//--------------------- .nv.info._Z35group_norm_nhwc_bwd_one_pass_kernelI11Fp16IOBf16WLi512ELi84ELi672EEv26Group_norm_nhwc_bwd_params --------------------------
	.section	.nv.info._Z35group_norm_nhwc_bwd_one_pass_kernelI11Fp16IOBf16WLi512ELi84ELi672EEv26Group_norm_nhwc_bwd_params,"",@"SHT_CUDA_INFO"
	.sectionflags	@""
	.align	4


	//----- nvinfo : EIATTR_CUDA_API_VERSION
	.align		4
        /*0000*/ 	.byte	0x04, 0x37
        /*0002*/ 	.short	(.L_883 - .L_882)
.L_882:
        /*0004*/ 	.word	0x00000082


	//----- nvinfo : EIATTR_KPARAM_INFO
	.align		4
.L_883:
        /*0008*/ 	.byte	0x04, 0x17
        /*000a*/ 	.short	(.L_885 - .L_884)
.L_884:
        /*000c*/ 	.word	0x00000000
        /*0010*/ 	.short	0x0000
        /*0012*/ 	.short	0x0000
        /*0014*/ 	.byte	0x00, 0xf0, 0xe1, 0x02


	//----- nvinfo : EIATTR_SPARSE_MMA_MASK
	.align		4
.L_885:
        /*0018*/ 	.byte	0x03, 0x50
        /*001a*/ 	.short	0x0000


	//----- nvinfo : EIATTR_MAXREG_COUNT
	.align		4
        /*001c*/ 	.byte	0x03, 0x1b
        /*001e*/ 	.short	0x0050


	//----- nvinfo : EIATTR_NUM_BARRIERS
	.align		4
        /*0020*/ 	.byte	0x02, 0x4c
        /*0022*/ 	.byte	0x01
	.zero		1


	//----- nvinfo : EIATTR_ANNOTATIONS
	.align		4
        /*0024*/ 	.byte	0x04, 0x55
        /*0026*/ 	.short	(.L_887 - .L_886)


	//   ....[0]....
.L_886:
        /* <DEDUP_REMOVED lines=25> */


	//----- nvinfo : EIATTR_MERCURY_ISA_VERSION
	.align		4
.L_887:
        /*01a8*/ 	.byte	0x03, 0x5f
        /*01aa*/ 	.short	0x0101


	//----- nvinfo : EIATTR_INT_WARP_WIDE_INSTR_OFFSETS
	.align		4
        /*01ac*/ 	.byte	0x04, 0x31
        /*01ae*/ 	.short	(.L_889 - .L_888)


	//   ....[0]....
.L_888:
        /*01b0*/ 	.word	0x00009160


	//   ....[1]....
        /*01b4*/ 	.word	0x00009440


	//   ....[2]....
        /*01b8*/ 	.word	0x000094f0


	//   ....[3]....
        /*01bc*/ 	.word	0x00009500


	//   ....[4]....
        /*01c0*/ 	.word	0x000095e0


	//   ....[5]....
        /*01c4*/ 	.word	0x000096a0


	//   ....[6]....
        /*01c8*/ 	.word	0x00009730


	//   ....[7]....
        /*01cc*/ 	.word	0x000097c0


	//   ....[8]....
        /*01d0*/ 	.word	0x00009880


	//   ....[9]....
        /*01d4*/ 	.word	0x00009910


	//   ....[10]....
        /*01d8*/ 	.word	0x000099a0


	//   ....[11]....
        /*01dc*/ 	.word	0x00009a60


	//   ....[12]....
        /*01e0*/ 	.word	0x00009ac0


	//   ....[13]....
        /*01e4*/ 	.word	0x00009b70


	//   ....[14]....
        /*01e8*/ 	.word	0x00009c70


	//   ....[15]....
        /*01ec*/ 	.word	0x00009c90


	//   ....[16]....
        /*01f0*/ 	.word	0x00009d50


	//   ....[17]....
        /*01f4*/ 	.word	0x00009ec0


	//   ....[18]....
        /*01f8*/ 	.word	0x00009f80


	//   ....[19]....
        /*01fc*/ 	.word	0x00009f90


	//   ....[20]....
        /*0200*/ 	.word	0x00009fa0


	//   ....[21]....
        /*0204*/ 	.word	0x0000a110


	//   ....[22]....
        /*0208*/ 	.word	0x0000a1c0


	//   ....[23]....
        /*020c*/ 	.word	0x0000a1e0


	//   ....[24]....
        /*0210*/ 	.word	0x0000a210


	//   ....[25]....
        /*0214*/ 	.word	0x0000a420


	//   ....[26]....
        /*0218*/ 	.word	0x0000a4e0


	//   ....[27]....
        /*021c*/ 	.word	0x0000a540


	//   ....[28]....
        /*0220*/ 	.word	0x0000a570


	//   ....[29]....
        /*0224*/ 	.word	0x0000a820


	//   ....[30]....
        /*0228*/ 	.word	0x0000a8a0


	//   ....[31]....
        /*022c*/ 	.word	0x00011b70


	//----- nvinfo : EIATTR_COOP_GROUP_MASK_REGIDS
	.align		4
.L_889:
        /*0230*/ 	.byte	0x04, 0x29
        /*0232*/ 	.short	(.L_891 - .L_890)


	//   ....[0]....
.L_890:
        /*0234*/ 	.word	0xffffffff


	//   ....[1]....
        /*0238*/ 	.word	0xffffffff


	//   ....[2]....
        /*023c*/ 	.word	0xffffffff


	//   ....[3]....
        /*0240*/ 	.word	0xffffffff


	//   ....[4]....
        /*0244*/ 	.word	0xffffffff


	//   ....[5]....
        /*0248*/ 	.word	0xffffffff


	//   ....[6]....
        /*024c*/ 	.word	0xffffffff


	//   ....[7]....
        /*0250*/ 	.word	0xffffffff


	//   ....[8]....
        /*0254*/ 	.word	0xffffffff


	//   ....[9]....
        /*0258*/ 	.word	0xffffffff


	//----- nvinfo : EIATTR_COOP_GROUP_INSTR_OFFSETS
	.align		4
.L_891:
        /*025c*/ 	.byte	0x04, 0x28
        /*025e*/ 	.short	(.L_893 - .L_892)


	//   ....[0]....
.L_892:
        /*0260*/ 	.word	0x00008360


	//   ....[1]....
        /*0264*/ 	.word	0x00008370


	//   ....[2]....
        /*0268*/ 	.word	0x000083c0


	//   ....[3]....
        /*026c*/ 	.word	0x000083d0


	//   ....[4]....
        /*0270*/ 	.word	0x00008400


	//   ....[5]....
        /*0274*/ 	.word	0x00008420


	//   ....[6]....
        /*0278*/ 	.word	0x00008450


	//   ....[7]....
        /*027c*/ 	.word	0x00008470


	//   ....[8]....
        /*0280*/ 	.word	0x00008500


	//   ....[9]....
        /*0284*/ 	.word	0x00008510


	//----- nvinfo : EIATTR_EXIT_INSTR_OFFSETS
	.align		4
.L_893:
        /*0288*/ 	.byte	0x04, 0x1c
        /*028a*/ 	.short	(.L_895 - .L_894)


	//   ....[0]....
.L_894:
        /*028c*/ 	.word	0x00011c60


	//   ....[1]....
        /*0290*/ 	.word	0x00011da0


	//   ....[2]....
        /*0294*/ 	.word	0x00012010


	//----- nvinfo : EIATTR_MAX_THREADS
	.align		4
.L_895:
        /*0298*/ 	.byte	0x04, 0x05
        /*029a*/ 	.short	(.L_897 - .L_896)
.L_896:
        /*029c*/ 	.word	0x000002a0
        /*02a0*/ 	.word	0x00000001
        /*02a4*/ 	.word	0x00000001


	//----- nvinfo : EIATTR_CRS_STACK_SIZE
	.align		4
.L_897:
        /*02a8*/ 	.byte	0x04, 0x1e
        /*02aa*/ 	.short	(.L_899 - .L_898)
.L_898:
        /*02ac*/ 	.word	0x00000000


	//----- nvinfo : EIATTR_CBANK_PARAM_SIZE
	.align		4
.L_899:
        /*02b0*/ 	.byte	0x03, 0x19
        /*02b2*/ 	.short	0x00b8


	//----- nvinfo : EIATTR_PARAM_CBANK
	.align		4
        /*02b4*/ 	.byte	0x04, 0x0a
        /*02b6*/ 	.short	(.L_901 - .L_900)
	.align		4
.L_900:
        /*02b8*/ 	.word	index@(.nv.constant0._Z35group_norm_nhwc_bwd_one_pass_kernelI11Fp16IOBf16WLi512ELi84ELi672EEv26Group_norm_nhwc_bwd_params)
        /*02bc*/ 	.short	0x0210
        /*02be*/ 	.short	0x00b8


	//----- nvinfo : EIATTR_SW_WAR
	.align		4
.L_901:
        /*02c0*/ 	.byte	0x04, 0x36
        /*02c2*/ 	.short	(.L_903 - .L_902)
.L_902:
        /*02c4*/ 	.word	0x00000008
.L_903:


//--------------------- .nv.info._Z35group_norm_nhwc_bwd_one_pass_kernelI11Fp16IOFp16WLi64ELi84ELi672EEv26Group_norm_nhwc_bwd_params --------------------------
	.section	.nv.info._Z35group_norm_nhwc_bwd_one_pass_kernelI11Fp16IOFp16WLi64ELi84ELi672EEv26Group_norm_nhwc_bwd_params,"",@"SHT_CUDA_INFO"
	.sectionflags	@""
	.align	4


	//----- nvinfo : EIATTR_CUDA_API_VERSION
	.align		4
        /*0000*/ 	.byte	0x04, 0x37
        /*0002*/ 	.short	(.L_905 - .L_904)
.L_904:
        /*0004*/ 	.word	0x00000082


	//----- nvinfo : EIATTR_KPARAM_INFO
	.align		4
.L_905:
        /*0008*/ 	.byte	0x04, 0x17
        /*000a*/ 	.short	(.L_907 - .L_906)
.L_906:
        /*000c*/ 	.word	0x00000000
        /*0010*/ 	.short	0x0000
        /*0012*/ 	.short	0x0000
        /*0014*/ 	.byte	0x00, 0xf0, 0xe1, 0x02


	//----- nvinfo : EIATTR_SPARSE_MMA_MASK
	.align		4
.L_907:
        /*0018*/ 	.byte	0x03, 0x50
        /*001a*/ 	.short	0x0000


	//----- nvinfo : EIATTR_MAXREG_COUNT
	.align		4
        /*001c*/ 	.byte	0x03, 0x1b
        /*001e*/ 	.short	0x0050


	//----- nvinfo : EIATTR_NUM_BARRIERS
	.align		4
        /*0020*/ 	.byte	0x02, 0x4c
        /*0022*/ 	.byte	0x01
	.zero		1


	//----- nvinfo : EIATTR_ANNOTATIONS
	.align		4
        /*0024*/ 	.byte	0x04, 0x55
        /*0026*/ 	.short	(.L_909 - .L_908)


	//   ....[0]....
.L_908:
        /*0028*/ 	.word	0x00000001
        /*002c*/ 	.byte	0x00, 0x03, 0x00, 0x00, 0x01, 0x00, 0x00, 0x00, 0x60, 0x16, 0x00, 0x00, 0x01, 0x00, 0x00, 0x00
        /*003c*/ 	.byte	0xb0, 0x16, 0x00, 0x00, 0x01, 0x00, 0x00, 0x00, 0x60, 0x18, 0x00, 0x00


	//----- nvinfo : EIATTR_MERCURY_ISA_VERSION
	.align		4
.L_909:
        /*0048*/ 	.byte	0x03, 0x5f
        /*004a*/ 	.short	0x0101


	//----- nvinfo : EIATTR_INT_WARP_WIDE_INSTR_OFFSETS
	.align		4
        /*004c*/ 	.byte	0x04, 0x31
        /*004e*/ 	.short	(.L_911 - .L_910)


	//   ....[0]....
.L_910:
        /*0050*/ 	.word	0x00002430


	//   ....[1]....
        /*0054*/ 	.word	0x00004460


	//----- nvinfo : EIATTR_COOP_GROUP_MASK_REGIDS
	.align		4
.L_911:
        /*0058*/ 	.byte	0x04, 0x29
        /*005a*/ 	.short	(.L_913 - .L_912)


	//   ....[0]....
.L_912:
        /*005c*/ 	.word	0xffffffff


	//   ....[1]....
        /*0060*/ 	.word	0xffffffff


	//   ....[2]....
        /*0064*/ 	.word	0xffffffff


	//   ....[3]....
        /*0068*/ 	.word	0xffffffff


	//   ....[4]....
        /*006c*/ 	.word	0xffffffff


	//   ....[5]....
        /*0070*/ 	.word	0xffffffff


	//   ....[6]....
        /*0074*/ 	.word	0xffffffff


	//   ....[7]....
        /*0078*/ 	.word	0xffffffff


	//   ....[8]....
        /*007c*/ 	.word	0xffffffff


	//   ....[9]....
        /*0080*/ 	.word	0xffffffff


	//----- nvinfo : EIATTR_COOP_GROUP_INSTR_OFFSETS
	.align		4
.L_913:
        /*0084*/ 	.byte	0x04, 0x28
        /*0086*/ 	.short	(.L_915 - .L_914)


	//   ....[0]....
.L_914:
        /*0088*/ 	.word	0x00001700


	//   ....[1]....
        /*008c*/ 	.word	0x00001710


	//   ....[2]....
        /*0090*/ 	.word	0x00001760


	//   ....[3]....
        /*0094*/ 	.word	0x00001770


	//   ....[4]....
        /*0098*/ 	.word	0x000017a0


	//   ....[5]....
        /*009c*/ 	.word	0x000017c0


	//   ....[6]....
        /*00a0*/ 	.word	0x000017f0


	//   ....[7]....
        /*00a4*/ 	.word	0x00001810


	//   ....[8]....
        /*00a8*/ 	.word	0x00001880


	//   ....[9]....
        /*00ac*/ 	.word	0x00001890


	//----- nvinfo : EIATTR_EXIT_INSTR_OFFSETS
	.align		4
.L_915:
        /*00b0*/ 	.byte	0x04, 0x1c
        /*00b2*/ 	.short	(.L_917 - .L_916)


	//   ....[0]....
.L_916:
        /*00b4*/ 	.word	0x00004550


	//   ....[1]....
        /*00b8*/ 	.word	0x00004690


	//   ....[2]....
        /*00bc*/ 	.word	0x00004900


	//----- nvinfo : EIATTR_MAX_THREADS
	.align		4
.L_917:
        /*00c0*/ 	.byte	0x04, 0x05
        /*00c2*/ 	.short	(.L_919 - .L_918)
.L_918:
        /*00c4*/ 	.word	0x000002a0
        /*00c8*/ 	.word	0x00000001
        /*00cc*/ 	.word	0x00000001


	//----- nvinfo : EIATTR_CRS_STACK_SIZE
	.align		4
.L_919:
        /*00d0*/ 	.byte	0x04, 0x1e
        /*00d2*/ 	.short	(.L_921 - .L_920)
.L_920:
        /*00d4*/ 	.word	0x00000000


	//----- nvinfo : EIATTR_CBANK_PARAM_SIZE
	.align		4
.L_921:
        /*00d8*/ 	.byte	0x03, 0x19
        /*00da*/ 	.short	0x00b8


	//----- nvinfo : EIATTR_PARAM_CBANK
	.align		4
        /*00dc*/ 	.byte	0x04, 0x0a
        /*00de*/ 	.short	(.L_923 - .L_922)
	.align		4
.L_922:
        /*00e0*/ 	.word	index@(.nv.constant0._Z35group_norm_nhwc_bwd_one_pass_kernelI11Fp16IOFp16WLi64ELi84ELi672EEv26Group_norm_nhwc_bwd_params)
        /*00e4*/ 	.short	0x0210
        /*00e6*/ 	.short	0x00b8


	//----- nvinfo : EIATTR_SW_WAR
	.align		4
.L_923:
        /*00e8*/ 	.byte	0x04, 0x36
        /*00ea*/ 	.short	(.L_925 - .L_924)
.L_924:
        /*00ec*/ 	.word	0x00000008
.L_925:


//--------------------- .nv.info._Z35group_norm_nhwc_bwd_one_pass_kernelI11Fp16IOFp16WLi128ELi84ELi672EEv26Group_norm_nhwc_bwd_params --------------------------
	.section	.nv.info._Z35group_norm_nhwc_bwd_one_pass_kernelI11Fp16IOFp16WLi128ELi84ELi672EEv26Group_norm_nhwc_bwd_params,"",@"SHT_CUDA_INFO"
	.sectionflags	@""
	.align	4


	//----- nvinfo : EIATTR_CUDA_API_VERSION
	.align		4
        /*0000*/ 	.byte	0x04, 0x37
        /*0002*/ 	.short	(.L_927 - .L_926)
.L_926:
        /*0004*/ 	.word	0x00000082


	//----- nvinfo : EIATTR_KPARAM_INFO
	.align		4
.L_927:
        /*0008*/ 	.byte	0x04, 0x17
        /*000a*/ 	.short	(.L_929 - .L_928)
.L_928:
        /*000c*/ 	.word	0x00000000
        /*0010*/ 	.short	0x0000
        /*0012*/ 	.short	0x0000
        /*0014*/ 	.byte	0x00, 0xf0, 0xe1, 0x02


	//----- nvinfo : EIATTR_SPARSE_MMA_MASK
	.align		4
.L_929:
        /*0018*/ 	.byte	0x03, 0x50
        /*001a*/ 	.short	0x0000


	//----- nvinfo : EIATTR_MAXREG_COUNT
	.align		4
        /*001c*/ 	.byte	0x03, 0x1b
        /*001e*/ 	.short	0x0050


	//----- nvinfo : EIATTR_NUM_BARRIERS
	.align		4
        /*0020*/ 	.byte	0x02, 0x4c
        /*0022*/ 	.byte	0x01
	.zero		1


	//----- nvinfo : EIATTR_MERCURY_ISA_VERSION
	.align		4
        /*0024*/ 	.byte	0x03, 0x5f
        /*0026*/ 	.short	0x0101


	//----- nvinfo : EIATTR_INT_WARP_WIDE_INSTR_OFFSETS
	.align		4
        /*0028*/ 	.byte	0x04, 0x31
        /*002a*/ 	.short	(.L_931 - .L_930)


	//   ....[0]....
.L_930:
        /*002c*/ 	.word	0x00003240


	//   ....[1]....
        /*0030*/ 	.word	0x00005e70


	//----- nvinfo : EIATTR_COOP_GROUP_MASK_REGIDS
	.align		4
.L_931:
        /*0034*/ 	.byte	0x04, 0x29
        /*0036*/ 	.short	(.L_933 - .L_932)


	//   ....[0]....
.L_932:
        /*0038*/ 	.word	0xffffffff


	//   ....[1]....
        /*003c*/ 	.word	0xffffffff


	//   ....[2]....
        /*0040*/ 	.word	0xffffffff


	//   ....[3]....
        /*0044*/ 	.word	0xffffffff


	//   ....[4]....
        /*0048*/ 	.word	0xffffffff


	//   ....[5]....
        /*004c*/ 	.word	0xffffffff


	//   ....[6]....
        /*0050*/ 	.word	0xffffffff


	//   ....[7]....
        /*0054*/ 	.word	0xffffffff


	//   ....[8]....
        /*0058*/ 	.word	0xffffffff


	//   ....[9]....
        /*005c*/ 	.word	0xffffffff


	//----- nvinfo : EIATTR_COOP_GROUP_INSTR_OFFSETS
	.align		4
.L_933:
        /*0060*/ 	.byte	0x04, 0x28
        /*0062*/ 	.short	(.L_935 - .L_934)


	//   ....[0]....
.L_934:
        /*0064*/ 	.word	0x000025e0


	//   ....[1]....
        /*0068*/ 	.word	0x00002620


	//   ....[2]....
        /*006c*/ 	.word	0x00002670


	//   ....[3]....
        /*0070*/ 	.word	0x00002690


	//   ....[4]....
        /*0074*/ 	.word	0x000026c0


	//   ....[5]....
        /*0078*/ 	.word	0x000026e0


	//   ....[6]....
        /*007c*/ 	.word	0x00002710


	//   ....[7]....
        /*0080*/ 	.word	0x00002730


	//   ....[8]....
        /*0084*/ 	.word	0x00002760


	//   ....[9]....
        /*0088*/ 	.word	0x00002790


	//----- nvinfo : EIATTR_EXIT_INSTR_OFFSETS
	.align		4
.L_935:
        /*008c*/ 	.byte	0x04, 0x1c
        /*008e*/ 	.short	(.L_937 - .L_936)


	//   ....[0]....
.L_936:
        /*0090*/ 	.word	0x00005f60


	//   ....[1]....
        /*0094*/ 	.word	0x000060a0


	//   ....[2]....
        /*0098*/ 	.word	0x00006300


	//----- nvinfo : EIATTR_MAX_THREADS
	.align		4
.L_937:
        /*009c*/ 	.byte	0x04, 0x05
        /*009e*/ 	.short	(.L_939 - .L_938)
.L_938:
        /*00a0*/ 	.word	0x000002a0
        /*00a4*/ 	.word	0x00000001
        /*00a8*/ 	.word	0x00000001


	//----- nvinfo : EIATTR_CRS_STACK_SIZE
	.align		4
.L_939:
        /*00ac*/ 	.byte	0x04, 0x1e
        /*00ae*/ 	.short	(.L_941 - .L_940)
.L_940:
        /*00b0*/ 	.word	0x00000000


	//----- nvinfo : EIATTR_CBANK_PARAM_SIZE
	.align		4
.L_941:
        /*00b4*/ 	.byte	0x03, 0x19
        /*00b6*/ 	.short	0x00b8


	//----- nvinfo : EIATTR_PARAM_CBANK
	.align		4
        /*00b8*/ 	.byte	0x04, 0x0a
        /*00ba*/ 	.short	(.L_943 - .L_942)
	.align		4
.L_942:
        /*00bc*/ 	.word	index@(.nv.constant0._Z35group_norm_nhwc_bwd_one_pass_kernelI11Fp16IOFp16WLi128ELi84ELi672EEv26Group_norm_nhwc_bwd_params)
        /*00c0*/ 	.short	0x0210
        /*00c2*/ 	.short	0x00b8


	//----- nvinfo : EIATTR_SW_WAR
	.align		4
.L_943:
        /*00c4*/ 	.byte	0x04, 0x36
        /*00c6*/ 	.short	(.L_945 - .L_944)
.L_944:
        /*00c8*/ 	.word	0x00000008
.L_945:


//--------------------- .nv.info._Z35group_norm_nhwc_bwd_one_pass_kernelI11Fp16IOFp16WLi256ELi84ELi672EEv26Group_norm_nhwc_bwd_params --------------------------
	.section	.nv.info._Z35group_norm_nhwc_bwd_one_pass_kernelI11Fp16IOFp16WLi256ELi84ELi672EEv26Group_norm_nhwc_bwd_params,"",@"SHT_CUDA_INFO"
	.sectionflags	@""
	.align	4


	//----- nvinfo : EIATTR_CUDA_API_VERSION
	.align		4
        /*0000*/ 	.byte	0x04, 0x37
        /*0002*/ 	.short	(.L_947 - .L_946)
.L_946:
        /*0004*/ 	.word	0x00000082


	//----- nvinfo : EIATTR_KPARAM_INFO
	.align		4
.L_947:
        /*0008*/ 	.byte	0x04, 0x17
        /*000a*/ 	.short	(.L_949 - .L_948)
.L_948:
        /*000c*/ 	.word	0x00000000
        /*0010*/ 	.short	0x0000
        /*0012*/ 	.short	0x0000
        /*0014*/ 	.byte	0x00, 0xf0, 0xe1, 0x02


	//----- nvinfo : EIATTR_SPARSE_MMA_MASK
	.align		4
.L_949:
        /*0018*/ 	.byte	0x03, 0x50
        /*001a*/ 	.short	0x0000


	//----- nvinfo : EIATTR_MAXREG_COUNT
	.align		4
        /*001c*/ 	.byte	0x03, 0x1b
        /*001e*/ 	.short	0x0050


	//----- nvinfo : EIATTR_NUM_BARRIERS
	.align		4
        /*0020*/ 	.byte	0x02, 0x4c
        /*0022*/ 	.byte	0x01
	.zero		1


	//----- nvinfo : EIATTR_MERCURY_ISA_VERSION
	.align		4
        /*0024*/ 	.byte	0x03, 0x5f
        /*0026*/ 	.short	0x0101


	//----- nvinfo : EIATTR_INT_WARP_WIDE_INSTR_OFFSETS
	.align		4
        /*0028*/ 	.byte	0x04, 0x31
        /*002a*/ 	.short	(.L_951 - .L_950)


	//   ....[0]....
.L_950:
        /*002c*/ 	.word	0x000050f0


	//   ....[1]....
        /*0030*/ 	.word	0x00009850


	//----- nvinfo : EIATTR_COOP_GROUP_MASK_REGIDS
	.align		4
.L_951:
        /*0034*/ 	.byte	0x04, 0x29
        /*0036*/ 	.short	(.L_953 - .L_952)


	//   ....[0]....
.L_952:
        /*0038*/ 	.word	0xffffffff


	//   ....[1]....
        /*003c*/ 	.word	0xffffffff


	//   ....[2]....
        /*0040*/ 	.word	0xffffffff


	//   ....[3]....
        /*0044*/ 	.word	0xffffffff


	//   ....[4]....
        /*0048*/ 	.word	0xffffffff


	//   ....[5]....
        /*004c*/ 	.word	0xffffffff


	//   ....[6]....
        /*0050*/ 	.word	0xffffffff


	//   ....[7]....
        /*0054*/ 	.word	0xffffffff


	//   ....[8]....
        /*0058*/ 	.word	0xffffffff


	//   ....[9]....
        /*005c*/ 	.word	0xffffffff


	//----- nvinfo : EIATTR_COOP_GROUP_INSTR_OFFSETS
	.align		4
.L_953:
        /*0060*/ 	.byte	0x04, 0x28
        /*0062*/ 	.short	(.L_955 - .L_954)


	//   ....[0]....
.L_954:
        /*0064*/ 	.word	0x00004420


	//   ....[1]....
        /*0068*/ 	.word	0x00004460


	//   ....[2]....
        /*006c*/ 	.word	0x00004500


	//   ....[3]....
        /*0070*/ 	.word	0x00004520


	//   ....[4]....
        /*0074*/ 	.word	0x00004550


	//   ....[5]....
        /*0078*/ 	.word	0x00004570


	//   ....[6]....
        /*007c*/ 	.word	0x000045a0


	//   ....[7]....
        /*0080*/ 	.word	0x000045c0


	//   ....[8]....
        /*0084*/ 	.word	0x000045f0


	//   ....[9]....
        /*0088*/ 	.word	0x00004610


	//----- nvinfo : EIATTR_EXIT_INSTR_OFFSETS
	.align		4
.L_955:
        /*008c*/ 	.byte	0x04, 0x1c
        /*008e*/ 	.short	(.L_957 - .L_956)


	//   ....[0]....
.L_956:
        /*0090*/ 	.word	0x00009940


	//   ....[1]....
        /*0094*/ 	.word	0x00009a80


	//   ....[2]....
        /*0098*/ 	.word	0x00009ce0


	//----- nvinfo : EIATTR_MAX_THREADS
	.align		4
.L_957:
        /*009c*/ 	.byte	0x04, 0x05
        /*009e*/ 	.short	(.L_959 - .L_958)
.L_958:
        /*00a0*/ 	.word	0x000002a0
        /*00a4*/ 	.word	0x00000001
        /*00a8*/ 	.word	0x00000001


	//----- nvinfo : EIATTR_CRS_STACK_SIZE
	.align		4
.L_959:
        /*00ac*/ 	.byte	0x04, 0x1e
        /*00ae*/ 	.short	(.L_961 - .L_960)
.L_960:
        /*00b0*/ 	.word	0x00000000


	//----- nvinfo : EIATTR_CBANK_PARAM_SIZE
	.align		4
.L_961:
        /*00b4*/ 	.byte	0x03, 0x19
        /*00b6*/ 	.short	0x00b8


	//----- nvinfo : EIATTR_PARAM_CBANK
	.align		4
        /*00b8*/ 	.byte	0x04, 0x0a
        /*00ba*/ 	.short	(.L_963 - .L_962)
	.align		4
.L_962:
        /*00bc*/ 	.word	index@(.nv.constant0._Z35group_norm_nhwc_bwd_one_pass_kernelI11Fp16IOFp16WLi256ELi84ELi672EEv26Group_norm_nhwc_bwd_params)
        /*00c0*/ 	.short	0x0210
        /*00c2*/ 	.short	0x00b8


	//----- nvinfo : EIATTR_SW_WAR
	.align		4
.L_963:
        /*00c4*/ 	.byte	0x04, 0x36
        /*00c6*/ 	.short	(.L_965 - .L_964)
.L_964:
        /*00c8*/ 	.word	0x00000008
.L_965:


//--------------------- .nv.info._Z35group_norm_nhwc_bwd_one_pass_kernelI11Fp16IOFp16WLi512ELi84ELi672EEv26Group_norm_nhwc_bwd_params --------------------------
	.section	.nv.info._Z35group_norm_nhwc_bwd_one_pass_kernelI11Fp16IOFp16WLi512ELi84ELi672EEv26Group_norm_nhwc_bwd_params,"",@"SHT_CUDA_INFO"
	.sectionflags	@""
	.align	4


	//----- nvinfo : EIATTR_CUDA_API_VERSION
	.align		4
        /*0000*/ 	.byte	0x04, 0x37
        /*0002*/ 	.short	(.L_967 - .L_966)
.L_966:
        /*0004*/ 	.word	0x00000082


	//----- nvinfo : EIATTR_KPARAM_INFO
	.align		4
.L_967:
        /*0008*/ 	.byte	0x04, 0x17
        /*000a*/ 	.short	(.L_969 - .L_968)
.L_968:
        /*000c*/ 	.word	0x00000000
        /*0010*/ 	.short	0x0000
        /*0012*/ 	.short	0x0000
        /*0014*/ 	.byte	0x00, 0xf0, 0xe1, 0x02


	//----- nvinfo : EIATTR_SPARSE_MMA_MASK
	.align		4
.L_969:
        /*0018*/ 	.byte	0x03, 0x50
        /*001a*/ 	.short	0x0000


	//----- nvinfo : EIATTR_MAXREG_COUNT
	.align		4
        /*001c*/ 	.byte	0x03, 0x1b
        /*001e*/ 	.short	0x0050


	//----- nvinfo : EIATTR_NUM_BARRIERS
	.align		4
        /*0020*/ 	.byte	0x02, 0x4c
        /*0022*/ 	.byte	0x01
	.zero		1


	//----- nvinfo : EIATTR_ANNOTATIONS
	.align		4
        /*0024*/ 	.byte	0x04, 0x55
        /*0026*/ 	.short	(.L_971 - .L_970)


	//   ....[0]....
.L_970:
        /* <DEDUP_REMOVED lines=25> */


	//----- nvinfo : EIATTR_MERCURY_ISA_VERSION
	.align		4
.L_971:
        /*01a8*/ 	.byte	0x03, 0x5f
        /*01aa*/ 	.short	0x0101


	//----- nvinfo : EIATTR_INT_WARP_WIDE_INSTR_OFFSETS
	.align		4
        /*01ac*/ 	.byte	0x04, 0x31
        /*01ae*/ 	.short	(.L_973 - .L_972)


	//   ....[0]....
.L_972:
        /*01b0*/ 	.word	0x00009160


	//   ....[1]....
        /*01b4*/ 	.word	0x00009440


	//   ....[2]....
        /*01b8*/ 	.word	0x000094f0


	//   ....[3]....
        /*01bc*/ 	.word	0x00009500


	//   ....[4]....
        /*01c0*/ 	.word	0x000095e0


	//   ....[5]....
        /*01c4*/ 	.word	0x000096a0


	//   ....[6]....
        /*01c8*/ 	.word	0x00009730


	//   ....[7]....
        /*01cc*/ 	.word	0x000097c0


	//   ....[8]....
        /*01d0*/ 	.word	0x00009880


	//   ....[9]....
        /*01d4*/ 	.word	0x00009910


	//   ....[10]....
        /*01d8*/ 	.word	0x000099a0


	//   ....[11]....
        /*01dc*/ 	.word	0x00009a60


	//   ....[12]....
        /*01e0*/ 	.word	0x00009ac0


	//   ....[13]....
        /*01e4*/ 	.word	0x00009b70


	//   ....[14]....
        /*01e8*/ 	.word	0x00009c70


	//   ....[15]....
        /*01ec*/ 	.word	0x00009c90


	//   ....[16]....
        /*01f0*/ 	.word	0x00009d50


	//   ....[17]....
        /*01f4*/ 	.word	0x00009ec0


	//   ....[18]....
        /*01f8*/ 	.word	0x00009f80


	//   ....[19]....
        /*01fc*/ 	.word	0x00009f90


	//   ....[20]....
        /*0200*/ 	.word	0x00009fa0


	//   ....[21]....
        /*0204*/ 	.word	0x0000a110


	//   ....[22]....
        /*0208*/ 	.word	0x0000a1c0


	//   ....[23]....
        /*020c*/ 	.word	0x0000a1e0


	//   ....[24]....
        /*0210*/ 	.word	0x0000a210


	//   ....[25]....
        /*0214*/ 	.word	0x0000a420


	//   ....[26]....
        /*0218*/ 	.word	0x0000a4e0


	//   ....[27]....
        /*021c*/ 	.word	0x0000a540


	//   ....[28]....
        /*0220*/ 	.word	0x0000a570


	//   ....[29]....
        /*0224*/ 	.word	0x0000a820


	//   ....[30]....
        /*0228*/ 	.word	0x0000a8a0


	//   ....[31]....
        /*022c*/ 	.word	0x00011b70


	//----- nvinfo : EIATTR_COOP_GROUP_MASK_REGIDS
	.align		4
.L_973:
        /*0230*/ 	.byte	0x04, 0x29
        /*0232*/ 	.short	(.L_975 - .L_974)


	//   ....[0]....
.L_974:
        /*0234*/ 	.word	0xffffffff


	//   ....[1]....
        /*0238*/ 	.word	0xffffffff


	//   ....[2]....
        /*023c*/ 	.word	0xffffffff


	//   ....[3]....
        /*0240*/ 	.word	0xffffffff


	//   ....[4]....
        /*0244*/ 	.word	0xffffffff


	//   ....[5]....
        /*0248*/ 	.word	0xffffffff


	//   ....[6]....
        /*024c*/ 	.word	0xffffffff


	//   ....[7]....
        /*0250*/ 	.word	0xffffffff


	//   ....[8]....
        /*0254*/ 	.word	0xffffffff


	//   ....[9]....
        /*0258*/ 	.word	0xffffffff


	//----- nvinfo : EIATTR_COOP_GROUP_INSTR_OFFSETS
	.align		4
.L_975:
        /*025c*/ 	.byte	0x04, 0x28
        /*025e*/ 	.short	(.L_977 - .L_976)


	//   ....[0]....
.L_976:
        /*0260*/ 	.word	0x00008360


	//   ....[1]....
        /*0264*/ 	.word	0x00008370


	//   ....[2]....
        /*0268*/ 	.word	0x000083c0


	//   ....[3]....
        /*026c*/ 	.word	0x000083d0


	//   ....[4]....
        /*0270*/ 	.word	0x00008400


	//   ....[5]....
        /*0274*/ 	.word	0x00008420


	//   ....[6]....
        /*0278*/ 	.word	0x00008450


	//   ....[7]....
        /*027c*/ 	.word	0x00008470


	//   ....[8]....
        /*0280*/ 	.word	0x00008500


	//   ....[9]....
        /*0284*/ 	.word	0x00008510


	//----- nvinfo : EIATTR_EXIT_INSTR_OFFSETS
	.align		4
.L_977:
        /*0288*/ 	.byte	0x04, 0x1c
        /*028a*/ 	.short	(.L_979 - .L_978)


	//   ....[0]....
.L_978:
        /*028c*/ 	.word	0x00011c60


	//   ....[1]....
        /*0290*/ 	.word	0x00011da0


	//   ....[2]....
        /*0294*/ 	.word	0x00012010


	//----- nvinfo : EIATTR_MAX_THREADS
	.align		4
.L_979:
        /*0298*/ 	.byte	0x04, 0x05
        /*029a*/ 	.short	(.L_981 - .L_980)
.L_980:
        /*029c*/ 	.word	0x000002a0
        /*02a0*/ 	.word	0x00000001
        /*02a4*/ 	.word	0x00000001


	//----- nvinfo : EIATTR_CRS_STACK_SIZE
	.align		4
.L_981:
        /*02a8*/ 	.byte	0x04, 0x1e
        /*02aa*/ 	.short	(.L_983 - .L_982)
.L_982:
        /*02ac*/ 	.word	0x00000000


	//----- nvinfo : EIATTR_CBANK_PARAM_SIZE
	.align		4
.L_983:
        /*02b0*/ 	.byte	0x03, 0x19
        /*02b2*/ 	.short	0x00b8


	//----- nvinfo : EIATTR_PARAM_CBANK
	.align		4
        /*02b4*/ 	.byte	0x04, 0x0a
        /*02b6*/ 	.short	(.L_985 - .L_984)
	.align		4
.L_984:
        /*02b8*/ 	.word	index@(.nv.constant0._Z35group_norm_nhwc_bwd_one_pass_kernelI11Fp16IOFp16WLi512ELi84ELi672EEv26Group_norm_nhwc_bwd_params)
        /*02bc*/ 	.short	0x0210
        /*02be*/ 	.short	0x00b8


	//----- nvinfo : EIATTR_SW_WAR
	.align		4
.L_985:
        /*02c0*/ 	.byte	0x04, 0x36
        /*02c2*/ 	.short	(.L_987 - .L_986)
.L_986:
        /*02c4*/ 	.word	0x00000008
.L_987:


//--------------------- .nv.info._Z35group_norm_nhwc_bwd_one_pass_kernelI11Fp32IOFp32WLi64ELi84ELi672EEv26Group_norm_nhwc_bwd_params --------------------------
	.section	.nv.info._Z35group_norm_nhwc_bwd_one_pass_kernelI11Fp32IOFp32WLi64ELi84ELi672EEv26Group_norm_nhwc_bwd_params,"",@"SHT_CUDA_INFO"
	.sectionflags	@""
	.align	4


	//----- nvinfo : EIATTR_CUDA_API_VERSION
	.align		4
        /*0000*/ 	.byte	0x04, 0x37
        /*0002*/ 	.short	(.L_989 - .L_988)
.L_988:
        /*0004*/ 	.word	0x00000082


	//----- nvinfo : EIATTR_KPARAM_INFO
	.align		4
.L_989:
        /*0008*/ 	.byte	0x04, 0x17
        /*000a*/ 	.short	(.L_991 - .L_990)
.L_990:
        /*000c*/ 	.word	0x00000000
        /*0010*/ 	.short	0x0000
        /*0012*/ 	.short	0x0000
        /*0014*/ 	.byte	0x00, 0xf0, 0xe1, 0x02


	//----- nvinfo : EIATTR_SPARSE_MMA_MASK
	.align		4
.L_991:
        /*0018*/ 	.byte	0x03, 0x50
        /*001a*/ 	.short	0x0000


	//----- nvinfo : EIATTR_MAXREG_COUNT
	.align		4
        /*001c*/ 	.byte	0x03, 0x1b
        /*001e*/ 	.short	0x0050


	//----- nvinfo : EIATTR_NUM_BARRIERS
	.align		4
        /*0020*/ 	.byte	0x02, 0x4c
        /*0022*/ 	.byte	0x01
	.zero		1


	//----- nvinfo : EIATTR_MERCURY_ISA_VERSION
	.align		4
        /*0024*/ 	.byte	0x03, 0x5f
        /*0026*/ 	.short	0x0101


	//----- nvinfo : EIATTR_INT_WARP_WIDE_INSTR_OFFSETS
	.align		4
        /*0028*/ 	.byte	0x04, 0x31
        /*002a*/ 	.short	(.L_993 - .L_992)


	//   ....[0]....
.L_992:
        /*002c*/ 	.word	0x00002260


	//   ....[1]....
        /*0030*/ 	.word	0x00003f80


	//----- nvinfo : EIATTR_COOP_GROUP_MASK_REGIDS
	.align		4
.L_993:
        /*0034*/ 	.byte	0x04, 0x29
        /*0036*/ 	.short	(.L_995 - .L_994)


	//   ....[0]....
.L_994:
        /*0038*/ 	.word	0xffffffff


	//   ....[1]....
        /*003c*/ 	.word	0xffffffff


	//   ....[2]....
        /*0040*/ 	.word	0xffffffff


	//   ....[3]....
        /*0044*/ 	.word	0xffffffff


	//   ....[4]....
        /*0048*/ 	.word	0xffffffff


	//   ....[5]....
        /*004c*/ 	.word	0xffffffff


	//   ....[6]....
        /*0050*/ 	.word	0xffffffff


	//   ....[7]....
        /*0054*/ 	.word	0xffffffff


	//   ....[8]....
        /*0058*/ 	.word	0xffffffff


	//   ....[9]....
        /*005c*/ 	.word	0xffffffff


	//----- nvinfo : EIATTR_COOP_GROUP_INSTR_OFFSETS
	.align		4
.L_995:
        /*0060*/ 	.byte	0x04, 0x28
        /*0062*/ 	.short	(.L_997 - .L_996)


	//   ....[0]....
.L_996:
        /*0064*/ 	.word	0x000014f0


	//   ....[1]....
        /*0068*/ 	.word	0x00001530


	//   ....[2]....
        /*006c*/ 	.word	0x00001660


	//   ....[3]....
        /*0070*/ 	.word	0x00001680


	//   ....[4]....
        /*0074*/ 	.word	0x000016c0


	//   ....[5]....
        /*0078*/ 	.word	0x000016e0


	//   ....[6]....
        /*007c*/ 	.word	0x00001710


	//   ....[7]....
        /*0080*/ 	.word	0x00001730


	//   ....[8]....
        /*0084*/ 	.word	0x00001760


	//   ....[9]....
        /*0088*/ 	.word	0x00001780


	//----- nvinfo : EIATTR_EXIT_INSTR_OFFSETS
	.align		4
.L_997:
        /*008c*/ 	.byte	0x04, 0x1c
        /*008e*/ 	.short	(.L_999 - .L_998)


	//   ....[0]....
.L_998:
        /*0090*/ 	.word	0x00004070


	//   ....[1]....
        /*0094*/ 	.word	0x000041b0


	//   ....[2]....
        /*0098*/ 	.word	0x000043f0


	//----- nvinfo : EIATTR_MAX_THREADS
	.align		4
.L_999:
        /*009c*/ 	.byte	0x04, 0x05
        /*009e*/ 	.short	(.L_1001 - .L_1000)
.L_1000:
        /*00a0*/ 	.word	0x000002a0
        /*00a4*/ 	.word	0x00000001
        /*00a8*/ 	.word	0x00000001


	//----- nvinfo : EIATTR_CRS_STACK_SIZE
	.align		4
.L_1001:
        /*00ac*/ 	.byte	0x04, 0x1e
        /*00ae*/ 	.short	(.L_1003 - .L_1002)
.L_1002:
        /*00b0*/ 	.word	0x00000000


	//----- nvinfo : EIATTR_CBANK_PARAM_SIZE
	.align		4
.L_1003:
        /*00b4*/ 	.byte	0x03, 0x19
        /*00b6*/ 	.short	0x00b8


	//----- nvinfo : EIATTR_PARAM_CBANK
	.align		4
        /*00b8*/ 	.byte	0x04, 0x0a
        /*00ba*/ 	.short	(.L_1005 - .L_1004)
	.align		4
.L_1004:
        /*00bc*/ 	.word	index@(.nv.constant0._Z35group_norm_nhwc_bwd_one_pass_kernelI11Fp32IOFp32WLi64ELi84ELi672EEv26Group_norm_nhwc_bwd_params)
        /*00c0*/ 	.short	0x0210
        /*00c2*/ 	.short	0x00b8


	//----- nvinfo : EIATTR_SW_WAR
	.align		4
.L_1005:
        /*00c4*/ 	.byte	0x04, 0x36
        /*00c6*/ 	.short	(.L_1007 - .L_1006)
.L_1006:
        /*00c8*/ 	.word	0x00000008
.L_1007:


//--------------------- .nv.info._Z35group_norm_nhwc_bwd_one_pass_kernelI11Fp32IOFp32WLi128ELi84ELi672EEv26Group_norm_nhwc_bwd_params --------------------------
	.section	.nv.info._Z35group_norm_nhwc_bwd_one_pass_kernelI11Fp32IOFp32WLi128ELi84ELi672EEv26Group_norm_nhwc_bwd_params,"",@"SHT_CUDA_INFO"
	.sectionflags	@""
	.align	4


	//----- nvinfo : EIATTR_CUDA_API_VERSION
	.align		4
        /*0000*/ 	.byte	0x04, 0x37
        /*0002*/ 	.short	(.L_1009 - .L_1008)
.L_1008:
        /*0004*/ 	.word	0x00000082


	//----- nvinfo : EIATTR_KPARAM_INFO
	.align		4
.L_1009:
        /*0008*/ 	.byte	0x04, 0x17
        /*000a*/ 	.short	(.L_1011 - .L_1010)
.L_1010:
        /*000c*/ 	.word	0x00000000
        /*0010*/ 	.short	0x0000
        /*0012*/ 	.short	0x0000
        /*0014*/ 	.byte	0x00, 0xf0, 0xe1, 0x02


	//----- nvinfo : EIATTR_SPARSE_MMA_MASK
	.align		4
.L_1011:
        /*0018*/ 	.byte	0x03, 0x50
        /*001a*/ 	.short	0x0000


	//----- nvinfo : EIATTR_MAXREG_COUNT
	.align		4
        /*001c*/ 	.byte	0x03, 0x1b
        /*001e*/ 	.short	0x0050


	//----- nvinfo : EIATTR_NUM_BARRIERS
	.align		4
        /*0020*/ 	.byte	0x02, 0x4c
        /*0022*/ 	.byte	0x01
	.zero		1


	//----- nvinfo : EIATTR_MERCURY_ISA_VERSION
	.align		4
        /*0024*/ 	.byte	0x03, 0x5f
        /*0026*/ 	.short	0x0101


	//----- nvinfo : EIATTR_INT_WARP_WIDE_INSTR_OFFSETS
	.align		4
        /*0028*/ 	.byte	0x04, 0x31
        /*002a*/ 	.short	(.L_1013 - .L_1012)


	//   ....[0]....
.L_1012:
        /*002c*/ 	.word	0x000031b0


	//   ....[1]....
        /*0030*/ 	.word	0x00005a00


	//----- nvinfo : EIATTR_COOP_GROUP_MASK_REGIDS
	.align		4
.L_1013:
        /*0034*/ 	.byte	0x04, 0x29
        /*0036*/ 	.short	(.L_1015 - .L_1014)


	//   ....[0]....
.L_1014:
        /*0038*/ 	.word	0xffffffff


	//   ....[1]....
        /*003c*/ 	.word	0xffffffff


	//   ....[2]....
        /*0040*/ 	.word	0xffffffff


	//   ....[3]....
        /*0044*/ 	.word	0xffffffff


	//   ....[4]....
        /*0048*/ 	.word	0xffffffff


	//   ....[5]....
        /*004c*/ 	.word	0xffffffff


	//   ....[6]....
        /*0050*/ 	.word	0xffffffff


	//   ....[7]....
        /*0054*/ 	.word	0xffffffff


	//   ....[8]....
        /*0058*/ 	.word	0xffffffff


	//   ....[9]....
        /*005c*/ 	.word	0xffffffff


	//----- nvinfo : EIATTR_COOP_GROUP_INSTR_OFFSETS
	.align		4
.L_1015:
        /*0060*/ 	.byte	0x04, 0x28
        /*0062*/ 	.short	(.L_1017 - .L_1016)


	//   ....[0]....
.L_1016:
        /*0064*/ 	.word	0x000023f0


	//   ....[1]....
        /*0068*/ 	.word	0x00002430


	//   ....[2]....
        /*006c*/ 	.word	0x00002510


	//   ....[3]....
        /*0070*/ 	.word	0x00002530


	//   ....[4]....
        /*0074*/ 	.word	0x00002560


	//   ....[5]....
        /*0078*/ 	.word	0x00002580


	//   ....[6]....
        /*007c*/ 	.word	0x000025c0


	//   ....[7]....
        /*0080*/ 	.word	0x000025d0


	//   ....[8]....
        /*0084*/ 	.word	0x00002630


	//   ....[9]....
        /*0088*/ 	.word	0x00002670


	//----- nvinfo : EIATTR_EXIT_INSTR_OFFSETS
	.align		4
.L_1017:
        /*008c*/ 	.byte	0x04, 0x1c
        /*008e*/ 	.short	(.L_1019 - .L_1018)


	//   ....[0]....
.L_1018:
        /*0090*/ 	.word	0x00005af0


	//   ....[1]....
        /*0094*/ 	.word	0x00005c30


	//   ....[2]....
        /*0098*/ 	.word	0x00005e70


	//----- nvinfo : EIATTR_MAX_THREADS
	.align		4
.L_1019:
        /*009c*/ 	.byte	0x04, 0x05
        /*009e*/ 	.short	(.L_1021 - .L_1020)
.L_1020:
        /*00a0*/ 	.word	0x000002a0
        /*00a4*/ 	.word	0x00000001
        /*00a8*/ 	.word	0x00000001


	//----- nvinfo : EIATTR_CRS_STACK_SIZE
	.align		4
.L_1021:
        /*00ac*/ 	.byte	0x04, 0x1e
        /*00ae*/ 	.short	(.L_1023 - .L_1022)
.L_1022:
        /*00b0*/ 	.word	0x00000000


	//----- nvinfo : EIATTR_CBANK_PARAM_SIZE
	.align		4
.L_1023:
        /*00b4*/ 	.byte	0x03, 0x19
        /*00b6*/ 	.short	0x00b8


	//----- nvinfo : EIATTR_PARAM_CBANK
	.align		4
        /*00b8*/ 	.byte	0x04, 0x0a
        /*00ba*/ 	.short	(.L_1025 - .L_1024)
	.align		4
.L_1024:
        /*00bc*/ 	.word	index@(.nv.constant0._Z35group_norm_nhwc_bwd_one_pass_kernelI11Fp32IOFp32WLi128ELi84ELi672EEv26Group_norm_nhwc_bwd_params)
        /*00c0*/ 	.short	0x0210
        /*00c2*/ 	.short	0x00b8


	//----- nvinfo : EIATTR_SW_WAR
	.align		4
.L_1025:
        /*00c4*/ 	.byte	0x04, 0x36
        /*00c6*/ 	.short	(.L_1027 - .L_1026)
.L_1026:
        /*00c8*/ 	.word	0x00000008
.L_1027:


//--------------------- .nv.info._Z35group_norm_nhwc_bwd_one_pass_kernelI11Fp32IOFp32WLi256ELi84ELi672EEv26Group_norm_nhwc_bwd_params --------------------------
	.section	.nv.info._Z35group_norm_nhwc_bwd_one_pass_kernelI11Fp32IOFp32WLi256ELi84ELi672EEv26Group_norm_nhwc_bwd_params,"",@"SHT_CUDA_INFO"
	.sectionflags	@""
	.align	4


	//----- nvinfo : EIATTR_CUDA_API_VERSION
	.align		4
        /*0000*/ 	.byte	0x04, 0x37
        /*0002*/ 	.short	(.L_1029 - .L_1028)
.L_1028:
        /*0004*/ 	.word	0x00000082


	//----- nvinfo : EIATTR_KPARAM_INFO
	.align		4
.L_1029:
        /*0008*/ 	.byte	0x04, 0x17
        /*000a*/ 	.short	(.L_1031 - .L_1030)
.L_1030:
        /*000c*/ 	.word	0x00000000
        /*0010*/ 	.short	0x0000
        /*0012*/ 	.short	0x0000
        /*0014*/ 	.byte	0x00, 0xf0, 0xe1, 0x02


	//----- nvinfo : EIATTR_SPARSE_MMA_MASK
	.align		4
.L_1031:
        /*0018*/ 	.byte	0x03, 0x50
        /*001a*/ 	.short	0x0000


	//----- nvinfo : EIATTR_MAXREG_COUNT
	.align		4
        /*001c*/ 	.byte	0x03, 0x1b
        /*001e*/ 	.short	0x0050


	//----- nvinfo : EIATTR_NUM_BARRIERS
	.align		4
        /*0020*/ 	.byte	0x02, 0x4c
        /*0022*/ 	.byte	0x01
	.zero		1


	//----- nvinfo : EIATTR_ANNOTATIONS
	.align		4
        /*0024*/ 	.byte	0x04, 0x55
        /*0026*/ 	.short	(.L_1033 - .L_1032)


	//   ....[0]....
.L_1032:
        /* <DEDUP_REMOVED lines=47> */


	//----- nvinfo : EIATTR_MERCURY_ISA_VERSION
	.align		4
.L_1033:
        /*0308*/ 	.byte	0x03, 0x5f
        /*030a*/ 	.short	0x0101


	//----- nvinfo : EIATTR_INT_WARP_WIDE_INSTR_OFFSETS
	.align		4
        /*030c*/ 	.byte	0x04, 0x31
        /*030e*/ 	.short	(.L_1035 - .L_1034)


	//   ....[0]....
.L_1034:
        /*0310*/ 	.word	0x00005510


	//   ....[1]....
        /*0314*/ 	.word	0x000057f0


	//   ....[2]....
        /*0318*/ 	.word	0x000058a0


	//   ....[3]....
        /*031c*/ 	.word	0x000058b0


	//   ....[4]....
        /*0320*/ 	.word	0x00005970


	//   ....[5]....
        /*0324*/ 	.word	0x00005a50


	//   ....[6]....
        /*0328*/ 	.word	0x00005b10


	//   ....[7]....
        /*032c*/ 	.word	0x00005b30


	//   ....[8]....
        /*0330*/ 	.word	0x00005c30


	//   ....[9]....
        /*0334*/ 	.word	0x00005cf0


	//   ....[10]....
        /*0338*/ 	.word	0x00005d10


	//   ....[11]....
        /*033c*/ 	.word	0x00005e10


	//   ....[12]....
        /*0340*/ 	.word	0x00005ed0


	//   ....[13]....
        /*0344*/ 	.word	0x00005ee0


	//   ....[14]....
        /*0348*/ 	.word	0x00005ff0


	//   ....[15]....
        /*034c*/ 	.word	0x000060b0


	//   ....[16]....
        /*0350*/ 	.word	0x000060c0


	//   ....[17]....
        /*0354*/ 	.word	0x00006270


	//   ....[18]....
        /*0358*/ 	.word	0x00006330


	//   ....[19]....
        /*035c*/ 	.word	0x00006340


	//   ....[20]....
        /*0360*/ 	.word	0x00006380


	//   ....[21]....
        /*0364*/ 	.word	0x000064c0


	//   ....[22]....
        /*0368*/ 	.word	0x00006570


	//   ....[23]....
        /*036c*/ 	.word	0x00006580


	//   ....[24]....
        /*0370*/ 	.word	0x000065c0


	//   ....[25]....
        /*0374*/ 	.word	0x000067d0


	//   ....[26]....
        /*0378*/ 	.word	0x00006890


	//   ....[27]....
        /*037c*/ 	.word	0x000068f0


	//   ....[28]....
        /*0380*/ 	.word	0x00006920


	//   ....[29]....
        /*0384*/ 	.word	0x00006bd0


	//   ....[30]....
        /*0388*/ 	.word	0x00006c50


	//   ....[31]....
        /*038c*/ 	.word	0x00009eb0


	//----- nvinfo : EIATTR_COOP_GROUP_MASK_REGIDS
	.align		4
.L_1035:
        /*0390*/ 	.byte	0x04, 0x29
        /*0392*/ 	.short	(.L_1037 - .L_1036)


	//   ....[0]....
.L_1036:
        /*0394*/ 	.word	0xffffffff


	//   ....[1]....
        /*0398*/ 	.word	0xffffffff


	//   ....[2]....
        /*039c*/ 	.word	0xffffffff


	//   ....[3]....
        /*03a0*/ 	.word	0xffffffff


	//   ....[4]....
        /*03a4*/ 	.word	0xffffffff


	//   ....[5]....
        /*03a8*/ 	.word	0xffffffff


	//   ....[6]....
        /*03ac*/ 	.word	0xffffffff


	//   ....[7]....
        /*03b0*/ 	.word	0xffffffff


	//   ....[8]....
        /*03b4*/ 	.word	0xffffffff


	//   ....[9]....
        /*03b8*/ 	.word	0xffffffff


	//----- nvinfo : EIATTR_COOP_GROUP_INSTR_OFFSETS
	.align		4
.L_1037:
        /*03bc*/ 	.byte	0x04, 0x28
        /*03be*/ 	.short	(.L_1039 - .L_1038)


	//   ....[0]....
.L_1038:
        /*03c0*/ 	.word	0x00004750


	//   ....[1]....
        /*03c4*/ 	.word	0x00004790


	//   ....[2]....
        /*03c8*/ 	.word	0x00004870


	//   ....[3]....
        /*03cc*/ 	.word	0x00004880


	//   ....[4]....
        /*03d0*/ 	.word	0x000048b0


	//   ....[5]....
        /*03d4*/ 	.word	0x000048d0


	//   ....[6]....
        /*03d8*/ 	.word	0x00004900


	//   ....[7]....
        /*03dc*/ 	.word	0x00004920


	//   ....[8]....
        /*03e0*/ 	.word	0x00004950


	//   ....[9]....
        /*03e4*/ 	.word	0x00004970


	//----- nvinfo : EIATTR_EXIT_INSTR_OFFSETS
	.align		4
.L_1039:
        /*03e8*/ 	.byte	0x04, 0x1c
        /*03ea*/ 	.short	(.L_1041 - .L_1040)


	//   ....[0]....
.L_1040:
        /*03ec*/ 	.word	0x00009fa0


	//   ....[1]....
        /*03f0*/ 	.word	0x0000a0e0


	//   ....[2]....
        /*03f4*/ 	.word	0x0000a330


	//----- nvinfo : EIATTR_MAX_THREADS
	.align		4
.L_1041:
        /*03f8*/ 	.byte	0x04, 0x05
        /*03fa*/ 	.short	(.L_1043 - .L_1042)
.L_1042:
        /*03fc*/ 	.word	0x000002a0
        /*0400*/ 	.word	0x00000001
        /*0404*/ 	.word	0x00000001


	//----- nvinfo : EIATTR_CRS_STACK_SIZE
	.align		4
.L_1043:
        /*0408*/ 	.byte	0x04, 0x1e
        /*040a*/ 	.short	(.L_1045 - .L_1044)
.L_1044:
        /*040c*/ 	.word	0x00000000


	//----- nvinfo : EIATTR_CBANK_PARAM_SIZE
	.align		4
.L_1045:
        /*0410*/ 	.byte	0x03, 0x19
        /*0412*/ 	.short	0x00b8


	//----- nvinfo : EIATTR_PARAM_CBANK
	.align		4
        /*0414*/ 	.byte	0x04, 0x0a
        /*0416*/ 	.short	(.L_1047 - .L_1046)
	.align		4
.L_1046:
        /*0418*/ 	.word	index@(.nv.constant0._Z35group_norm_nhwc_bwd_one_pass_kernelI11Fp32IOFp32WLi256ELi84ELi672EEv26Group_norm_nhwc_bwd_params)
        /*041c*/ 	.short	0x0210
        /*041e*/ 	.short	0x00b8


	//----- nvinfo : EIATTR_SW_WAR
	.align		4
.L_1047:
        /*0420*/ 	.byte	0x04, 0x36
        /*0422*/ 	.short	(.L_1049 - .L_1048)
.L_1048:
        /*0424*/ 	.word	0x00000008
.L_1049:


//--------------------- .nv.info._Z35group_norm_nhwc_bwd_one_pass_kernelI11Fp32IOFp32WLi512ELi84ELi672EEv26Group_norm_nhwc_bwd_params --------------------------
	.section	.nv.info._Z35group_norm_nhwc_bwd_one_pass_kernelI11Fp32IOFp32WLi512ELi84ELi672EEv26Group_norm_nhwc_bwd_params,"",@"SHT_CUDA_INFO"
	.sectionflags	@""
	.align	4


	//----- nvinfo : EIATTR_CUDA_API_VERSION
	.align		4
        /*0000*/ 	.byte	0x04, 0x37
        /*0002*/ 	.short	(.L_1051 - .L_1050)
.L_1050:
        /*0004*/ 	.word	0x00000082


	//----- nvinfo : EIATTR_KPARAM_INFO
	.align		4
.L_1051:
        /*0008*/ 	.byte	0x04, 0x17
        /*000a*/ 	.short	(.L_1053 - .L_1052)
.L_1052:
        /*000c*/ 	.word	0x00000000
        /*0010*/ 	.short	0x0000
        /*0012*/ 	.short	0x0000
        /*0014*/ 	.byte	0x00, 0xf0, 0xe1, 0x02


	//----- nvinfo : EIATTR_SPARSE_MMA_MASK
	.align		4
.L_1053:
        /*0018*/ 	.byte	0x03, 0x50
        /*001a*/ 	.short	0x0000


	//----- nvinfo : EIATTR_MAXREG_COUNT
	.align		4
        /*001c*/ 	.byte	0x03, 0x1b
        /*001e*/ 	.short	0x0050


	//----- nvinfo : EIATTR_NUM_BARRIERS
	.align		4
        /*0020*/ 	.byte	0x02, 0x4c
        /*0022*/ 	.byte	0x01
	.zero		1


	//----- nvinfo : EIATTR_ANNOTATIONS
	.align		4
        /*0024*/ 	.byte	0x04, 0x55
        /*0026*/ 	.short	(.L_1055 - .L_1054)


	//   ....[0]....
.L_1054:
        /* <DEDUP_REMOVED lines=393> */


	//----- nvinfo : EIATTR_MERCURY_ISA_VERSION
	.align		4
.L_1055:
        /*18a0*/ 	.byte	0x03, 0x5f
        /*18a2*/ 	.short	0x0101


	//----- nvinfo : EIATTR_INT_WARP_WIDE_INSTR_OFFSETS
	.align		4
        /*18a4*/ 	.byte	0x04, 0x31
        /*18a6*/ 	.short	(.L_1057 - .L_1056)


	//   ....[0]....
.L_1056:
        /*18a8*/ 	.word	0x0000af50


	//   ....[1]....
        /*18ac*/ 	.word	0x0000b230


	//   ....[2]....
        /*18b0*/ 	.word	0x0000b2e0


	//   ....[3]....
        /*18b4*/ 	.word	0x0000b2f0


	//   ....[4]....
        /*18b8*/ 	.word	0x0000b3b0


	//   ....[5]....
        /*18bc*/ 	.word	0x0000b490


	//   ....[6]....
        /*18c0*/ 	.word	0x0000b550


	//   ....[7]....
        /*18c4*/ 	.word	0x0000b570


	//   ....[8]....
        /*18c8*/ 	.word	0x0000b670


	//   ....[9]....
        /*18cc*/ 	.word	0x0000b730


	//   ....[10]....
        /*18d0*/ 	.word	0x0000b750


	//   ....[11]....
        /*18d4*/ 	.word	0x0000b850


	//   ....[12]....
        /*18d8*/ 	.word	0x0000b910


	//   ....[13]....
        /*18dc*/ 	.word	0x0000b920


	//   ....[14]....
        /*18e0*/ 	.word	0x0000ba30


	//   ....[15]....
        /*18e4*/ 	.word	0x0000bae0


	//   ....[16]....
        /*18e8*/ 	.word	0x0000bb00


	//   ....[17]....
        /*18ec*/ 	.word	0x0000bcb0


	//   ....[18]....
        /*18f0*/ 	.word	0x0000bd70


	//   ....[19]....
        /*18f4*/ 	.word	0x0000bd80


	//   ....[20]....
        /*18f8*/ 	.word	0x0000bd90


	//   ....[21]....
        /*18fc*/ 	.word	0x0000bf00


	//   ....[22]....
        /*1900*/ 	.word	0x0000bfb0


	//   ....[23]....
        /*1904*/ 	.word	0x0000bfd0


	//   ....[24]....
        /*1908*/ 	.word	0x0000c000


	//   ....[25]....
        /*190c*/ 	.word	0x0000c210


	//   ....[26]....
        /*1910*/ 	.word	0x0000c2d0


	//   ....[27]....
        /*1914*/ 	.word	0x0000c330


	//   ....[28]....
        /*1918*/ 	.word	0x0000c360


	//   ....[29]....
        /*191c*/ 	.word	0x0000c610


	//   ....[30]....
        /*1920*/ 	.word	0x0000c6b0


	//   ....[31]....
        /*1924*/ 	.word	0x00013780


	//----- nvinfo : EIATTR_COOP_GROUP_MASK_REGIDS
	.align		4
.L_1057:
        /*1928*/ 	.byte	0x04, 0x29
        /*192a*/ 	.short	(.L_1059 - .L_1058)


	//   ....[0]....
.L_1058:
        /*192c*/ 	.word	0xffffffff


	//   ....[1]....
        /*1930*/ 	.word	0xffffffff


	//   ....[2]....
        /*1934*/ 	.word	0xffffffff


	//   ....[3]....
        /*1938*/ 	.word	0xffffffff


	//   ....[4]....
        /*193c*/ 	.word	0xffffffff


	//   ....[5]....
        /*1940*/ 	.word	0xffffffff


	//   ....[6]....
        /*1944*/ 	.word	0xffffffff


	//   ....[7]....
        /*1948*/ 	.word	0xffffffff


	//   ....[8]....
        /*194c*/ 	.word	0xffffffff


	//   ....[9]....
        /*1950*/ 	.word	0xffffffff


	//----- nvinfo : EIATTR_COOP_GROUP_INSTR_OFFSETS
	.align		4
.L_1059:
        /*1954*/ 	.byte	0x04, 0x28
        /*1956*/ 	.short	(.L_1061 - .L_1060)


	//   ....[0]....
.L_1060:
        /*1958*/ 	.word	0x0000a030


	//   ....[1]....
        /*195c*/ 	.word	0x0000a040


	//   ....[2]....
        /*1960*/ 	.word	0x0000a070


	//   ....[3]....
        /*1964*/ 	.word	0x0000a090


	//   ....[4]....
        /*1968*/ 	.word	0x0000a0c0


	//   ....[5]....
        /*196c*/ 	.word	0x0000a0e0


	//   ....[6]....
        /*1970*/ 	.word	0x0000a110


	//   ....[7]....
        /*1974*/ 	.word	0x0000a140


	//   ....[8]....
        /*1978*/ 	.word	0x0000a2a0


	//   ....[9]....
        /*197c*/ 	.word	0x0000a300


	//----- nvinfo : EIATTR_EXIT_INSTR_OFFSETS
	.align		4
.L_1061:
        /*1980*/ 	.byte	0x04, 0x1c
        /*1982*/ 	.short	(.L_1063 - .L_1062)


	//   ....[0]....
.L_1062:
        /*1984*/ 	.word	0x00013870


	//   ....[1]....
        /*1988*/ 	.word	0x000139b0


	//   ....[2]....
        /*198c*/ 	.word	0x00013c00


	//----- nvinfo : EIATTR_MAX_THREADS
	.align		4
.L_1063:
        /*1990*/ 	.byte	0x04, 0x05
        /*1992*/ 	.short	(.L_1065 - .L_1064)
.L_1064:
        /*1994*/ 	.word	0x000002a0
        /*1998*/ 	.word	0x00000001
        /*199c*/ 	.word	0x00000001


	//----- nvinfo : EIATTR_CRS_STACK_SIZE
	.align		4
.L_1065:
        /*19a0*/ 	.byte	0x04, 0x1e
        /*19a2*/ 	.short	(.L_1067 - .L_1066)
.L_1066:
        /*19a4*/ 	.word	0x00000000


	//----- nvinfo : EIATTR_CBANK_PARAM_SIZE
	.align		4
.L_1067:
        /*19a8*/ 	.byte	0x03, 0x19
        /*19aa*/ 	.short	0x00b8


	//----- nvinfo : EIATTR_PARAM_CBANK
	.align		4
        /*19ac*/ 	.byte	0x04, 0x0a
        /*19ae*/ 	.short	(.L_1069 - .L_1068)
	.align		4
.L_1068:
        /*19b0*/ 	.word	index@(.nv.constant0._Z35group_norm_nhwc_bwd_one_pass_kernelI11Fp32IOFp32WLi512ELi84ELi672EEv26Group_norm_nhwc_bwd_params)
        /*19b4*/ 	.short	0x0210
        /*19b6*/ 	.short	0x00b8


	//----- nvinfo : EIATTR_SW_WAR
	.align		4
.L_1069:
        /*19b8*/ 	.byte	0x04, 0x36
        /*19ba*/ 	.short	(.L_1071 - .L_1070)
.L_1070:
        /*19bc*/ 	.word	0x00000008
.L_1071:


//--------------------- .nv.info._Z35group_norm_nhwc_bwd_one_pass_kernelI11Fp32IOBf16WLi64ELi84ELi672EEv26Group_norm_nhwc_bwd_params --------------------------
	.section	.nv.info._Z35group_norm_nhwc_bwd_one_pass_kernelI11Fp32IOBf16WLi64ELi84ELi672EEv26Group_norm_nhwc_bwd_params,"",@"SHT_CUDA_INFO"
	.sectionflags	@""
	.align	4


	//----- nvinfo : EIATTR_CUDA_API_VERSION
	.align		4
        /*0000*/ 	.byte	0x04, 0x37
        /*0002*/ 	.short	(.L_1073 - .L_1072)
.L_1072:
        /*0004*/ 	.word	0x00000082


	//----- nvinfo : EIATTR_KPARAM_INFO
	.align		4
.L_1073:
        /*0008*/ 	.byte	0x04, 0x17
        /*000a*/ 	.short	(.L_1075 - .L_1074)
.L_1074:
        /*000c*/ 	.word	0x00000000
        /*0010*/ 	.short	0x0000
        /*0012*/ 	.short	0x0000
        /*0014*/ 	.byte	0x00, 0xf0, 0xe1, 0x02


	//----- nvinfo : EIATTR_SPARSE_MMA_MASK
	.align		4
.L_1075:
        /*0018*/ 	.byte	0x03, 0x50
        /*001a*/ 	.short	0x0000


	//----- nvinfo : EIATTR_MAXREG_COUNT
	.align		4
        /*001c*/ 	.byte	0x03, 0x1b
        /*001e*/ 	.short	0x0050


	//----- nvinfo : EIATTR_NUM_BARRIERS
	.align		4
        /*0020*/ 	.byte	0x02, 0x4c
        /*0022*/ 	.byte	0x01
	.zero		1


	//----- nvinfo : EIATTR_MERCURY_ISA_VERSION
	.align		4
        /*0024*/ 	.byte	0x03, 0x5f
        /*0026*/ 	.short	0x0101


	//----- nvinfo : EIATTR_INT_WARP_WIDE_INSTR_OFFSETS
	.align		4
        /*0028*/ 	.byte	0x04, 0x31
        /*002a*/ 	.short	(.L_1077 - .L_1076)


	//   ....[0]....
.L_1076:
        /*002c*/ 	.word	0x000022e0


	//   ....[1]....
        /*0030*/ 	.word	0x00004000


	//----- nvinfo : EIATTR_COOP_GROUP_MASK_REGIDS
	.align		4
.L_1077:
        /*0034*/ 	.byte	0x04, 0x29
        /*0036*/ 	.short	(.L_1079 - .L_1078)


	//   ....[0]....
.L_1078:
        /*0038*/ 	.word	0xffffffff


	//   ....[1]....
        /*003c*/ 	.word	0xffffffff


	//   ....[2]....
        /*0040*/ 	.word	0xffffffff


	//   ....[3]....
        /*0044*/ 	.word	0xffffffff


	//   ....[4]....
        /*0048*/ 	.word	0xffffffff


	//   ....[5]....
        /*004c*/ 	.word	0xffffffff


	//   ....[6]....
        /*0050*/ 	.word	0xffffffff


	//   ....[7]....
        /*0054*/ 	.word	0xffffffff


	//   ....[8]....
        /*0058*/ 	.word	0xffffffff


	//   ....[9]....
        /*005c*/ 	.word	0xffffffff


	//----- nvinfo : EIATTR_COOP_GROUP_INSTR_OFFSETS
	.align		4
.L_1079:
        /*0060*/ 	.byte	0x04, 0x28
        /*0062*/ 	.short	(.L_1081 - .L_1080)


	//   ....[0]....
.L_1080:
        /*0064*/ 	.word	0x00001570


	//   ....[1]....
        /*0068*/ 	.word	0x000015b0


	//   ....[2]....
        /*006c*/ 	.word	0x000016e0


	//   ....[3]....
        /*0070*/ 	.word	0x00001700


	//   ....[4]....
        /*0074*/ 	.word	0x00001740


	//   ....[5]....
        /*0078*/ 	.word	0x00001760


	//   ....[6]....
        /*007c*/ 	.word	0x00001790


	//   ....[7]....
        /*0080*/ 	.word	0x000017b0


	//   ....[8]....
        /*0084*/ 	.word	0x000017e0


	//   ....[9]....
        /*0088*/ 	.word	0x00001800


	//----- nvinfo : EIATTR_EXIT_INSTR_OFFSETS
	.align		4
.L_1081:
        /*008c*/ 	.byte	0x04, 0x1c
        /*008e*/ 	.short	(.L_1083 - .L_1082)


	//   ....[0]....
.L_1082:
        /*0090*/ 	.word	0x000040f0


	//   ....[1]....
        /*0094*/ 	.word	0x00004230


	//   ....[2]....
        /*0098*/ 	.word	0x00004490


	//----- nvinfo : EIATTR_MAX_THREADS
	.align		4
.L_1083:
        /*009c*/ 	.byte	0x04, 0x05
        /*009e*/ 	.short	(.L_1085 - .L_1084)
.L_1084:
        /*00a0*/ 	.word	0x000002a0
        /*00a4*/ 	.word	0x00000001
        /*00a8*/ 	.word	0x00000001


	//----- nvinfo : EIATTR_CRS_STACK_SIZE
	.align		4
.L_1085:
        /*00ac*/ 	.byte	0x04, 0x1e
        /*00ae*/ 	.short	(.L_1087 - .L_1086)
.L_1086:
        /*00b0*/ 	.word	0x00000000


	//----- nvinfo : EIATTR_CBANK_PARAM_SIZE
	.align		4
.L_1087:
        /*00b4*/ 	.byte	0x03, 0x19
        /*00b6*/ 	.short	0x00b8


	//----- nvinfo : EIATTR_PARAM_CBANK
	.align		4
        /*00b8*/ 	.byte	0x04, 0x0a
        /*00ba*/ 	.short	(.L_1089 - .L_1088)
	.align		4
.L_1088:
        /*00bc*/ 	.word	index@(.nv.constant0._Z35group_norm_nhwc_bwd_one_pass_kernelI11Fp32IOBf16WLi64ELi84ELi672EEv26Group_norm_nhwc_bwd_params)
        /*00c0*/ 	.short	0x0210
        /*00c2*/ 	.short	0x00b8


	//----- nvinfo : EIATTR_SW_WAR
	.align		4
.L_1089:
        /*00c4*/ 	.byte	0x04, 0x36
        /*00c6*/ 	.short	(.L_1091 - .L_1090)
.L_1090:
        /*00c8*/ 	.word	0x00000008
.L_1091:


//--------------------- .nv.info._Z35group_norm_nhwc_bwd_one_pass_kernelI11Fp32IOBf16WLi128ELi84ELi672EEv26Group_norm_nhwc_bwd_params --------------------------
	.section	.nv.info._Z35group_norm_nhwc_bwd_one_pass_kernelI11Fp32IOBf16WLi128ELi84ELi672EEv26Group_norm_nhwc_bwd_params,"",@"SHT_CUDA_INFO"
	.sectionflags	@""
	.align	4


	//----- nvinfo : EIATTR_CUDA_API_VERSION
	.align		4
        /*0000*/ 	.byte	0x04, 0x37
        /*0002*/ 	.short	(.L_1093 - .L_1092)
.L_1092:
        /*0004*/ 	.word	0x00000082


	//----- nvinfo : EIATTR_KPARAM_INFO
	.align		4
.L_1093:
        /*0008*/ 	.byte	0x04, 0x17
        /*000a*/ 	.short	(.L_1095 - .L_1094)
.L_1094:
        /*000c*/ 	.word	0x00000000
        /*0010*/ 	.short	0x0000
        /*0012*/ 	.short	0x0000
        /*0014*/ 	.byte	0x00, 0xf0, 0xe1, 0x02


	//----- nvinfo : EIATTR_SPARSE_MMA_MASK
	.align		4
.L_1095:
        /*0018*/ 	.byte	0x03, 0x50
        /*001a*/ 	.short	0x0000


	//----- nvinfo : EIATTR_MAXREG_COUNT
	.align		4
        /*001c*/ 	.byte	0x03, 0x1b
        /*001e*/ 	.short	0x0050


	//----- nvinfo : EIATTR_NUM_BARRIERS
	.align		4
        /*0020*/ 	.byte	0x02, 0x4c
        /*0022*/ 	.byte	0x01
	.zero		1


	//----- nvinfo : EIATTR_MERCURY_ISA_VERSION
	.align		4
        /*0024*/ 	.byte	0x03, 0x5f
        /*0026*/ 	.short	0x0101


	//----- nvinfo : EIATTR_INT_WARP_WIDE_INSTR_OFFSETS
	.align		4
        /*0028*/ 	.byte	0x04, 0x31
        /*002a*/ 	.short	(.L_1097 - .L_1096)


	//   ....[0]....
.L_1096:
        /*002c*/ 	.word	0x00003210


	//   ....[1]....
        /*0030*/ 	.word	0x00005a60


	//----- nvinfo : EIATTR_COOP_GROUP_MASK_REGIDS
	.align		4
.L_1097:
        /*0034*/ 	.byte	0x04, 0x29
        /*0036*/ 	.short	(.L_1099 - .L_1098)


	//   ....[0]....
.L_1098:
        /*0038*/ 	.word	0xffffffff


	//   ....[1]....
        /*003c*/ 	.word	0xffffffff


	//   ....[2]....
        /*0040*/ 	.word	0xffffffff


	//   ....[3]....
        /*0044*/ 	.word	0xffffffff


	//   ....[4]....
        /*0048*/ 	.word	0xffffffff


	//   ....[5]....
        /*004c*/ 	.word	0xffffffff


	//   ....[6]....
        /*0050*/ 	.word	0xffffffff


	//   ....[7]....
        /*0054*/ 	.word	0xffffffff


	//   ....[8]....
        /*0058*/ 	.word	0xffffffff


	//   ....[9]....
        /*005c*/ 	.word	0xffffffff


	//----- nvinfo : EIATTR_COOP_GROUP_INSTR_OFFSETS
	.align		4
.L_1099:
        /*0060*/ 	.byte	0x04, 0x28
        /*0062*/ 	.short	(.L_1101 - .L_1100)


	//   ....[0]....
.L_1100:
        /*0064*/ 	.word	0x00002440


	//   ....[1]....
        /*0068*/ 	.word	0x00002480


	//   ....[2]....
        /*006c*/ 	.word	0x00002520


	//   ....[3]....
        /*0070*/ 	.word	0x00002550


	//   ....[4]....
        /*0074*/ 	.word	0x00002580


	//   ....[5]....
        /*0078*/ 	.word	0x000025a0


	//   ....[6]....
        /*007c*/ 	.word	0x000025d0


	//   ....[7]....
        /*0080*/ 	.word	0x000025f0


	//   ....[8]....
        /*0084*/ 	.word	0x00002630


	//   ....[9]....
        /*0088*/ 	.word	0x00002670


	//----- nvinfo : EIATTR_EXIT_INSTR_OFFSETS
	.align		4
.L_1101:
        /*008c*/ 	.byte	0x04, 0x1c
        /*008e*/ 	.short	(.L_1103 - .L_1102)


	//   ....[0]....
.L_1102:
        /*0090*/ 	.word	0x00005b50


	//   ....[1]....
        /*0094*/ 	.word	0x00005c90


	//   ....[2]....
        /*0098*/ 	.word	0x00005ef0


	//----- nvinfo : EIATTR_MAX_THREADS
	.align		4
.L_1103:
        /*009c*/ 	.byte	0x04, 0x05
        /*009e*/ 	.short	(.L_1105 - .L_1104)
.L_1104:
        /*00a0*/ 	.word	0x000002a0
        /*00a4*/ 	.word	0x00000001
        /*00a8*/ 	.word	0x00000001


	//----- nvinfo : EIATTR_CRS_STACK_SIZE
	.align		4
.L_1105:
        /*00ac*/ 	.byte	0x04, 0x1e
        /*00ae*/ 	.short	(.L_1107 - .L_1106)
.L_1106:
        /*00b0*/ 	.word	0x00000000


	//----- nvinfo : EIATTR_CBANK_PARAM_SIZE
	.align		4
.L_1107:
        /*00b4*/ 	.byte	0x03, 0x19
        /*00b6*/ 	.short	0x00b8


	//----- nvinfo : EIATTR_PARAM_CBANK
	.align		4
        /*00b8*/ 	.byte	0x04, 0x0a
        /*00ba*/ 	.short	(.L_1109 - .L_1108)
	.align		4
.L_1108:
        /*00bc*/ 	.word	index@(.nv.constant0._Z35group_norm_nhwc_bwd_one_pass_kernelI11Fp32IOBf16WLi128ELi84ELi672EEv26Group_norm_nhwc_bwd_params)
        /*00c0*/ 	.short	0x0210
        /*00c2*/ 	.short	0x00b8


	//----- nvinfo : EIATTR_SW_WAR
	.align		4
.L_1109:
        /*00c4*/ 	.byte	0x04, 0x36
        /*00c6*/ 	.short	(.L_1111 - .L_1110)
.L_1110:
        /*00c8*/ 	.word	0x00000008
.L_1111:


//--------------------- .nv.info._Z35group_norm_nhwc_bwd_one_pass_kernelI11Fp32IOBf16WLi256ELi84ELi672EEv26Group_norm_nhwc_bwd_params --------------------------
	.section	.nv.info._Z35group_norm_nhwc_bwd_one_pass_kernelI11Fp32IOBf16WLi256ELi84ELi672EEv26Group_norm_nhwc_bwd_params,"",@"SHT_CUDA_INFO"
	.sectionflags	@""
	.align	4


	//----- nvinfo : EIATTR_CUDA_API_VERSION
	.align		4
        /*0000*/ 	.byte	0x04, 0x37
        /*0002*/ 	.short	(.L_1113 - .L_1112)
.L_1112:
        /*0004*/ 	.word	0x00000082


	//----- nvinfo : EIATTR_KPARAM_INFO
	.align		4
.L_1113:
        /*0008*/ 	.byte	0x04, 0x17
        /*000a*/ 	.short	(.L_1115 - .L_1114)
.L_1114:
        /*000c*/ 	.word	0x00000000
        /*0010*/ 	.short	0x0000
        /*0012*/ 	.short	0x0000
        /*0014*/ 	.byte	0x00, 0xf0, 0xe1, 0x02


	//----- nvinfo : EIATTR_SPARSE_MMA_MASK
	.align		4
.L_1115:
        /*0018*/ 	.byte	0x03, 0x50
        /*001a*/ 	.short	0x0000


	//----- nvinfo : EIATTR_MAXREG_COUNT
	.align		4
        /*001c*/ 	.byte	0x03, 0x1b
        /*001e*/ 	.short	0x0050


	//----- nvinfo : EIATTR_NUM_BARRIERS
	.align		4
        /*0020*/ 	.byte	0x02, 0x4c
        /*0022*/ 	.byte	0x01
	.zero		1


	//----- nvinfo : EIATTR_ANNOTATIONS
	.align		4
        /*0024*/ 	.byte	0x04, 0x55
        /*0026*/ 	.short	(.L_1117 - .L_1116)


	//   ....[0]....
.L_1116:
        /* <DEDUP_REMOVED lines=42> */


	//----- nvinfo : EIATTR_MERCURY_ISA_VERSION
	.align		4
.L_1117:
        /*02b0*/ 	.byte	0x03, 0x5f
        /*02b2*/ 	.short	0x0101


	//----- nvinfo : EIATTR_INT_WARP_WIDE_INSTR_OFFSETS
	.align		4
        /*02b4*/ 	.byte	0x04, 0x31
        /*02b6*/ 	.short	(.L_1119 - .L_1118)


	//   ....[0]....
.L_1118:
        /*02b8*/ 	.word	0x00005560


	//   ....[1]....
        /*02bc*/ 	.word	0x00005840


	//   ....[2]....
        /*02c0*/ 	.word	0x000058f0


	//   ....[3]....
        /*02c4*/ 	.word	0x00005900


	//   ....[4]....
        /*02c8*/ 	.word	0x000059c0


	//   ....[5]....
        /*02cc*/ 	.word	0x00005aa0


	//   ....[6]....
        /*02d0*/ 	.word	0x00005b60


	//   ....[7]....
        /*02d4*/ 	.word	0x00005b80


	//   ....[8]....
        /*02d8*/ 	.word	0x00005c80


	//   ....[9]....
        /*02dc*/ 	.word	0x00005d40


	//   ....[10]....
        /*02e0*/ 	.word	0x00005d60


	//   ....[11]....
        /*02e4*/ 	.word	0x00005e60


	//   ....[12]....
        /*02e8*/ 	.word	0x00005f20


	//   ....[13]....
        /*02ec*/ 	.word	0x00005f30


	//   ....[14]....
        /*02f0*/ 	.word	0x00006040


	//   ....[15]....
        /*02f4*/ 	.word	0x00006100


	//   ....[16]....
        /*02f8*/ 	.word	0x00006110


	//   ....[17]....
        /*02fc*/ 	.word	0x000062c0


	//   ....[18]....
        /*0300*/ 	.word	0x00006380


	//   ....[19]....
        /*0304*/ 	.word	0x00006390


	//   ....[20]....
        /*0308*/ 	.word	0x000063d0


	//   ....[21]....
        /*030c*/ 	.word	0x00006510


	//   ....[22]....
        /*0310*/ 	.word	0x000065c0


	//   ....[23]....
        /*0314*/ 	.word	0x000065d0


	//   ....[24]....
        /*0318*/ 	.word	0x00006610


	//   ....[25]....
        /*031c*/ 	.word	0x00006820


	//   ....[26]....
        /*0320*/ 	.word	0x000068e0


	//   ....[27]....
        /*0324*/ 	.word	0x00006940


	//   ....[28]....
        /*0328*/ 	.word	0x00006970


	//   ....[29]....
        /*032c*/ 	.word	0x00006c20


	//   ....[30]....
        /*0330*/ 	.word	0x00006ca0


	//   ....[31]....
        /*0334*/ 	.word	0x00009ea0


	//----- nvinfo : EIATTR_COOP_GROUP_MASK_REGIDS
	.align		4
.L_1119:
        /*0338*/ 	.byte	0x04, 0x29
        /*033a*/ 	.short	(.L_1121 - .L_1120)


	//   ....[0]....
.L_1120:
        /*033c*/ 	.word	0xffffffff


	//   ....[1]....
        /*0340*/ 	.word	0xffffffff


	//   ....[2]....
        /*0344*/ 	.word	0xffffffff


	//   ....[3]....
        /*0348*/ 	.word	0xffffffff


	//   ....[4]....
        /*034c*/ 	.word	0xffffffff


	//   ....[5]....
        /*0350*/ 	.word	0xffffffff


	//   ....[6]....
        /*0354*/ 	.word	0xffffffff


	//   ....[7]....
        /*0358*/ 	.word	0xffffffff


	//   ....[8]....
        /*035c*/ 	.word	0xffffffff


	//   ....[9]....
        /*0360*/ 	.word	0xffffffff


	//----- nvinfo : EIATTR_COOP_GROUP_INSTR_OFFSETS
	.align		4
.L_1121:
        /*0364*/ 	.byte	0x04, 0x28
        /*0366*/ 	.short	(.L_1123 - .L_1122)


	//   ....[0]....
.L_1122:
        /*0368*/ 	.word	0x000046e0


	//   ....[1]....
        /*036c*/ 	.word	0x000046f0


	//   ....[2]....
        /*0370*/ 	.word	0x00004740


	//   ....[3]....
        /*0374*/ 	.word	0x00004750


	//   ....[4]....
        /*0378*/ 	.word	0x00004780


	//   ....[5]....
        /*037c*/ 	.word	0x000047a0


	//   ....[6]....
        /*0380*/ 	.word	0x00004820


	//   ....[7]....
        /*0384*/ 	.word	0x00004850


	//   ....[8]....
        /*0388*/ 	.word	0x00004890


	//   ....[9]....
        /*038c*/ 	.word	0x000048b0


	//----- nvinfo : EIATTR_EXIT_INSTR_OFFSETS
	.align		4
.L_1123:
        /*0390*/ 	.byte	0x04, 0x1c
        /*0392*/ 	.short	(.L_1125 - .L_1124)


	//   ....[0]....
.L_1124:
        /*0394*/ 	.word	0x00009f90


	//   ....[1]....
        /*0398*/ 	.word	0x0000a0d0


	//   ....[2]....
        /*039c*/ 	.word	0x0000a340


	//----- nvinfo : EIATTR_MAX_THREADS
	.align		4
.L_1125:
        /*03a0*/ 	.byte	0x04, 0x05
        /*03a2*/ 	.short	(.L_1127 - .L_1126)
.L_1126:
        /*03a4*/ 	.word	0x000002a0
        /*03a8*/ 	.word	0x00000001
        /*03ac*/ 	.word	0x00000001


	//----- nvinfo : EIATTR_CRS_STACK_SIZE
	.align		4
.L_1127:
        /*03b0*/ 	.byte	0x04, 0x1e
        /*03b2*/ 	.short	(.L_1129 - .L_1128)
.L_1128:
        /*03b4*/ 	.word	0x00000000


	//----- nvinfo : EIATTR_CBANK_PARAM_SIZE
	.align		4
.L_1129:
        /*03b8*/ 	.byte	0x03, 0x19
        /*03ba*/ 	.short	0x00b8


	//----- nvinfo : EIATTR_PARAM_CBANK
	.align		4
        /*03bc*/ 	.byte	0x04, 0x0a
        /*03be*/ 	.short	(.L_1131 - .L_1130)
	.align		4
.L_1130:
        /*03c0*/ 	.word	index@(.nv.constant0._Z35group_norm_nhwc_bwd_one_pass_kernelI11Fp32IOBf16WLi256ELi84ELi672EEv26Group_norm_nhwc_bwd_params)
        /*03c4*/ 	.short	0x0210
        /*03c6*/ 	.short	0x00b8


	//----- nvinfo : EIATTR_SW_WAR
	.align		4
.L_1131:
        /*03c8*/ 	.byte	0x04, 0x36
        /*03ca*/ 	.short	(.L_1133 - .L_1132)
.L_1132:
        /*03cc*/ 	.word	0x00000008
.L_1133:


//--------------------- .nv.info._Z35group_norm_nhwc_bwd_one_pass_kernelI11Fp32IOBf16WLi512ELi84ELi672EEv26Group_norm_nhwc_bwd_params --------------------------
	.section	.nv.info._Z35group_norm_nhwc_bwd_one_pass_kernelI11Fp32IOBf16WLi512ELi84ELi672EEv26Group_norm_nhwc_bwd_params,"",@"SHT_CUDA_INFO"
	.sectionflags	@""
	.align	4


	//----- nvinfo : EIATTR_CUDA_API_VERSION
	.align		4
        /*0000*/ 	.byte	0x04, 0x37
        /*0002*/ 	.short	(.L_1135 - .L_1134)
.L_1134:
        /*0004*/ 	.word	0x00000082


	//----- nvinfo : EIATTR_KPARAM_INFO
	.align		4
.L_1135:
        /*0008*/ 	.byte	0x04, 0x17
        /*000a*/ 	.short	(.L_1137 - .L_1136)
.L_1136:
        /*000c*/ 	.word	0x00000000
        /*0010*/ 	.short	0x0000
        /*0012*/ 	.short	0x0000
        /*0014*/ 	.byte	0x00, 0xf0, 0xe1, 0x02


	//----- nvinfo : EIATTR_SPARSE_MMA_MASK
	.align		4
.L_1137:
        /*0018*/ 	.byte	0x03, 0x50
        /*001a*/ 	.short	0x0000


	//----- nvinfo : EIATTR_MAXREG_COUNT
	.align		4
        /*001c*/ 	.byte	0x03, 0x1b
        /*001e*/ 	.short	0x0050


	//----- nvinfo : EIATTR_NUM_BARRIERS
	.align		4
        /*0020*/ 	.byte	0x02, 0x4c
        /*0022*/ 	.byte	0x01
	.zero		1


	//----- nvinfo : EIATTR_ANNOTATIONS
	.align		4
        /*0024*/ 	.byte	0x04, 0x55
        /*0026*/ 	.short	(.L_1139 - .L_1138)


	//   ....[0]....
.L_1138:
        /* <DEDUP_REMOVED lines=357> */


	//----- nvinfo : EIATTR_MERCURY_ISA_VERSION
	.align		4
.L_1139:
        /*1668*/ 	.byte	0x03, 0x5f
        /*166a*/ 	.short	0x0101


	//----- nvinfo : EIATTR_INT_WARP_WIDE_INSTR_OFFSETS
	.align		4
        /*166c*/ 	.byte	0x04, 0x31
        /*166e*/ 	.short	(.L_1141 - .L_1140)


	//   ....[0]....
.L_1140:
        /*1670*/ 	.word	0x0000abf0


	//   ....[1]....
        /*1674*/ 	.word	0x0000aed0


	//   ....[2]....
        /*1678*/ 	.word	0x0000af80


	//   ....[3]....
        /*167c*/ 	.word	0x0000af90


	//   ....[4]....
        /*1680*/ 	.word	0x0000b050


	//   ....[5]....
        /*1684*/ 	.word	0x0000b130


	//   ....[6]....
        /*1688*/ 	.word	0x0000b1f0


	//   ....[7]....
        /*168c*/ 	.word	0x0000b210


	//   ....[8]....
        /*1690*/ 	.word	0x0000b310


	//   ....[9]....
        /*1694*/ 	.word	0x0000b3d0


	//   ....[10]....
        /*1698*/ 	.word	0x0000b3f0


	//   ....[11]....
        /*169c*/ 	.word	0x0000b4f0


	//   ....[12]....
        /*16a0*/ 	.word	0x0000b5b0


	//   ....[13]....
        /*16a4*/ 	.word	0x0000b5c0


	//   ....[14]....
        /*16a8*/ 	.word	0x0000b6d0


	//   ....[15]....
        /*16ac*/ 	.word	0x0000b780


	//   ....[16]....
        /*16b0*/ 	.word	0x0000b7a0


	//   ....[17]....
        /*16b4*/ 	.word	0x0000b950


	//   ....[18]....
        /*16b8*/ 	.word	0x0000ba10


	//   ....[19]....
        /*16bc*/ 	.word	0x0000ba20


	//   ....[20]....
        /*16c0*/ 	.word	0x0000ba30


	//   ....[21]....
        /*16c4*/ 	.word	0x0000bba0


	//   ....[22]....
        /*16c8*/ 	.word	0x0000bc50


	//   ....[23]....
        /*16cc*/ 	.word	0x0000bc70


	//   ....[24]....
        /*16d0*/ 	.word	0x0000bca0


	//   ....[25]....
        /*16d4*/ 	.word	0x0000beb0


	//   ....[26]....
        /*16d8*/ 	.word	0x0000bf70


	//   ....[27]....
        /*16dc*/ 	.word	0x0000bfd0


	//   ....[28]....
        /*16e0*/ 	.word	0x0000c000


	//   ....[29]....
        /*16e4*/ 	.word	0x0000c2b0


	//   ....[30]....
        /*16e8*/ 	.word	0x0000c350


	//   ....[31]....
        /*16ec*/ 	.word	0x00013460


	//----- nvinfo : EIATTR_COOP_GROUP_MASK_REGIDS
	.align		4
.L_1141:
        /*16f0*/ 	.byte	0x04, 0x29
        /*16f2*/ 	.short	(.L_1143 - .L_1142)


	//   ....[0]....
.L_1142:
        /*16f4*/ 	.word	0xffffffff


	//   ....[1]....
        /*16f8*/ 	.word	0xffffffff


	//   ....[2]....
        /*16fc*/ 	.word	0xffffffff


	//   ....[3]....
        /*1700*/ 	.word	0xffffffff


	//   ....[4]....
        /*1704*/ 	.word	0xffffffff


	//   ....[5]....
        /*1708*/ 	.word	0xffffffff


	//   ....[6]....
        /*170c*/ 	.word	0xffffffff


	//   ....[7]....
        /*1710*/ 	.word	0xffffffff


	//   ....[8]....
        /*1714*/ 	.word	0xffffffff


	//   ....[9]....
        /*1718*/ 	.word	0xffffffff


	//----- nvinfo : EIATTR_COOP_GROUP_INSTR_OFFSETS
	.align		4
.L_1143:
        /*171c*/ 	.byte	0x04, 0x28
        /*171e*/ 	.short	(.L_1145 - .L_1144)


	//   ....[0]....
.L_1144:
        /*1720*/ 	.word	0x00009d00


	//   ....[1]....
        /*1724*/ 	.word	0x00009d10


	//   ....[2]....
        /*1728*/ 	.word	0x00009d40


	//   ....[3]....
        /*172c*/ 	.word	0x00009d50


	//   ....[4]....
        /*1730*/ 	.word	0x00009d90


	//   ....[5]....
        /*1734*/ 	.word	0x00009da0


	//   ....[6]....
        /*1738*/ 	.word	0x00009de0


	//   ....[7]....
        /*173c*/ 	.word	0x00009f60


	//   ....[8]....
        /*1740*/ 	.word	0x00009fa0


	//   ....[9]....
        /*1744*/ 	.word	0x00009ff0


	//----- nvinfo : EIATTR_EXIT_INSTR_OFFSETS
	.align		4
.L_1145:
        /*1748*/ 	.byte	0x04, 0x1c
        /*174a*/ 	.short	(.L_1147 - .L_1146)


	//   ....[0]....
.L_1146:
        /*174c*/ 	.word	0x00013550


	//   ....[1]....
        /*1750*/ 	.word	0x00013690


	//   ....[2]....
        /*1754*/ 	.word	0x000138f0


	//----- nvinfo : EIATTR_MAX_THREADS
	.align		4
.L_1147:
        /*1758*/ 	.byte	0x04, 0x05
        /*175a*/ 	.short	(.L_1149 - .L_1148)
.L_1148:
        /*175c*/ 	.word	0x000002a0
        /*1760*/ 	.word	0x00000001
        /*1764*/ 	.word	0x00000001


	//----- nvinfo : EIATTR_CRS_STACK_SIZE
	.align		4
.L_1149:
        /*1768*/ 	.byte	0x04, 0x1e
        /*176a*/ 	.short	(.L_1151 - .L_1150)
.L_1150:
        /*176c*/ 	.word	0x00000000


	//----- nvinfo : EIATTR_CBANK_PARAM_SIZE
	.align		4
.L_1151:
        /*1770*/ 	.byte	0x03, 0x19
        /*1772*/ 	.short	0x00b8


	//----- nvinfo : EIATTR_PARAM_CBANK
	.align		4
        /*1774*/ 	.byte	0x04, 0x0a
        /*1776*/ 	.short	(.L_1153 - .L_1152)
	.align		4
.L_1152:
        /*1778*/ 	.word	index@(.nv.constant0._Z35group_norm_nhwc_bwd_one_pass_kernelI11Fp32IOBf16WLi512ELi84ELi672EEv26Group_norm_nhwc_bwd_params)
        /*177c*/ 	.short	0x0210
        /*177e*/ 	.short	0x00b8


	//----- nvinfo : EIATTR_SW_WAR
	.align		4
.L_1153:
        /*1780*/ 	.byte	0x04, 0x36
        /*1782*/ 	.short	(.L_1155 - .L_1154)
.L_1154:
        /*1784*/ 	.word	0x00000008
.L_1155:


//--------------------- .nv.info._Z35group_norm_nhwc_bwd_one_pass_kernelI11Fp32IOFp16WLi64ELi84ELi672EEv26Group_norm_nhwc_bwd_params --------------------------
	.section	.nv.info._Z35group_norm_nhwc_bwd_one_pass_kernelI11Fp32IOFp16WLi64ELi84ELi672EEv26Group_norm_nhwc_bwd_params,"",@"SHT_CUDA_INFO"
	.sectionflags	@""
	.align	4


	//----- nvinfo : EIATTR_CUDA_API_VERSION
	.align		4
        /*0000*/ 	.byte	0x04, 0x37
        /*0002*/ 	.short	(.L_1157 - .L_1156)
.L_1156:
        /*0004*/ 	.word	0x00000082


	//----- nvinfo : EIATTR_KPARAM_INFO
	.align		4
.L_1157:
        /*0008*/ 	.byte	0x04, 0x17
        /*000a*/ 	.short	(.L_1159 - .L_1158)
.L_1158:
        /*000c*/ 	.word	0x00000000
        /*0010*/ 	.short	0x0000
        /*0012*/ 	.short	0x0000
        /*0014*/ 	.byte	0x00, 0xf0, 0xe1, 0x02


	//----- nvinfo : EIATTR_SPARSE_MMA_MASK
	.align		4
.L_1159:
        /*0018*/ 	.byte	0x03, 0x50
        /*001a*/ 	.short	0x0000


	//----- nvinfo : EIATTR_MAXREG_COUNT
	.align		4
        /*001c*/ 	.byte	0x03, 0x1b
        /*001e*/ 	.short	0x0050


	//----- nvinfo : EIATTR_NUM_BARRIERS
	.align		4
        /*0020*/ 	.byte	0x02, 0x4c
        /*0022*/ 	.byte	0x01
	.zero		1


	//----- nvinfo : EIATTR_MERCURY_ISA_VERSION
	.align		4
        /*0024*/ 	.byte	0x03, 0x5f
        /*0026*/ 	.short	0x0101


	//----- nvinfo : EIATTR_INT_WARP_WIDE_INSTR_OFFSETS
	.align		4
        /*0028*/ 	.byte	0x04, 0x31
        /*002a*/ 	.short	(.L_1161 - .L_1160)


	//   ....[0]....
.L_1160:
        /*002c*/ 	.word	0x000022e0


	//   ....[1]....
        /*0030*/ 	.word	0x00004000


	//----- nvinfo : EIATTR_COOP_GROUP_MASK_REGIDS
	.align		4
.L_1161:
        /*0034*/ 	.byte	0x04, 0x29
        /*0036*/ 	.short	(.L_1163 - .L_1162)


	//   ....[0]....
.L_1162:
        /*0038*/ 	.word	0xffffffff


	//   ....[1]....
        /*003c*/ 	.word	0xffffffff


	//   ....[2]....
        /*0040*/ 	.word	0xffffffff


	//   ....[3]....
        /*0044*/ 	.word	0xffffffff


	//   ....[4]....
        /*0048*/ 	.word	0xffffffff


	//   ....[5]....
        /*004c*/ 	.word	0xffffffff


	//   ....[6]....
        /*0050*/ 	.word	0xffffffff


	//   ....[7]....
        /*0054*/ 	.word	0xffffffff


	//   ....[8]....
        /*0058*/ 	.word	0xffffffff


	//   ....[9]....
        /*005c*/ 	.word	0xffffffff


	//----- nvinfo : EIATTR_COOP_GROUP_INSTR_OFFSETS
	.align		4
.L_1163:
        /*0060*/ 	.byte	0x04, 0x28
        /*0062*/ 	.short	(.L_1165 - .L_1164)


	//   ....[0]....
.L_1164:
        /*0064*/ 	.word	0x00001570


	//   ....[1]....
        /*0068*/ 	.word	0x000015b0


	//   ....[2]....
        /*006c*/ 	.word	0x000016e0


	//   ....[3]....
        /*0070*/ 	.word	0x00001700


	//   ....[4]....
        /*0074*/ 	.word	0x00001740


	//   ....[5]....
        /*0078*/ 	.word	0x00001760


	//   ....[6]....
        /*007c*/ 	.word	0x00001790


	//   ....[7]....
        /*0080*/ 	.word	0x000017b0


	//   ....[8]....
        /*0084*/ 	.word	0x000017e0


	//   ....[9]....
        /*0088*/ 	.word	0x00001800


	//----- nvinfo : EIATTR_EXIT_INSTR_OFFSETS
	.align		4
.L_1165:
        /*008c*/ 	.byte	0x04, 0x1c
        /*008e*/ 	.short	(.L_1167 - .L_1166)


	//   ....[0]....
.L_1166:
        /*0090*/ 	.word	0x000040f0


	//   ....[1]....
        /*0094*/ 	.word	0x00004230


	//   ....[2]....
        /*0098*/ 	.word	0x00004490


	//----- nvinfo : EIATTR_MAX_THREADS
	.align		4
.L_1167:
        /*009c*/ 	.byte	0x04, 0x05
        /*009e*/ 	.short	(.L_1169 - .L_1168)
.L_1168:
        /*00a0*/ 	.word	0x000002a0
        /*00a4*/ 	.word	0x00000001
        /*00a8*/ 	.word	0x00000001


	//----- nvinfo : EIATTR_CRS_STACK_SIZE
	.align		4
.L_1169:
        /*00ac*/ 	.byte	0x04, 0x1e
        /*00ae*/ 	.short	(.L_1171 - .L_1170)
.L_1170:
        /*00b0*/ 	.word	0x00000000


	//----- nvinfo : EIATTR_CBANK_PARAM_SIZE
	.align		4
.L_1171:
        /*00b4*/ 	.byte	0x03, 0x19
        /*00b6*/ 	.short	0x00b8


	//----- nvinfo : EIATTR_PARAM_CBANK
	.align		4
        /*00b8*/ 	.byte	0x04, 0x0a
        /*00ba*/ 	.short	(.L_1173 - .L_1172)
	.align		4
.L_1172:
        /*00bc*/ 	.word	index@(.nv.constant0._Z35group_norm_nhwc_bwd_one_pass_kernelI11Fp32IOFp16WLi64ELi84ELi672EEv26Group_norm_nhwc_bwd_params)
        /*00c0*/ 	.short	0x0210
        /*00c2*/ 	.short	0x00b8


	//----- nvinfo : EIATTR_SW_WAR
	.align		4
.L_1173:
        /*00c4*/ 	.byte	0x04, 0x36
        /*00c6*/ 	.short	(.L_1175 - .L_1174)
.L_1174:
        /*00c8*/ 	.word	0x00000008
.L_1175:


//--------------------- .nv.info._Z35group_norm_nhwc_bwd_one_pass_kernelI11Fp32IOFp16WLi128ELi84ELi672EEv26Group_norm_nhwc_bwd_params --------------------------
	.section	.nv.info._Z35group_norm_nhwc_bwd_one_pass_kernelI11Fp32IOFp16WLi128ELi84ELi672EEv26Group_norm_nhwc_bwd_params,"",@"SHT_CUDA_INFO"
	.sectionflags	@""
	.align	4


	//----- nvinfo : EIATTR_CUDA_API_VERSION
	.align		4
        /*0000*/ 	.byte	0x04, 0x37
        /*0002*/ 	.short	(.L_1177 - .L_1176)
.L_1176:
        /*0004*/ 	.word	0x00000082


	//----- nvinfo : EIATTR_KPARAM_INFO
	.align		4
.L_1177:
        /*0008*/ 	.byte	0x04, 0x17
        /*000a*/ 	.short	(.L_1179 - .L_1178)
.L_1178:
        /*000c*/ 	.word	0x00000000
        /*0010*/ 	.short	0x0000
        /*0012*/ 	.short	0x0000
        /*0014*/ 	.byte	0x00, 0xf0, 0xe1, 0x02


	//----- nvinfo : EIATTR_SPARSE_MMA_MASK
	.align		4
.L_1179:
        /*0018*/ 	.byte	0x03, 0x50
        /*001a*/ 	.short	0x0000


	//----- nvinfo : EIATTR_MAXREG_COUNT
	.align		4
        /*001c*/ 	.byte	0x03, 0x1b
        /*001e*/ 	.short	0x0050


	//----- nvinfo : EIATTR_NUM_BARRIERS
	.align		4
        /*0020*/ 	.byte	0x02, 0x4c
        /*0022*/ 	.byte	0x01
	.zero		1


	//----- nvinfo : EIATTR_MERCURY_ISA_VERSION
	.align		4
        /*0024*/ 	.byte	0x03, 0x5f
        /*0026*/ 	.short	0x0101


	//----- nvinfo : EIATTR_INT_WARP_WIDE_INSTR_OFFSETS
	.align		4
        /*0028*/ 	.byte	0x04, 0x31
        /*002a*/ 	.short	(.L_1181 - .L_1180)


	//   ....[0]....
.L_1180:
        /*002c*/ 	.word	0x00003210


	//   ....[1]....
        /*0030*/ 	.word	0x00005a60


	//----- nvinfo : EIATTR_COOP_GROUP_MASK_REGIDS
	.align		4
.L_1181:
        /*0034*/ 	.byte	0x04, 0x29
        /*0036*/ 	.short	(.L_1183 - .L_1182)


	//   ....[0]....
.L_1182:
        /*0038*/ 	.word	0xffffffff


	//   ....[1]....
        /*003c*/ 	.word	0xffffffff


	//   ....[2]....
        /*0040*/ 	.word	0xffffffff


	//   ....[3]....
        /*0044*/ 	.word	0xffffffff


	//   ....[4]....
        /*0048*/ 	.word	0xffffffff


	//   ....[5]....
        /*004c*/ 	.word	0xffffffff


	//   ....[6]....
        /*0050*/ 	.word	0xffffffff


	//   ....[7]....
        /*0054*/ 	.word	0xffffffff


	//   ....[8]....
        /*0058*/ 	.word	0xffffffff


	//   ....[9]....
        /*005c*/ 	.word	0xffffffff


	//----- nvinfo : EIATTR_COOP_GROUP_INSTR_OFFSETS
	.align		4
.L_1183:
        /*0060*/ 	.byte	0x04, 0x28
        /*0062*/ 	.short	(.L_1185 - .L_1184)


	//   ....[0]....
.L_1184:
        /*0064*/ 	.word	0x00002440


	//   ....[1]....
        /*0068*/ 	.word	0x00002480


	//   ....[2]....
        /*006c*/ 	.word	0x00002520


	//   ....[3]....
        /*0070*/ 	.word	0x00002550


	//   ....[4]....
        /*0074*/ 	.word	0x00002580


	//   ....[5]....
        /*0078*/ 	.word	0x000025a0


	//   ....[6]....
        /*007c*/ 	.word	0x000025d0


	//   ....[7]....
        /*0080*/ 	.word	0x000025f0


	//   ....[8]....
        /*0084*/ 	.word	0x00002630


	//   ....[9]....
        /*0088*/ 	.word	0x00002670


	//----- nvinfo : EIATTR_EXIT_INSTR_OFFSETS
	.align		4
.L_1185:
        /*008c*/ 	.byte	0x04, 0x1c
        /*008e*/ 	.short	(.L_1187 - .L_1186)


	//   ....[0]....
.L_1186:
        /*0090*/ 	.word	0x00005b50


	//   ....[1]....
        /*0094*/ 	.word	0x00005c90


	//   ....[2]....
        /*0098*/ 	.word	0x00005ef0


	//----- nvinfo : EIATTR_MAX_THREADS
	.align		4
.L_1187:
        /*009c*/ 	.byte	0x04, 0x05
        /*009e*/ 	.short	(.L_1189 - .L_1188)
.L_1188:
        /*00a0*/ 	.word	0x000002a0
        /*00a4*/ 	.word	0x00000001
        /*00a8*/ 	.word	0x00000001


	//----- nvinfo : EIATTR_CRS_STACK_SIZE
	.align		4
.L_1189:
        /*00ac*/ 	.byte	0x04, 0x1e
        /*00ae*/ 	.short	(.L_1191 - .L_1190)
.L_1190:
        /*00b0*/ 	.word	0x00000000


	//----- nvinfo : EIATTR_CBANK_PARAM_SIZE
	.align		4
.L_1191:
        /*00b4*/ 	.byte	0x03, 0x19
        /*00b6*/ 	.short	0x00b8


	//----- nvinfo : EIATTR_PARAM_CBANK
	.align		4
        /*00b8*/ 	.byte	0x04, 0x0a
        /*00ba*/ 	.short	(.L_1193 - .L_1192)
	.align		4
.L_1192:
        /*00bc*/ 	.word	index@(.nv.constant0._Z35group_norm_nhwc_bwd_one_pass_kernelI11Fp32IOFp16WLi128ELi84ELi672EEv26Group_norm_nhwc_bwd_params)
        /*00c0*/ 	.short	0x0210
        /*00c2*/ 	.short	0x00b8


	//----- nvinfo : EIATTR_SW_WAR
	.align		4
.L_1193:
        /*00c4*/ 	.byte	0x04, 0x36
        /*00c6*/ 	.short	(.L_1195 - .L_1194)
.L_1194:
        /*00c8*/ 	.word	0x00000008
.L_1195:


//--------------------- .nv.info._Z35group_norm_nhwc_bwd_one_pass_kernelI11Fp32IOFp16WLi256ELi84ELi672EEv26Group_norm_nhwc_bwd_params --------------------------
	.section	.nv.info._Z35group_norm_nhwc_bwd_one_pass_kernelI11Fp32IOFp16WLi256ELi84ELi672EEv26Group_norm_nhwc_bwd_params,"",@"SHT_CUDA_INFO"
	.sectionflags	@""
	.align	4


	//----- nvinfo : EIATTR_CUDA_API_VERSION
	.align		4
        /*0000*/ 	.byte	0x04, 0x37
        /*0002*/ 	.short	(.L_1197 - .L_1196)
.L_1196:
        /*0004*/ 	.word	0x00000082


	//----- nvinfo : EIATTR_KPARAM_INFO
	.align		4
.L_1197:
        /*0008*/ 	.byte	0x04, 0x17
        /*000a*/ 	.short	(.L_1199 - .L_1198)
.L_1198:
        /*000c*/ 	.word	0x00000000
        /*0010*/ 	.short	0x0000
        /*0012*/ 	.short	0x0000
        /*0014*/ 	.byte	0x00, 0xf0, 0xe1, 0x02


	//----- nvinfo : EIATTR_SPARSE_MMA_MASK
	.align		4
.L_1199:
        /*0018*/ 	.byte	0x03, 0x50
        /*001a*/ 	.short	0x0000


	//----- nvinfo : EIATTR_MAXREG_COUNT
	.align		4
        /*001c*/ 	.byte	0x03, 0x1b
        /*001e*/ 	.short	0x0050


	//----- nvinfo : EIATTR_NUM_BARRIERS
	.align		4
        /*0020*/ 	.byte	0x02, 0x4c
        /*0022*/ 	.byte	0x01
	.zero		1


	//----- nvinfo : EIATTR_ANNOTATIONS
	.align		4
        /*0024*/ 	.byte	0x04, 0x55
        /*0026*/ 	.short	(.L_1201 - .L_1200)


	//   ....[0]....
.L_1200:
        /* <DEDUP_REMOVED lines=42> */


	//----- nvinfo : EIATTR_MERCURY_ISA_VERSION
	.align		4
.L_1201:
        /*02b0*/ 	.byte	0x03, 0x5f
        /*02b2*/ 	.short	0x0101


	//----- nvinfo : EIATTR_INT_WARP_WIDE_INSTR_OFFSETS
	.align		4
        /*02b4*/ 	.byte	0x04, 0x31
        /*02b6*/ 	.short	(.L_1203 - .L_1202)


	//   ....[0]....
.L_1202:
        /*02b8*/ 	.word	0x00005560


	//   ....[1]....
        /*02bc*/ 	.word	0x00005840


	//   ....[2]....
        /*02c0*/ 	.word	0x000058f0


	//   ....[3]....
        /*02c4*/ 	.word	0x00005900


	//   ....[4]....
        /*02c8*/ 	.word	0x000059c0


	//   ....[5]....
        /*02cc*/ 	.word	0x00005aa0


	//   ....[6]....
        /*02d0*/ 	.word	0x00005b60


	//   ....[7]....
        /*02d4*/ 	.word	0x00005b80


	//   ....[8]....
        /*02d8*/ 	.word	0x00005c80


	//   ....[9]....
        /*02dc*/ 	.word	0x00005d40


	//   ....[10]....
        /*02e0*/ 	.word	0x00005d60


	//   ....[11]....
        /*02e4*/ 	.word	0x00005e60


	//   ....[12]....
        /*02e8*/ 	.word	0x00005f20


	//   ....[13]....
        /*02ec*/ 	.word	0x00005f30


	//   ....[14]....
        /*02f0*/ 	.word	0x00006040


	//   ....[15]....
        /*02f4*/ 	.word	0x00006100


	//   ....[16]....
        /*02f8*/ 	.word	0x00006110


	//   ....[17]....
        /*02fc*/ 	.word	0x000062c0


	//   ....[18]....
        /*0300*/ 	.word	0x00006380


	//   ....[19]....
        /*0304*/ 	.word	0x00006390


	//   ....[20]....
        /*0308*/ 	.word	0x000063d0


	//   ....[21]....
        /*030c*/ 	.word	0x00006510


	//   ....[22]....
        /*0310*/ 	.word	0x000065c0


	//   ....[23]....
        /*0314*/ 	.word	0x000065d0


	//   ....[24]....
        /*0318*/ 	.word	0x00006610


	//   ....[25]....
        /*031c*/ 	.word	0x00006820


	//   ....[26]....
        /*0320*/ 	.word	0x000068e0


	//   ....[27]....
        /*0324*/ 	.word	0x00006940


	//   ....[28]....
        /*0328*/ 	.word	0x00006970


	//   ....[29]....
        /*032c*/ 	.word	0x00006c20


	//   ....[30]....
        /*0330*/ 	.word	0x00006ca0


	//   ....[31]....
        /*0334*/ 	.word	0x00009ea0


	//----- nvinfo : EIATTR_COOP_GROUP_MASK_REGIDS
	.align		4
.L_1203:
        /*0338*/ 	.byte	0x04, 0x29
        /*033a*/ 	.short	(.L_1205 - .L_1204)


	//   ....[0]....
.L_1204:
        /*033c*/ 	.word	0xffffffff


	//   ....[1]....
        /*0340*/ 	.word	0xffffffff


	//   ....[2]....
        /*0344*/ 	.word	0xffffffff


	//   ....[3]....
        /*0348*/ 	.word	0xffffffff


	//   ....[4]....
        /*034c*/ 	.word	0xffffffff


	//   ....[5]....
        /*0350*/ 	.word	0xffffffff


	//   ....[6]....
        /*0354*/ 	.word	0xffffffff


	//   ....[7]....
        /*0358*/ 	.word	0xffffffff


	//   ....[8]....
        /*035c*/ 	.word	0xffffffff


	//   ....[9]....
        /*0360*/ 	.word	0xffffffff


	//----- nvinfo : EIATTR_COOP_GROUP_INSTR_OFFSETS
	.align		4
.L_1205:
        /*0364*/ 	.byte	0x04, 0x28
        /*0366*/ 	.short	(.L_1207 - .L_1206)


	//   ....[0]....
.L_1206:
        /*0368*/ 	.word	0x000046e0


	//   ....[1]....
        /*036c*/ 	.word	0x000046f0


	//   ....[2]....
        /*0370*/ 	.word	0x00004740


	//   ....[3]....
        /*0374*/ 	.word	0x00004750


	//   ....[4]....
        /*0378*/ 	.word	0x00004780


	//   ....[5]....
        /*037c*/ 	.word	0x000047a0


	//   ....[6]....
        /*0380*/ 	.word	0x00004820


	//   ....[7]....
        /*0384*/ 	.word	0x00004850


	//   ....[8]....
        /*0388*/ 	.word	0x00004890


	//   ....[9]....
        /*038c*/ 	.word	0x000048b0


	//----- nvinfo : EIATTR_EXIT_INSTR_OFFSETS
	.align		4
.L_1207:
        /*0390*/ 	.byte	0x04, 0x1c
        /*0392*/ 	.short	(.L_1209 - .L_1208)


	//   ....[0]....
.L_1208:
        /*0394*/ 	.word	0x00009f90


	//   ....[1]....
        /*0398*/ 	.word	0x0000a0d0


	//   ....[2]....
        /*039c*/ 	.word	0x0000a340


	//----- nvinfo : EIATTR_MAX_THREADS
	.align		4
.L_1209:
        /*03a0*/ 	.byte	0x04, 0x05
        /*03a2*/ 	.short	(.L_1211 - .L_1210)
.L_1210:
        /*03a4*/ 	.word	0x000002a0
        /*03a8*/ 	.word	0x00000001
        /*03ac*/ 	.word	0x00000001


	//----- nvinfo : EIATTR_CRS_STACK_SIZE
	.align		4
.L_1211:
        /*03b0*/ 	.byte	0x04, 0x1e
        /*03b2*/ 	.short	(.L_1213 - .L_1212)
.L_1212:
        /*03b4*/ 	.word	0x00000000


	//----- nvinfo : EIATTR_CBANK_PARAM_SIZE
	.align		4
.L_1213:
        /*03b8*/ 	.byte	0x03, 0x19
        /*03ba*/ 	.short	0x00b8


	//----- nvinfo : EIATTR_PARAM_CBANK
	.align		4
        /*03bc*/ 	.byte	0x04, 0x0a
        /*03be*/ 	.short	(.L_1215 - .L_1214)
	.align		4
.L_1214:
        /*03c0*/ 	.word	index@(.nv.constant0._Z35group_norm_nhwc_bwd_one_pass_kernelI11Fp32IOFp16WLi256ELi84ELi672EEv26Group_norm_nhwc_bwd_params)
        /*03c4*/ 	.short	0x0210
        /*03c6*/ 	.short	0x00b8


	//----- nvinfo : EIATTR_SW_WAR
	.align		4
.L_1215:
        /*03c8*/ 	.byte	0x04, 0x36
        /*03ca*/ 	.short	(.L_1217 - .L_1216)
.L_1216:
        /*03cc*/ 	.word	0x00000008
.L_1217:


//--------------------- .nv.info._Z35group_norm_nhwc_bwd_one_pass_kernelI11Fp32IOFp16WLi512ELi84ELi672EEv26Group_norm_nhwc_bwd_params --------------------------
	.section	.nv.info._Z35group_norm_nhwc_bwd_one_pass_kernelI11Fp32IOFp16WLi512ELi84ELi672EEv26Group_norm_nhwc_bwd_params,"",@"SHT_CUDA_INFO"
	.sectionflags	@""
	.align	4


	//----- nvinfo : EIATTR_CUDA_API_VERSION
	.align		4
        /*0000*/ 	.byte	0x04, 0x37
        /*0002*/ 	.short	(.L_1219 - .L_1218)
.L_1218:
        /*0004*/ 	.word	0x00000082


	//----- nvinfo : EIATTR_KPARAM_INFO
	.align		4
.L_1219:
        /*0008*/ 	.byte	0x04, 0x17
        /*000a*/ 	.short	(.L_1221 - .L_1220)
.L_1220:
        /*000c*/ 	.word	0x00000000
        /*0010*/ 	.short	0x0000
        /*0012*/ 	.short	0x0000
        /*0014*/ 	.byte	0x00, 0xf0, 0xe1, 0x02


	//----- nvinfo : EIATTR_SPARSE_MMA_MASK
	.align		4
.L_1221:
        /*0018*/ 	.byte	0x03, 0x50
        /*001a*/ 	.short	0x0000


	//----- nvinfo : EIATTR_MAXREG_COUNT
	.align		4
        /*001c*/ 	.byte	0x03, 0x1b
        /*001e*/ 	.short	0x0050


	//----- nvinfo : EIATTR_NUM_BARRIERS
	.align		4
        /*0020*/ 	.byte	0x02, 0x4c
        /*0022*/ 	.byte	0x01
	.zero		1


	//----- nvinfo : EIATTR_ANNOTATIONS
	.align		4
        /*0024*/ 	.byte	0x04, 0x55
        /*0026*/ 	.short	(.L_1223 - .L_1222)


	//   ....[0]....
.L_1222:
        /* <DEDUP_REMOVED lines=357> */


	//----- nvinfo : EIATTR_MERCURY_ISA_VERSION
	.align		4
.L_1223:
        /*1668*/ 	.byte	0x03, 0x5f
        /*166a*/ 	.short	0x0101


	//----- nvinfo : EIATTR_INT_WARP_WIDE_INSTR_OFFSETS
	.align		4
        /*166c*/ 	.byte	0x04, 0x31
        /*166e*/ 	.short	(.L_1225 - .L_1224)


	//   ....[0]....
.L_1224:
        /*1670*/ 	.word	0x0000abf0


	//   ....[1]....
        /*1674*/ 	.word	0x0000aed0


	//   ....[2]....
        /*1678*/ 	.word	0x0000af80


	//   ....[3]....
        /*167c*/ 	.word	0x0000af90


	//   ....[4]....
        /*1680*/ 	.word	0x0000b050


	//   ....[5]....
        /*1684*/ 	.word	0x0000b130


	//   ....[6]....
        /*1688*/ 	.word	0x0000b1f0


	//   ....[7]....
        /*168c*/ 	.word	0x0000b210


	//   ....[8]....
        /*1690*/ 	.word	0x0000b310


	//   ....[9]....
        /*1694*/ 	.word	0x0000b3d0


	//   ....[10]....
        /*1698*/ 	.word	0x0000b3f0


	//   ....[11]....
        /*169c*/ 	.word	0x0000b4f0


	//   ....[12]....
        /*16a0*/ 	.word	0x0000b5b0


	//   ....[13]....
        /*16a4*/ 	.word	0x0000b5c0


	//   ....[14]....
        /*16a8*/ 	.word	0x0000b6d0


	//   ....[15]....
        /*16ac*/ 	.word	0x0000b780


	//   ....[16]....
        /*16b0*/ 	.word	0x0000b7a0


	//   ....[17]....
        /*16b4*/ 	.word	0x0000b950


	//   ....[18]....
        /*16b8*/ 	.word	0x0000ba10


	//   ....[19]....
        /*16bc*/ 	.word	0x0000ba20


	//   ....[20]....
        /*16c0*/ 	.word	0x0000ba30


	//   ....[21]....
        /*16c4*/ 	.word	0x0000bba0


	//   ....[22]....
        /*16c8*/ 	.word	0x0000bc50


	//   ....[23]....
        /*16cc*/ 	.word	0x0000bc70


	//   ....[24]....
        /*16d0*/ 	.word	0x0000bca0


	//   ....[25]....
        /*16d4*/ 	.word	0x0000beb0


	//   ....[26]....
        /*16d8*/ 	.word	0x0000bf70


	//   ....[27]....
        /*16dc*/ 	.word	0x0000bfd0


	//   ....[28]....
        /*16e0*/ 	.word	0x0000c000


	//   ....[29]....
        /*16e4*/ 	.word	0x0000c2b0


	//   ....[30]....
        /*16e8*/ 	.word	0x0000c350


	//   ....[31]....
        /*16ec*/ 	.word	0x00013460


	//----- nvinfo : EIATTR_COOP_GROUP_MASK_REGIDS
	.align		4
.L_1225:
        /*16f0*/ 	.byte	0x04, 0x29
        /*16f2*/ 	.short	(.L_1227 - .L_1226)


	//   ....[0]....
.L_1226:
        /*16f4*/ 	.word	0xffffffff


	//   ....[1]....
        /*16f8*/ 	.word	0xffffffff


	//   ....[2]....
        /*16fc*/ 	.word	0xffffffff


	//   ....[3]....
        /*1700*/ 	.word	0xffffffff


	//   ....[4]....
        /*1704*/ 	.word	0xffffffff


	//   ....[5]....
        /*1708*/ 	.word	0xffffffff


	//   ....[6]....
        /*170c*/ 	.word	0xffffffff


	//   ....[7]....
        /*1710*/ 	.word	0xffffffff


	//   ....[8]....
        /*1714*/ 	.word	0xffffffff


	//   ....[9]....
        /*1718*/ 	.word	0xffffffff


	//----- nvinfo : EIATTR_COOP_GROUP_INSTR_OFFSETS
	.align		4
.L_1227:
        /*171c*/ 	.byte	0x04, 0x28
        /*171e*/ 	.short	(.L_1229 - .L_1228)


	//   ....[0]....
.L_1228:
        /*1720*/ 	.word	0x00009d00


	//   ....[1]....
        /*1724*/ 	.word	0x00009d10


	//   ....[2]....
        /*1728*/ 	.word	0x00009d40


	//   ....[3]....
        /*172c*/ 	.word	0x00009d50


	//   ....[4]....
        /*1730*/ 	.word	0x00009d90


	//   ....[5]....
        /*1734*/ 	.word	0x00009da0


	//   ....[6]....
        /*1738*/ 	.word	0x00009de0


	//   ....[7]....
        /*173c*/ 	.word	0x00009f60


	//   ....[8]....
        /*1740*/ 	.word	0x00009fa0


	//   ....[9]....
        /*1744*/ 	.word	0x00009ff0


	//----- nvinfo : EIATTR_EXIT_INSTR_OFFSETS
	.align		4
.L_1229:
        /*1748*/ 	.byte	0x04, 0x1c
        /*174a*/ 	.short	(.L_1231 - .L_1230)


	//   ....[0]....
.L_1230:
        /*174c*/ 	.word	0x00013550


	//   ....[1]....
        /*1750*/ 	.word	0x00013690


	//   ....[2]....
        /*1754*/ 	.word	0x000138f0


	//----- nvinfo : EIATTR_MAX_THREADS
	.align		4
.L_1231:
        /*1758*/ 	.byte	0x04, 0x05
        /*175a*/ 	.short	(.L_1233 - .L_1232)
.L_1232:
        /*175c*/ 	.word	0x000002a0
        /*1760*/ 	.word	0x00000001
        /*1764*/ 	.word	0x00000001


	//----- nvinfo : EIATTR_CRS_STACK_SIZE
	.align		4
.L_1233:
        /*1768*/ 	.byte	0x04, 0x1e
        /*176a*/ 	.short	(.L_1235 - .L_1234)
.L_1234:
        /*176c*/ 	.word	0x00000000


	//----- nvinfo : EIATTR_CBANK_PARAM_SIZE
	.align		4
.L_1235:
        /*1770*/ 	.byte	0x03, 0x19
        /*1772*/ 	.short	0x00b8


	//----- nvinfo : EIATTR_PARAM_CBANK
	.align		4
        /*1774*/ 	.byte	0x04, 0x0a
        /*1776*/ 	.short	(.L_1237 - .L_1236)
	.align		4
.L_1236:
        /*1778*/ 	.word	index@(.nv.constant0._Z35group_norm_nhwc_bwd_one_pass_kernelI11Fp32IOFp16WLi512ELi84ELi672EEv26Group_norm_nhwc_bwd_params)
        /*177c*/ 	.short	0x0210
        /*177e*/ 	.short	0x00b8


	//----- nvinfo : EIATTR_SW_WAR
	.align		4
.L_1237:
        /*1780*/ 	.byte	0x04, 0x36
        /*1782*/ 	.short	(.L_1239 - .L_1238)
.L_1238:
        /*1784*/ 	.word	0x00000008
.L_1239:


//--------------------- .nv.info._Z35group_norm_nhwc_fwd_one_pass_kernelI11Bf16IOFp32WLi64ELi84ELi672EEv26Group_norm_nhwc_fwd_params --------------------------
	.section	.nv.info._Z35group_norm_nhwc_fwd_one_pass_kernelI11Bf16IOFp32WLi64ELi84ELi672EEv26Group_norm_nhwc_fwd_params,"",@"SHT_CUDA_INFO"
	.sectionflags	@""
	.align	4


	//----- nvinfo : EIATTR_CUDA_API_VERSION
	.align		4
        /*0000*/ 	.byte	0x04, 0x37
        /*0002*/ 	.short	(.L_1241 - .L_1240)
.L_1240:
        /*0004*/ 	.word	0x00000082


	//----- nvinfo : EIATTR_KPARAM_INFO
	.align		4
.L_1241:
        /*0008*/ 	.byte	0x04, 0x17
        /*000a*/ 	.short	(.L_1243 - .L_1242)
.L_1242:
        /*000c*/ 	.word	0x00000000
        /*0010*/ 	.short	0x0000
        /*0012*/ 	.short	0x0000
        /*0014*/ 	.byte	0x00, 0xf0, 0x81, 0x02


	//----- nvinfo : EIATTR_SPARSE_MMA_MASK
	.align		4
.L_1243:
        /*0018*/ 	.byte	0x03, 0x50
        /*001a*/ 	.short	0x0000


	//----- nvinfo : EIATTR_MAXREG_COUNT
	.align		4
        /*001c*/ 	.byte	0x03, 0x1b
        /*001e*/ 	.short	0x0050


	//----- nvinfo : EIATTR_NUM_BARRIERS
	.align		4
        /*0020*/ 	.byte	0x02, 0x4c
        /*0022*/ 	.byte	0x01
	.zero		1


	//----- nvinfo : EIATTR_MERCURY_ISA_VERSION
	.align		4
        /*0024*/ 	.byte	0x03, 0x5f
        /*0026*/ 	.short	0x0101


	//----- nvinfo : EIATTR_COOP_GROUP_MASK_REGIDS
	.align		4
        /*0028*/ 	.byte	0x04, 0x29
        /*002a*/ 	.short	(.L_1245 - .L_1244)


	//   ....[0]....
.L_1244:
        /*002c*/ 	.word	0xffffffff


	//   ....[1]....
        /*0030*/ 	.word	0xffffffff


	//   ....[2]....
        /*0034*/ 	.word	0xffffffff


	//   ....[3]....
        /*0038*/ 	.word	0xffffffff


	//   ....[4]....
        /*003c*/ 	.word	0xffffffff


	//   ....[5]....
        /*0040*/ 	.word	0xffffffff


	//   ....[6]....
        /*0044*/ 	.word	0xffffffff


	//   ....[7]....
        /*0048*/ 	.word	0xffffffff


	//   ....[8]....
        /*004c*/ 	.word	0xffffffff


	//   ....[9]....
        /*0050*/ 	.word	0xffffffff


	//----- nvinfo : EIATTR_COOP_GROUP_INSTR_OFFSETS
	.align		4
.L_1245:
        /*0054*/ 	.byte	0x04, 0x28
        /*0056*/ 	.short	(.L_1247 - .L_1246)


	//   ....[0]....
.L_1246:
        /*0058*/ 	.word	0x00000aa0


	//   ....[1]....
        /*005c*/ 	.word	0x00000ab0


	//   ....[2]....
        /*0060*/ 	.word	0x00000ae0


	//   ....[3]....
        /*0064*/ 	.word	0x00000b00


	//   ....[4]....
        /*0068*/ 	.word	0x00000b30


	//   ....[5]....
        /*006c*/ 	.word	0x00000b50


	//   ....[6]....
        /*0070*/ 	.word	0x00000b80


	//   ....[7]....
        /*0074*/ 	.word	0x00000ba0


	//   ....[8]....
        /*0078*/ 	.word	0x00000bd0


	//   ....[9]....
        /*007c*/ 	.word	0x00000bf0


	//----- nvinfo : EIATTR_EXIT_INSTR_OFFSETS
	.align		4
.L_1247:
        /*0080*/ 	.byte	0x04, 0x1c
        /*0082*/ 	.short	(.L_1249 - .L_1248)


	//   ....[0]....
.L_1248:
        /*0084*/ 	.word	0x00000060


	//   ....[1]....
        /*0088*/ 	.word	0x000025e0


	//----- nvinfo : EIATTR_MAX_THREADS
	.align		4
.L_1249:
        /*008c*/ 	.byte	0x04, 0x05
        /*008e*/ 	.short	(.L_1251 - .L_1250)
.L_1250:
        /*0090*/ 	.word	0x000002a0
        /*0094*/ 	.word	0x00000001
        /*0098*/ 	.word	0x00000001


	//----- nvinfo : EIATTR_CRS_STACK_SIZE
	.align		4
.L_1251:
        /*009c*/ 	.byte	0x04, 0x1e
        /*009e*/ 	.short	(.L_1253 - .L_1252)
.L_1252:
        /*00a0*/ 	.word	0x00000000


	//----- nvinfo : EIATTR_CBANK_PARAM_SIZE
	.align		4
.L_1253:
        /*00a4*/ 	.byte	0x03, 0x19
        /*00a6*/ 	.short	0x00a0


	//----- nvinfo : EIATTR_PARAM_CBANK
	.align		4
        /*00a8*/ 	.byte	0x04, 0x0a
        /*00aa*/ 	.short	(.L_1255 - .L_1254)
	.align		4
.L_1254:
        /*00ac*/ 	.word	index@(.nv.constant0._Z35group_norm_nhwc_fwd_one_pass_kernelI11Bf16IOFp32WLi64ELi84ELi672EEv26Group_norm_nhwc_fwd_params)
        /*00b0*/ 	.short	0x0210
        /*00b2*/ 	.short	0x00a0


	//----- nvinfo : EIATTR_SW_WAR
	.align		4
.L_1255:
        /*00b4*/ 	.byte	0x04, 0x36
        /*00b6*/ 	.short	(.L_1257 - .L_1256)
.L_1256:
        /*00b8*/ 	.word	0x00000008
.L_1257:


//--------------------- .nv.info._Z35group_norm_nhwc_fwd_one_pass_kernelI11Bf16IOFp32WLi128ELi84ELi672EEv26Group_norm_nhwc_fwd_params --------------------------
	.section	.nv.info._Z35group_norm_nhwc_fwd_one_pass_kernelI11Bf16IOFp32WLi128ELi84ELi672EEv26Group_norm_nhwc_fwd_params,"",@"SHT_CUDA_INFO"
	.sectionflags	@""
	.align	4


	//----- nvinfo : EIATTR_CUDA_API_VERSION
	.align		4
        /*0000*/ 	.byte	0x04, 0x37
        /*0002*/ 	.short	(.L_1259 - .L_1258)
.L_1258:
        /*0004*/ 	.word	0x00000082


	//----- nvinfo : EIATTR_KPARAM_INFO
	.align		4
.L_1259:
        /*0008*/ 	.byte	0x04, 0x17
        /*000a*/ 	.short	(.L_1261 - .L_1260)
.L_1260:
        /*000c*/ 	.word	0x00000000
        /*0010*/ 	.short	0x0000
        /*0012*/ 	.short	0x0000
        /*0014*/ 	.byte	0x00, 0xf0, 0x81, 0x02


	//----- nvinfo : EIATTR_SPARSE_MMA_MASK
	.align		4
.L_1261:
        /*0018*/ 	.byte	0x03, 0x50
        /*001a*/ 	.short	0x0000


	//----- nvinfo : EIATTR_MAXREG_COUNT
	.align		4
        /*001c*/ 	.byte	0x03, 0x1b
        /*001e*/ 	.short	0x0050


	//----- nvinfo : EIATTR_NUM_BARRIERS
	.align		4
        /*0020*/ 	.byte	0x02, 0x4c
        /*0022*/ 	.byte	0x01
	.zero		1


	//----- nvinfo : EIATTR_MERCURY_ISA_VERSION
	.align		4
        /*0024*/ 	.byte	0x03, 0x5f
        /*0026*/ 	.short	0x0101


	//----- nvinfo : EIATTR_COOP_GROUP_MASK_REGIDS
	.align		4
        /*0028*/ 	.byte	0x04, 0x29
        /*002a*/ 	.short	(.L_1263 - .L_1262)


	//   ....[0]....
.L_1262:
        /*002c*/ 	.word	0xffffffff


	//   ....[1]....
        /*0030*/ 	.word	0xffffffff


	//   ....[2]....
        /*0034*/ 	.word	0xffffffff


	//   ....[3]....
        /*0038*/ 	.word	0xffffffff


	//   ....[4]....
        /*003c*/ 	.word	0xffffffff


	//   ....[5]....
        /*0040*/ 	.word	0xffffffff


	//   ....[6]....
        /*0044*/ 	.word	0xffffffff


	//   ....[7]....
        /*0048*/ 	.word	0xffffffff


	//   ....[8]....
        /*004c*/ 	.word	0xffffffff


	//   ....[9]....
        /*0050*/ 	.word	0xffffffff


	//----- nvinfo : EIATTR_COOP_GROUP_INSTR_OFFSETS
	.align		4
.L_1263:
        /*0054*/ 	.byte	0x04, 0x28
        /*0056*/ 	.short	(.L_1265 - .L_1264)


	//   ....[0]....
.L_1264:
        /*0058*/ 	.word	0x00001090


	//   ....[1]....
        /*005c*/ 	.word	0x000010a0


	//   ....[2]....
        /*0060*/ 	.word	0x000010d0


	//   ....[3]....
        /*0064*/ 	.word	0x000010e0


	//   ....[4]....
        /*0068*/ 	.word	0x00001120


	//   ....[5]....
        /*006c*/ 	.word	0x00001130


	//   ....[6]....
        /*0070*/ 	.word	0x00001170


	//   ....[7]....
        /*0074*/ 	.word	0x00001180


	//   ....[8]....
        /*0078*/ 	.word	0x000011c0


	//   ....[9]....
        /*007c*/ 	.word	0x000011d0


	//----- nvinfo : EIATTR_EXIT_INSTR_OFFSETS
	.align		4
.L_1265:
        /*0080*/ 	.byte	0x04, 0x1c
        /*0082*/ 	.short	(.L_1267 - .L_1266)


	//   ....[0]....
.L_1266:
        /*0084*/ 	.word	0x00000060


	//   ....[1]....
        /*0088*/ 	.word	0x00003510


	//----- nvinfo : EIATTR_MAX_THREADS
	.align		4
.L_1267:
        /*008c*/ 	.byte	0x04, 0x05
        /*008e*/ 	.short	(.L_1269 - .L_1268)
.L_1268:
        /*0090*/ 	.word	0x000002a0
        /*0094*/ 	.word	0x00000001
        /*0098*/ 	.word	0x00000001


	//----- nvinfo : EIATTR_CRS_STACK_SIZE
	.align		4
.L_1269:
        /*009c*/ 	.byte	0x04, 0x1e
        /*009e*/ 	.short	(.L_1271 - .L_1270)
.L_1270:
        /*00a0*/ 	.word	0x00000000


	//----- nvinfo : EIATTR_CBANK_PARAM_SIZE
	.align		4
.L_1271:
        /*00a4*/ 	.byte	0x03, 0x19
        /*00a6*/ 	.short	0x00a0


	//----- nvinfo : EIATTR_PARAM_CBANK
	.align		4
        /*00a8*/ 	.byte	0x04, 0x0a
        /*00aa*/ 	.short	(.L_1273 - .L_1272)
	.align		4
.L_1272:
        /*00ac*/ 	.word	index@(.nv.constant0._Z35group_norm_nhwc_fwd_one_pass_kernelI11Bf16IOFp32WLi128ELi84ELi672EEv26Group_norm_nhwc_fwd_params)
        /*00b0*/ 	.short	0x0210
        /*00b2*/ 	.short	0x00a0


	//----- nvinfo : EIATTR_SW_WAR
	.align		4
.L_1273:
        /*00b4*/ 	.byte	0x04, 0x36
        /*00b6*/ 	.short	(.L_1275 - .L_1274)
.L_1274:
        /*00b8*/ 	.word	0x00000008
.L_1275:


//--------------------- .nv.info._Z35group_norm_nhwc_fwd_one_pass_kernelI11Bf16IOFp32WLi256ELi84ELi672EEv26Group_norm_nhwc_fwd_params --------------------------
	.section	.nv.info._Z35group_norm_nhwc_fwd_one_pass_kernelI11Bf16IOFp32WLi256ELi84ELi672EEv26Group_norm_nhwc_fwd_params,"",@"SHT_CUDA_INFO"
	.sectionflags	@""
	.align	4


	//----- nvinfo : EIATTR_CUDA_API_VERSION
	.align		4
        /*0000*/ 	.byte	0x04, 0x37
        /*0002*/ 	.short	(.L_1277 - .L_1276)
.L_1276:
        /*0004*/ 	.word	0x00000082


	//----- nvinfo : EIATTR_KPARAM_INFO
	.align		4
.L_1277:
        /*0008*/ 	.byte	0x04, 0x17
        /*000a*/ 	.short	(.L_1279 - .L_1278)
.L_1278:
        /*000c*/ 	.word	0x00000000
        /*0010*/ 	.short	0x0000
        /*0012*/ 	.short	0x0000
        /*0014*/ 	.byte	0x00, 0xf0, 0x81, 0x02


	//----- nvinfo : EIATTR_SPARSE_MMA_MASK
	.align		4
.L_1279:
        /*0018*/ 	.byte	0x03, 0x50
        /*001a*/ 	.short	0x0000


	//----- nvinfo : EIATTR_MAXREG_COUNT
	.align		4
        /*001c*/ 	.byte	0x03, 0x1b
        /*001e*/ 	.short	0x0050


	//----- nvinfo : EIATTR_NUM_BARRIERS
	.align		4
        /*0020*/ 	.byte	0x02, 0x4c
        /*0022*/ 	.byte	0x01
	.zero		1


	//----- nvinfo : EIATTR_MERCURY_ISA_VERSION
	.align		4
        /*0024*/ 	.byte	0x03, 0x5f
        /*0026*/ 	.short	0x0101


	//----- nvinfo : EIATTR_COOP_GROUP_MASK_REGIDS
	.align		4
        /*0028*/ 	.byte	0x04, 0x29
        /*002a*/ 	.short	(.L_1281 - .L_1280)


	//   ....[0]....
.L_1280:
        /*002c*/ 	.word	0xffffffff


	//   ....[1]....
        /*0030*/ 	.word	0xffffffff


	//   ....[2]....
        /*0034*/ 	.word	0xffffffff


	//   ....[3]....
        /*0038*/ 	.word	0xffffffff


	//   ....[4]....
        /*003c*/ 	.word	0xffffffff


	//   ....[5]....
        /*0040*/ 	.word	0xffffffff


	//   ....[6]....
        /*0044*/ 	.word	0xffffffff


	//   ....[7]....
        /*0048*/ 	.word	0xffffffff


	//   ....[8]....
        /*004c*/ 	.word	0xffffffff


	//   ....[9]....
        /*0050*/ 	.word	0xffffffff


	//----- nvinfo : EIATTR_COOP_GROUP_INSTR_OFFSETS
	.align		4
.L_1281:
        /*0054*/ 	.byte	0x04, 0x28
        /*0056*/ 	.short	(.L_1283 - .L_1282)


	//   ....[0]....
.L_1282:
        /*0058*/ 	.word	0x00001ce0


	//   ....[1]....
        /*005c*/ 	.word	0x00001cf0


	//   ....[2]....
        /*0060*/ 	.word	0x00001d30


	//   ....[3]....
        /*0064*/ 	.word	0x00001d40


	//   ....[4]....
        /*0068*/ 	.word	0x00001d80


	//   ....[5]....
        /*006c*/ 	.word	0x00001d90


	//   ....[6]....
        /*0070*/ 	.word	0x00001dd0


	//   ....[7]....
        /*0074*/ 	.word	0x00001de0


	//   ....[8]....
        /*0078*/ 	.word	0x00001e20


	//   ....[9]....
        /*007c*/ 	.word	0x00001e30


	//----- nvinfo : EIATTR_EXIT_INSTR_OFFSETS
	.align		4
.L_1283:
        /*0080*/ 	.byte	0x04, 0x1c
        /*0082*/ 	.short	(.L_1285 - .L_1284)


	//   ....[0]....
.L_1284:
        /*0084*/ 	.word	0x00000070


	//   ....[1]....
        /*0088*/ 	.word	0x00005620


	//----- nvinfo : EIATTR_MAX_THREADS
	.align		4
.L_1285:
        /*008c*/ 	.byte	0x04, 0x05
        /*008e*/ 	.short	(.L_1287 - .L_1286)
.L_1286:
        /*0090*/ 	.word	0x000002a0
        /*0094*/ 	.word	0x00000001
        /*0098*/ 	.word	0x00000001


	//----- nvinfo : EIATTR_CRS_STACK_SIZE
	.align		4
.L_1287:
        /*009c*/ 	.byte	0x04, 0x1e
        /*009e*/ 	.short	(.L_1289 - .L_1288)
.L_1288:
        /*00a0*/ 	.word	0x00000000


	//----- nvinfo : EIATTR_CBANK_PARAM_SIZE
	.align		4
.L_1289:
        /*00a4*/ 	.byte	0x03, 0x19
        /*00a6*/ 	.short	0x00a0


	//----- nvinfo : EIATTR_PARAM_CBANK
	.align		4
        /*00a8*/ 	.byte	0x04, 0x0a
        /*00aa*/ 	.short	(.L_1291 - .L_1290)
	.align		4
.L_1290:
        /*00ac*/ 	.word	index@(.nv.constant0._Z35group_norm_nhwc_fwd_one_pass_kernelI11Bf16IOFp32WLi256ELi84ELi672EEv26Group_norm_nhwc_fwd_params)
        /*00b0*/ 	.short	0x0210
        /*00b2*/ 	.short	0x00a0


	//----- nvinfo : EIATTR_SW_WAR
	.align		4
.L_1291:
        /*00b4*/ 	.byte	0x04, 0x36
        /*00b6*/ 	.short	(.L_1293 - .L_1292)
.L_1292:
        /*00b8*/ 	.word	0x00000008
.L_1293:


//--------------------- .nv.info._Z35group_norm_nhwc_fwd_one_pass_kernelI11Bf16IOFp32WLi512ELi84ELi672EEv26Group_norm_nhwc_fwd_params --------------------------
	.section	.nv.info._Z35group_norm_nhwc_fwd_one_pass_kernelI11Bf16IOFp32WLi512ELi84ELi672EEv26Group_norm_nhwc_fwd_params,"",@"SHT_CUDA_INFO"
	.sectionflags	@""
	.align	4


	//----- nvinfo : EIATTR_CUDA_API_VERSION
	.align		4
        /*0000*/ 	.byte	0x04, 0x37
        /*0002*/ 	.short	(.L_1295 - .L_1294)
.L_1294:
        /*0004*/ 	.word	0x00000082


	//----- nvinfo : EIATTR_KPARAM_INFO
	.align		4
.L_1295:
        /*0008*/ 	.byte	0x04, 0x17
        /*000a*/ 	.short	(.L_1297 - .L_1296)
.L_1296:
        /*000c*/ 	.word	0x00000000
        /*0010*/ 	.short	0x0000
        /*0012*/ 	.short	0x0000
        /*0014*/ 	.byte	0x00, 0xf0, 0x81, 0x02


	//----- nvinfo : EIATTR_SPARSE_MMA_MASK
	.align		4
.L_1297:
        /*0018*/ 	.byte	0x03, 0x50
        /*001a*/ 	.short	0x0000


	//----- nvinfo : EIATTR_MAXREG_COUNT
	.align		4
        /*001c*/ 	.byte	0x03, 0x1b
        /*001e*/ 	.short	0x0050


	//----- nvinfo : EIATTR_NUM_BARRIERS
	.align		4
        /*0020*/ 	.byte	0x02, 0x4c
        /*0022*/ 	.byte	0x01
	.zero		1


	//----- nvinfo : EIATTR_MERCURY_ISA_VERSION
	.align		4
        /*0024*/ 	.byte	0x03, 0x5f
        /*0026*/ 	.short	0x0101


	//----- nvinfo : EIATTR_INT_WARP_WIDE_INSTR_OFFSETS
	.align		4
        /*0028*/ 	.byte	0x04, 0x31
        /*002a*/ 	.short	(.L_1299 - .L_1298)


	//   ....[0]....
.L_1298:
        /*002c*/ 	.word	0x00004820


	//----- nvinfo : EIATTR_COOP_GROUP_MASK_REGIDS
	.align		4
.L_1299:
        /*0030*/ 	.byte	0x04, 0x29
        /*0032*/ 	.short	(.L_1301 - .L_1300)


	//   ....[0]....
.L_1300:
        /*0034*/ 	.word	0xffffffff


	//   ....[1]....
        /*0038*/ 	.word	0xffffffff


	//   ....[2]....
        /*003c*/ 	.word	0xffffffff


	//   ....[3]....
        /*0040*/ 	.word	0xffffffff


	//   ....[4]....
        /*0044*/ 	.word	0xffffffff


	//   ....[5]....
        /*0048*/ 	.word	0xffffffff


	//   ....[6]....
        /*004c*/ 	.word	0xffffffff


	//   ....[7]....
        /*0050*/ 	.word	0xffffffff


	//   ....[8]....
        /*0054*/ 	.word	0xffffffff


	//   ....[9]....
        /*0058*/ 	.word	0xffffffff


	//----- nvinfo : EIATTR_COOP_GROUP_INSTR_OFFSETS
	.align		4
.L_1301:
        /*005c*/ 	.byte	0x04, 0x28
        /*005e*/ 	.short	(.L_1303 - .L_1302)


	//   ....[0]....
.L_1302:
        /*0060*/ 	.word	0x00003680


	//   ....[1]....
        /*0064*/ 	.word	0x00003690


	//   ....[2]....
        /*0068*/ 	.word	0x000036d0


	//   ....[3]....
        /*006c*/ 	.word	0x000036e0


	//   ....[4]....
        /*0070*/ 	.word	0x00003720


	//   ....[5]....
        /*0074*/ 	.word	0x00003730


	//   ....[6]....
        /*0078*/ 	.word	0x00003770


	//   ....[7]....
        /*007c*/ 	.word	0x00003780


	//   ....[8]....
        /*0080*/ 	.word	0x000037d0


	//   ....[9]....
        /*0084*/ 	.word	0x000037e0


	//----- nvinfo : EIATTR_EXIT_INSTR_OFFSETS
	.align		4
.L_1303:
        /*0088*/ 	.byte	0x04, 0x1c
        /*008a*/ 	.short	(.L_1305 - .L_1304)


	//   ....[0]....
.L_1304:
        /*008c*/ 	.word	0x00000070


	//   ....[1]....
        /*0090*/ 	.word	0x00009ad0


	//----- nvinfo : EIATTR_MAX_THREADS
	.align		4
.L_1305:
        /*0094*/ 	.byte	0x04, 0x05
        /*0096*/ 	.short	(.L_1307 - .L_1306)
.L_1306:
        /*0098*/ 	.word	0x000002a0
        /*009c*/ 	.word	0x00000001
        /*00a0*/ 	.word	0x00000001


	//----- nvinfo : EIATTR_CRS_STACK_SIZE
	.align		4
.L_1307:
        /*00a4*/ 	.byte	0x04, 0x1e
        /*00a6*/ 	.short	(.L_1309 - .L_1308)
.L_1308:
        /*00a8*/ 	.word	0x00000000


	//----- nvinfo : EIATTR_CBANK_PARAM_SIZE
	.align		4
.L_1309:
        /*00ac*/ 	.byte	0x03, 0x19
        /*00ae*/ 	.short	0x00a0


	//----- nvinfo : EIATTR_PARAM_CBANK
	.align		4
        /*00b0*/ 	.byte	0x04, 0x0a
        /*00b2*/ 	.short	(.L_1311 - .L_1310)
	.align		4
.L_1310:
        /*00b4*/ 	.word	index@(.nv.constant0._Z35group_norm_nhwc_fwd_one_pass_kernelI11Bf16IOFp32WLi512ELi84ELi672EEv26Group_norm_nhwc_fwd_params)
        /*00b8*/ 	.short	0x0210
        /*00ba*/ 	.short	0x00a0


	//----- nvinfo : EIATTR_SW_WAR
	.align		4
.L_1311:
        /*00bc*/ 	.byte	0x04, 0x36
        /*00be*/ 	.short	(.L_1313 - .L_1312)
.L_1312:
        /*00c0*/ 	.word	0x00000008
.L_1313:


//--------------------- .nv.info._Z35group_norm_nhwc_fwd_one_pass_kernelI11Bf16IOBf16WLi64ELi84ELi672EEv26Group_norm_nhwc_fwd_params --------------------------
	.section	.nv.info._Z35group_norm_nhwc_fwd_one_pass_kernelI11Bf16IOBf16WLi64ELi84ELi672EEv26Group_norm_nhwc_fwd_params,"",@"SHT_CUDA_INFO"
	.sectionflags	@""
	.align	4


	//----- nvinfo : EIATTR_CUDA_API_VERSION
	.align		4
        /*0000*/ 	.byte	0x04, 0x37
        /*0002*/ 	.short	(.L_1315 - .L_1314)
.L_1314:
        /*0004*/ 	.word	0x00000082


	//----- nvinfo : EIATTR_KPARAM_INFO
	.align		4
.L_1315:
        /*0008*/ 	.byte	0x04, 0x17
        /*000a*/ 	.short	(.L_1317 - .L_1316)
.L_1316:
        /*000c*/ 	.word	0x00000000
        /*0010*/ 	.short	0x0000
        /*0012*/ 	.short	0x0000
        /*0014*/ 	.byte	0x00, 0xf0, 0x81, 0x02


	//----- nvinfo : EIATTR_SPARSE_MMA_MASK
	.align		4
.L_1317:
        /*0018*/ 	.byte	0x03, 0x50
        /*001a*/ 	.short	0x0000


	//----- nvinfo : EIATTR_MAXREG_COUNT
	.align		4
        /*001c*/ 	.byte	0x03, 0x1b
        /*001e*/ 	.short	0x0050


	//----- nvinfo : EIATTR_NUM_BARRIERS
	.align		4
        /*0020*/ 	.byte	0x02, 0x4c
        /*0022*/ 	.byte	0x01
	.zero		1


	//----- nvinfo : EIATTR_MERCURY_ISA_VERSION
	.align		4
        /*0024*/ 	.byte	0x03, 0x5f
        /*0026*/ 	.short	0x0101


	//----- nvinfo : EIATTR_COOP_GROUP_MASK_REGIDS
	.align		4
        /*0028*/ 	.byte	0x04, 0x29
        /*002a*/ 	.short	(.L_1319 - .L_1318)


	//   ....[0]....
.L_1318:
        /*002c*/ 	.word	0xffffffff


	//   ....[1]....
        /*0030*/ 	.word	0xffffffff


	//   ....[2]....
        /*0034*/ 	.word	0xffffffff


	//   ....[3]....
        /*0038*/ 	.word	0xffffffff


	//   ....[4]....
        /*003c*/ 	.word	0xffffffff


	//   ....[5]....
        /*0040*/ 	.word	0xffffffff


	//   ....[6]....
        /*0044*/ 	.word	0xffffffff


	//   ....[7]....
        /*0048*/ 	.word	0xffffffff


	//   ....[8]....
        /*004c*/ 	.word	0xffffffff


	//   ....[9]....
        /*0050*/ 	.word	0xffffffff


	//----- nvinfo : EIATTR_COOP_GROUP_INSTR_OFFSETS
	.align		4
.L_1319:
        /*0054*/ 	.byte	0x04, 0x28
        /*0056*/ 	.short	(.L_1321 - .L_1320)


	//   ....[0]....
.L_1320:
        /*0058*/ 	.word	0x00000a90


	//   ....[1]....
        /*005c*/ 	.word	0x00000aa0


	//   ....[2]....
        /*0060*/ 	.word	0x00000ae0


	//   ....[3]....
        /*0064*/ 	.word	0x00000af0


	//   ....[4]....
        /*0068*/ 	.word	0x00000b30


	//   ....[5]....
        /*006c*/ 	.word	0x00000b40


	//   ....[6]....
        /*0070*/ 	.word	0x00000b80


	//   ....[7]....
        /*0074*/ 	.word	0x00000b90


	//   ....[8]....
        /*0078*/ 	.word	0x00000bd0


	//   ....[9]....
        /*007c*/ 	.word	0x00000be0


	//----- nvinfo : EIATTR_EXIT_INSTR_OFFSETS
	.align		4
.L_1321:
        /*0080*/ 	.byte	0x04, 0x1c
        /*0082*/ 	.short	(.L_1323 - .L_1322)


	//   ....[0]....
.L_1322:
        /*0084*/ 	.word	0x00000060


	//   ....[1]....
        /*0088*/ 	.word	0x00002650


	//----- nvinfo : EIATTR_MAX_THREADS
	.align		4
.L_1323:
        /*008c*/ 	.byte	0x04, 0x05
        /*008e*/ 	.short	(.L_1325 - .L_1324)
.L_1324:
        /*0090*/ 	.word	0x000002a0
        /*0094*/ 	.word	0x00000001
        /*0098*/ 	.word	0x00000001


	//----- nvinfo : EIATTR_CRS_STACK_SIZE
	.align		4
.L_1325:
        /*009c*/ 	.byte	0x04, 0x1e
        /*009e*/ 	.short	(.L_1327 - .L_1326)
.L_1326:
        /*00a0*/ 	.word	0x00000000


	//----- nvinfo : EIATTR_CBANK_PARAM_SIZE
	.align		4
.L_1327:
        /*00a4*/ 	.byte	0x03, 0x19
        /*00a6*/ 	.short	0x00a0


	//----- nvinfo : EIATTR_PARAM_CBANK
	.align		4
        /*00a8*/ 	.byte	0x04, 0x0a
        /*00aa*/ 	.short	(.L_1329 - .L_1328)
	.align		4
.L_1328:
        /*00ac*/ 	.word	index@(.nv.constant0._Z35group_norm_nhwc_fwd_one_pass_kernelI11Bf16IOBf16WLi64ELi84ELi672EEv26Group_norm_nhwc_fwd_params)
        /*00b0*/ 	.short	0x0210
        /*00b2*/ 	.short	0x00a0


	//----- nvinfo : EIATTR_SW_WAR
	.align		4
.L_1329:
        /*00b4*/ 	.byte	0x04, 0x36
        /*00b6*/ 	.short	(.L_1331 - .L_1330)
.L_1330:
        /*00b8*/ 	.word	0x00000008
.L_1331:


//--------------------- .nv.info._Z35group_norm_nhwc_fwd_one_pass_kernelI11Bf16IOBf16WLi128ELi84ELi672EEv26Group_norm_nhwc_fwd_params --------------------------
	.section	.nv.info._Z35group_norm_nhwc_fwd_one_pass_kernelI11Bf16IOBf16WLi128ELi84ELi672EEv26Group_norm_nhwc_fwd_params,"",@"SHT_CUDA_INFO"
	.sectionflags	@""
	.align	4


	//----- nvinfo : EIATTR_CUDA_API_VERSION
	.align		4
        /*0000*/ 	.byte	0x04, 0x37
        /*0002*/ 	.short	(.L_1333 - .L_1332)
.L_1332:
        /*0004*/ 	.word	0x00000082


	//----- nvinfo : EIATTR_KPARAM_INFO
	.align		4
.L_1333:
        /*0008*/ 	.byte	0x04, 0x17
        /*000a*/ 	.short	(.L_1335 - .L_1334)
.L_1334:
        /*000c*/ 	.word	0x00000000
        /*0010*/ 	.short	0x0000
        /*0012*/ 	.short	0x0000
        /*0014*/ 	.byte	0x00, 0xf0, 0x81, 0x02


	//----- nvinfo : EIATTR_SPARSE_MMA_MASK
	.align		4
.L_1335:
        /*0018*/ 	.byte	0x03, 0x50
        /*001a*/ 	.short	0x0000


	//----- nvinfo : EIATTR_MAXREG_COUNT
	.align		4
        /*001c*/ 	.byte	0x03, 0x1b
        /*001e*/ 	.short	0x0050


	//----- nvinfo : EIATTR_NUM_BARRIERS
	.align		4
        /*0020*/ 	.byte	0x02, 0x4c
        /*0022*/ 	.byte	0x01
	.zero		1


	//----- nvinfo : EIATTR_MERCURY_ISA_VERSION
	.align		4
        /*0024*/ 	.byte	0x03, 0x5f
        /*0026*/ 	.short	0x0101


	//----- nvinfo : EIATTR_COOP_GROUP_MASK_REGIDS
	.align		4
        /*0028*/ 	.byte	0x04, 0x29
        /*002a*/ 	.short	(.L_1337 - .L_1336)


	//   ....[0]....
.L_1336:
        /*002c*/ 	.word	0xffffffff


	//   ....[1]....
        /*0030*/ 	.word	0xffffffff


	//   ....[2]....
        /*0034*/ 	.word	0xffffffff


	//   ....[3]....
        /*0038*/ 	.word	0xffffffff


	//   ....[4]....
        /*003c*/ 	.word	0xffffffff


	//   ....[5]....
        /*0040*/ 	.word	0xffffffff


	//   ....[6]....
        /*0044*/ 	.word	0xffffffff


	//   ....[7]....
        /*0048*/ 	.word	0xffffffff


	//   ....[8]....
        /*004c*/ 	.word	0xffffffff


	//   ....[9]....
        /*0050*/ 	.word	0xffffffff


	//----- nvinfo : EIATTR_COOP_GROUP_INSTR_OFFSETS
	.align		4
.L_1337:
        /*0054*/ 	.byte	0x04, 0x28
        /*0056*/ 	.short	(.L_1339 - .L_1338)


	//   ....[0]....
.L_1338:
        /*0058*/ 	.word	0x00001090


	//   ....[1]....
        /*005c*/ 	.word	0x000010a0


	//   ....[2]....
        /*0060*/ 	.word	0x000010d0


	//   ....[3]....
        /*0064*/ 	.word	0x000010e0


	//   ....[4]....
        /*0068*/ 	.word	0x00001120


	//   ....[5]....
        /*006c*/ 	.word	0x00001130


	//   ....[6]....
        /*0070*/ 	.word	0x00001170


	//   ....[7]....
        /*0074*/ 	.word	0x00001180


	//   ....[8]....
        /*0078*/ 	.word	0x000011c0


	//   ....[9]....
        /*007c*/ 	.word	0x000011d0


	//----- nvinfo : EIATTR_EXIT_INSTR_OFFSETS
	.align		4
.L_1339:
        /*0080*/ 	.byte	0x04, 0x1c
        /*0082*/ 	.short	(.L_1341 - .L_1340)


	//   ....[0]....
.L_1340:
        /*0084*/ 	.word	0x00000060


	//   ....[1]....
        /*0088*/ 	.word	0x00003550


	//----- nvinfo : EIATTR_MAX_THREADS
	.align		4
.L_1341:
        /*008c*/ 	.byte	0x04, 0x05
        /*008e*/ 	.short	(.L_1343 - .L_1342)
.L_1342:
        /*0090*/ 	.word	0x000002a0
        /*0094*/ 	.word	0x00000001
        /*0098*/ 	.word	0x00000001


	//----- nvinfo : EIATTR_CRS_STACK_SIZE
	.align		4
.L_1343:
        /*009c*/ 	.byte	0x04, 0x1e
        /*009e*/ 	.short	(.L_1345 - .L_1344)
.L_1344:
        /*00a0*/ 	.word	0x00000000


	//----- nvinfo : EIATTR_CBANK_PARAM_SIZE
	.align		4
.L_1345:
        /*00a4*/ 	.byte	0x03, 0x19
        /*00a6*/ 	.short	0x00a0


	//----- nvinfo : EIATTR_PARAM_CBANK
	.align		4
        /*00a8*/ 	.byte	0x04, 0x0a
        /*00aa*/ 	.short	(.L_1347 - .L_1346)
	.align		4
.L_1346:
        /*00ac*/ 	.word	index@(.nv.constant0._Z35group_norm_nhwc_fwd_one_pass_kernelI11Bf16IOBf16WLi128ELi84ELi672EEv26Group_norm_nhwc_fwd_params)
        /*00b0*/ 	.short	0x0210
        /*00b2*/ 	.short	0x00a0


	//----- nvinfo : EIATTR_SW_WAR
	.align		4
.L_1347:
        /*00b4*/ 	.byte	0x04, 0x36
        /*00b6*/ 	.short	(.L_1349 - .L_1348)
.L_1348:
        /*00b8*/ 	.word	0x00000008
.L_1349:


//--------------------- .nv.info._Z35group_norm_nhwc_fwd_one_pass_kernelI11Bf16IOBf16WLi256ELi84ELi672EEv26Group_norm_nhwc_fwd_params --------------------------
	.section	.nv.info._Z35group_norm_nhwc_fwd_one_pass_kernelI11Bf16IOBf16WLi256ELi84ELi672EEv26Group_norm_nhwc_fwd_params,"",@"SHT_CUDA_INFO"
	.sectionflags	@""
	.align	4


	//----- nvinfo : EIATTR_CUDA_API_VERSION
	.align		4
        /*0000*/ 	.byte	0x04, 0x37
        /*0002*/ 	.short	(.L_1351 - .L_1350)
.L_1350:
        /*0004*/ 	.word	0x00000082


	//----- nvinfo : EIATTR_KPARAM_INFO
	.align		4
.L_1351:
        /*0008*/ 	.byte	0x04, 0x17
        /*000a*/ 	.short	(.L_1353 - .L_1352)
.L_1352:
        /*000c*/ 	.word	0x00000000
        /*0010*/ 	.short	0x0000
        /*0012*/ 	.short	0x0000
        /*0014*/ 	.byte	0x00, 0xf0, 0x81, 0x02


	//----- nvinfo : EIATTR_SPARSE_MMA_MASK
	.align		4
.L_1353:
        /*0018*/ 	.byte	0x03, 0x50
        /*001a*/ 	.short	0x0000


	//----- nvinfo : EIATTR_MAXREG_COUNT
	.align		4
        /*001c*/ 	.byte	0x03, 0x1b
        /*001e*/ 	.short	0x0050


	//----- nvinfo : EIATTR_NUM_BARRIERS
	.align		4
        /*0020*/ 	.byte	0x02, 0x4c
        /*0022*/ 	.byte	0x01
	.zero		1


	//----- nvinfo : EIATTR_MERCURY_ISA_VERSION
	.align		4
        /*0024*/ 	.byte	0x03, 0x5f
        /*0026*/ 	.short	0x0101


	//----- nvinfo : EIATTR_COOP_GROUP_MASK_REGIDS
	.align		4
        /*0028*/ 	.byte	0x04, 0x29
        /*002a*/ 	.short	(.L_1355 - .L_1354)


	//   ....[0]....
.L_1354:
        /*002c*/ 	.word	0xffffffff


	//   ....[1]....
        /*0030*/ 	.word	0xffffffff


	//   ....[2]....
        /*0034*/ 	.word	0xffffffff


	//   ....[3]....
        /*0038*/ 	.word	0xffffffff


	//   ....[4]....
        /*003c*/ 	.word	0xffffffff


	//   ....[5]....
        /*0040*/ 	.word	0xffffffff


	//   ....[6]....
        /*0044*/ 	.word	0xffffffff


	//   ....[7]....
        /*0048*/ 	.word	0xffffffff


	//   ....[8]....
        /*004c*/ 	.word	0xffffffff


	//   ....[9]....
        /*0050*/ 	.word	0xffffffff


	//----- nvinfo : EIATTR_COOP_GROUP_INSTR_OFFSETS
	.align		4
.L_1355:
        /*0054*/ 	.byte	0x04, 0x28
        /*0056*/ 	.short	(.L_1357 - .L_1356)


	//   ....[0]....
.L_1356:
        /*0058*/ 	.word	0x00001ce0


	//   ....[1]....
        /*005c*/ 	.word	0x00001cf0


	//   ....[2]....
        /*0060*/ 	.word	0x00001d30


	//   ....[3]....
        /*0064*/ 	.word	0x00001d40


	//   ....[4]....
        /*0068*/ 	.word	0x00001d80


	//   ....[5]....
        /*006c*/ 	.word	0x00001d90


	//   ....[6]....
        /*0070*/ 	.word	0x00001dd0


	//   ....[7]....
        /*0074*/ 	.word	0x00001de0


	//   ....[8]....
        /*0078*/ 	.word	0x00001e20


	//   ....[9]....
        /*007c*/ 	.word	0x00001e30


	//----- nvinfo : EIATTR_EXIT_INSTR_OFFSETS
	.align		4
.L_1357:
        /*0080*/ 	.byte	0x04, 0x1c
        /*0082*/ 	.short	(.L_1359 - .L_1358)


	//   ....[0]....
.L_1358:
        /*0084*/ 	.word	0x00000070


	//   ....[1]....
        /*0088*/ 	.word	0x00005680


	//----- nvinfo : EIATTR_MAX_THREADS
	.align		4
.L_1359:
        /*008c*/ 	.byte	0x04, 0x05
        /*008e*/ 	.short	(.L_1361 - .L_1360)
.L_1360:
        /*0090*/ 	.word	0x000002a0
        /*0094*/ 	.word	0x00000001
        /*0098*/ 	.word	0x00000001


	//----- nvinfo : EIATTR_CRS_STACK_SIZE
	.align		4
.L_1361:
        /*009c*/ 	.byte	0x04, 0x1e
        /*009e*/ 	.short	(.L_1363 - .L_1362)
.L_1362:
        /*00a0*/ 	.word	0x00000000


	//----- nvinfo : EIATTR_CBANK_PARAM_SIZE
	.align		4
.L_1363:
        /*00a4*/ 	.byte	0x03, 0x19
        /*00a6*/ 	.short	0x00a0


	//----- nvinfo : EIATTR_PARAM_CBANK
	.align		4
        /*00a8*/ 	.byte	0x04, 0x0a
        /*00aa*/ 	.short	(.L_1365 - .L_1364)
	.align		4
.L_1364:
        /*00ac*/ 	.word	index@(.nv.constant0._Z35group_norm_nhwc_fwd_one_pass_kernelI11Bf16IOBf16WLi256ELi84ELi672EEv26Group_norm_nhwc_fwd_params)
        /*00b0*/ 	.short	0x0210
        /*00b2*/ 	.short	0x00a0


	//----- nvinfo : EIATTR_SW_WAR
	.align		4
.L_1365:
        /*00b4*/ 	.byte	0x04, 0x36
        /*00b6*/ 	.short	(.L_1367 - .L_1366)
.L_1366:
        /*00b8*/ 	.word	0x00000008
.L_1367:


//--------------------- .nv.info._Z35group_norm_nhwc_fwd_one_pass_kernelI11Bf16IOBf16WLi512ELi84ELi672EEv26Group_norm_nhwc_fwd_params --------------------------
	.section	.nv.info._Z35group_norm_nhwc_fwd_one_pass_kernelI11Bf16IOBf16WLi512ELi84ELi672EEv26Group_norm_nhwc_fwd_params,"",@"SHT_CUDA_INFO"
	.sectionflags	@""
	.align	4


	//----- nvinfo : EIATTR_CUDA_API_VERSION
	.align		4
        /*0000*/ 	.byte	0x04, 0x37
        /*0002*/ 	.short	(.L_1369 - .L_1368)
.L_1368:
        /*0004*/ 	.word	0x00000082


	//----- nvinfo : EIATTR_KPARAM_INFO
	.align		4
.L_1369:
        /*0008*/ 	.byte	0x04, 0x17
        /*000a*/ 	.short	(.L_1371 - .L_1370)
.L_1370:
        /*000c*/ 	.word	0x00000000
        /*0010*/ 	.short	0x0000
        /*0012*/ 	.short	0x0000
        /*0014*/ 	.byte	0x00, 0xf0, 0x81, 0x02


	//----- nvinfo : EIATTR_SPARSE_MMA_MASK
	.align		4
.L_1371:
        /*0018*/ 	.byte	0x03, 0x50
        /*001a*/ 	.short	0x0000


	//----- nvinfo : EIATTR_MAXREG_COUNT
	.align		4
        /*001c*/ 	.byte	0x03, 0x1b
        /*001e*/ 	.short	0x0050


	//----- nvinfo : EIATTR_NUM_BARRIERS
	.align		4
        /*0020*/ 	.byte	0x02, 0x4c
        /*0022*/ 	.byte	0x01
	.zero		1


	//----- nvinfo : EIATTR_MERCURY_ISA_VERSION
	.align		4
        /*0024*/ 	.byte	0x03, 0x5f
        /*0026*/ 	.short	0x0101


	//----- nvinfo : EIATTR_INT_WARP_WIDE_INSTR_OFFSETS
	.align		4
        /*0028*/ 	.byte	0x04, 0x31
        /*002a*/ 	.short	(.L_1373 - .L_1372)


	//   ....[0]....
.L_1372:
        /*002c*/ 	.word	0x00004820


	//----- nvinfo : EIATTR_COOP_GROUP_MASK_REGIDS
	.align		4
.L_1373:
        /*0030*/ 	.byte	0x04, 0x29
        /*0032*/ 	.short	(.L_1375 - .L_1374)


	//   ....[0]....
.L_1374:
        /*0034*/ 	.word	0xffffffff


	//   ....[1]....
        /*0038*/ 	.word	0xffffffff


	//   ....[2]....
        /*003c*/ 	.word	0xffffffff


	//   ....[3]....
        /*0040*/ 	.word	0xffffffff


	//   ....[4]....
        /*0044*/ 	.word	0xffffffff


	//   ....[5]....
        /*0048*/ 	.word	0xffffffff


	//   ....[6]....
        /*004c*/ 	.word	0xffffffff


	//   ....[7]....
        /*0050*/ 	.word	0xffffffff


	//   ....[8]....
        /*0054*/ 	.word	0xffffffff


	//   ....[9]....
        /*0058*/ 	.word	0xffffffff


	//----- nvinfo : EIATTR_COOP_GROUP_INSTR_OFFSETS
	.align		4
.L_1375:
        /*005c*/ 	.byte	0x04, 0x28
        /*005e*/ 	.short	(.L_1377 - .L_1376)


	//   ....[0]....
.L_1376:
        /*0060*/ 	.word	0x00003680


	//   ....[1]....
        /*0064*/ 	.word	0x00003690


	//   ....[2]....
        /*0068*/ 	.word	0x000036d0


	//   ....[3]....
        /*006c*/ 	.word	0x000036e0


	//   ....[4]....
        /*0070*/ 	.word	0x00003720


	//   ....[5]....
        /*0074*/ 	.word	0x00003730


	//   ....[6]....
        /*0078*/ 	.word	0x00003770


	//   ....[7]....
        /*007c*/ 	.word	0x00003780


	//   ....[8]....
        /*0080*/ 	.word	0x000037d0


	//   ....[9]....
        /*0084*/ 	.word	0x000037e0


	//----- nvinfo : EIATTR_EXIT_INSTR_OFFSETS
	.align		4
.L_1377:
        /*0088*/ 	.byte	0x04, 0x1c
        /*008a*/ 	.short	(.L_1379 - .L_1378)


	//   ....[0]....
.L_1378:
        /*008c*/ 	.word	0x00000070


	//   ....[1]....
        /*0090*/ 	.word	0x00009b30


	//----- nvinfo : EIATTR_MAX_THREADS
	.align		4
.L_1379:
        /*0094*/ 	.byte	0x04, 0x05
        /*0096*/ 	.short	(.L_1381 - .L_1380)
.L_1380:
        /*0098*/ 	.word	0x000002a0
        /*009c*/ 	.word	0x00000001
        /*00a0*/ 	.word	0x00000001


	//----- nvinfo : EIATTR_CRS_STACK_SIZE
	.align		4
.L_1381:
        /*00a4*/ 	.byte	0x04, 0x1e
        /*00a6*/ 	.short	(.L_1383 - .L_1382)
.L_1382:
        /*00a8*/ 	.word	0x00000000


	//----- nvinfo : EIATTR_CBANK_PARAM_SIZE
	.align		4
.L_1383:
        /*00ac*/ 	.byte	0x03, 0x19
        /*00ae*/ 	.short	0x00a0


	//----- nvinfo : EIATTR_PARAM_CBANK
	.align		4
        /*00b0*/ 	.byte	0x04, 0x0a
        /*00b2*/ 	.short	(.L_1385 - .L_1384)
	.align		4
.L_1384:
        /*00b4*/ 	.word	index@(.nv.constant0._Z35group_norm_nhwc_fwd_one_pass_kernelI11Bf16IOBf16WLi512ELi84ELi672EEv26Group_norm_nhwc_fwd_params)
        /*00b8*/ 	.short	0x0210
        /*00ba*/ 	.short	0x00a0


	//----- nvinfo : EIATTR_SW_WAR
	.align		4
.L_1385:
        /*00bc*/ 	.byte	0x04, 0x36
        /*00be*/ 	.short	(.L_1387 - .L_1386)
.L_1386:
        /*00c0*/ 	.word	0x00000008
.L_1387:


//--------------------- .nv.info._Z35group_norm_nhwc_fwd_one_pass_kernelI11Bf16IOFp16WLi64ELi84ELi672EEv26Group_norm_nhwc_fwd_params --------------------------
	.section	.nv.info._Z35group_norm_nhwc_fwd_one_pass_kernelI11Bf16IOFp16WLi64ELi84ELi672EEv26Group_norm_nhwc_fwd_params,"",@"SHT_CUDA_INFO"
	.sectionflags	@""
	.align	4


	//----- nvinfo : EIATTR_CUDA_API_VERSION
	.align		4
        /*0000*/ 	.byte	0x04, 0x37
        /*0002*/ 	.short	(.L_1389 - .L_1388)
.L_1388:
        /*0004*/ 	.word	0x00000082


	//----- nvinfo : EIATTR_KPARAM_INFO
	.align		4
.L_1389:
        /*0008*/ 	.byte	0x04, 0x17
        /*000a*/ 	.short	(.L_1391 - .L_1390)
.L_1390:
        /*000c*/ 	.word	0x00000000
        /*0010*/ 	.short	0x0000
        /*0012*/ 	.short	0x0000
        /*0014*/ 	.byte	0x00, 0xf0, 0x81, 0x02


	//----- nvinfo : EIATTR_SPARSE_MMA_MASK
	.align		4
.L_1391:
        /*0018*/ 	.byte	0x03, 0x50
        /*001a*/ 	.short	0x0000


	//----- nvinfo : EIATTR_MAXREG_COUNT
	.align		4
        /*001c*/ 	.byte	0x03, 0x1b
        /*001e*/ 	.short	0x0050


	//----- nvinfo : EIATTR_NUM_BARRIERS
	.align		4
        /*0020*/ 	.byte	0x02, 0x4c
        /*0022*/ 	.byte	0x01
	.zero		1


	//----- nvinfo : EIATTR_MERCURY_ISA_VERSION
	.align		4
        /*0024*/ 	.byte	0x03, 0x5f
        /*0026*/ 	.short	0x0101


	//----- nvinfo : EIATTR_COOP_GROUP_MASK_REGIDS
	.align		4
        /*0028*/ 	.byte	0x04, 0x29
        /*002a*/ 	.short	(.L_1393 - .L_1392)


	//   ....[0]....
.L_1392:
        /*002c*/ 	.word	0xffffffff


	//   ....[1]....
        /*0030*/ 	.word	0xffffffff


	//   ....[2]....
        /*0034*/ 	.word	0xffffffff


	//   ....[3]....
        /*0038*/ 	.word	0xffffffff


	//   ....[4]....
        /*003c*/ 	.word	0xffffffff


	//   ....[5]....
        /*0040*/ 	.word	0xffffffff


	//   ....[6]....
        /*0044*/ 	.word	0xffffffff


	//   ....[7]....
        /*0048*/ 	.word	0xffffffff


	//   ....[8]....
        /*004c*/ 	.word	0xffffffff


	//   ....[9]....
        /*0050*/ 	.word	0xffffffff


	//----- nvinfo : EIATTR_COOP_GROUP_INSTR_OFFSETS
	.align		4
.L_1393:
        /*0054*/ 	.byte	0x04, 0x28
        /*0056*/ 	.short	(.L_1395 - .L_1394)


	//   ....[0]....
.L_1394:
        /*0058*/ 	.word	0x00000a90


	//   ....[1]....
        /*005c*/ 	.word	0x00000aa0


	//   ....[2]....
        /*0060*/ 	.word	0x00000ae0


	//   ....[3]....
        /*0064*/ 	.word	0x00000af0


	//   ....[4]....
        /*0068*/ 	.word	0x00000b30


	//   ....[5]....
        /*006c*/ 	.word	0x00000b40


	//   ....[6]....
        /*0070*/ 	.word	0x00000b80


	//   ....[7]....
        /*0074*/ 	.word	0x00000b90


	//   ....[8]....
        /*0078*/ 	.word	0x00000bd0


	//   ....[9]....
        /*007c*/ 	.word	0x00000be0


	//----- nvinfo : EIATTR_EXIT_INSTR_OFFSETS
	.align		4
.L_1395:
        /*0080*/ 	.byte	0x04, 0x1c
        /*0082*/ 	.short	(.L_1397 - .L_1396)


	//   ....[0]....
.L_1396:
        /*0084*/ 	.word	0x00000060


	//   ....[1]....
        /*0088*/ 	.word	0x00002650


	//----- nvinfo : EIATTR_MAX_THREADS
	.align		4
.L_1397:
        /*008c*/ 	.byte	0x04, 0x05
        /*008e*/ 	.short	(.L_1399 - .L_1398)
.L_1398:
        /*0090*/ 	.word	0x000002a0
        /*0094*/ 	.word	0x00000001
        /*0098*/ 	.word	0x00000001


	//----- nvinfo : EIATTR_CRS_STACK_SIZE
	.align		4
.L_1399:
        /*009c*/ 	.byte	0x04, 0x1e
        /*009e*/ 	.short	(.L_1401 - .L_1400)
.L_1400:
        /*00a0*/ 	.word	0x00000000


	//----- nvinfo : EIATTR_CBANK_PARAM_SIZE
	.align		4
.L_1401:
        /*00a4*/ 	.byte	0x03, 0x19
        /*00a6*/ 	.short	0x00a0


	//----- nvinfo : EIATTR_PARAM_CBANK
	.align		4
        /*00a8*/ 	.byte	0x04, 0x0a
        /*00aa*/ 	.short	(.L_1403 - .L_1402)
	.align		4
.L_1402:
        /*00ac*/ 	.word	index@(.nv.constant0._Z35group_norm_nhwc_fwd_one_pass_kernelI11Bf16IOFp16WLi64ELi84ELi672EEv26Group_norm_nhwc_fwd_params)
        /*00b0*/ 	.short	0x0210
        /*00b2*/ 	.short	0x00a0


	//----- nvinfo : EIATTR_SW_WAR
	.align		4
.L_1403:
        /*00b4*/ 	.byte	0x04, 0x36
        /*00b6*/ 	.short	(.L_1405 - .L_1404)
.L_1404:
        /*00b8*/ 	.word	0x00000008
.L_1405:


//--------------------- .nv.info._Z35group_norm_nhwc_fwd_one_pass_kernelI11Bf16IOFp16WLi128ELi84ELi672EEv26Group_norm_nhwc_fwd_params --------------------------
	.section	.nv.info._Z35group_norm_nhwc_fwd_one_pass_kernelI11Bf16IOFp16WLi128ELi84ELi672EEv26Group_norm_nhwc_fwd_params,"",@"SHT_CUDA_INFO"
	.sectionflags	@""
	.align	4


	//----- nvinfo : EIATTR_CUDA_API_VERSION
	.align		4
        /*0000*/ 	.byte	0x04, 0x37
        /*0002*/ 	.short	(.L_1407 - .L_1406)
.L_1406:
        /*0004*/ 	.word	0x00000082


	//----- nvinfo : EIATTR_KPARAM_INFO
	.align		4
.L_1407:
        /*0008*/ 	.byte	0x04, 0x17
        /*000a*/ 	.short	(.L_1409 - .L_1408)
.L_1408:
        /*000c*/ 	.word	0x00000000
        /*0010*/ 	.short	0x0000
        /*0012*/ 	.short	0x0000
        /*0014*/ 	.byte	0x00, 0xf0, 0x81, 0x02


	//----- nvinfo : EIATTR_SPARSE_MMA_MASK
	.align		4
.L_1409:
        /*0018*/ 	.byte	0x03, 0x50
        /*001a*/ 	.short	0x0000


	//----- nvinfo : EIATTR_MAXREG_COUNT
	.align		4
        /*001c*/ 	.byte	0x03, 0x1b
        /*001e*/ 	.short	0x0050


	//----- nvinfo : EIATTR_NUM_BARRIERS
	.align		4
        /*0020*/ 	.byte	0x02, 0x4c
        /*0022*/ 	.byte	0x01
	.zero		1


	//----- nvinfo : EIATTR_MERCURY_ISA_VERSION
	.align		4
        /*0024*/ 	.byte	0x03, 0x5f
        /*0026*/ 	.short	0x0101


	//----- nvinfo : EIATTR_COOP_GROUP_MASK_REGIDS
	.align		4
        /*0028*/ 	.byte	0x04, 0x29
        /*002a*/ 	.short	(.L_1411 - .L_1410)


	//   ....[0]....
.L_1410:
        /*002c*/ 	.word	0xffffffff


	//   ....[1]....
        /*0030*/ 	.word	0xffffffff


	//   ....[2]....
        /*0034*/ 	.word	0xffffffff


	//   ....[3]....
        /*0038*/ 	.word	0xffffffff


	//   ....[4]....
        /*003c*/ 	.word	0xffffffff


	//   ....[5]....
        /*0040*/ 	.word	0xffffffff


	//   ....[6]....
        /*0044*/ 	.word	0xffffffff


	//   ....[7]....
        /*0048*/ 	.word	0xffffffff


	//   ....[8]....
        /*004c*/ 	.word	0xffffffff


	//   ....[9]....
        /*0050*/ 	.word	0xffffffff


	//----- nvinfo : EIATTR_COOP_GROUP_INSTR_OFFSETS
	.align		4
.L_1411:
        /*0054*/ 	.byte	0x04, 0x28
        /*0056*/ 	.short	(.L_1413 - .L_1412)


	//   ....[0]....
.L_1412:
        /*0058*/ 	.word	0x00001090


	//   ....[1]....
        /*005c*/ 	.word	0x000010a0


	//   ....[2]....
        /*0060*/ 	.word	0x000010d0


	//   ....[3]....
        /*0064*/ 	.word	0x000010e0


	//   ....[4]....
        /*0068*/ 	.word	0x00001120


	//   ....[5]....
        /*006c*/ 	.word	0x00001130


	//   ....[6]....
        /*0070*/ 	.word	0x00001170


	//   ....[7]....
        /*0074*/ 	.word	0x00001180


	//   ....[8]....
        /*0078*/ 	.word	0x000011c0


	//   ....[9]....
        /*007c*/ 	.word	0x000011d0


	//----- nvinfo : EIATTR_EXIT_INSTR_OFFSETS
	.align		4
.L_1413:
        /*0080*/ 	.byte	0x04, 0x1c
        /*0082*/ 	.short	(.L_1415 - .L_1414)


	//   ....[0]....
.L_1414:
        /*0084*/ 	.word	0x00000060


	//   ....[1]....
        /*0088*/ 	.word	0x00003550


	//----- nvinfo : EIATTR_MAX_THREADS
	.align		4
.L_1415:
        /*008c*/ 	.byte	0x04, 0x05
        /*008e*/ 	.short	(.L_1417 - .L_1416)
.L_1416:
        /*0090*/ 	.word	0x000002a0
        /*0094*/ 	.word	0x00000001
        /*0098*/ 	.word	0x00000001


	//----- nvinfo : EIATTR_CRS_STACK_SIZE
	.align		4
.L_1417:
        /*009c*/ 	.byte	0x04, 0x1e
        /*009e*/ 	.short	(.L_1419 - .L_1418)
.L_1418:
        /*00a0*/ 	.word	0x00000000


	//----- nvinfo : EIATTR_CBANK_PARAM_SIZE
	.align		4
.L_1419:
        /*00a4*/ 	.byte	0x03, 0x19
        /*00a6*/ 	.short	0x00a0


	//----- nvinfo : EIATTR_PARAM_CBANK
	.align		4
        /*00a8*/ 	.byte	0x04, 0x0a
        /*00aa*/ 	.short	(.L_1421 - .L_1420)
	.align		4
.L_1420:
        /*00ac*/ 	.word	index@(.nv.constant0._Z35group_norm_nhwc_fwd_one_pass_kernelI11Bf16IOFp16WLi128ELi84ELi672EEv26Group_norm_nhwc_fwd_params)
        /*00b0*/ 	.short	0x0210
        /*00b2*/ 	.short	0x00a0


	//----- nvinfo : EIATTR_SW_WAR
	.align		4
.L_1421:
        /*00b4*/ 	.byte	0x04, 0x36
        /*00b6*/ 	.short	(.L_1423 - .L_1422)
.L_1422:
        /*00b8*/ 	.word	0x00000008
.L_1423:


//--------------------- .nv.info._Z35group_norm_nhwc_fwd_one_pass_kernelI11Bf16IOFp16WLi256ELi84ELi672EEv26Group_norm_nhwc_fwd_params --------------------------
	.section	.nv.info._Z35group_norm_nhwc_fwd_one_pass_kernelI11Bf16IOFp16WLi256ELi84ELi672EEv26Group_norm_nhwc_fwd_params,"",@"SHT_CUDA_INFO"
	.sectionflags	@""
	.align	4


	//----- nvinfo : EIATTR_CUDA_API_VERSION
	.align		4
        /*0000*/ 	.byte	0x04, 0x37
        /*0002*/ 	.short	(.L_1425 - .L_1424)
.L_1424:
        /*0004*/ 	.word	0x00000082


	//----- nvinfo : EIATTR_KPARAM_INFO
	.align		4
.L_1425:
        /*0008*/ 	.byte	0x04, 0x17
        /*000a*/ 	.short	(.L_1427 - .L_1426)
.L_1426:
        /*000c*/ 	.word	0x00000000
        /*0010*/ 	.short	0x0000
        /*0012*/ 	.short	0x0000
        /*0014*/ 	.byte	0x00, 0xf0, 0x81, 0x02


	//----- nvinfo : EIATTR_SPARSE_MMA_MASK
	.align		4
.L_1427:
        /*0018*/ 	.byte	0x03, 0x50
        /*001a*/ 	.short	0x0000


	//----- nvinfo : EIATTR_MAXREG_COUNT
	.align		4
        /*001c*/ 	.byte	0x03, 0x1b
        /*001e*/ 	.short	0x0050


	//----- nvinfo : EIATTR_NUM_BARRIERS
	.align		4
        /*0020*/ 	.byte	0x02, 0x4c
        /*0022*/ 	.byte	0x01
	.zero		1


	//----- nvinfo : EIATTR_MERCURY_ISA_VERSION
	.align		4
        /*0024*/ 	.byte	0x03, 0x5f
        /*0026*/ 	.short	0x0101


	//----- nvinfo : EIATTR_COOP_GROUP_MASK_REGIDS
	.align		4
        /*0028*/ 	.byte	0x04, 0x29
        /*002a*/ 	.short	(.L_1429 - .L_1428)


	//   ....[0]....
.L_1428:
        /*002c*/ 	.word	0xffffffff


	//   ....[1]....
        /*0030*/ 	.word	0xffffffff


	//   ....[2]....
        /*0034*/ 	.word	0xffffffff


	//   ....[3]....
        /*0038*/ 	.word	0xffffffff


	//   ....[4]....
        /*003c*/ 	.word	0xffffffff


	//   ....[5]....
        /*0040*/ 	.word	0xffffffff


	//   ....[6]....
        /*0044*/ 	.word	0xffffffff


	//   ....[7]....
        /*0048*/ 	.word	0xffffffff


	//   ....[8]....
        /*004c*/ 	.word	0xffffffff


	//   ....[9]....
        /*0050*/ 	.word	0xffffffff


	//----- nvinfo : EIATTR_COOP_GROUP_INSTR_OFFSETS
	.align		4
.L_1429:
        /*0054*/ 	.byte	0x04, 0x28
        /*0056*/ 	.short	(.L_1431 - .L_1430)


	//   ....[0]....
.L_1430:
        /*0058*/ 	.word	0x00001ce0


	//   ....[1]....
        /*005c*/ 	.word	0x00001cf0


	//   ....[2]....
        /*0060*/ 	.word	0x00001d30


	//   ....[3]....
        /*0064*/ 	.word	0x00001d40


	//   ....[4]....
        /*0068*/ 	.word	0x00001d80


	//   ....[5]....
        /*006c*/ 	.word	0x00001d90


	//   ....[6]....
        /*0070*/ 	.word	0x00001dd0


	//   ....[7]....
        /*0074*/ 	.word	0x00001de0


	//   ....[8]....
        /*0078*/ 	.word	0x00001e20


	//   ....[9]....
        /*007c*/ 	.word	0x00001e30


	//----- nvinfo : EIATTR_EXIT_INSTR_OFFSETS
	.align		4
.L_1431:
        /*0080*/ 	.byte	0x04, 0x1c
        /*0082*/ 	.short	(.L_1433 - .L_1432)


	//   ....[0]....
.L_1432:
        /*0084*/ 	.word	0x00000070


	//   ....[1]....
        /*0088*/ 	.word	0x00005680


	//----- nvinfo : EIATTR_MAX_THREADS
	.align		4
.L_1433:
        /*008c*/ 	.byte	0x04, 0x05
        /*008e*/ 	.short	(.L_1435 - .L_1434)
.L_1434:
        /*0090*/ 	.word	0x000002a0
        /*0094*/ 	.word	0x00000001
        /*0098*/ 	.word	0x00000001


	//----- nvinfo : EIATTR_CRS_STACK_SIZE
	.align		4
.L_1435:
        /*009c*/ 	.byte	0x04, 0x1e
        /*009e*/ 	.short	(.L_1437 - .L_1436)
.L_1436:
        /*00a0*/ 	.word	0x00000000


	//----- nvinfo : EIATTR_CBANK_PARAM_SIZE
	.align		4
.L_1437:
        /*00a4*/ 	.byte	0x03, 0x19
        /*00a6*/ 	.short	0x00a0


	//----- nvinfo : EIATTR_PARAM_CBANK
	.align		4
        /*00a8*/ 	.byte	0x04, 0x0a
        /*00aa*/ 	.short	(.L_1439 - .L_1438)
	.align		4
.L_1438:
        /*00ac*/ 	.word	index@(.nv.constant0._Z35group_norm_nhwc_fwd_one_pass_kernelI11Bf16IOFp16WLi256ELi84ELi672EEv26Group_norm_nhwc_fwd_params)
        /*00b0*/ 	.short	0x0210
        /*00b2*/ 	.short	0x00a0


	//----- nvinfo : EIATTR_SW_WAR
	.align		4
.L_1439:
        /*00b4*/ 	.byte	0x04, 0x36
        /*00b6*/ 	.short	(.L_1441 - .L_1440)
.L_1440:
        /*00b8*/ 	.word	0x00000008
.L_1441:


//--------------------- .nv.info._Z35group_norm_nhwc_fwd_one_pass_kernelI11Bf16IOFp16WLi512ELi84ELi672EEv26Group_norm_nhwc_fwd_params --------------------------
	.section	.nv.info._Z35group_norm_nhwc_fwd_one_pass_kernelI11Bf16IOFp16WLi512ELi84ELi672EEv26Group_norm_nhwc_fwd_params,"",@"SHT_CUDA_INFO"
	.sectionflags	@""
	.align	4


	//----- nvinfo : EIATTR_CUDA_API_VERSION
	.align		4
        /*0000*/ 	.byte	0x04, 0x37
        /*0002*/ 	.short	(.L_1443 - .L_1442)
.L_1442:
        /*0004*/ 	.word	0x00000082


	//----- nvinfo : EIATTR_KPARAM_INFO
	.align		4
.L_1443:
        /*0008*/ 	.byte	0x04, 0x17
        /*000a*/ 	.short	(.L_1445 - .L_1444)
.L_1444:
        /*000c*/ 	.word	0x00000000
        /*0010*/ 	.short	0x0000
        /*0012*/ 	.short	0x0000
        /*0014*/ 	.byte	0x00, 0xf0, 0x81, 0x02


	//----- nvinfo : EIATTR_SPARSE_MMA_MASK
	.align		4
.L_1445:
        /*0018*/ 	.byte	0x03, 0x50
        /*001a*/ 	.short	0x0000


	//----- nvinfo : EIATTR_MAXREG_COUNT
	.align		4
        /*001c*/ 	.byte	0x03, 0x1b
        /*001e*/ 	.short	0x0050


	//----- nvinfo : EIATTR_NUM_BARRIERS
	.align		4
        /*0020*/ 	.byte	0x02, 0x4c
        /*0022*/ 	.byte	0x01
	.zero		1


	//----- nvinfo : EIATTR_MERCURY_ISA_VERSION
	.align		4
        /*0024*/ 	.byte	0x03, 0x5f
        /*0026*/ 	.short	0x0101


	//----- nvinfo : EIATTR_INT_WARP_WIDE_INSTR_OFFSETS
	.align		4
        /*0028*/ 	.byte	0x04, 0x31
        /*002a*/ 	.short	(.L_1447 - .L_1446)


	//   ....[0]....
.L_1446:
        /*002c*/ 	.word	0x00004820


	//----- nvinfo : EIATTR_COOP_GROUP_MASK_REGIDS
	.align		4
.L_1447:
        /*0030*/ 	.byte	0x04, 0x29
        /*0032*/ 	.short	(.L_1449 - .L_1448)


	//   ....[0]....
.L_1448:
        /*0034*/ 	.word	0xffffffff


	//   ....[1]....
        /*0038*/ 	.word	0xffffffff


	//   ....[2]....
        /*003c*/ 	.word	0xffffffff


	//   ....[3]....
        /*0040*/ 	.word	0xffffffff


	//   ....[4]....
        /*0044*/ 	.word	0xffffffff


	//   ....[5]....
        /*0048*/ 	.word	0xffffffff


	//   ....[6]....
        /*004c*/ 	.word	0xffffffff


	//   ....[7]....
        /*0050*/ 	.word	0xffffffff


	//   ....[8]....
        /*0054*/ 	.word	0xffffffff


	//   ....[9]....
        /*0058*/ 	.word	0xffffffff


	//----- nvinfo : EIATTR_COOP_GROUP_INSTR_OFFSETS
	.align		4
.L_1449:
        /*005c*/ 	.byte	0x04, 0x28
        /*005e*/ 	.short	(.L_1451 - .L_1450)


	//   ....[0]....
.L_1450:
        /*0060*/ 	.word	0x00003680


	//   ....[1]....
        /*0064*/ 	.word	0x00003690


	//   ....[2]....
        /*0068*/ 	.word	0x000036d0


	//   ....[3]....
        /*006c*/ 	.word	0x000036e0


	//   ....[4]....
        /*0070*/ 	.word	0x00003720


	//   ....[5]....
        /*0074*/ 	.word	0x00003730


	//   ....[6]....
        /*0078*/ 	.word	0x00003770


	//   ....[7]....
        /*007c*/ 	.word	0x00003780


	//   ....[8]....
        /*0080*/ 	.word	0x000037d0


	//   ....[9]....
        /*0084*/ 	.word	0x000037e0


	//----- nvinfo : EIATTR_EXIT_INSTR_OFFSETS
	.align		4
.L_1451:
        /*0088*/ 	.byte	0x04, 0x1c
        /*008a*/ 	.short	(.L_1453 - .L_1452)


	//   ....[0]....
.L_1452:
        /*008c*/ 	.word	0x00000070


	//   ....[1]....
        /*0090*/ 	.word	0x00009b30


	//----- nvinfo : EIATTR_MAX_THREADS
	.align		4
.L_1453:
        /*0094*/ 	.byte	0x04, 0x05
        /*0096*/ 	.short	(.L_1455 - .L_1454)
.L_1454:
        /*0098*/ 	.word	0x000002a0
        /*009c*/ 	.word	0x00000001
        /*00a0*/ 	.word	0x00000001


	//----- nvinfo : EIATTR_CRS_STACK_SIZE
	.align		4
.L_1455:
        /*00a4*/ 	.byte	0x04, 0x1e
        /*00a6*/ 	.short	(.L_1457 - .L_1456)
.L_1456:
        /*00a8*/ 	.word	0x00000000


	//----- nvinfo : EIATTR_CBANK_PARAM_SIZE
	.align		4
.L_1457:
        /*00ac*/ 	.byte	0x03, 0x19
        /*00ae*/ 	.short	0x00a0


	//----- nvinfo : EIATTR_PARAM_CBANK
	.align		4
        /*00b0*/ 	.byte	0x04, 0x0a
        /*00b2*/ 	.short	(.L_1459 - .L_1458)
	.align		4
.L_1458:
        /*00b4*/ 	.word	index@(.nv.constant0._Z35group_norm_nhwc_fwd_one_pass_kernelI11Bf16IOFp16WLi512ELi84ELi672EEv26Group_norm_nhwc_fwd_params)
        /*00b8*/ 	.short	0x0210
        /*00ba*/ 	.short	0x00a0


	//----- nvinfo : EIATTR_SW_WAR
	.align		4
.L_1459:
        /*00bc*/ 	.byte	0x04, 0x36
        /*00be*/ 	.short	(.L_1461 - .L_1460)
.L_1460:
        /*00c0*/ 	.word	0x00000008
.L_1461:


//--------------------- .nv.info._Z35group_norm_nhwc_fwd_one_pass_kernelI11Fp16IOFp32WLi64ELi84ELi672EEv26Group_norm_nhwc_fwd_params --------------------------
	.section	.nv.info._Z35group_norm_nhwc_fwd_one_pass_kernelI11Fp16IOFp32WLi64ELi84ELi672EEv26Group_norm_nhwc_fwd_params,"",@"SHT_CUDA_INFO"
	.sectionflags	@""
	.align	4


	//----- nvinfo : EIATTR_CUDA_API_VERSION
	.align		4
        /*0000*/ 	.byte	0x04, 0x37
        /*0002*/ 	.short	(.L_1463 - .L_1462)
.L_1462:
        /*0004*/ 	.word	0x00000082


	//----- nvinfo : EIATTR_KPARAM_INFO
	.align		4
.L_1463:
        /*0008*/ 	.byte	0x04, 0x17
        /*000a*/ 	.short	(.L_1465 - .L_1464)
.L_1464:
        /*000c*/ 	.word	0x00000000
        /*0010*/ 	.short	0x0000
        /*0012*/ 	.short	0x0000
        /*0014*/ 	.byte	0x00, 0xf0, 0x81, 0x02


	//----- nvinfo : EIATTR_SPARSE_MMA_MASK
	.align		4
.L_1465:
        /*0018*/ 	.byte	0x03, 0x50
        /*001a*/ 	.short	0x0000


	//----- nvinfo : EIATTR_MAXREG_COUNT
	.align		4
        /*001c*/ 	.byte	0x03, 0x1b
        /*001e*/ 	.short	0x0050


	//----- nvinfo : EIATTR_NUM_BARRIERS
	.align		4
        /*0020*/ 	.byte	0x02, 0x4c
        /*0022*/ 	.byte	0x01
	.zero		1


	//----- nvinfo : EIATTR_MERCURY_ISA_VERSION
	.align		4
        /*0024*/ 	.byte	0x03, 0x5f
        /*0026*/ 	.short	0x0101


	//----- nvinfo : EIATTR_COOP_GROUP_MASK_REGIDS
	.align		4
        /*0028*/ 	.byte	0x04, 0x29
        /*002a*/ 	.short	(.L_1467 - .L_1466)


	//   ....[0]....
.L_1466:
        /*002c*/ 	.word	0xffffffff


	//   ....[1]....
        /*0030*/ 	.word	0xffffffff


	//   ....[2]....
        /*0034*/ 	.word	0xffffffff


	//   ....[3]....
        /*0038*/ 	.word	0xffffffff


	//   ....[4]....
        /*003c*/ 	.word	0xffffffff


	//   ....[5]....
        /*0040*/ 	.word	0xffffffff


	//   ....[6]....
        /*0044*/ 	.word	0xffffffff


	//   ....[7]....
        /*0048*/ 	.word	0xffffffff


	//   ....[8]....
        /*004c*/ 	.word	0xffffffff


	//   ....[9]....
        /*0050*/ 	.word	0xffffffff


	//----- nvinfo : EIATTR_COOP_GROUP_INSTR_OFFSETS
	.align		4
.L_1467:
        /*0054*/ 	.byte	0x04, 0x28
        /*0056*/ 	.short	(.L_1469 - .L_1468)


	//   ....[0]....
.L_1468:
        /*0058*/ 	.word	0x00000a20


	//   ....[1]....
        /*005c*/ 	.word	0x00000a40


	//   ....[2]....
        /*0060*/ 	.word	0x00000a90


	//   ....[3]....
        /*0064*/ 	.word	0x00000ab0


	//   ....[4]....
        /*0068*/ 	.word	0x00000ae0


	//   ....[5]....
        /*006c*/ 	.word	0x00000b00


	//   ....[6]....
        /*0070*/ 	.word	0x00000b30


	//   ....[7]....
        /*0074*/ 	.word	0x00000b50


	//   ....[8]....
        /*0078*/ 	.word	0x00000b80


	//   ....[9]....
        /*007c*/ 	.word	0x00000ba0


	//----- nvinfo : EIATTR_EXIT_INSTR_OFFSETS
	.align		4
.L_1469:
        /*0080*/ 	.byte	0x04, 0x1c
        /*0082*/ 	.short	(.L_1471 - .L_1470)


	//   ....[0]....
.L_1470:
        /*0084*/ 	.word	0x00000060


	//   ....[1]....
        /*0088*/ 	.word	0x00002540


	//----- nvinfo : EIATTR_MAX_THREADS
	.align		4
.L_1471:
        /*008c*/ 	.byte	0x04, 0x05
        /*008e*/ 	.short	(.L_1473 - .L_1472)
.L_1472:
        /*0090*/ 	.word	0x000002a0
        /*0094*/ 	.word	0x00000001
        /*0098*/ 	.word	0x00000001


	//----- nvinfo : EIATTR_CRS_STACK_SIZE
	.align		4
.L_1473:
        /*009c*/ 	.byte	0x04, 0x1e
        /*009e*/ 	.short	(.L_1475 - .L_1474)
.L_1474:
        /*00a0*/ 	.word	0x00000000


	//----- nvinfo : EIATTR_CBANK_PARAM_SIZE
	.align		4
.L_1475:
        /*00a4*/ 	.byte	0x03, 0x19
        /*00a6*/ 	.short	0x00a0


	//----- nvinfo : EIATTR_PARAM_CBANK
	.align		4
        /*00a8*/ 	.byte	0x04, 0x0a
        /*00aa*/ 	.short	(.L_1477 - .L_1476)
	.align		4
.L_1476:
        /*00ac*/ 	.word	index@(.nv.constant0._Z35group_norm_nhwc_fwd_one_pass_kernelI11Fp16IOFp32WLi64ELi84ELi672EEv26Group_norm_nhwc_fwd_params)
        /*00b0*/ 	.short	0x0210
        /*00b2*/ 	.short	0x00a0


	//----- nvinfo : EIATTR_SW_WAR
	.align		4
.L_1477:
        /*00b4*/ 	.byte	0x04, 0x36
        /*00b6*/ 	.short	(.L_1479 - .L_1478)
.L_1478:
        /*00b8*/ 	.word	0x00000008
.L_1479:


//--------------------- .nv.info._Z35group_norm_nhwc_fwd_one_pass_kernelI11Fp16IOFp32WLi128ELi84ELi672EEv26Group_norm_nhwc_fwd_params --------------------------
	.section	.nv.info._Z35group_norm_nhwc_fwd_one_pass_kernelI11Fp16IOFp32WLi128ELi84ELi672EEv26Group_norm_nhwc_fwd_params,"",@"SHT_CUDA_INFO"
	.sectionflags	@""
	.align	4


	//----- nvinfo : EIATTR_CUDA_API_VERSION
	.align		4
        /*0000*/ 	.byte	0x04, 0x37
        /*0002*/ 	.short	(.L_1481 - .L_1480)
.L_1480:
        /*0004*/ 	.word	0x00000082


	//----- nvinfo : EIATTR_KPARAM_INFO
	.align		4
.L_1481:
        /*0008*/ 	.byte	0x04, 0x17
        /*000a*/ 	.short	(.L_1483 - .L_1482)
.L_1482:
        /*000c*/ 	.word	0x00000000
        /*0010*/ 	.short	0x0000
        /*0012*/ 	.short	0x0000
        /*0014*/ 	.byte	0x00, 0xf0, 0x81, 0x02


	//----- nvinfo : EIATTR_SPARSE_MMA_MASK
	.align		4
.L_1483:
        /*0018*/ 	.byte	0x03, 0x50
        /*001a*/ 	.short	0x0000


	//----- nvinfo : EIATTR_MAXREG_COUNT
	.align		4
        /*001c*/ 	.byte	0x03, 0x1b
        /*001e*/ 	.short	0x0050


	//----- nvinfo : EIATTR_NUM_BARRIERS
	.align		4
        /*0020*/ 	.byte	0x02, 0x4c
        /*0022*/ 	.byte	0x01
	.zero		1


	//----- nvinfo : EIATTR_MERCURY_ISA_VERSION
	.align		4
        /*0024*/ 	.byte	0x03, 0x5f
        /*0026*/ 	.short	0x0101


	//----- nvinfo : EIATTR_COOP_GROUP_MASK_REGIDS
	.align		4
        /*0028*/ 	.byte	0x04, 0x29
        /*002a*/ 	.short	(.L_1485 - .L_1484)


	//   ....[0]....
.L_1484:
        /*002c*/ 	.word	0xffffffff


	//   ....[1]....
        /*0030*/ 	.word	0xffffffff


	//   ....[2]....
        /*0034*/ 	.word	0xffffffff


	//   ....[3]....
        /*0038*/ 	.word	0xffffffff


	//   ....[4]....
        /*003c*/ 	.word	0xffffffff


	//   ....[5]....
        /*0040*/ 	.word	0xffffffff


	//   ....[6]....
        /*0044*/ 	.word	0xffffffff


	//   ....[7]....
        /*0048*/ 	.word	0xffffffff


	//   ....[8]....
        /*004c*/ 	.word	0xffffffff


	//   ....[9]....
        /*0050*/ 	.word	0xffffffff


	//----- nvinfo : EIATTR_COOP_GROUP_INSTR_OFFSETS
	.align		4
.L_1485:
        /*0054*/ 	.byte	0x04, 0x28
        /*0056*/ 	.short	(.L_1487 - .L_1486)


	//   ....[0]....
.L_1486:
        /*0058*/ 	.word	0x00001010


	//   ....[1]....
        /*005c*/ 	.word	0x00001020


	//   ....[2]....
        /*0060*/ 	.word	0x00001050


	//   ....[3]....
        /*0064*/ 	.word	0x00001060


	//   ....[4]....
        /*0068*/ 	.word	0x000010a0


	//   ....[5]....
        /*006c*/ 	.word	0x000010b0


	//   ....[6]....
        /*0070*/ 	.word	0x000010f0


	//   ....[7]....
        /*0074*/ 	.word	0x00001100


	//   ....[8]....
        /*0078*/ 	.word	0x00001140


	//   ....[9]....
        /*007c*/ 	.word	0x00001150


	//----- nvinfo : EIATTR_EXIT_INSTR_OFFSETS
	.align		4
.L_1487:
        /*0080*/ 	.byte	0x04, 0x1c
        /*0082*/ 	.short	(.L_1489 - .L_1488)


	//   ....[0]....
.L_1488:
        /*0084*/ 	.word	0x00000070


	//   ....[1]....
        /*0088*/ 	.word	0x00003520


	//----- nvinfo : EIATTR_MAX_THREADS
	.align		4
.L_1489:
        /*008c*/ 	.byte	0x04, 0x05
        /*008e*/ 	.short	(.L_1491 - .L_1490)
.L_1490:
        /*0090*/ 	.word	0x000002a0
        /*0094*/ 	.word	0x00000001
        /*0098*/ 	.word	0x00000001


	//----- nvinfo : EIATTR_CRS_STACK_SIZE
	.align		4
.L_1491:
        /*009c*/ 	.byte	0x04, 0x1e
        /*009e*/ 	.short	(.L_1493 - .L_1492)
.L_1492:
        /*00a0*/ 	.word	0x00000000


	//----- nvinfo : EIATTR_CBANK_PARAM_SIZE
	.align		4
.L_1493:
        /*00a4*/ 	.byte	0x03, 0x19
        /*00a6*/ 	.short	0x00a0


	//----- nvinfo : EIATTR_PARAM_CBANK
	.align		4
        /*00a8*/ 	.byte	0x04, 0x0a
        /*00aa*/ 	.short	(.L_1495 - .L_1494)
	.align		4
.L_1494:
        /*00ac*/ 	.word	index@(.nv.constant0._Z35group_norm_nhwc_fwd_one_pass_kernelI11Fp16IOFp32WLi128ELi84ELi672EEv26Group_norm_nhwc_fwd_params)
        /*00b0*/ 	.short	0x0210
        /*00b2*/ 	.short	0x00a0


	//----- nvinfo : EIATTR_SW_WAR
	.align		4
.L_1495:
        /*00b4*/ 	.byte	0x04, 0x36
        /*00b6*/ 	.short	(.L_1497 - .L_1496)
.L_1496:
        /*00b8*/ 	.word	0x00000008
.L_1497:


//--------------------- .nv.info._Z35group_norm_nhwc_fwd_one_pass_kernelI11Fp16IOFp32WLi256ELi84ELi672EEv26Group_norm_nhwc_fwd_params --------------------------
	.section	.nv.info._Z35group_norm_nhwc_fwd_one_pass_kernelI11Fp16IOFp32WLi256ELi84ELi672EEv26Group_norm_nhwc_fwd_params,"",@"SHT_CUDA_INFO"
	.sectionflags	@""
	.align	4


	//----- nvinfo : EIATTR_CUDA_API_VERSION
	.align		4
        /*0000*/ 	.byte	0x04, 0x37
        /*0002*/ 	.short	(.L_1499 - .L_1498)
.L_1498:
        /*0004*/ 	.word	0x00000082


	//----- nvinfo : EIATTR_KPARAM_INFO
	.align		4
.L_1499:
        /*0008*/ 	.byte	0x04, 0x17
        /*000a*/ 	.short	(.L_1501 - .L_1500)
.L_1500:
        /*000c*/ 	.word	0x00000000
        /*0010*/ 	.short	0x0000
        /*0012*/ 	.short	0x0000
        /*0014*/ 	.byte	0x00, 0xf0, 0x81, 0x02


	//----- nvinfo : EIATTR_SPARSE_MMA_MASK
	.align		4
.L_1501:
        /*0018*/ 	.byte	0x03, 0x50
        /*001a*/ 	.short	0x0000


	//----- nvinfo : EIATTR_MAXREG_COUNT
	.align		4
        /*001c*/ 	.byte	0x03, 0x1b
        /*001e*/ 	.short	0x0050


	//----- nvinfo : EIATTR_NUM_BARRIERS
	.align		4
        /*0020*/ 	.byte	0x02, 0x4c
        /*0022*/ 	.byte	0x01
	.zero		1


	//----- nvinfo : EIATTR_MERCURY_ISA_VERSION
	.align		4
        /*0024*/ 	.byte	0x03, 0x5f
        /*0026*/ 	.short	0x0101


	//----- nvinfo : EIATTR_COOP_GROUP_MASK_REGIDS
	.align		4
        /*0028*/ 	.byte	0x04, 0x29
        /*002a*/ 	.short	(.L_1503 - .L_1502)


	//   ....[0]....
.L_1502:
        /*002c*/ 	.word	0xffffffff


	//   ....[1]....
        /*0030*/ 	.word	0xffffffff


	//   ....[2]....
        /*0034*/ 	.word	0xffffffff


	//   ....[3]....
        /*0038*/ 	.word	0xffffffff


	//   ....[4]....
        /*003c*/ 	.word	0xffffffff


	//   ....[5]....
        /*0040*/ 	.word	0xffffffff


	//   ....[6]....
        /*0044*/ 	.word	0xffffffff


	//   ....[7]....
        /*0048*/ 	.word	0xffffffff


	//   ....[8]....
        /*004c*/ 	.word	0xffffffff


	//   ....[9]....
        /*0050*/ 	.word	0xffffffff


	//----- nvinfo : EIATTR_COOP_GROUP_INSTR_OFFSETS
	.align		4
.L_1503:
        /*0054*/ 	.byte	0x04, 0x28
        /*0056*/ 	.short	(.L_1505 - .L_1504)


	//   ....[0]....
.L_1504:
        /*0058*/ 	.word	0x00001c00


	//   ....[1]....
        /*005c*/ 	.word	0x00001c10


	//   ....[2]....
        /*0060*/ 	.word	0x00001c50


	//   ....[3]....
        /*0064*/ 	.word	0x00001c60


	//   ....[4]....
        /*0068*/ 	.word	0x00001ca0


	//   ....[5]....
        /*006c*/ 	.word	0x00001cb0


	//   ....[6]....
        /*0070*/ 	.word	0x00001cf0


	//   ....[7]....
        /*0074*/ 	.word	0x00001d00


	//   ....[8]....
        /*0078*/ 	.word	0x00001d40


	//   ....[9]....
        /*007c*/ 	.word	0x00001d50


	//----- nvinfo : EIATTR_EXIT_INSTR_OFFSETS
	.align		4
.L_1505:
        /*0080*/ 	.byte	0x04, 0x1c
        /*0082*/ 	.short	(.L_1507 - .L_1506)


	//   ....[0]....
.L_1506:
        /*0084*/ 	.word	0x00000060


	//   ....[1]....
        /*0088*/ 	.word	0x00005270


	//----- nvinfo : EIATTR_MAX_THREADS
	.align		4
.L_1507:
        /*008c*/ 	.byte	0x04, 0x05
        /*008e*/ 	.short	(.L_1509 - .L_1508)
.L_1508:
        /*0090*/ 	.word	0x000002a0
        /*0094*/ 	.word	0x00000001
        /*0098*/ 	.word	0x00000001


	//----- nvinfo : EIATTR_CRS_STACK_SIZE
	.align		4
.L_1509:
        /*009c*/ 	.byte	0x04, 0x1e
        /*009e*/ 	.short	(.L_1511 - .L_1510)
.L_1510:
        /*00a0*/ 	.word	0x00000000


	//----- nvinfo : EIATTR_CBANK_PARAM_SIZE
	.align		4
.L_1511:
        /*00a4*/ 	.byte	0x03, 0x19
        /*00a6*/ 	.short	0x00a0


	//----- nvinfo : EIATTR_PARAM_CBANK
	.align		4
        /*00a8*/ 	.byte	0x04, 0x0a
        /*00aa*/ 	.short	(.L_1513 - .L_1512)
	.align		4
.L_1512:
        /*00ac*/ 	.word	index@(.nv.constant0._Z35group_norm_nhwc_fwd_one_pass_kernelI11Fp16IOFp32WLi256ELi84ELi672EEv26Group_norm_nhwc_fwd_params)
        /*00b0*/ 	.short	0x0210
        /*00b2*/ 	.short	0x00a0


	//----- nvinfo : EIATTR_SW_WAR
	.align		4
.L_1513:
        /*00b4*/ 	.byte	0x04, 0x36
        /*00b6*/ 	.short	(.L_1515 - .L_1514)
.L_1514:
        /*00b8*/ 	.word	0x00000008
.L_1515:


//--------------------- .nv.info._Z35group_norm_nhwc_fwd_one_pass_kernelI11Fp16IOFp32WLi512ELi84ELi672EEv26Group_norm_nhwc_fwd_params --------------------------
	.section	.nv.info._Z35group_norm_nhwc_fwd_one_pass_kernelI11Fp16IOFp32WLi512ELi84ELi672EEv26Group_norm_nhwc_fwd_params,"",@"SHT_CUDA_INFO"
	.sectionflags	@""
	.align	4


	//----- nvinfo : EIATTR_CUDA_API_VERSION
	.align		4
        /*0000*/ 	.byte	0x04, 0x37
        /*0002*/ 	.short	(.L_1517 - .L_1516)
.L_1516:
        /*0004*/ 	.word	0x00000082


	//----- nvinfo : EIATTR_KPARAM_INFO
	.align		4
.L_1517:
        /*0008*/ 	.byte	0x04, 0x17
        /*000a*/ 	.short	(.L_1519 - .L_1518)
.L_1518:
        /*000c*/ 	.word	0x00000000
        /*0010*/ 	.short	0x0000
        /*0012*/ 	.short	0x0000
        /*0014*/ 	.byte	0x00, 0xf0, 0x81, 0x02


	//----- nvinfo : EIATTR_SPARSE_MMA_MASK
	.align		4
.L_1519:
        /*0018*/ 	.byte	0x03, 0x50
        /*001a*/ 	.short	0x0000


	//----- nvinfo : EIATTR_MAXREG_COUNT
	.align		4
        /*001c*/ 	.byte	0x03, 0x1b
        /*001e*/ 	.short	0x0050


	//----- nvinfo : EIATTR_NUM_BARRIERS
	.align		4
        /*0020*/ 	.byte	0x02, 0x4c
        /*0022*/ 	.byte	0x01
	.zero		1


	//----- nvinfo : EIATTR_MERCURY_ISA_VERSION
	.align		4
        /*0024*/ 	.byte	0x03, 0x5f
        /*0026*/ 	.short	0x0101


	//----- nvinfo : EIATTR_INT_WARP_WIDE_INSTR_OFFSETS
	.align		4
        /*0028*/ 	.byte	0x04, 0x31
        /*002a*/ 	.short	(.L_1521 - .L_1520)


	//   ....[0]....
.L_1520:
        /*002c*/ 	.word	0x00004330


	//----- nvinfo : EIATTR_COOP_GROUP_MASK_REGIDS
	.align		4
.L_1521:
        /*0030*/ 	.byte	0x04, 0x29
        /*0032*/ 	.short	(.L_1523 - .L_1522)


	//   ....[0]....
.L_1522:
        /*0034*/ 	.word	0xffffffff


	//   ....[1]....
        /*0038*/ 	.word	0xffffffff


	//   ....[2]....
        /*003c*/ 	.word	0xffffffff


	//   ....[3]....
        /*0040*/ 	.word	0xffffffff


	//   ....[4]....
        /*0044*/ 	.word	0xffffffff


	//   ....[5]....
        /*0048*/ 	.word	0xffffffff


	//   ....[6]....
        /*004c*/ 	.word	0xffffffff


	//   ....[7]....
        /*0050*/ 	.word	0xffffffff


	//   ....[8]....
        /*0054*/ 	.word	0xffffffff


	//   ....[9]....
        /*0058*/ 	.word	0xffffffff


	//----- nvinfo : EIATTR_COOP_GROUP_INSTR_OFFSETS
	.align		4
.L_1523:
        /*005c*/ 	.byte	0x04, 0x28
        /*005e*/ 	.short	(.L_1525 - .L_1524)


	//   ....[0]....
.L_1524:
        /*0060*/ 	.word	0x00003350


	//   ....[1]....
        /*0064*/ 	.word	0x00003360


	//   ....[2]....
        /*0068*/ 	.word	0x000033a0


	//   ....[3]....
        /*006c*/ 	.word	0x000033b0


	//   ....[4]....
        /*0070*/ 	.word	0x000033f0


	//   ....[5]....
        /*0074*/ 	.word	0x00003400


	//   ....[6]....
        /*0078*/ 	.word	0x00003440


	//   ....[7]....
        /*007c*/ 	.word	0x00003450


	//   ....[8]....
        /*0080*/ 	.word	0x000034a0


	//   ....[9]....
        /*0084*/ 	.word	0x000034b0


	//----- nvinfo : EIATTR_EXIT_INSTR_OFFSETS
	.align		4
.L_1525:
        /*0088*/ 	.byte	0x04, 0x1c
        /*008a*/ 	.short	(.L_1527 - .L_1526)


	//   ....[0]....
.L_1526:
        /*008c*/ 	.word	0x00000070


	//   ....[1]....
        /*0090*/ 	.word	0x00009320


	//----- nvinfo : EIATTR_MAX_THREADS
	.align		4
.L_1527:
        /*0094*/ 	.byte	0x04, 0x05
        /*0096*/ 	.short	(.L_1529 - .L_1528)
.L_1528:
        /*0098*/ 	.word	0x000002a0
        /*009c*/ 	.word	0x00000001
        /*00a0*/ 	.word	0x00000001


	//----- nvinfo : EIATTR_CRS_STACK_SIZE
	.align		4
.L_1529:
        /*00a4*/ 	.byte	0x04, 0x1e
        /*00a6*/ 	.short	(.L_1531 - .L_1530)
.L_1530:
        /*00a8*/ 	.word	0x00000000


	//----- nvinfo : EIATTR_CBANK_PARAM_SIZE
	.align		4
.L_1531:
        /*00ac*/ 	.byte	0x03, 0x19
        /*00ae*/ 	.short	0x00a0


	//----- nvinfo : EIATTR_PARAM_CBANK
	.align		4
        /*00b0*/ 	.byte	0x04, 0x0a
        /*00b2*/ 	.short	(.L_1533 - .L_1532)
	.align		4
.L_1532:
        /*00b4*/ 	.word	index@(.nv.constant0._Z35group_norm_nhwc_fwd_one_pass_kernelI11Fp16IOFp32WLi512ELi84ELi672EEv26Group_norm_nhwc_fwd_params)
        /*00b8*/ 	.short	0x0210
        /*00ba*/ 	.short	0x00a0


	//----- nvinfo : EIATTR_SW_WAR
	.align		4
.L_1533:
        /*00bc*/ 	.byte	0x04, 0x36
        /*00be*/ 	.short	(.L_1535 - .L_1534)
.L_1534:
        /*00c0*/ 	.word	0x00000008
.L_1535:


//--------------------- .nv.info._Z35group_norm_nhwc_fwd_one_pass_kernelI11Fp16IOBf16WLi64ELi84ELi672EEv26Group_norm_nhwc_fwd_params --------------------------
	.section	.nv.info._Z35group_norm_nhwc_fwd_one_pass_kernelI11Fp16IOBf16WLi64ELi84ELi672EEv26Group_norm_nhwc_fwd_params,"",@"SHT_CUDA_INFO"
	.sectionflags	@""
	.align	4


	//----- nvinfo : EIATTR_CUDA_API_VERSION
	.align		4
        /*0000*/ 	.byte	0x04, 0x37
        /*0002*/ 	.short	(.L_1537 - .L_1536)
.L_1536:
        /*0004*/ 	.word	0x00000082


	//----- nvinfo : EIATTR_KPARAM_INFO
	.align		4
.L_1537:
        /*0008*/ 	.byte	0x04, 0x17
        /*000a*/ 	.short	(.L_1539 - .L_1538)
.L_1538:
        /*000c*/ 	.word	0x00000000
        /*0010*/ 	.short	0x0000
        /*0012*/ 	.short	0x0000
        /*0014*/ 	.byte	0x00, 0xf0, 0x81, 0x02


	//----- nvinfo : EIATTR_SPARSE_MMA_MASK
	.align		4
.L_1539:
        /*0018*/ 	.byte	0x03, 0x50
        /*001a*/ 	.short	0x0000


	//----- nvinfo : EIATTR_MAXREG_COUNT
	.align		4
        /*001c*/ 	.byte	0x03, 0x1b
        /*001e*/ 	.short	0x0050


	//----- nvinfo : EIATTR_NUM_BARRIERS
	.align		4
        /*0020*/ 	.byte	0x02, 0x4c
        /*0022*/ 	.byte	0x01
	.zero		1


	//----- nvinfo : EIATTR_MERCURY_ISA_VERSION
	.align		4
        /*0024*/ 	.byte	0x03, 0x5f
        /*0026*/ 	.short	0x0101


	//----- nvinfo : EIATTR_COOP_GROUP_MASK_REGIDS
	.align		4
        /*0028*/ 	.byte	0x04, 0x29
        /*002a*/ 	.short	(.L_1541 - .L_1540)


	//   ....[0]....
.L_1540:
        /*002c*/ 	.word	0xffffffff


	//   ....[1]....
        /*0030*/ 	.word	0xffffffff


	//   ....[2]....
        /*0034*/ 	.word	0xffffffff


	//   ....[3]....
        /*0038*/ 	.word	0xffffffff


	//   ....[4]....
        /*003c*/ 	.word	0xffffffff


	//   ....[5]....
        /*0040*/ 	.word	0xffffffff


	//   ....[6]....
        /*0044*/ 	.word	0xffffffff


	//   ....[7]....
        /*0048*/ 	.word	0xffffffff


	//   ....[8]....
        /*004c*/ 	.word	0xffffffff


	//   ....[9]....
        /*0050*/ 	.word	0xffffffff


	//----- nvinfo : EIATTR_COOP_GROUP_INSTR_OFFSETS
	.align		4
.L_1541:
        /*0054*/ 	.byte	0x04, 0x28
        /*0056*/ 	.short	(.L_1543 - .L_1542)


	//   ....[0]....
.L_1542:
        /*0058*/ 	.word	0x00000a30


	//   ....[1]....
        /*005c*/ 	.word	0x00000a50


	//   ....[2]....
        /*0060*/ 	.word	0x00000aa0


	//   ....[3]....
        /*0064*/ 	.word	0x00000ac0


	//   ....[4]....
        /*0068*/ 	.word	0x00000af0


	//   ....[5]....
        /*006c*/ 	.word	0x00000b10


	//   ....[6]....
        /*0070*/ 	.word	0x00000b40


	//   ....[7]....
        /*0074*/ 	.word	0x00000b60


	//   ....[8]....
        /*0078*/ 	.word	0x00000b90


	//   ....[9]....
        /*007c*/ 	.word	0x00000bb0


	//----- nvinfo : EIATTR_EXIT_INSTR_OFFSETS
	.align		4
.L_1543:
        /*0080*/ 	.byte	0x04, 0x1c
        /*0082*/ 	.short	(.L_1545 - .L_1544)


	//   ....[0]....
.L_1544:
        /*0084*/ 	.word	0x00000060


	//   ....[1]....
        /*0088*/ 	.word	0x000025a0


	//----- nvinfo : EIATTR_MAX_THREADS
	.align		4
.L_1545:
        /*008c*/ 	.byte	0x04, 0x05
        /*008e*/ 	.short	(.L_1547 - .L_1546)
.L_1546:
        /*0090*/ 	.word	0x000002a0
        /*0094*/ 	.word	0x00000001
        /*0098*/ 	.word	0x00000001


	//----- nvinfo : EIATTR_CRS_STACK_SIZE
	.align		4
.L_1547:
        /*009c*/ 	.byte	0x04, 0x1e
        /*009e*/ 	.short	(.L_1549 - .L_1548)
.L_1548:
        /*00a0*/ 	.word	0x00000000


	//----- nvinfo : EIATTR_CBANK_PARAM_SIZE
	.align		4
.L_1549:
        /*00a4*/ 	.byte	0x03, 0x19
        /*00a6*/ 	.short	0x00a0


	//----- nvinfo : EIATTR_PARAM_CBANK
	.align		4
        /*00a8*/ 	.byte	0x04, 0x0a
        /*00aa*/ 	.short	(.L_1551 - .L_1550)
	.align		4
.L_1550:
        /*00ac*/ 	.word	index@(.nv.constant0._Z35group_norm_nhwc_fwd_one_pass_kernelI11Fp16IOBf16WLi64ELi84ELi672EEv26Group_norm_nhwc_fwd_params)
        /*00b0*/ 	.short	0x0210
        /*00b2*/ 	.short	0x00a0


	//----- nvinfo : EIATTR_SW_WAR
	.align		4
.L_1551:
        /*00b4*/ 	.byte	0x04, 0x36
        /*00b6*/ 	.short	(.L_1553 - .L_1552)
.L_1552:
        /*00b8*/ 	.word	0x00000008
.L_1553:


//--------------------- .nv.info._Z35group_norm_nhwc_fwd_one_pass_kernelI11Fp16IOBf16WLi128ELi84ELi672EEv26Group_norm_nhwc_fwd_params --------------------------
	.section	.nv.info._Z35group_norm_nhwc_fwd_one_pass_kernelI11Fp16IOBf16WLi128ELi84ELi672EEv26Group_norm_nhwc_fwd_params,"",@"SHT_CUDA_INFO"
	.sectionflags	@""
	.align	4


	//----- nvinfo : EIATTR_CUDA_API_VERSION
	.align		4
        /*0000*/ 	.byte	0x04, 0x37
        /*0002*/ 	.short	(.L_1555 - .L_1554)
.L_1554:
        /*0004*/ 	.word	0x00000082


	//----- nvinfo : EIATTR_KPARAM_INFO
	.align		4
.L_1555:
        /*0008*/ 	.byte	0x04, 0x17
        /*000a*/ 	.short	(.L_1557 - .L_1556)
.L_1556:
        /*000c*/ 	.word	0x00000000
        /*0010*/ 	.short	0x0000
        /*0012*/ 	.short	0x0000
        /*0014*/ 	.byte	0x00, 0xf0, 0x81, 0x02


	//----- nvinfo : EIATTR_SPARSE_MMA_MASK
	.align		4
.L_1557:
        /*0018*/ 	.byte	0x03, 0x50
        /*001a*/ 	.short	0x0000


	//----- nvinfo : EIATTR_MAXREG_COUNT
	.align		4
        /*001c*/ 	.byte	0x03, 0x1b
        /*001e*/ 	.short	0x0050


	//----- nvinfo : EIATTR_NUM_BARRIERS
	.align		4
        /*0020*/ 	.byte	0x02, 0x4c
        /*0022*/ 	.byte	0x01
	.zero		1


	//----- nvinfo : EIATTR_MERCURY_ISA_VERSION
	.align		4
        /*0024*/ 	.byte	0x03, 0x5f
        /*0026*/ 	.short	0x0101


	//----- nvinfo : EIATTR_COOP_GROUP_MASK_REGIDS
	.align		4
        /*0028*/ 	.byte	0x04, 0x29
        /*002a*/ 	.short	(.L_1559 - .L_1558)


	//   ....[0]....
.L_1558:
        /*002c*/ 	.word	0xffffffff


	//   ....[1]....
        /*0030*/ 	.word	0xffffffff


	//   ....[2]....
        /*0034*/ 	.word	0xffffffff


	//   ....[3]....
        /*0038*/ 	.word	0xffffffff


	//   ....[4]....
        /*003c*/ 	.word	0xffffffff


	//   ....[5]....
        /*0040*/ 	.word	0xffffffff


	//   ....[6]....
        /*0044*/ 	.word	0xffffffff


	//   ....[7]....
        /*0048*/ 	.word	0xffffffff


	//   ....[8]....
        /*004c*/ 	.word	0xffffffff


	//   ....[9]....
        /*0050*/ 	.word	0xffffffff


	//----- nvinfo : EIATTR_COOP_GROUP_INSTR_OFFSETS
	.align		4
.L_1559:
        /*0054*/ 	.byte	0x04, 0x28
        /*0056*/ 	.short	(.L_1561 - .L_1560)


	//   ....[0]....
.L_1560:
        /*0058*/ 	.word	0x00001020


	//   ....[1]....
        /*005c*/ 	.word	0x00001030


	//   ....[2]....
        /*0060*/ 	.word	0x00001060


	//   ....[3]....
        /*0064*/ 	.word	0x00001070


	//   ....[4]....
        /*0068*/ 	.word	0x000010b0


	//   ....[5]....
        /*006c*/ 	.word	0x000010c0


	//   ....[6]....
        /*0070*/ 	.word	0x00001100


	//   ....[7]....
        /*0074*/ 	.word	0x00001110


	//   ....[8]....
        /*0078*/ 	.word	0x00001150


	//   ....[9]....
        /*007c*/ 	.word	0x00001160


	//----- nvinfo : EIATTR_EXIT_INSTR_OFFSETS
	.align		4
.L_1561:
        /*0080*/ 	.byte	0x04, 0x1c
        /*0082*/ 	.short	(.L_1563 - .L_1562)


	//   ....[0]....
.L_1562:
        /*0084*/ 	.word	0x00000070


	//   ....[1]....
        /*0088*/ 	.word	0x00003570


	//----- nvinfo : EIATTR_MAX_THREADS
	.align		4
.L_1563:
        /*008c*/ 	.byte	0x04, 0x05
        /*008e*/ 	.short	(.L_1565 - .L_1564)
.L_1564:
        /*0090*/ 	.word	0x000002a0
        /*0094*/ 	.word	0x00000001
        /*0098*/ 	.word	0x00000001


	//----- nvinfo : EIATTR_CRS_STACK_SIZE
	.align		4
.L_1565:
        /*009c*/ 	.byte	0x04, 0x1e
        /*009e*/ 	.short	(.L_1567 - .L_1566)
.L_1566:
        /*00a0*/ 	.word	0x00000000


	//----- nvinfo : EIATTR_CBANK_PARAM_SIZE
	.align		4
.L_1567:
        /*00a4*/ 	.byte	0x03, 0x19
        /*00a6*/ 	.short	0x00a0


	//----- nvinfo : EIATTR_PARAM_CBANK
	.align		4
        /*00a8*/ 	.byte	0x04, 0x0a
        /*00aa*/ 	.short	(.L_1569 - .L_1568)
	.align		4
.L_1568:
        /*00ac*/ 	.word	index@(.nv.constant0._Z35group_norm_nhwc_fwd_one_pass_kernelI11Fp16IOBf16WLi128ELi84ELi672EEv26Group_norm_nhwc_fwd_params)
        /*00b0*/ 	.short	0x0210
        /*00b2*/ 	.short	0x00a0


	//----- nvinfo : EIATTR_SW_WAR
	.align		4
.L_1569:
        /*00b4*/ 	.byte	0x04, 0x36
        /*00b6*/ 	.short	(.L_1571 - .L_1570)
.L_1570:
        /*00b8*/ 	.word	0x00000008
.L_1571:


//--------------------- .nv.info._Z35group_norm_nhwc_fwd_one_pass_kernelI11Fp16IOBf16WLi256ELi84ELi672EEv26Group_norm_nhwc_fwd_params --------------------------
	.section	.nv.info._Z35group_norm_nhwc_fwd_one_pass_kernelI11Fp16IOBf16WLi256ELi84ELi672EEv26Group_norm_nhwc_fwd_params,"",@"SHT_CUDA_INFO"
	.sectionflags	@""
	.align	4


	//----- nvinfo : EIATTR_CUDA_API_VERSION
	.align		4
        /*0000*/ 	.byte	0x04, 0x37
        /*0002*/ 	.short	(.L_1573 - .L_1572)
.L_1572:
        /*0004*/ 	.word	0x00000082


	//----- nvinfo : EIATTR_KPARAM_INFO
	.align		4
.L_1573:
        /*0008*/ 	.byte	0x04, 0x17
        /*000a*/ 	.short	(.L_1575 - .L_1574)
.L_1574:
        /*000c*/ 	.word	0x00000000
        /*0010*/ 	.short	0x0000
        /*0012*/ 	.short	0x0000
        /*0014*/ 	.byte	0x00, 0xf0, 0x81, 0x02


	//----- nvinfo : EIATTR_SPARSE_MMA_MASK
	.align		4
.L_1575:
        /*0018*/ 	.byte	0x03, 0x50
        /*001a*/ 	.short	0x0000


	//----- nvinfo : EIATTR_MAXREG_COUNT
	.align		4
        /*001c*/ 	.byte	0x03, 0x1b
        /*001e*/ 	.short	0x0050


	//----- nvinfo : EIATTR_NUM_BARRIERS
	.align		4
        /*0020*/ 	.byte	0x02, 0x4c
        /*0022*/ 	.byte	0x01
	.zero		1


	//----- nvinfo : EIATTR_MERCURY_ISA_VERSION
	.align		4
        /*0024*/ 	.byte	0x03, 0x5f
        /*0026*/ 	.short	0x0101


	//----- nvinfo : EIATTR_COOP_GROUP_MASK_REGIDS
	.align		4
        /*0028*/ 	.byte	0x04, 0x29
        /*002a*/ 	.short	(.L_1577 - .L_1576)


	//   ....[0]....
.L_1576:
        /*002c*/ 	.word	0xffffffff


	//   ....[1]....
        /*0030*/ 	.word	0xffffffff


	//   ....[2]....
        /*0034*/ 	.word	0xffffffff


	//   ....[3]....
        /*0038*/ 	.word	0xffffffff


	//   ....[4]....
        /*003c*/ 	.word	0xffffffff


	//   ....[5]....
        /*0040*/ 	.word	0xffffffff


	//   ....[6]....
        /*0044*/ 	.word	0xffffffff


	//   ....[7]....
        /*0048*/ 	.word	0xffffffff


	//   ....[8]....
        /*004c*/ 	.word	0xffffffff


	//   ....[9]....
        /*0050*/ 	.word	0xffffffff


	//----- nvinfo : EIATTR_COOP_GROUP_INSTR_OFFSETS
	.align		4
.L_1577:
        /*0054*/ 	.byte	0x04, 0x28
        /*0056*/ 	.short	(.L_1579 - .L_1578)


	//   ....[0]....
.L_1578:
        /*0058*/ 	.word	0x00001c00


	//   ....[1]....
        /*005c*/ 	.word	0x00001c10


	//   ....[2]....
        /*0060*/ 	.word	0x00001c50


	//   ....[3]....
        /*0064*/ 	.word	0x00001c60


	//   ....[4]....
        /*0068*/ 	.word	0x00001ca0


	//   ....[5]....
        /*006c*/ 	.word	0x00001cb0


	//   ....[6]....
        /*0070*/ 	.word	0x00001cf0


	//   ....[7]....
        /*0074*/ 	.word	0x00001d00


	//   ....[8]....
        /*0078*/ 	.word	0x00001d40


	//   ....[9]....
        /*007c*/ 	.word	0x00001d50


	//----- nvinfo : EIATTR_EXIT_INSTR_OFFSETS
	.align		4
.L_1579:
        /*0080*/ 	.byte	0x04, 0x1c
        /*0082*/ 	.short	(.L_1581 - .L_1580)


	//   ....[0]....
.L_1580:
        /*0084*/ 	.word	0x00000060


	//   ....[1]....
        /*0088*/ 	.word	0x000052d0


	//----- nvinfo : EIATTR_MAX_THREADS
	.align		4
.L_1581:
        /*008c*/ 	.byte	0x04, 0x05
        /*008e*/ 	.short	(.L_1583 - .L_1582)
.L_1582:
        /*0090*/ 	.word	0x000002a0
        /*0094*/ 	.word	0x00000001
        /*0098*/ 	.word	0x00000001


	//----- nvinfo : EIATTR_CRS_STACK_SIZE
	.align		4
.L_1583:
        /*009c*/ 	.byte	0x04, 0x1e
        /*009e*/ 	.short	(.L_1585 - .L_1584)
.L_1584:
        /*00a0*/ 	.word	0x00000000


	//----- nvinfo : EIATTR_CBANK_PARAM_SIZE
	.align		4
.L_1585:
        /*00a4*/ 	.byte	0x03, 0x19
        /*00a6*/ 	.short	0x00a0


	//----- nvinfo : EIATTR_PARAM_CBANK
	.align		4
        /*00a8*/ 	.byte	0x04, 0x0a
        /*00aa*/ 	.short	(.L_1587 - .L_1586)
	.align		4
.L_1586:
        /*00ac*/ 	.word	index@(.nv.constant0._Z35group_norm_nhwc_fwd_one_pass_kernelI11Fp16IOBf16WLi256ELi84ELi672EEv26Group_norm_nhwc_fwd_params)
        /*00b0*/ 	.short	0x0210
        /*00b2*/ 	.short	0x00a0


	//----- nvinfo : EIATTR_SW_WAR
	.align		4
.L_1587:
        /*00b4*/ 	.byte	0x04, 0x36
        /*00b6*/ 	.short	(.L_1589 - .L_1588)
.L_1588:
        /*00b8*/ 	.word	0x00000008
.L_1589:


//--------------------- .nv.info._Z35group_norm_nhwc_fwd_one_pass_kernelI11Fp16IOBf16WLi512ELi84ELi672EEv26Group_norm_nhwc_fwd_params --------------------------
	.section	.nv.info._Z35group_norm_nhwc_fwd_one_pass_kernelI11Fp16IOBf16WLi512ELi84ELi672EEv26Group_norm_nhwc_fwd_params,"",@"SHT_CUDA_INFO"
	.sectionflags	@""
	.align	4


	//----- nvinfo : EIATTR_CUDA_API_VERSION
	.align		4
        /*0000*/ 	.byte	0x04, 0x37
        /*0002*/ 	.short	(.L_1591 - .L_1590)
.L_1590:
        /*0004*/ 	.word	0x00000082


	//----- nvinfo : EIATTR_KPARAM_INFO
	.align		4
.L_1591:
        /*0008*/ 	.byte	0x04, 0x17
        /*000a*/ 	.short	(.L_1593 - .L_1592)
.L_1592:
        /*000c*/ 	.word	0x00000000
        /*0010*/ 	.short	0x0000
        /*0012*/ 	.short	0x0000
        /*0014*/ 	.byte	0x00, 0xf0, 0x81, 0x02


	//----- nvinfo : EIATTR_SPARSE_MMA_MASK
	.align		4
.L_1593:
        /*0018*/ 	.byte	0x03, 0x50
        /*001a*/ 	.short	0x0000


	//----- nvinfo : EIATTR_MAXREG_COUNT
	.align		4
        /*001c*/ 	.byte	0x03, 0x1b
        /*001e*/ 	.short	0x0050


	//----- nvinfo : EIATTR_NUM_BARRIERS
	.align		4
        /*0020*/ 	.byte	0x02, 0x4c
        /*0022*/ 	.byte	0x01
	.zero		1


	//----- nvinfo : EIATTR_MERCURY_ISA_VERSION
	.align		4
        /*0024*/ 	.byte	0x03, 0x5f
        /*0026*/ 	.short	0x0101


	//----- nvinfo : EIATTR_INT_WARP_WIDE_INSTR_OFFSETS
	.align		4
        /*0028*/ 	.byte	0x04, 0x31
        /*002a*/ 	.short	(.L_1595 - .L_1594)


	//   ....[0]....
.L_1594:
        /*002c*/ 	.word	0x00004330


	//----- nvinfo : EIATTR_COOP_GROUP_MASK_REGIDS
	.align		4
.L_1595:
        /*0030*/ 	.byte	0x04, 0x29
        /*0032*/ 	.short	(.L_1597 - .L_1596)


	//   ....[0]....
.L_1596:
        /*0034*/ 	.word	0xffffffff


	//   ....[1]....
        /*0038*/ 	.word	0xffffffff


	//   ....[2]....
        /*003c*/ 	.word	0xffffffff


	//   ....[3]....
        /*0040*/ 	.word	0xffffffff


	//   ....[4]....
        /*0044*/ 	.word	0xffffffff


	//   ....[5]....
        /*0048*/ 	.word	0xffffffff


	//   ....[6]....
        /*004c*/ 	.word	0xffffffff


	//   ....[7]....
        /*0050*/ 	.word	0xffffffff


	//   ....[8]....
        /*0054*/ 	.word	0xffffffff


	//   ....[9]....
        /*0058*/ 	.word	0xffffffff


	//----- nvinfo : EIATTR_COOP_GROUP_INSTR_OFFSETS
	.align		4
.L_1597:
        /*005c*/ 	.byte	0x04, 0x28
        /*005e*/ 	.short	(.L_1599 - .L_1598)


	//   ....[0]....
.L_1598:
        /*0060*/ 	.word	0x00003350


	//   ....[1]....
        /*0064*/ 	.word	0x00003360


	//   ....[2]....
        /*0068*/ 	.word	0x000033a0


	//   ....[3]....
        /*006c*/ 	.word	0x000033b0


	//   ....[4]....
        /*0070*/ 	.word	0x000033f0


	//   ....[5]....
        /*0074*/ 	.word	0x00003400


	//   ....[6]....
        /*0078*/ 	.word	0x00003440


	//   ....[7]....
        /*007c*/ 	.word	0x00003450


	//   ....[8]....
        /*0080*/ 	.word	0x000034a0


	//   ....[9]....
        /*0084*/ 	.word	0x000034b0


	//----- nvinfo : EIATTR_EXIT_INSTR_OFFSETS
	.align		4
.L_1599:
        /*0088*/ 	.byte	0x04, 0x1c
        /*008a*/ 	.short	(.L_1601 - .L_1600)


	//   ....[0]....
.L_1600:
        /*008c*/ 	.word	0x00000070


	//   ....[1]....
        /*0090*/ 	.word	0x00009380


	//----- nvinfo : EIATTR_MAX_THREADS
	.align		4
.L_1601:
        /*0094*/ 	.byte	0x04, 0x05
        /*0096*/ 	.short	(.L_1603 - .L_1602)
.L_1602:
        /*0098*/ 	.word	0x000002a0
        /*009c*/ 	.word	0x00000001
        /*00a0*/ 	.word	0x00000001


	//----- nvinfo : EIATTR_CRS_STACK_SIZE
	.align		4
.L_1603:
        /*00a4*/ 	.byte	0x04, 0x1e
        /*00a6*/ 	.short	(.L_1605 - .L_1604)
.L_1604:
        /*00a8*/ 	.word	0x00000000


	//----- nvinfo : EIATTR_CBANK_PARAM_SIZE
	.align		4
.L_1605:
        /*00ac*/ 	.byte	0x03, 0x19
        /*00ae*/ 	.short	0x00a0


	//----- nvinfo : EIATTR_PARAM_CBANK
	.align		4
        /*00b0*/ 	.byte	0x04, 0x0a
        /*00b2*/ 	.short	(.L_1607 - .L_1606)
	.align		4
.L_1606:
        /*00b4*/ 	.word	index@(.nv.constant0._Z35group_norm_nhwc_fwd_one_pass_kernelI11Fp16IOBf16WLi512ELi84ELi672EEv26Group_norm_nhwc_fwd_params)
        /*00b8*/ 	.short	0x0210
        /*00ba*/ 	.short	0x00a0


	//----- nvinfo : EIATTR_SW_WAR
	.align		4
.L_1607:
        /*00bc*/ 	.byte	0x04, 0x36
        /*00be*/ 	.short	(.L_1609 - .L_1608)
.L_1608:
        /*00c0*/ 	.word	0x00000008
.L_1609:


//--------------------- .nv.info._Z35group_norm_nhwc_fwd_one_pass_kernelI11Fp16IOFp16WLi64ELi84ELi672EEv26Group_norm_nhwc_fwd_params --------------------------
	.section	.nv.info._Z35group_norm_nhwc_fwd_one_pass_kernelI11Fp16IOFp16WLi64ELi84ELi672EEv26Group_norm_nhwc_fwd_params,"",@"SHT_CUDA_INFO"
	.sectionflags	@""
	.align	4


	//----- nvinfo : EIATTR_CUDA_API_VERSION
	.align		4
        /*0000*/ 	.byte	0x04, 0x37
        /*0002*/ 	.short	(.L_1611 - .L_1610)
.L_1610:
        /*0004*/ 	.word	0x00000082


	//----- nvinfo : EIATTR_KPARAM_INFO
	.align		4
.L_1611:
        /*0008*/ 	.byte	0x04, 0x17
        /*000a*/ 	.short	(.L_1613 - .L_1612)
.L_1612:
        /*000c*/ 	.word	0x00000000
        /*0010*/ 	.short	0x0000
        /*0012*/ 	.short	0x0000
        /*0014*/ 	.byte	0x00, 0xf0, 0x81, 0x02


	//----- nvinfo : EIATTR_SPARSE_MMA_MASK
	.align		4
.L_1613:
        /*0018*/ 	.byte	0x03, 0x50
        /*001a*/ 	.short	0x0000


	//----- nvinfo : EIATTR_MAXREG_COUNT
	.align		4
        /*001c*/ 	.byte	0x03, 0x1b
        /*001e*/ 	.short	0x0050


	//----- nvinfo : EIATTR_NUM_BARRIERS
	.align		4
        /*0020*/ 	.byte	0x02, 0x4c
        /*0022*/ 	.byte	0x01
	.zero		1


	//----- nvinfo : EIATTR_MERCURY_ISA_VERSION
	.align		4
        /*0024*/ 	.byte	0x03, 0x5f
        /*0026*/ 	.short	0x0101


	//----- nvinfo : EIATTR_COOP_GROUP_MASK_REGIDS
	.align		4
        /*0028*/ 	.byte	0x04, 0x29
        /*002a*/ 	.short	(.L_1615 - .L_1614)


	//   ....[0]....
.L_1614:
        /*002c*/ 	.word	0xffffffff


	//   ....[1]....
        /*0030*/ 	.word	0xffffffff


	//   ....[2]....
        /*0034*/ 	.word	0xffffffff


	//   ....[3]....
        /*0038*/ 	.word	0xffffffff


	//   ....[4]....
        /*003c*/ 	.word	0xffffffff


	//   ....[5]....
        /*0040*/ 	.word	0xffffffff


	//   ....[6]....
        /*0044*/ 	.word	0xffffffff


	//   ....[7]....
        /*0048*/ 	.word	0xffffffff


	//   ....[8]....
        /*004c*/ 	.word	0xffffffff


	//   ....[9]....
        /*0050*/ 	.word	0xffffffff


	//----- nvinfo : EIATTR_COOP_GROUP_INSTR_OFFSETS
	.align		4
.L_1615:
        /*0054*/ 	.byte	0x04, 0x28
        /*0056*/ 	.short	(.L_1617 - .L_1616)


	//   ....[0]....
.L_1616:
        /*0058*/ 	.word	0x00000a30


	//   ....[1]....
        /*005c*/ 	.word	0x00000a50


	//   ....[2]....
        /*0060*/ 	.word	0x00000aa0


	//   ....[3]....
        /*0064*/ 	.word	0x00000ac0


	//   ....[4]....
        /*0068*/ 	.word	0x00000af0


	//   ....[5]....
        /*006c*/ 	.word	0x00000b10


	//   ....[6]....
        /*0070*/ 	.word	0x00000b40


	//   ....[7]....
        /*0074*/ 	.word	0x00000b60


	//   ....[8]....
        /*0078*/ 	.word	0x00000b90


	//   ....[9]....
        /*007c*/ 	.word	0x00000bb0


	//----- nvinfo : EIATTR_EXIT_INSTR_OFFSETS
	.align		4
.L_1617:
        /*0080*/ 	.byte	0x04, 0x1c
        /*0082*/ 	.short	(.L_1619 - .L_1618)


	//   ....[0]....
.L_1618:
        /*0084*/ 	.word	0x00000060


	//   ....[1]....
        /*0088*/ 	.word	0x000025a0


	//----- nvinfo : EIATTR_MAX_THREADS
	.align		4
.L_1619:
        /*008c*/ 	.byte	0x04, 0x05
        /*008e*/ 	.short	(.L_1621 - .L_1620)
.L_1620:
        /*0090*/ 	.word	0x000002a0
        /*0094*/ 	.word	0x00000001
        /*0098*/ 	.word	0x00000001


	//----- nvinfo : EIATTR_CRS_STACK_SIZE
	.align		4
.L_1621:
        /*009c*/ 	.byte	0x04, 0x1e
        /*009e*/ 	.short	(.L_1623 - .L_1622)
.L_1622:
        /*00a0*/ 	.word	0x00000000


	//----- nvinfo : EIATTR_CBANK_PARAM_SIZE
	.align		4
.L_1623:
        /*00a4*/ 	.byte	0x03, 0x19
        /*00a6*/ 	.short	0x00a0


	//----- nvinfo : EIATTR_PARAM_CBANK
	.align		4
        /*00a8*/ 	.byte	0x04, 0x0a
        /*00aa*/ 	.short	(.L_1625 - .L_1624)
	.align		4
.L_1624:
        /*00ac*/ 	.word	index@(.nv.constant0._Z35group_norm_nhwc_fwd_one_pass_kernelI11Fp16IOFp16WLi64ELi84ELi672EEv26Group_norm_nhwc_fwd_params)
        /*00b0*/ 	.short	0x0210
        /*00b2*/ 	.short	0x00a0


	//----- nvinfo : EIATTR_SW_WAR
	.align		4
.L_1625:
        /*00b4*/ 	.byte	0x04, 0x36
        /*00b6*/ 	.short	(.L_1627 - .L_1626)
.L_1626:
        /*00b8*/ 	.word	0x00000008
.L_1627:


//--------------------- .nv.info._Z35group_norm_nhwc_fwd_one_pass_kernelI11Fp16IOFp16WLi128ELi84ELi672EEv26Group_norm_nhwc_fwd_params --------------------------
	.section	.nv.info._Z35group_norm_nhwc_fwd_one_pass_kernelI11Fp16IOFp16WLi128ELi84ELi672EEv26Group_norm_nhwc_fwd_params,"",@"SHT_CUDA_INFO"
	.sectionflags	@""
	.align	4


	//----- nvinfo : EIATTR_CUDA_API_VERSION
	.align		4
        /*0000*/ 	.byte	0x04, 0x37
        /*0002*/ 	.short	(.L_1629 - .L_1628)
.L_1628:
        /*0004*/ 	.word	0x00000082


	//----- nvinfo : EIATTR_KPARAM_INFO
	.align		4
.L_1629:
        /*0008*/ 	.byte	0x04, 0x17
        /*000a*/ 	.short	(.L_1631 - .L_1630)
.L_1630:
        /*000c*/ 	.word	0x00000000
        /*0010*/ 	.short	0x0000
        /*0012*/ 	.short	0x0000
        /*0014*/ 	.byte	0x00, 0xf0, 0x81, 0x02


	//----- nvinfo : EIATTR_SPARSE_MMA_MASK
	.align		4
.L_1631:
        /*0018*/ 	.byte	0x03, 0x50
        /*001a*/ 	.short	0x0000


	//----- nvinfo : EIATTR_MAXREG_COUNT
	.align		4
        /*001c*/ 	.byte	0x03, 0x1b
        /*001e*/ 	.short	0x0050


	//----- nvinfo : EIATTR_NUM_BARRIERS
	.align		4
        /*0020*/ 	.byte	0x02, 0x4c
        /*0022*/ 	.byte	0x01
	.zero		1


	//----- nvinfo : EIATTR_MERCURY_ISA_VERSION
	.align		4
        /*0024*/ 	.byte	0x03, 0x5f
        /*0026*/ 	.short	0x0101


	//----- nvinfo : EIATTR_COOP_GROUP_MASK_REGIDS
	.align		4
        /*0028*/ 	.byte	0x04, 0x29
        /*002a*/ 	.short	(.L_1633 - .L_1632)


	//   ....[0]....
.L_1632:
        /*002c*/ 	.word	0xffffffff


	//   ....[1]....
        /*0030*/ 	.word	0xffffffff


	//   ....[2]....
        /*0034*/ 	.word	0xffffffff


	//   ....[3]....
        /*0038*/ 	.word	0xffffffff


	//   ....[4]....
        /*003c*/ 	.word	0xffffffff


	//   ....[5]....
        /*0040*/ 	.word	0xffffffff


	//   ....[6]....
        /*0044*/ 	.word	0xffffffff


	//   ....[7]....
        /*0048*/ 	.word	0xffffffff


	//   ....[8]....
        /*004c*/ 	.word	0xffffffff


	//   ....[9]....
        /*0050*/ 	.word	0xffffffff


	//----- nvinfo : EIATTR_COOP_GROUP_INSTR_OFFSETS
	.align		4
.L_1633:
        /*0054*/ 	.byte	0x04, 0x28
        /*0056*/ 	.short	(.L_1635 - .L_1634)


	//   ....[0]....
.L_1634:
        /*0058*/ 	.word	0x00001020


	//   ....[1]....
        /*005c*/ 	.word	0x00001030


	//   ....[2]....
        /*0060*/ 	.word	0x00001060


	//   ....[3]....
        /*0064*/ 	.word	0x00001070


	//   ....[4]....
        /*0068*/ 	.word	0x000010b0


	//   ....[5]....
        /*006c*/ 	.word	0x000010c0


	//   ....[6]....
        /*0070*/ 	.word	0x00001100


	//   ....[7]....
        /*0074*/ 	.word	0x00001110


	//   ....[8]....
        /*0078*/ 	.word	0x00001150


	//   ....[9]....
        /*007c*/ 	.word	0x00001160


	//----- nvinfo : EIATTR_EXIT_INSTR_OFFSETS
	.align		4
.L_1635:
        /*0080*/ 	.byte	0x04, 0x1c
        /*0082*/ 	.short	(.L_1637 - .L_1636)


	//   ....[0]....
.L_1636:
        /*0084*/ 	.word	0x00000070


	//   ....[1]....
        /*0088*/ 	.word	0x00003570


	//----- nvinfo : EIATTR_MAX_THREADS
	.align		4
.L_1637:
        /*008c*/ 	.byte	0x04, 0x05
        /*008e*/ 	.short	(.L_1639 - .L_1638)
.L_1638:
        /*0090*/ 	.word	0x000002a0
        /*0094*/ 	.word	0x00000001
        /*0098*/ 	.word	0x00000001


	//----- nvinfo : EIATTR_CRS_STACK_SIZE
	.align		4
.L_1639:
        /*009c*/ 	.byte	0x04, 0x1e
        /*009e*/ 	.short	(.L_1641 - .L_1640)
.L_1640:
        /*00a0*/ 	.word	0x00000000


	//----- nvinfo : EIATTR_CBANK_PARAM_SIZE
	.align		4
.L_1641:
        /*00a4*/ 	.byte	0x03, 0x19
        /*00a6*/ 	.short	0x00a0


	//----- nvinfo : EIATTR_PARAM_CBANK
	.align		4
        /*00a8*/ 	.byte	0x04, 0x0a
        /*00aa*/ 	.short	(.L_1643 - .L_1642)
	.align		4
.L_1642:
        /*00ac*/ 	.word	index@(.nv.constant0._Z35group_norm_nhwc_fwd_one_pass_kernelI11Fp16IOFp16WLi128ELi84ELi672EEv26Group_norm_nhwc_fwd_params)
        /*00b0*/ 	.short	0x0210
        /*00b2*/ 	.short	0x00a0


	//----- nvinfo : EIATTR_SW_WAR
	.align		4
.L_1643:
        /*00b4*/ 	.byte	0x04, 0x36
        /*00b6*/ 	.short	(.L_1645 - .L_1644)
.L_1644:
        /*00b8*/ 	.word	0x00000008
.L_1645:


//--------------------- .nv.info._Z35group_norm_nhwc_fwd_one_pass_kernelI11Fp16IOFp16WLi256ELi84ELi672EEv26Group_norm_nhwc_fwd_params --------------------------
	.section	.nv.info._Z35group_norm_nhwc_fwd_one_pass_kernelI11Fp16IOFp16WLi256ELi84ELi672EEv26Group_norm_nhwc_fwd_params,"",@"SHT_CUDA_INFO"
	.sectionflags	@""
	.align	4


	//----- nvinfo : EIATTR_CUDA_API_VERSION
	.align		4
        /*0000*/ 	.byte	0x04, 0x37
        /*0002*/ 	.short	(.L_1647 - .L_1646)
.L_1646:
        /*0004*/ 	.word	0x00000082


	//----- nvinfo : EIATTR_KPARAM_INFO
	.align		4
.L_1647:
        /*0008*/ 	.byte	0x04, 0x17
        /*000a*/ 	.short	(.L_1649 - .L_1648)
.L_1648:
        /*000c*/ 	.word	0x00000000
        /*0010*/ 	.short	0x0000
        /*0012*/ 	.short	0x0000
        /*0014*/ 	.byte	0x00, 0xf0, 0x81, 0x02


	//----- nvinfo : EIATTR_SPARSE_MMA_MASK
	.align		4
.L_1649:
        /*0018*/ 	.byte	0x03, 0x50
        /*001a*/ 	.short	0x0000


	//----- nvinfo : EIATTR_MAXREG_COUNT
	.align		4
        /*001c*/ 	.byte	0x03, 0x1b
        /*001e*/ 	.short	0x0050


	//----- nvinfo : EIATTR_NUM_BARRIERS
	.align		4
        /*0020*/ 	.byte	0x02, 0x4c
        /*0022*/ 	.byte	0x01
	.zero		1


	//----- nvinfo : EIATTR_MERCURY_ISA_VERSION
	.align		4
        /*0024*/ 	.byte	0x03, 0x5f
        /*0026*/ 	.short	0x0101


	//----- nvinfo : EIATTR_COOP_GROUP_MASK_REGIDS
	.align		4
        /*0028*/ 	.byte	0x04, 0x29
        /*002a*/ 	.short	(.L_1651 - .L_1650)


	//   ....[0]....
.L_1650:
        /*002c*/ 	.word	0xffffffff


	//   ....[1]....
        /*0030*/ 	.word	0xffffffff


	//   ....[2]....
        /*0034*/ 	.word	0xffffffff


	//   ....[3]....
        /*0038*/ 	.word	0xffffffff


	//   ....[4]....
        /*003c*/ 	.word	0xffffffff


	//   ....[5]....
        /*0040*/ 	.word	0xffffffff


	//   ....[6]....
        /*0044*/ 	.word	0xffffffff


	//   ....[7]....
        /*0048*/ 	.word	0xffffffff


	//   ....[8]....
        /*004c*/ 	.word	0xffffffff


	//   ....[9]....
        /*0050*/ 	.word	0xffffffff


	//----- nvinfo : EIATTR_COOP_GROUP_INSTR_OFFSETS
	.align		4
.L_1651:
        /*0054*/ 	.byte	0x04, 0x28
        /*0056*/ 	.short	(.L_1653 - .L_1652)


	//   ....[0]....
.L_1652:
        /*0058*/ 	.word	0x00001c00


	//   ....[1]....
        /*005c*/ 	.word	0x00001c10


	//   ....[2]....
        /*0060*/ 	.word	0x00001c50


	//   ....[3]....
        /*0064*/ 	.word	0x00001c60


	//   ....[4]....
        /*0068*/ 	.word	0x00001ca0


	//   ....[5]....
        /*006c*/ 	.word	0x00001cb0


	//   ....[6]....
        /*0070*/ 	.word	0x00001cf0


	//   ....[7]....
        /*0074*/ 	.word	0x00001d00


	//   ....[8]....
        /*0078*/ 	.word	0x00001d40


	//   ....[9]....
        /*007c*/ 	.word	0x00001d50


	//----- nvinfo : EIATTR_EXIT_INSTR_OFFSETS
	.align		4
.L_1653:
        /*0080*/ 	.byte	0x04, 0x1c
        /*0082*/ 	.short	(.L_1655 - .L_1654)


	//   ....[0]....
.L_1654:
        /*0084*/ 	.word	0x00000060


	//   ....[1]....
        /*0088*/ 	.word	0x000052d0


	//----- nvinfo : EIATTR_MAX_THREADS
	.align		4
.L_1655:
        /*008c*/ 	.byte	0x04, 0x05
        /*008e*/ 	.short	(.L_1657 - .L_1656)
.L_1656:
        /*0090*/ 	.word	0x000002a0
        /*0094*/ 	.word	0x00000001
        /*0098*/ 	.word	0x00000001


	//----- nvinfo : EIATTR_CRS_STACK_SIZE
	.align		4
.L_1657:
        /*009c*/ 	.byte	0x04, 0x1e
        /*009e*/ 	.short	(.L_1659 - .L_1658)
.L_1658:
        /*00a0*/ 	.word	0x00000000


	//----- nvinfo : EIATTR_CBANK_PARAM_SIZE
	.align		4
.L_1659:
        /*00a4*/ 	.byte	0x03, 0x19
        /*00a6*/ 	.short	0x00a0


	//----- nvinfo : EIATTR_PARAM_CBANK
	.align		4
        /*00a8*/ 	.byte	0x04, 0x0a
        /*00aa*/ 	.short	(.L_1661 - .L_1660)
	.align		4
.L_1660:
        /*00ac*/ 	.word	index@(.nv.constant0._Z35group_norm_nhwc_fwd_one_pass_kernelI11Fp16IOFp16WLi256ELi84ELi672EEv26Group_norm_nhwc_fwd_params)
        /*00b0*/ 	.short	0x0210
        /*00b2*/ 	.short	0x00a0


	//----- nvinfo : EIATTR_SW_WAR
	.align		4
.L_1661:
        /*00b4*/ 	.byte	0x04, 0x36
        /*00b6*/ 	.short	(.L_1663 - .L_1662)
.L_1662:
        /*00b8*/ 	.word	0x00000008
.L_1663:


//--------------------- .nv.info._Z35group_norm_nhwc_fwd_one_pass_kernelI11Fp16IOFp16WLi512ELi84ELi672EEv26Group_norm_nhwc_fwd_params --------------------------
	.section	.nv.info._Z35group_norm_nhwc_fwd_one_pass_kernelI11Fp16IOFp16WLi512ELi84ELi672EEv26Group_norm_nhwc_fwd_params,"",@"SHT_CUDA_INFO"
	.sectionflags	@""
	.align	4


	//----- nvinfo : EIATTR_CUDA_API_VERSION
	.align		4
        /*0000*/ 	.byte	0x04, 0x37
        /*0002*/ 	.short	(.L_1665 - .L_1664)
.L_1664:
        /*0004*/ 	.word	0x00000082


	//----- nvinfo : EIATTR_KPARAM_INFO
	.align		4
.L_1665:
        /*0008*/ 	.byte	0x04, 0x17
        /*000a*/ 	.short	(.L_1667 - .L_1666)
.L_1666:
        /*000c*/ 	.word	0x00000000
        /*0010*/ 	.short	0x0000
        /*0012*/ 	.short	0x0000
        /*0014*/ 	.byte	0x00, 0xf0, 0x81, 0x02


	//----- nvinfo : EIATTR_SPARSE_MMA_MASK
	.align		4
.L_1667:
        /*0018*/ 	.byte	0x03, 0x50
        /*001a*/ 	.short	0x0000


	//----- nvinfo : EIATTR_MAXREG_COUNT
	.align		4
        /*001c*/ 	.byte	0x03, 0x1b
        /*001e*/ 	.short	0x0050


	//----- nvinfo : EIATTR_NUM_BARRIERS
	.align		4
        /*0020*/ 	.byte	0x02, 0x4c
        /*0022*/ 	.byte	0x01
	.zero		1


	//----- nvinfo : EIATTR_MERCURY_ISA_VERSION
	.align		4
        /*0024*/ 	.byte	0x03, 0x5f
        /*0026*/ 	.short	0x0101


	//----- nvinfo : EIATTR_INT_WARP_WIDE_INSTR_OFFSETS
	.align		4
        /*0028*/ 	.byte	0x04, 0x31
        /*002a*/ 	.short	(.L_1669 - .L_1668)


	//   ....[0]....
.L_1668:
        /*002c*/ 	.word	0x00004330


	//----- nvinfo : EIATTR_COOP_GROUP_MASK_REGIDS
	.align		4
.L_1669:
        /*0030*/ 	.byte	0x04, 0x29
        /*0032*/ 	.short	(.L_1671 - .L_1670)


	//   ....[0]....
.L_1670:
        /*0034*/ 	.word	0xffffffff


	//   ....[1]....
        /*0038*/ 	.word	0xffffffff


	//   ....[2]....
        /*003c*/ 	.word	0xffffffff


	//   ....[3]....
        /*0040*/ 	.word	0xffffffff


	//   ....[4]....
        /*0044*/ 	.word	0xffffffff


	//   ....[5]....
        /*0048*/ 	.word	0xffffffff


	//   ....[6]....
        /*004c*/ 	.word	0xffffffff


	//   ....[7]....
        /*0050*/ 	.word	0xffffffff


	//   ....[8]....
        /*0054*/ 	.word	0xffffffff


	//   ....[9]....
        /*0058*/ 	.word	0xffffffff


	//----- nvinfo : EIATTR_COOP_GROUP_INSTR_OFFSETS
	.align		4
.L_1671:
        /*005c*/ 	.byte	0x04, 0x28
        /*005e*/ 	.short	(.L_1673 - .L_1672)


	//   ....[0]....
.L_1672:
        /*0060*/ 	.word	0x00003350


	//   ....[1]....
        /*0064*/ 	.word	0x00003360


	//   ....[2]....
        /*0068*/ 	.word	0x000033a0


	//   ....[3]....
        /*006c*/ 	.word	0x000033b0


	//   ....[4]....
        /*0070*/ 	.word	0x000033f0


	//   ....[5]....
        /*0074*/ 	.word	0x00003400


	//   ....[6]....
        /*0078*/ 	.word	0x00003440


	//   ....[7]....
        /*007c*/ 	.word	0x00003450


	//   ....[8]....
        /*0080*/ 	.word	0x000034a0


	//   ....[9]....
        /*0084*/ 	.word	0x000034b0


	//----- nvinfo : EIATTR_EXIT_INSTR_OFFSETS
	.align		4
.L_1673:
        /*0088*/ 	.byte	0x04, 0x1c
        /*008a*/ 	.short	(.L_1675 - .L_1674)


	//   ....[0]....
.L_1674:
        /*008c*/ 	.word	0x00000070


	//   ....[1]....
        /*0090*/ 	.word	0x00009380


	//----- nvinfo : EIATTR_MAX_THREADS
	.align		4
.L_1675:
        /*0094*/ 	.byte	0x04, 0x05
        /*0096*/ 	.short	(.L_1677 - .L_1676)
.L_1676:
        /*0098*/ 	.word	0x000002a0
        /*009c*/ 	.word	0x00000001
        /*00a0*/ 	.word	0x00000001


	//----- nvinfo : EIATTR_CRS_STACK_SIZE
	.align		4
.L_1677:
        /*00a4*/ 	.byte	0x04, 0x1e
        /*00a6*/ 	.short	(.L_1679 - .L_1678)
.L_1678:
        /*00a8*/ 	.word	0x00000000


	//----- nvinfo : EIATTR_CBANK_PARAM_SIZE
	.align		4
.L_1679:
        /*00ac*/ 	.byte	0x03, 0x19
        /*00ae*/ 	.short	0x00a0


	//----- nvinfo : EIATTR_PARAM_CBANK
	.align		4
        /*00b0*/ 	.byte	0x04, 0x0a
        /*00b2*/ 	.short	(.L_1681 - .L_1680)
	.align		4
.L_1680:
        /*00b4*/ 	.word	index@(.nv.constant0._Z35group_norm_nhwc_fwd_one_pass_kernelI11Fp16IOFp16WLi512ELi84ELi672EEv26Group_norm_nhwc_fwd_params)
        /*00b8*/ 	.short	0x0210
        /*00ba*/ 	.short	0x00a0


	//----- nvinfo : EIATTR_SW_WAR
	.align		4
.L_1681:
        /*00bc*/ 	.byte	0x04, 0x36
        /*00be*/ 	.short	(.L_1683 - .L_1682)
.L_1682:
        /*00c0*/ 	.word	0x00000008
.L_1683:


//--------------------- .nv.info._Z35group_norm_nhwc_fwd_one_pass_kernelI11Fp32IOFp32WLi64ELi84ELi672EEv26Group_norm_nhwc_fwd_params --------------------------
	.section	.nv.info._Z35group_norm_nhwc_fwd_one_pass_kernelI11Fp32IOFp32WLi64ELi84ELi672EEv26Group_norm_nhwc_fwd_params,"",@"SHT_CUDA_INFO"
	.sectionflags	@""
	.align	4


	//----- nvinfo : EIATTR_CUDA_API_VERSION
	.align		4
        /*0000*/ 	.byte	0x04, 0x37
        /*0002*/ 	.short	(.L_1685 - .L_1684)
.L_1684:
        /*0004*/ 	.word	0x00000082


	//----- nvinfo : EIATTR_KPARAM_INFO
	.align		4
.L_1685:
        /*0008*/ 	.byte	0x04, 0x17
        /*000a*/ 	.short	(.L_1687 - .L_1686)
.L_1686:
        /*000c*/ 	.word	0x00000000
        /*0010*/ 	.short	0x0000
        /*0012*/ 	.short	0x0000
        /*0014*/ 	.byte	0x00, 0xf0, 0x81, 0x02


	//----- nvinfo : EIATTR_SPARSE_MMA_MASK
	.align		4
.L_1687:
        /*0018*/ 	.byte	0x03, 0x50
        /*001a*/ 	.short	0x0000


	//----- nvinfo : EIATTR_MAXREG_COUNT
	.align		4
        /*001c*/ 	.byte	0x03, 0x1b
        /*001e*/ 	.short	0x0050


	//----- nvinfo : EIATTR_NUM_BARRIERS
	.align		4
        /*0020*/ 	.byte	0x02, 0x4c
        /*0022*/ 	.byte	0x01
	.zero		1


	//----- nvinfo : EIATTR_MERCURY_ISA_VERSION
	.align		4
        /*0024*/ 	.byte	0x03, 0x5f
        /*0026*/ 	.short	0x0101


	//----- nvinfo : EIATTR_COOP_GROUP_MASK_REGIDS
	.align		4
        /*0028*/ 	.byte	0x04, 0x29
        /*002a*/ 	.short	(.L_1689 - .L_1688)


	//   ....[0]....
.L_1688:
        /*002c*/ 	.word	0xffffffff


	//   ....[1]....
        /*0030*/ 	.word	0xffffffff


	//   ....[2]....
        /*0034*/ 	.word	0xffffffff


	//   ....[3]....
        /*0038*/ 	.word	0xffffffff


	//   ....[4]....
        /*003c*/ 	.word	0xffffffff


	//   ....[5]....
        /*0040*/ 	.word	0xffffffff


	//   ....[6]....
        /*0044*/ 	.word	0xffffffff


	//   ....[7]....
        /*0048*/ 	.word	0xffffffff


	//   ....[8]....
        /*004c*/ 	.word	0xffffffff


	//   ....[9]....
        /*0050*/ 	.word	0xffffffff


	//----- nvinfo : EIATTR_COOP_GROUP_INSTR_OFFSETS
	.align		4
.L_1689:
        /*0054*/ 	.byte	0x04, 0x28
        /*0056*/ 	.short	(.L_1691 - .L_1690)


	//   ....[0]....
.L_1690:
        /*0058*/ 	.word	0x000009b0


	//   ....[1]....
        /*005c*/ 	.word	0x000009c0


	//   ....[2]....
        /*0060*/ 	.word	0x000009f0


	//   ....[3]....
        /*0064*/ 	.word	0x00000a00


	//   ....[4]....
        /*0068*/ 	.word	0x00000a40


	//   ....[5]....
        /*006c*/ 	.word	0x00000a50


	//   ....[6]....
        /*0070*/ 	.word	0x00000a90


	//   ....[7]....
        /*0074*/ 	.word	0x00000aa0


	//   ....[8]....
        /*0078*/ 	.word	0x00000af0


	//   ....[9]....
        /*007c*/ 	.word	0x00000b00


	//----- nvinfo : EIATTR_EXIT_INSTR_OFFSETS
	.align		4
.L_1691:
        /*0080*/ 	.byte	0x04, 0x1c
        /*0082*/ 	.short	(.L_1693 - .L_1692)


	//   ....[0]....
.L_1692:
        /*0084*/ 	.word	0x00000060


	//   ....[1]....
        /*0088*/ 	.word	0x00002450


	//----- nvinfo : EIATTR_MAX_THREADS
	.align		4
.L_1693:
        /*008c*/ 	.byte	0x04, 0x05
        /*008e*/ 	.short	(.L_1695 - .L_1694)
.L_1694:
        /*0090*/ 	.word	0x000002a0
        /*0094*/ 	.word	0x00000001
        /*0098*/ 	.word	0x00000001


	//----- nvinfo : EIATTR_CRS_STACK_SIZE
	.align		4
.L_1695:
        /*009c*/ 	.byte	0x04, 0x1e
        /*009e*/ 	.short	(.L_1697 - .L_1696)
.L_1696:
        /*00a0*/ 	.word	0x00000000


	//----- nvinfo : EIATTR_CBANK_PARAM_SIZE
	.align		4
.L_1697:
        /*00a4*/ 	.byte	0x03, 0x19
        /*00a6*/ 	.short	0x00a0


	//----- nvinfo : EIATTR_PARAM_CBANK
	.align		4
        /*00a8*/ 	.byte	0x04, 0x0a
        /*00aa*/ 	.short	(.L_1699 - .L_1698)
	.align		4
.L_1698:
        /*00ac*/ 	.word	index@(.nv.constant0._Z35group_norm_nhwc_fwd_one_pass_kernelI11Fp32IOFp32WLi64ELi84ELi672EEv26Group_norm_nhwc_fwd_params)
        /*00b0*/ 	.short	0x0210
        /*00b2*/ 	.short	0x00a0


	//----- nvinfo : EIATTR_SW_WAR
	.align		4
.L_1699:
        /*00b4*/ 	.byte	0x04, 0x36
        /*00b6*/ 	.short	(.L_1701 - .L_1700)
.L_1700:
        /*00b8*/ 	.word	0x00000008
.L_1701:


//--------------------- .nv.info._Z35group_norm_nhwc_fwd_one_pass_kernelI11Fp32IOFp32WLi128ELi84ELi672EEv26Group_norm_nhwc_fwd_params --------------------------
	.section	.nv.info._Z35group_norm_nhwc_fwd_one_pass_kernelI11Fp32IOFp32WLi128ELi84ELi672EEv26Group_norm_nhwc_fwd_params,"",@"SHT_CUDA_INFO"
	.sectionflags	@""
	.align	4


	//----- nvinfo : EIATTR_CUDA_API_VERSION
	.align		4
        /*0000*/ 	.byte	0x04, 0x37
        /*0002*/ 	.short	(.L_1703 - .L_1702)
.L_1702:
        /*0004*/ 	.word	0x00000082


	//----- nvinfo : EIATTR_KPARAM_INFO
	.align		4
.L_1703:
        /*0008*/ 	.byte	0x04, 0x17
        /*000a*/ 	.short	(.L_1705 - .L_1704)
.L_1704:
        /*000c*/ 	.word	0x00000000
        /*0010*/ 	.short	0x0000
        /*0012*/ 	.short	0x0000
        /*0014*/ 	.byte	0x00, 0xf0, 0x81, 0x02


	//----- nvinfo : EIATTR_SPARSE_MMA_MASK
	.align		4
.L_1705:
        /*0018*/ 	.byte	0x03, 0x50
        /*001a*/ 	.short	0x0000


	//----- nvinfo : EIATTR_MAXREG_COUNT
	.align		4
        /*001c*/ 	.byte	0x03, 0x1b
        /*001e*/ 	.short	0x0050


	//----- nvinfo : EIATTR_NUM_BARRIERS
	.align		4
        /*0020*/ 	.byte	0x02, 0x4c
        /*0022*/ 	.byte	0x01
	.zero		1


	//----- nvinfo : EIATTR_MERCURY_ISA_VERSION
	.align		4
        /*0024*/ 	.byte	0x03, 0x5f
        /*0026*/ 	.short	0x0101


	//----- nvinfo : EIATTR_COOP_GROUP_MASK_REGIDS
	.align		4
        /*0028*/ 	.byte	0x04, 0x29
        /*002a*/ 	.short	(.L_1707 - .L_1706)


	//   ....[0]....
.L_1706:
        /*002c*/ 	.word	0xffffffff


	//   ....[1]....
        /*0030*/ 	.word	0xffffffff


	//   ....[2]....
        /*0034*/ 	.word	0xffffffff


	//   ....[3]....
        /*0038*/ 	.word	0xffffffff


	//   ....[4]....
        /*003c*/ 	.word	0xffffffff


	//   ....[5]....
        /*0040*/ 	.word	0xffffffff


	//   ....[6]....
        /*0044*/ 	.word	0xffffffff


	//   ....[7]....
        /*0048*/ 	.word	0xffffffff


	//   ....[8]....
        /*004c*/ 	.word	0xffffffff


	//   ....[9]....
        /*0050*/ 	.word	0xffffffff


	//----- nvinfo : EIATTR_COOP_GROUP_INSTR_OFFSETS
	.align		4
.L_1707:
        /*0054*/ 	.byte	0x04, 0x28
        /*0056*/ 	.short	(.L_1709 - .L_1708)


	//   ....[0]....
.L_1708:
        /*0058*/ 	.word	0x00000f30


	//   ....[1]....
        /*005c*/ 	.word	0x00000f40


	//   ....[2]....
        /*0060*/ 	.word	0x00000f70


	//   ....[3]....
        /*0064*/ 	.word	0x00000f80


	//   ....[4]....
        /*0068*/ 	.word	0x00000fc0


	//   ....[5]....
        /*006c*/ 	.word	0x00000fd0


	//   ....[6]....
        /*0070*/ 	.word	0x00001010


	//   ....[7]....
        /*0074*/ 	.word	0x00001020


	//   ....[8]....
        /*0078*/ 	.word	0x00001060


	//   ....[9]....
        /*007c*/ 	.word	0x00001070


	//----- nvinfo : EIATTR_EXIT_INSTR_OFFSETS
	.align		4
.L_1709:
        /*0080*/ 	.byte	0x04, 0x1c
        /*0082*/ 	.short	(.L_1711 - .L_1710)


	//   ....[0]....
.L_1710:
        /*0084*/ 	.word	0x00000060


	//   ....[1]....
        /*0088*/ 	.word	0x000031a0


	//----- nvinfo : EIATTR_MAX_THREADS
	.align		4
.L_1711:
        /*008c*/ 	.byte	0x04, 0x05
        /*008e*/ 	.short	(.L_1713 - .L_1712)
.L_1712:
        /*0090*/ 	.word	0x000002a0
        /*0094*/ 	.word	0x00000001
        /*0098*/ 	.word	0x00000001


	//----- nvinfo : EIATTR_CRS_STACK_SIZE
	.align		4
.L_1713:
        /*009c*/ 	.byte	0x04, 0x1e
        /*009e*/ 	.short	(.L_1715 - .L_1714)
.L_1714:
        /*00a0*/ 	.word	0x00000000


	//----- nvinfo : EIATTR_CBANK_PARAM_SIZE
	.align		4
.L_1715:
        /*00a4*/ 	.byte	0x03, 0x19
        /*00a6*/ 	.short	0x00a0


	//----- nvinfo : EIATTR_PARAM_CBANK
	.align		4
        /*00a8*/ 	.byte	0x04, 0x0a
        /*00aa*/ 	.short	(.L_1717 - .L_1716)
	.align		4
.L_1716:
        /*00ac*/ 	.word	index@(.nv.constant0._Z35group_norm_nhwc_fwd_one_pass_kernelI11Fp32IOFp32WLi128ELi84ELi672EEv26Group_norm_nhwc_fwd_params)
        /*00b0*/ 	.short	0x0210
        /*00b2*/ 	.short	0x00a0


	//----- nvinfo : EIATTR_SW_WAR
	.align		4
.L_1717:
        /*00b4*/ 	.byte	0x04, 0x36
        /*00b6*/ 	.short	(.L_1719 - .L_1718)
.L_1718:
        /*00b8*/ 	.word	0x00000008
.L_1719:


//--------------------- .nv.info._Z35group_norm_nhwc_fwd_one_pass_kernelI11Fp32IOFp32WLi256ELi84ELi672EEv26Group_norm_nhwc_fwd_params --------------------------
	.section	.nv.info._Z35group_norm_nhwc_fwd_one_pass_kernelI11Fp32IOFp32WLi256ELi84ELi672EEv26Group_norm_nhwc_fwd_params,"",@"SHT_CUDA_INFO"
	.sectionflags	@""
	.align	4


	//----- nvinfo : EIATTR_CUDA_API_VERSION
	.align		4
        /*0000*/ 	.byte	0x04, 0x37
        /*0002*/ 	.short	(.L_1721 - .L_1720)
.L_1720:
        /*0004*/ 	.word	0x00000082


	//----- nvinfo : EIATTR_KPARAM_INFO
	.align		4
.L_1721:
        /*0008*/ 	.byte	0x04, 0x17
        /*000a*/ 	.short	(.L_1723 - .L_1722)
.L_1722:
        /*000c*/ 	.word	0x00000000
        /*0010*/ 	.short	0x0000
        /*0012*/ 	.short	0x0000
        /*0014*/ 	.byte	0x00, 0xf0, 0x81, 0x02


	//----- nvinfo : EIATTR_SPARSE_MMA_MASK
	.align		4
.L_1723:
        /*0018*/ 	.byte	0x03, 0x50
        /*001a*/ 	.short	0x0000


	//----- nvinfo : EIATTR_MAXREG_COUNT
	.align		4
        /*001c*/ 	.byte	0x03, 0x1b
        /*001e*/ 	.short	0x0050


	//----- nvinfo : EIATTR_NUM_BARRIERS
	.align		4
        /*0020*/ 	.byte	0x02, 0x4c
        /*0022*/ 	.byte	0x01
	.zero		1


	//----- nvinfo : EIATTR_MERCURY_ISA_VERSION
	.align		4
        /*0024*/ 	.byte	0x03, 0x5f
        /*0026*/ 	.short	0x0101


	//----- nvinfo : EIATTR_COOP_GROUP_MASK_REGIDS
	.align		4
        /*0028*/ 	.byte	0x04, 0x29
        /*002a*/ 	.short	(.L_1725 - .L_1724)


	//   ....[0]....
.L_1724:
        /*002c*/ 	.word	0xffffffff


	//   ....[1]....
        /*0030*/ 	.word	0xffffffff


	//   ....[2]....
        /*0034*/ 	.word	0xffffffff


	//   ....[3]....
        /*0038*/ 	.word	0xffffffff


	//   ....[4]....
        /*003c*/ 	.word	0xffffffff


	//   ....[5]....
        /*0040*/ 	.word	0xffffffff


	//   ....[6]....
        /*0044*/ 	.word	0xffffffff


	//   ....[7]....
        /*0048*/ 	.word	0xffffffff


	//   ....[8]....
        /*004c*/ 	.word	0xffffffff


	//   ....[9]....
        /*0050*/ 	.word	0xffffffff


	//----- nvinfo : EIATTR_COOP_GROUP_INSTR_OFFSETS
	.align		4
.L_1725:
        /*0054*/ 	.byte	0x04, 0x28
        /*0056*/ 	.short	(.L_1727 - .L_1726)


	//   ....[0]....
.L_1726:
        /*0058*/ 	.word	0x00001a50


	//   ....[1]....
        /*005c*/ 	.word	0x00001a60


	//   ....[2]....
        /*0060*/ 	.word	0x00001a90


	//   ....[3]....
        /*0064*/ 	.word	0x00001aa0


	//   ....[4]....
        /*0068*/ 	.word	0x00001ae0


	//   ....[5]....
        /*006c*/ 	.word	0x00001af0


	//   ....[6]....
        /*0070*/ 	.word	0x00001b30


	//   ....[7]....
        /*0074*/ 	.word	0x00001b40


	//   ....[8]....
        /*0078*/ 	.word	0x00001b80


	//   ....[9]....
        /*007c*/ 	.word	0x00001b90


	//----- nvinfo : EIATTR_EXIT_INSTR_OFFSETS
	.align		4
.L_1727:
        /*0080*/ 	.byte	0x04, 0x1c
        /*0082*/ 	.short	(.L_1729 - .L_1728)


	//   ....[0]....
.L_1728:
        /*0084*/ 	.word	0x00000070


	//   ....[1]....
        /*0088*/ 	.word	0x00004f80


	//----- nvinfo : EIATTR_MAX_THREADS
	.align		4
.L_1729:
        /*008c*/ 	.byte	0x04, 0x05
        /*008e*/ 	.short	(.L_1731 - .L_1730)
.L_1730:
        /*0090*/ 	.word	0x000002a0
        /*0094*/ 	.word	0x00000001
        /*0098*/ 	.word	0x00000001


	//----- nvinfo : EIATTR_CRS_STACK_SIZE
	.align		4
.L_1731:
        /*009c*/ 	.byte	0x04, 0x1e
        /*009e*/ 	.short	(.L_1733 - .L_1732)
.L_1732:
        /*00a0*/ 	.word	0x00000000


	//----- nvinfo : EIATTR_CBANK_PARAM_SIZE
	.align		4
.L_1733:
        /*00a4*/ 	.byte	0x03, 0x19
        /*00a6*/ 	.short	0x00a0


	//----- nvinfo : EIATTR_PARAM_CBANK
	.align		4
        /*00a8*/ 	.byte	0x04, 0x0a
        /*00aa*/ 	.short	(.L_1735 - .L_1734)
	.align		4
.L_1734:
        /*00ac*/ 	.word	index@(.nv.constant0._Z35group_norm_nhwc_fwd_one_pass_kernelI11Fp32IOFp32WLi256ELi84ELi672EEv26Group_norm_nhwc_fwd_params)
        /*00b0*/ 	.short	0x0210
        /*00b2*/ 	.short	0x00a0


	//----- nvinfo : EIATTR_SW_WAR
	.align		4
.L_1735:
        /*00b4*/ 	.byte	0x04, 0x36
        /*00b6*/ 	.short	(.L_1737 - .L_1736)
.L_1736:
        /*00b8*/ 	.word	0x00000008
.L_1737:


//--------------------- .nv.info._Z35group_norm_nhwc_fwd_one_pass_kernelI11Fp32IOFp32WLi512ELi84ELi672EEv26Group_norm_nhwc_fwd_params --------------------------
	.section	.nv.info._Z35group_norm_nhwc_fwd_one_pass_kernelI11Fp32IOFp32WLi512ELi84ELi672EEv26Group_norm_nhwc_fwd_params,"",@"SHT_CUDA_INFO"
	.sectionflags	@""
	.align	4


	//----- nvinfo : EIATTR_CUDA_API_VERSION
	.align		4
        /*0000*/ 	.byte	0x04, 0x37
        /*0002*/ 	.short	(.L_1739 - .L_1738)
.L_1738:
        /*0004*/ 	.word	0x00000082


	//----- nvinfo : EIATTR_KPARAM_INFO
	.align		4
.L_1739:
        /*0008*/ 	.byte	0x04, 0x17
        /*000a*/ 	.short	(.L_1741 - .L_1740)
.L_1740:
        /*000c*/ 	.word	0x00000000
        /*0010*/ 	.short	0x0000
        /*0012*/ 	.short	0x0000
        /*0014*/ 	.byte	0x00, 0xf0, 0x81, 0x02


	//----- nvinfo : EIATTR_SPARSE_MMA_MASK
	.align		4
.L_1741:
        /*0018*/ 	.byte	0x03, 0x50
        /*001a*/ 	.short	0x0000


	//----- nvinfo : EIATTR_MAXREG_COUNT
	.align		4
        /*001c*/ 	.byte	0x03, 0x1b
        /*001e*/ 	.short	0x0050


	//----- nvinfo : EIATTR_NUM_BARRIERS
	.align		4
        /*0020*/ 	.byte	0x02, 0x4c
        /*0022*/ 	.byte	0x01
	.zero		1


	//----- nvinfo : EIATTR_ANNOTATIONS
	.align		4
        /*0024*/ 	.byte	0x04, 0x55
        /*0026*/ 	.short	(.L_1743 - .L_1742)


	//   ....[0]....
.L_1742:
        /*0028*/ 	.word	0x00000001
        /*002c*/ 	.byte	0xa0, 0x01, 0x00, 0x00, 0x01, 0x00, 0x00, 0x00, 0x80, 0x02, 0x00, 0x00, 0x01, 0x00, 0x00, 0x00
        /*003c*/ 	.byte	0x10, 0x48, 0x00, 0x00


	//----- nvinfo : EIATTR_MERCURY_ISA_VERSION
	.align		4
.L_1743:
        /*0040*/ 	.byte	0x03, 0x5f
        /*0042*/ 	.short	0x0101


	//----- nvinfo : EIATTR_INT_WARP_WIDE_INSTR_OFFSETS
	.align		4
        /*0044*/ 	.byte	0x04, 0x31
        /*0046*/ 	.short	(.L_1745 - .L_1744)


	//   ....[0]....
.L_1744:
        /*0048*/ 	.word	0x000046f0


	//----- nvinfo : EIATTR_COOP_GROUP_MASK_REGIDS
	.align		4
.L_1745:
        /*004c*/ 	.byte	0x04, 0x29
        /*004e*/ 	.short	(.L_1747 - .L_1746)


	//   ....[0]....
.L_1746:
        /*0050*/ 	.word	0xffffffff


	//   ....[1]....
        /*0054*/ 	.word	0xffffffff


	//   ....[2]....
        /*0058*/ 	.word	0xffffffff


	//   ....[3]....
        /*005c*/ 	.word	0xffffffff


	//   ....[4]....
        /*0060*/ 	.word	0xffffffff


	//   ....[5]....
        /*0064*/ 	.word	0xffffffff


	//   ....[6]....
        /*0068*/ 	.word	0xffffffff


	//   ....[7]....
        /*006c*/ 	.word	0xffffffff


	//   ....[8]....
        /*0070*/ 	.word	0xffffffff


	//   ....[9]....
        /*0074*/ 	.word	0xffffffff


	//----- nvinfo : EIATTR_COOP_GROUP_INSTR_OFFSETS
	.align		4
.L_1747:
        /*0078*/ 	.byte	0x04, 0x28
        /*007a*/ 	.short	(.L_1749 - .L_1748)


	//   ....[0]....
.L_1748:
        /*007c*/ 	.word	0x00003710


	//   ....[1]....
        /*0080*/ 	.word	0x00003750


	//   ....[2]....
        /*0084*/ 	.word	0x00003770


	//   ....[3]....
        /*0088*/ 	.word	0x000037a0


	//   ....[4]....
        /*008c*/ 	.word	0x000037c0


	//   ....[5]....
        /*0090*/ 	.word	0x000037f0


	//   ....[6]....
        /*0094*/ 	.word	0x00003810


	//   ....[7]....
        /*0098*/ 	.word	0x00003840


	//   ....[8]....
        /*009c*/ 	.word	0x00003870


	//   ....[9]....
        /*00a0*/ 	.word	0x000038a0


	//----- nvinfo : EIATTR_EXIT_INSTR_OFFSETS
	.align		4
.L_1749:
        /*00a4*/ 	.byte	0x04, 0x1c
        /*00a6*/ 	.short	(.L_1751 - .L_1750)


	//   ....[0]....
.L_1750:
        /*00a8*/ 	.word	0x00000080


	//   ....[1]....
        /*00ac*/ 	.word	0x00009480


	//----- nvinfo : EIATTR_MAX_THREADS
	.align		4
.L_1751:
        /*00b0*/ 	.byte	0x04, 0x05
        /*00b2*/ 	.short	(.L_1753 - .L_1752)
.L_1752:
        /*00b4*/ 	.word	0x000002a0
        /*00b8*/ 	.word	0x00000001
        /*00bc*/ 	.word	0x00000001


	//----- nvinfo : EIATTR_CRS_STACK_SIZE
	.align		4
.L_1753:
        /*00c0*/ 	.byte	0x04, 0x1e
        /*00c2*/ 	.short	(.L_1755 - .L_1754)
.L_1754:
        /*00c4*/ 	.word	0x00000000


	//----- nvinfo : EIATTR_CBANK_PARAM_SIZE
	.align		4
.L_1755:
        /*00c8*/ 	.byte	0x03, 0x19
        /*00ca*/ 	.short	0x00a0


	//----- nvinfo : EIATTR_PARAM_CBANK
	.align		4
        /*00cc*/ 	.byte	0x04, 0x0a
        /*00ce*/ 	.short	(.L_1757 - .L_1756)
	.align		4
.L_1756:
        /*00d0*/ 	.word	index@(.nv.constant0._Z35group_norm_nhwc_fwd_one_pass_kernelI11Fp32IOFp32WLi512ELi84ELi672EEv26Group_norm_nhwc_fwd_params)
        /*00d4*/ 	.short	0x0210
        /*00d6*/ 	.short	0x00a0


	//----- nvinfo : EIATTR_SW_WAR
	.align		4
.L_1757:
        /*00d8*/ 	.byte	0x04, 0x36
        /*00da*/ 	.short	(.L_1759 - .L_1758)
.L_1758:
        /*00dc*/ 	.word	0x00000008
.L_1759:


//--------------------- .nv.info._Z35group_norm_nhwc_fwd_one_pass_kernelI11Fp32IOBf16WLi64ELi84ELi672EEv26Group_norm_nhwc_fwd_params --------------------------
	.section	.nv.info._Z35group_norm_nhwc_fwd_one_pass_kernelI11Fp32IOBf16WLi64ELi84ELi672EEv26Group_norm_nhwc_fwd_params,"",@"SHT_CUDA_INFO"
	.sectionflags	@""
	.align	4


	//----- nvinfo : EIATTR_CUDA_API_VERSION
	.align		4
        /*0000*/ 	.byte	0x04, 0x37
        /*0002*/ 	.short	(.L_1761 - .L_1760)
.L_1760:
        /*0004*/ 	.word	0x00000082


	//----- nvinfo : EIATTR_KPARAM_INFO
	.align		4
.L_1761:
        /*0008*/ 	.byte	0x04, 0x17
        /*000a*/ 	.short	(.L_1763 - .L_1762)
.L_1762:
        /*000c*/ 	.word	0x00000000
        /*0010*/ 	.short	0x0000
        /*0012*/ 	.short	0x0000
        /*0014*/ 	.byte	0x00, 0xf0, 0x81, 0x02


	//----- nvinfo : EIATTR_SPARSE_MMA_MASK
	.align		4
.L_1763:
        /*0018*/ 	.byte	0x03, 0x50
        /*001a*/ 	.short	0x0000


	//----- nvinfo : EIATTR_MAXREG_COUNT
	.align		4
        /*001c*/ 	.byte	0x03, 0x1b
        /*001e*/ 	.short	0x0050


	//----- nvinfo : EIATTR_NUM_BARRIERS
	.align		4
        /*0020*/ 	.byte	0x02, 0x4c
        /*0022*/ 	.byte	0x01
	.zero		1


	//----- nvinfo : EIATTR_MERCURY_ISA_VERSION
	.align		4
        /*0024*/ 	.byte	0x03, 0x5f
        /*0026*/ 	.short	0x0101


	//----- nvinfo : EIATTR_COOP_GROUP_MASK_REGIDS
	.align		4
        /*0028*/ 	.byte	0x04, 0x29
        /*002a*/ 	.short	(.L_1765 - .L_1764)


	//   ....[0]....
.L_1764:
        /*002c*/ 	.word	0xffffffff


	//   ....[1]....
        /*0030*/ 	.word	0xffffffff


	//   ....[2]....
        /*0034*/ 	.word	0xffffffff


	//   ....[3]....
        /*0038*/ 	.word	0xffffffff


	//   ....[4]....
        /*003c*/ 	.word	0xffffffff


	//   ....[5]....
        /*0040*/ 	.word	0xffffffff


	//   ....[6]....
        /*0044*/ 	.word	0xffffffff


	//   ....[7]....
        /*0048*/ 	.word	0xffffffff


	//   ....[8]....
        /*004c*/ 	.word	0xffffffff


	//   ....[9]....
        /*0050*/ 	.word	0xffffffff


	//----- nvinfo : EIATTR_COOP_GROUP_INSTR_OFFSETS
	.align		4
.L_1765:
        /*0054*/ 	.byte	0x04, 0x28
        /*0056*/ 	.short	(.L_1767 - .L_1766)


	//   ....[0]....
.L_1766:
        /*0058*/ 	.word	0x000009c0


	//   ....[1]....
        /*005c*/ 	.word	0x000009d0


	//   ....[2]....
        /*0060*/ 	.word	0x00000a00


	//   ....[3]....
        /*0064*/ 	.word	0x00000a10


	//   ....[4]....
        /*0068*/ 	.word	0x00000a50


	//   ....[5]....
        /*006c*/ 	.word	0x00000a60


	//   ....[6]....
        /*0070*/ 	.word	0x00000aa0


	//   ....[7]....
        /*0074*/ 	.word	0x00000ab0


	//   ....[8]....
        /*0078*/ 	.word	0x00000b00


	//   ....[9]....
        /*007c*/ 	.word	0x00000b10


	//----- nvinfo : EIATTR_EXIT_INSTR_OFFSETS
	.align		4
.L_1767:
        /*0080*/ 	.byte	0x04, 0x1c
        /*0082*/ 	.short	(.L_1769 - .L_1768)


	//   ....[0]....
.L_1768:
        /*0084*/ 	.word	0x00000060


	//   ....[1]....
        /*0088*/ 	.word	0x00002490


	//----- nvinfo : EIATTR_MAX_THREADS
	.align		4
.L_1769:
        /*008c*/ 	.byte	0x04, 0x05
        /*008e*/ 	.short	(.L_1771 - .L_1770)
.L_1770:
        /*0090*/ 	.word	0x000002a0
        /*0094*/ 	.word	0x00000001
        /*0098*/ 	.word	0x00000001


	//----- nvinfo : EIATTR_CRS_STACK_SIZE
	.align		4
.L_1771:
        /*009c*/ 	.byte	0x04, 0x1e
        /*009e*/ 	.short	(.L_1773 - .L_1772)
.L_1772:
        /*00a0*/ 	.word	0x00000000


	//----- nvinfo : EIATTR_CBANK_PARAM_SIZE
	.align		4
.L_1773:
        /*00a4*/ 	.byte	0x03, 0x19
        /*00a6*/ 	.short	0x00a0


	//----- nvinfo : EIATTR_PARAM_CBANK
	.align		4
        /*00a8*/ 	.byte	0x04, 0x0a
        /*00aa*/ 	.short	(.L_1775 - .L_1774)
	.align		4
.L_1774:
        /*00ac*/ 	.word	index@(.nv.constant0._Z35group_norm_nhwc_fwd_one_pass_kernelI11Fp32IOBf16WLi64ELi84ELi672EEv26Group_norm_nhwc_fwd_params)
        /*00b0*/ 	.short	0x0210
        /*00b2*/ 	.short	0x00a0


	//----- nvinfo : EIATTR_SW_WAR
	.align		4
.L_1775:
        /*00b4*/ 	.byte	0x04, 0x36
        /*00b6*/ 	.short	(.L_1777 - .L_1776)
.L_1776:
        /*00b8*/ 	.word	0x00000008
.L_1777:


//--------------------- .nv.info._Z35group_norm_nhwc_fwd_one_pass_kernelI11Fp32IOBf16WLi128ELi84ELi672EEv26Group_norm_nhwc_fwd_params --------------------------
	.section	.nv.info._Z35group_norm_nhwc_fwd_one_pass_kernelI11Fp32IOBf16WLi128ELi84ELi672EEv26Group_norm_nhwc_fwd_params,"",@"SHT_CUDA_INFO"
	.sectionflags	@""
	.align	4


	//----- nvinfo : EIATTR_CUDA_API_VERSION
	.align		4
        /*0000*/ 	.byte	0x04, 0x37
        /*0002*/ 	.short	(.L_1779 - .L_1778)
.L_1778:
        /*0004*/ 	.word	0x00000082


	//----- nvinfo : EIATTR_KPARAM_INFO
	.align		4
.L_1779:
        /*0008*/ 	.byte	0x04, 0x17
        /*000a*/ 	.short	(.L_1781 - .L_1780)
.L_1780:
        /*000c*/ 	.word	0x00000000
        /*0010*/ 	.short	0x0000
        /*0012*/ 	.short	0x0000
        /*0014*/ 	.byte	0x00, 0xf0, 0x81, 0x02


	//----- nvinfo : EIATTR_SPARSE_MMA_MASK
	.align		4
.L_1781:
        /*0018*/ 	.byte	0x03, 0x50
        /*001a*/ 	.short	0x0000


	//----- nvinfo : EIATTR_MAXREG_COUNT
	.align		4
        /*001c*/ 	.byte	0x03, 0x1b
        /*001e*/ 	.short	0x0050


	//----- nvinfo : EIATTR_NUM_BARRIERS
	.align		4
        /*0020*/ 	.byte	0x02, 0x4c
        /*0022*/ 	.byte	0x01
	.zero		1


	//----- nvinfo : EIATTR_MERCURY_ISA_VERSION
	.align		4
        /*0024*/ 	.byte	0x03, 0x5f
        /*0026*/ 	.short	0x0101


	//----- nvinfo : EIATTR_COOP_GROUP_MASK_REGIDS
	.align		4
        /*0028*/ 	.byte	0x04, 0x29
        /*002a*/ 	.short	(.L_1783 - .L_1782)


	//   ....[0]....
.L_1782:
        /*002c*/ 	.word	0xffffffff


	//   ....[1]....
        /*0030*/ 	.word	0xffffffff


	//   ....[2]....
        /*0034*/ 	.word	0xffffffff


	//   ....[3]....
        /*0038*/ 	.word	0xffffffff


	//   ....[4]....
        /*003c*/ 	.word	0xffffffff


	//   ....[5]....
        /*0040*/ 	.word	0xffffffff


	//   ....[6]....
        /*0044*/ 	.word	0xffffffff


	//   ....[7]....
        /*0048*/ 	.word	0xffffffff


	//   ....[8]....
        /*004c*/ 	.word	0xffffffff


	//   ....[9]....
        /*0050*/ 	.word	0xffffffff


	//----- nvinfo : EIATTR_COOP_GROUP_INSTR_OFFSETS
	.align		4
.L_1783:
        /*0054*/ 	.byte	0x04, 0x28
        /*0056*/ 	.short	(.L_1785 - .L_1784)


	//   ....[0]....
.L_1784:
        /*0058*/ 	.word	0x00000f30


	//   ....[1]....
        /*005c*/ 	.word	0x00000f40


	//   ....[2]....
        /*0060*/ 	.word	0x00000f70


	//   ....[3]....
        /*0064*/ 	.word	0x00000f80


	//   ....[4]....
        /*0068*/ 	.word	0x00000fc0


	//   ....[5]....
        /*006c*/ 	.word	0x00000fd0


	//   ....[6]....
        /*0070*/ 	.word	0x00001010


	//   ....[7]....
        /*0074*/ 	.word	0x00001020


	//   ....[8]....
        /*0078*/ 	.word	0x00001060


	//   ....[9]....
        /*007c*/ 	.word	0x00001070


	//----- nvinfo : EIATTR_EXIT_INSTR_OFFSETS
	.align		4
.L_1785:
        /*0080*/ 	.byte	0x04, 0x1c
        /*0082*/ 	.short	(.L_1787 - .L_1786)


	//   ....[0]....
.L_1786:
        /*0084*/ 	.word	0x00000060


	//   ....[1]....
        /*0088*/ 	.word	0x000031e0


	//----- nvinfo : EIATTR_MAX_THREADS
	.align		4
.L_1787:
        /*008c*/ 	.byte	0x04, 0x05
        /*008e*/ 	.short	(.L_1789 - .L_1788)
.L_1788:
        /*0090*/ 	.word	0x000002a0
        /*0094*/ 	.word	0x00000001
        /*0098*/ 	.word	0x00000001


	//----- nvinfo : EIATTR_CRS_STACK_SIZE
	.align		4
.L_1789:
        /*009c*/ 	.byte	0x04, 0x1e
        /*009e*/ 	.short	(.L_1791 - .L_1790)
.L_1790:
        /*00a0*/ 	.word	0x00000000


	//----- nvinfo : EIATTR_CBANK_PARAM_SIZE
	.align		4
.L_1791:
        /*00a4*/ 	.byte	0x03, 0x19
        /*00a6*/ 	.short	0x00a0


	//----- nvinfo : EIATTR_PARAM_CBANK
	.align		4
        /*00a8*/ 	.byte	0x04, 0x0a
        /*00aa*/ 	.short	(.L_1793 - .L_1792)
	.align		4
.L_1792:
        /*00ac*/ 	.word	index@(.nv.constant0._Z35group_norm_nhwc_fwd_one_pass_kernelI11Fp32IOBf16WLi128ELi84ELi672EEv26Group_norm_nhwc_fwd_params)
        /*00b0*/ 	.short	0x0210
        /*00b2*/ 	.short	0x00a0


	//----- nvinfo : EIATTR_SW_WAR
	.align		4
.L_1793:
        /*00b4*/ 	.byte	0x04, 0x36
        /*00b6*/ 	.short	(.L_1795 - .L_1794)
.L_1794:
        /*00b8*/ 	.word	0x00000008
.L_1795:


//--------------------- .nv.info._Z35group_norm_nhwc_fwd_one_pass_kernelI11Fp32IOBf16WLi256ELi84ELi672EEv26Group_norm_nhwc_fwd_params --------------------------
	.section	.nv.info._Z35group_norm_nhwc_fwd_one_pass_kernelI11Fp32IOBf16WLi256ELi84ELi672EEv26Group_norm_nhwc_fwd_params,"",@"SHT_CUDA_INFO"
	.sectionflags	@""
	.align	4


	//----- nvinfo : EIATTR_CUDA_API_VERSION
	.align		4
        /*0000*/ 	.byte	0x04, 0x37
        /*0002*/ 	.short	(.L_1797 - .L_1796)
.L_1796:
        /*0004*/ 	.word	0x00000082


	//----- nvinfo : EIATTR_KPARAM_INFO
	.align		4
.L_1797:
        /*0008*/ 	.byte	0x04, 0x17
        /*000a*/ 	.short	(.L_1799 - .L_1798)
.L_1798:
        /*000c*/ 	.word	0x00000000
        /*0010*/ 	.short	0x0000
        /*0012*/ 	.short	0x0000
        /*0014*/ 	.byte	0x00, 0xf0, 0x81, 0x02


	//----- nvinfo : EIATTR_SPARSE_MMA_MASK
	.align		4
.L_1799:
        /*0018*/ 	.byte	0x03, 0x50
        /*001a*/ 	.short	0x0000


	//----- nvinfo : EIATTR_MAXREG_COUNT
	.align		4
        /*001c*/ 	.byte	0x03, 0x1b
        /*001e*/ 	.short	0x0050


	//----- nvinfo : EIATTR_NUM_BARRIERS
	.align		4
        /*0020*/ 	.byte	0x02, 0x4c
        /*0022*/ 	.byte	0x01
	.zero		1


	//----- nvinfo : EIATTR_MERCURY_ISA_VERSION
	.align		4
        /*0024*/ 	.byte	0x03, 0x5f
        /*0026*/ 	.short	0x0101


	//----- nvinfo : EIATTR_COOP_GROUP_MASK_REGIDS
	.align		4
        /*0028*/ 	.byte	0x04, 0x29
        /*002a*/ 	.short	(.L_1801 - .L_1800)


	//   ....[0]....
.L_1800:
        /*002c*/ 	.word	0xffffffff


	//   ....[1]....
        /*0030*/ 	.word	0xffffffff


	//   ....[2]....
        /*0034*/ 	.word	0xffffffff


	//   ....[3]....
        /*0038*/ 	.word	0xffffffff


	//   ....[4]....
        /*003c*/ 	.word	0xffffffff


	//   ....[5]....
        /*0040*/ 	.word	0xffffffff


	//   ....[6]....
        /*0044*/ 	.word	0xffffffff


	//   ....[7]....
        /*0048*/ 	.word	0xffffffff


	//   ....[8]....
        /*004c*/ 	.word	0xffffffff


	//   ....[9]....
        /*0050*/ 	.word	0xffffffff


	//----- nvinfo : EIATTR_COOP_GROUP_INSTR_OFFSETS
	.align		4
.L_1801:
        /*0054*/ 	.byte	0x04, 0x28
        /*0056*/ 	.short	(.L_1803 - .L_1802)


	//   ....[0]....
.L_1802:
        /*0058*/ 	.word	0x00001a50


	//   ....[1]....
        /*005c*/ 	.word	0x00001a60


	//   ....[2]....
        /*0060*/ 	.word	0x00001a90


	//   ....[3]....
        /*0064*/ 	.word	0x00001aa0


	//   ....[4]....
        /*0068*/ 	.word	0x00001ae0


	//   ....[5]....
        /*006c*/ 	.word	0x00001af0


	//   ....[6]....
        /*0070*/ 	.word	0x00001b30


	//   ....[7]....
        /*0074*/ 	.word	0x00001b40


	//   ....[8]....
        /*0078*/ 	.word	0x00001b80


	//   ....[9]....
        /*007c*/ 	.word	0x00001b90


	//----- nvinfo : EIATTR_EXIT_INSTR_OFFSETS
	.align		4
.L_1803:
        /*0080*/ 	.byte	0x04, 0x1c
        /*0082*/ 	.short	(.L_1805 - .L_1804)


	//   ....[0]....
.L_1804:
        /*0084*/ 	.word	0x00000070


	//   ....[1]....
        /*0088*/ 	.word	0x00004fe0


	//----- nvinfo : EIATTR_MAX_THREADS
	.align		4
.L_1805:
        /*008c*/ 	.byte	0x04, 0x05
        /*008e*/ 	.short	(.L_1807 - .L_1806)
.L_1806:
        /*0090*/ 	.word	0x000002a0
        /*0094*/ 	.word	0x00000001
        /*0098*/ 	.word	0x00000001


	//----- nvinfo : EIATTR_CRS_STACK_SIZE
	.align		4
.L_1807:
        /*009c*/ 	.byte	0x04, 0x1e
        /*009e*/ 	.short	(.L_1809 - .L_1808)
.L_1808:
        /*00a0*/ 	.word	0x00000000


	//----- nvinfo : EIATTR_CBANK_PARAM_SIZE
	.align		4
.L_1809:
        /*00a4*/ 	.byte	0x03, 0x19
        /*00a6*/ 	.short	0x00a0


	//----- nvinfo : EIATTR_PARAM_CBANK
	.align		4
        /*00a8*/ 	.byte	0x04, 0x0a
        /*00aa*/ 	.short	(.L_1811 - .L_1810)
	.align		4
.L_1810:
        /*00ac*/ 	.word	index@(.nv.constant0._Z35group_norm_nhwc_fwd_one_pass_kernelI11Fp32IOBf16WLi256ELi84ELi672EEv26Group_norm_nhwc_fwd_params)
        /*00b0*/ 	.short	0x0210
        /*00b2*/ 	.short	0x00a0


	//----- nvinfo : EIATTR_SW_WAR
	.align		4
.L_1811:
        /*00b4*/ 	.byte	0x04, 0x36
        /*00b6*/ 	.short	(.L_1813 - .L_1812)
.L_1812:
        /*00b8*/ 	.word	0x00000008
.L_1813:


//--------------------- .nv.info._Z35group_norm_nhwc_fwd_one_pass_kernelI11Fp32IOBf16WLi512ELi84ELi672EEv26Group_norm_nhwc_fwd_params --------------------------
	.section	.nv.info._Z35group_norm_nhwc_fwd_one_pass_kernelI11Fp32IOBf16WLi512ELi84ELi672EEv26Group_norm_nhwc_fwd_params,"",@"SHT_CUDA_INFO"
	.sectionflags	@""
	.align	4


	//----- nvinfo : EIATTR_CUDA_API_VERSION
	.align		4
        /*0000*/ 	.byte	0x04, 0x37
        /*0002*/ 	.short	(.L_1815 - .L_1814)
.L_1814:
        /*0004*/ 	.word	0x00000082


	//----- nvinfo : EIATTR_KPARAM_INFO
	.align		4
.L_1815:
        /*0008*/ 	.byte	0x04, 0x17
        /*000a*/ 	.short	(.L_1817 - .L_1816)
.L_1816:
        /*000c*/ 	.word	0x00000000
        /*0010*/ 	.short	0x0000
        /*0012*/ 	.short	0x0000
        /*0014*/ 	.byte	0x00, 0xf0, 0x81, 0x02


	//----- nvinfo : EIATTR_SPARSE_MMA_MASK
	.align		4
.L_1817:
        /*0018*/ 	.byte	0x03, 0x50
        /*001a*/ 	.short	0x0000


	//----- nvinfo : EIATTR_MAXREG_COUNT
	.align		4
        /*001c*/ 	.byte	0x03, 0x1b
        /*001e*/ 	.short	0x0050


	//----- nvinfo : EIATTR_NUM_BARRIERS
	.align		4
        /*0020*/ 	.byte	0x02, 0x4c
        /*0022*/ 	.byte	0x01
	.zero		1


	//----- nvinfo : EIATTR_ANNOTATIONS
	.align		4
        /*0024*/ 	.byte	0x04, 0x55
        /*0026*/ 	.short	(.L_1819 - .L_1818)


	//   ....[0]....
.L_1818:
        /*0028*/ 	.word	0x00000001
        /*002c*/ 	.byte	0xa0, 0x01, 0x00, 0x00, 0x01, 0x00, 0x00, 0x00, 0x80, 0x02, 0x00, 0x00, 0x01, 0x00, 0x00, 0x00
        /*003c*/ 	.byte	0x10, 0x48, 0x00, 0x00


	//----- nvinfo : EIATTR_MERCURY_ISA_VERSION
	.align		4
.L_1819:
        /*0040*/ 	.byte	0x03, 0x5f
        /*0042*/ 	.short	0x0101


	//----- nvinfo : EIATTR_INT_WARP_WIDE_INSTR_OFFSETS
	.align		4
        /*0044*/ 	.byte	0x04, 0x31
        /*0046*/ 	.short	(.L_1821 - .L_1820)


	//   ....[0]....
.L_1820:
        /*0048*/ 	.word	0x000046f0


	//----- nvinfo : EIATTR_COOP_GROUP_MASK_REGIDS
	.align		4
.L_1821:
        /*004c*/ 	.byte	0x04, 0x29
        /*004e*/ 	.short	(.L_1823 - .L_1822)


	//   ....[0]....
.L_1822:
        /*0050*/ 	.word	0xffffffff


	//   ....[1]....
        /*0054*/ 	.word	0xffffffff


	//   ....[2]....
        /*0058*/ 	.word	0xffffffff


	//   ....[3]....
        /*005c*/ 	.word	0xffffffff


	//   ....[4]....
        /*0060*/ 	.word	0xffffffff


	//   ....[5]....
        /*0064*/ 	.word	0xffffffff


	//   ....[6]....
        /*0068*/ 	.word	0xffffffff


	//   ....[7]....
        /*006c*/ 	.word	0xffffffff


	//   ....[8]....
        /*0070*/ 	.word	0xffffffff


	//   ....[9]....
        /*0074*/ 	.word	0xffffffff


	//----- nvinfo : EIATTR_COOP_GROUP_INSTR_OFFSETS
	.align		4
.L_1823:
        /*0078*/ 	.byte	0x04, 0x28
        /*007a*/ 	.short	(.L_1825 - .L_1824)


	//   ....[0]....
.L_1824:
        /*007c*/ 	.word	0x00003710


	//   ....[1]....
        /*0080*/ 	.word	0x00003750


	//   ....[2]....
        /*0084*/ 	.word	0x00003770


	//   ....[3]....
        /*0088*/ 	.word	0x000037a0


	//   ....[4]....
        /*008c*/ 	.word	0x000037c0


	//   ....[5]....
        /*0090*/ 	.word	0x000037f0


	//   ....[6]....
        /*0094*/ 	.word	0x00003810


	//   ....[7]....
        /*0098*/ 	.word	0x00003840


	//   ....[8]....
        /*009c*/ 	.word	0x00003870


	//   ....[9]....
        /*00a0*/ 	.word	0x000038a0


	//----- nvinfo : EIATTR_EXIT_INSTR_OFFSETS
	.align		4
.L_1825:
        /*00a4*/ 	.byte	0x04, 0x1c
        /*00a6*/ 	.short	(.L_1827 - .L_1826)


	//   ....[0]....
.L_1826:
        /*00a8*/ 	.word	0x00000080


	//   ....[1]....
        /*00ac*/ 	.word	0x00009520


	//----- nvinfo : EIATTR_MAX_THREADS
	.align		4
.L_1827:
        /*00b0*/ 	.byte	0x04, 0x05
        /*00b2*/ 	.short	(.L_1829 - .L_1828)
.L_1828:
        /*00b4*/ 	.word	0x000002a0
        /*00b8*/ 	.word	0x00000001
        /*00bc*/ 	.word	0x00000001


	//----- nvinfo : EIATTR_CRS_STACK_SIZE
	.align		4
.L_1829:
        /*00c0*/ 	.byte	0x04, 0x1e
        /*00c2*/ 	.short	(.L_1831 - .L_1830)
.L_1830:
        /*00c4*/ 	.word	0x00000000


	//----- nvinfo : EIATTR_CBANK_PARAM_SIZE
	.align		4
.L_1831:
        /*00c8*/ 	.byte	0x03, 0x19
        /*00ca*/ 	.short	0x00a0


	//----- nvinfo : EIATTR_PARAM_CBANK
	.align		4
        /*00cc*/ 	.byte	0x04, 0x0a
        /*00ce*/ 	.short	(.L_1833 - .L_1832)
	.align		4
.L_1832:
        /*00d0*/ 	.word	index@(.nv.constant0._Z35group_norm_nhwc_fwd_one_pass_kernelI11Fp32IOBf16WLi512ELi84ELi672EEv26Group_norm_nhwc_fwd_params)
        /*00d4*/ 	.short	0x0210
        /*00d6*/ 	.short	0x00a0


	//----- nvinfo : EIATTR_SW_WAR
	.align		4
.L_1833:
        /*00d8*/ 	.byte	0x04, 0x36
        /*00da*/ 	.short	(.L_1835 - .L_1834)
.L_1834:
        /*00dc*/ 	.word	0x00000008
.L_1835:


//--------------------- .nv.info._Z35group_norm_nhwc_fwd_one_pass_kernelI11Fp32IOFp16WLi64ELi84ELi672EEv26Group_norm_nhwc_fwd_params --------------------------
	.section	.nv.info._Z35group_norm_nhwc_fwd_one_pass_kernelI11Fp32IOFp16WLi64ELi84ELi672EEv26Group_norm_nhwc_fwd_params,"",@"SHT_CUDA_INFO"
	.sectionflags	@""
	.align	4


	//----- nvinfo : EIATTR_CUDA_API_VERSION
	.align		4
        /*0000*/ 	.byte	0x04, 0x37
        /*0002*/ 	.short	(.L_1837 - .L_1836)
.L_1836:
        /*0004*/ 	.word	0x00000082


	//----- nvinfo : EIATTR_KPARAM_INFO
	.align		4
.L_1837:
        /*0008*/ 	.byte	0x04, 0x17
        /*000a*/ 	.short	(.L_1839 - .L_1838)
.L_1838:
        /*000c*/ 	.word	0x00000000
        /*0010*/ 	.short	0x0000
        /*0012*/ 	.short	0x0000
        /*0014*/ 	.byte	0x00, 0xf0, 0x81, 0x02


	//----- nvinfo : EIATTR_SPARSE_MMA_MASK
	.align		4
.L_1839:
        /*0018*/ 	.byte	0x03, 0x50
        /*001a*/ 	.short	0x0000


	//----- nvinfo : EIATTR_MAXREG_COUNT
	.align		4
        /*001c*/ 	.byte	0x03, 0x1b
        /*001e*/ 	.short	0x0050


	//----- nvinfo : EIATTR_NUM_BARRIERS
	.align		4
        /*0020*/ 	.byte	0x02, 0x4c
        /*0022*/ 	.byte	0x01
	.zero		1


	//----- nvinfo : EIATTR_MERCURY_ISA_VERSION
	.align		4
        /*0024*/ 	.byte	0x03, 0x5f
        /*0026*/ 	.short	0x0101


	//----- nvinfo : EIATTR_COOP_GROUP_MASK_REGIDS
	.align		4
        /*0028*/ 	.byte	0x04, 0x29
        /*002a*/ 	.short	(.L_1841 - .L_1840)


	//   ....[0]....
.L_1840:
        /*002c*/ 	.word	0xffffffff


	//   ....[1]....
        /*0030*/ 	.word	0xffffffff


	//   ....[2]....
        /*0034*/ 	.word	0xffffffff


	//   ....[3]....
        /*0038*/ 	.word	0xffffffff


	//   ....[4]....
        /*003c*/ 	.word	0xffffffff


	//   ....[5]....
        /*0040*/ 	.word	0xffffffff


	//   ....[6]....
        /*0044*/ 	.word	0xffffffff


	//   ....[7]....
        /*0048*/ 	.word	0xffffffff


	//   ....[8]....
        /*004c*/ 	.word	0xffffffff


	//   ....[9]....
        /*0050*/ 	.word	0xffffffff


	//----- nvinfo : EIATTR_COOP_GROUP_INSTR_OFFSETS
	.align		4
.L_1841:
        /*0054*/ 	.byte	0x04, 0x28
        /*0056*/ 	.short	(.L_1843 - .L_1842)


	//   ....[0]....
.L_1842:
        /*0058*/ 	.word	0x000009c0


	//   ....[1]....
        /*005c*/ 	.word	0x000009d0


	//   ....[2]....
        /*0060*/ 	.word	0x00000a00


	//   ....[3]....
        /*0064*/ 	.word	0x00000a10


	//   ....[4]....
        /*0068*/ 	.word	0x00000a50


	//   ....[5]....
        /*006c*/ 	.word	0x00000a60


	//   ....[6]....
        /*0070*/ 	.word	0x00000aa0


	//   ....[7]....
        /*0074*/ 	.word	0x00000ab0


	//   ....[8]....
        /*0078*/ 	.word	0x00000b00


	//   ....[9]....
        /*007c*/ 	.word	0x00000b10


	//----- nvinfo : EIATTR_EXIT_INSTR_OFFSETS
	.align		4
.L_1843:
        /*0080*/ 	.byte	0x04, 0x1c
        /*0082*/ 	.short	(.L_1845 - .L_1844)


	//   ....[0]....
.L_1844:
        /*0084*/ 	.word	0x00000060


	//   ....[1]....
        /*0088*/ 	.word	0x00002490


	//----- nvinfo : EIATTR_MAX_THREADS
	.align		4
.L_1845:
        /*008c*/ 	.byte	0x04, 0x05
        /*008e*/ 	.short	(.L_1847 - .L_1846)
.L_1846:
        /*0090*/ 	.word	0x000002a0
        /*0094*/ 	.word	0x00000001
        /*0098*/ 	.word	0x00000001


	//----- nvinfo : EIATTR_CRS_STACK_SIZE
	.align		4
.L_1847:
        /*009c*/ 	.byte	0x04, 0x1e
        /*009e*/ 	.short	(.L_1849 - .L_1848)
.L_1848:
        /*00a0*/ 	.word	0x00000000


	//----- nvinfo : EIATTR_CBANK_PARAM_SIZE
	.align		4
.L_1849:
        /*00a4*/ 	.byte	0x03, 0x19
        /*00a6*/ 	.short	0x00a0


	//----- nvinfo : EIATTR_PARAM_CBANK
	.align		4
        /*00a8*/ 	.byte	0x04, 0x0a
        /*00aa*/ 	.short	(.L_1851 - .L_1850)
	.align		4
.L_1850:
        /*00ac*/ 	.word	index@(.nv.constant0._Z35group_norm_nhwc_fwd_one_pass_kernelI11Fp32IOFp16WLi64ELi84ELi672EEv26Group_norm_nhwc_fwd_params)
        /*00b0*/ 	.short	0x0210
        /*00b2*/ 	.short	0x00a0


	//----- nvinfo : EIATTR_SW_WAR
	.align		4
.L_1851:
        /*00b4*/ 	.byte	0x04, 0x36
        /*00b6*/ 	.short	(.L_1853 - .L_1852)
.L_1852:
        /*00b8*/ 	.word	0x00000008
.L_1853:


//--------------------- .nv.info._Z35group_norm_nhwc_fwd_one_pass_kernelI11Fp32IOFp16WLi128ELi84ELi672EEv26Group_norm_nhwc_fwd_params --------------------------
	.section	.nv.info._Z35group_norm_nhwc_fwd_one_pass_kernelI11Fp32IOFp16WLi128ELi84ELi672EEv26Group_norm_nhwc_fwd_params,"",@"SHT_CUDA_INFO"
	.sectionflags	@""
	.align	4


	//----- nvinfo : EIATTR_CUDA_API_VERSION
	.align		4
        /*0000*/ 	.byte	0x04, 0x37
        /*0002*/ 	.short	(.L_1855 - .L_1854)
.L_1854:
        /*0004*/ 	.word	0x00000082


	//----- nvinfo : EIATTR_KPARAM_INFO
	.align		4
.L_1855:
        /*0008*/ 	.byte	0x04, 0x17
        /*000a*/ 	.short	(.L_1857 - .L_1856)
.L_1856:
        /*000c*/ 	.word	0x00000000
        /*0010*/ 	.short	0x0000
        /*0012*/ 	.short	0x0000
        /*0014*/ 	.byte	0x00, 0xf0, 0x81, 0x02


	//----- nvinfo : EIATTR_SPARSE_MMA_MASK
	.align		4
.L_1857:
        /*0018*/ 	.byte	0x03, 0x50
        /*001a*/ 	.short	0x0000


	//----- nvinfo : EIATTR_MAXREG_COUNT
	.align		4
        /*001c*/ 	.byte	0x03, 0x1b
        /*001e*/ 	.short	0x0050


	//----- nvinfo : EIATTR_NUM_BARRIERS
	.align		4
        /*0020*/ 	.byte	0x02, 0x4c
        /*0022*/ 	.byte	0x01
	.zero		1


	//----- nvinfo : EIATTR_MERCURY_ISA_VERSION
	.align		4
        /*0024*/ 	.byte	0x03, 0x5f
        /*0026*/ 	.short	0x0101


	//----- nvinfo : EIATTR_COOP_GROUP_MASK_REGIDS
	.align		4
        /*0028*/ 	.byte	0x04, 0x29
        /*002a*/ 	.short	(.L_1859 - .L_1858)


	//   ....[0]....
.L_1858:
        /*002c*/ 	.word	0xffffffff


	//   ....[1]....
        /*0030*/ 	.word	0xffffffff


	//   ....[2]....
        /*0034*/ 	.word	0xffffffff


	//   ....[3]....
        /*0038*/ 	.word	0xffffffff


	//   ....[4]....
        /*003c*/ 	.word	0xffffffff


	//   ....[5]....
        /*0040*/ 	.word	0xffffffff


	//   ....[6]....
        /*0044*/ 	.word	0xffffffff


	//   ....[7]....
        /*0048*/ 	.word	0xffffffff


	//   ....[8]....
        /*004c*/ 	.word	0xffffffff


	//   ....[9]....
        /*0050*/ 	.word	0xffffffff


	//----- nvinfo : EIATTR_COOP_GROUP_INSTR_OFFSETS
	.align		4
.L_1859:
        /*0054*/ 	.byte	0x04, 0x28
        /*0056*/ 	.short	(.L_1861 - .L_1860)


	//   ....[0]....
.L_1860:
        /*0058*/ 	.word	0x00000f30


	//   ....[1]....
        /*005c*/ 	.word	0x00000f40


	//   ....[2]....
        /*0060*/ 	.word	0x00000f70


	//   ....[3]....
        /*0064*/ 	.word	0x00000f80


	//   ....[4]....
        /*0068*/ 	.word	0x00000fc0


	//   ....[5]....
        /*006c*/ 	.word	0x00000fd0


	//   ....[6]....
        /*0070*/ 	.word	0x00001010


	//   ....[7]....
        /*0074*/ 	.word	0x00001020


	//   ....[8]....
        /*0078*/ 	.word	0x00001060


	//   ....[9]....
        /*007c*/ 	.word	0x00001070


	//----- nvinfo : EIATTR_EXIT_INSTR_OFFSETS
	.align		4
.L_1861:
        /*0080*/ 	.byte	0x04, 0x1c
        /*0082*/ 	.short	(.L_1863 - .L_1862)


	//   ....[0]....
.L_1862:
        /*0084*/ 	.word	0x00000060


	//   ....[1]....
        /*0088*/ 	.word	0x000031e0


	//----- nvinfo : EIATTR_MAX_THREADS
	.align		4
.L_1863:
        /*008c*/ 	.byte	0x04, 0x05
        /*008e*/ 	.short	(.L_1865 - .L_1864)
.L_1864:
        /*0090*/ 	.word	0x000002a0
        /*0094*/ 	.word	0x00000001
        /*0098*/ 	.word	0x00000001


	//----- nvinfo : EIATTR_CRS_STACK_SIZE
	.align		4
.L_1865:
        /*009c*/ 	.byte	0x04, 0x1e
        /*009e*/ 	.short	(.L_1867 - .L_1866)
.L_1866:
        /*00a0*/ 	.word	0x00000000


	//----- nvinfo : EIATTR_CBANK_PARAM_SIZE
	.align		4
.L_1867:
        /*00a4*/ 	.byte	0x03, 0x19
        /*00a6*/ 	.short	0x00a0


	//----- nvinfo : EIATTR_PARAM_CBANK
	.align		4
        /*00a8*/ 	.byte	0x04, 0x0a
        /*00aa*/ 	.short	(.L_1869 - .L_1868)
	.align		4
.L_1868:
        /*00ac*/ 	.word	index@(.nv.constant0._Z35group_norm_nhwc_fwd_one_pass_kernelI11Fp32IOFp16WLi128ELi84ELi672EEv26Group_norm_nhwc_fwd_params)
        /*00b0*/ 	.short	0x0210
        /*00b2*/ 	.short	0x00a0


	//----- nvinfo : EIATTR_SW_WAR
	.align		4
.L_1869:
        /*00b4*/ 	.byte	0x04, 0x36
        /*00b6*/ 	.short	(.L_1871 - .L_1870)
.L_1870:
        /*00b8*/ 	.word	0x00000008
.L_1871:


//--------------------- .nv.info._Z35group_norm_nhwc_fwd_one_pass_kernelI11Fp32IOFp16WLi256ELi84ELi672EEv26Group_norm_nhwc_fwd_params --------------------------
	.section	.nv.info._Z35group_norm_nhwc_fwd_one_pass_kernelI11Fp32IOFp16WLi256ELi84ELi672EEv26Group_norm_nhwc_fwd_params,"",@"SHT_CUDA_INFO"
	.sectionflags	@""
	.align	4


	//----- nvinfo : EIATTR_CUDA_API_VERSION
	.align		4
        /*0000*/ 	.byte	0x04, 0x37
        /*0002*/ 	.short	(.L_1873 - .L_1872)
.L_1872:
        /*0004*/ 	.word	0x00000082


	//----- nvinfo : EIATTR_KPARAM_INFO
	.align		4
.L_1873:
        /*0008*/ 	.byte	0x04, 0x17
        /*000a*/ 	.short	(.L_1875 - .L_1874)
.L_1874:
        /*000c*/ 	.word	0x00000000
        /*0010*/ 	.short	0x0000
        /*0012*/ 	.short	0x0000
        /*0014*/ 	.byte	0x00, 0xf0, 0x81, 0x02


	//----- nvinfo : EIATTR_SPARSE_MMA_MASK
	.align		4
.L_1875:
        /*0018*/ 	.byte	0x03, 0x50
        /*001a*/ 	.short	0x0000


	//----- nvinfo : EIATTR_MAXREG_COUNT
	.align		4
        /*001c*/ 	.byte	0x03, 0x1b
        /*001e*/ 	.short	0x0050


	//----- nvinfo : EIATTR_NUM_BARRIERS
	.align		4
        /*0020*/ 	.byte	0x02, 0x4c
        /*0022*/ 	.byte	0x01
	.zero		1


	//----- nvinfo : EIATTR_MERCURY_ISA_VERSION
	.align		4
        /*0024*/ 	.byte	0x03, 0x5f
        /*0026*/ 	.short	0x0101


	//----- nvinfo : EIATTR_COOP_GROUP_MASK_REGIDS
	.align		4
        /*0028*/ 	.byte	0x04, 0x29
        /*002a*/ 	.short	(.L_1877 - .L_1876)


	//   ....[0]....
.L_1876:
        /*002c*/ 	.word	0xffffffff


	//   ....[1]....
        /*0030*/ 	.word	0xffffffff


	//   ....[2]....
        /*0034*/ 	.word	0xffffffff


	//   ....[3]....
        /*0038*/ 	.word	0xffffffff


	//   ....[4]....
        /*003c*/ 	.word	0xffffffff


	//   ....[5]....
        /*0040*/ 	.word	0xffffffff


	//   ....[6]....
        /*0044*/ 	.word	0xffffffff


	//   ....[7]....
        /*0048*/ 	.word	0xffffffff


	//   ....[8]....
        /*004c*/ 	.word	0xffffffff


	//   ....[9]....
        /*0050*/ 	.word	0xffffffff


	//----- nvinfo : EIATTR_COOP_GROUP_INSTR_OFFSETS
	.align		4
.L_1877:
        /*0054*/ 	.byte	0x04, 0x28
        /*0056*/ 	.short	(.L_1879 - .L_1878)


	//   ....[0]....
.L_1878:
        /*0058*/ 	.word	0x00001a50


	//   ....[1]....
        /*005c*/ 	.word	0x00001a60


	//   ....[2]....
        /*0060*/ 	.word	0x00001a90


	//   ....[3]....
        /*0064*/ 	.word	0x00001aa0


	//   ....[4]....
        /*0068*/ 	.word	0x00001ae0


	//   ....[5]....
        /*006c*/ 	.word	0x00001af0


	//   ....[6]....
        /*0070*/ 	.word	0x00001b30


	//   ....[7]....
        /*0074*/ 	.word	0x00001b40


	//   ....[8]....
        /*0078*/ 	.word	0x00001b80


	//   ....[9]....
        /*007c*/ 	.word	0x00001b90


	//----- nvinfo : EIATTR_EXIT_INSTR_OFFSETS
	.align		4
.L_1879:
        /*0080*/ 	.byte	0x04, 0x1c
        /*0082*/ 	.short	(.L_1881 - .L_1880)


	//   ....[0]....
.L_1880:
        /*0084*/ 	.word	0x00000070


	//   ....[1]....
        /*0088*/ 	.word	0x00004fe0


	//----- nvinfo : EIATTR_MAX_THREADS
	.align		4
.L_1881:
        /*008c*/ 	.byte	0x04, 0x05
        /*008e*/ 	.short	(.L_1883 - .L_1882)
.L_1882:
        /*0090*/ 	.word	0x000002a0
        /*0094*/ 	.word	0x00000001
        /*0098*/ 	.word	0x00000001


	//----- nvinfo : EIATTR_CRS_STACK_SIZE
	.align		4
.L_1883:
        /*009c*/ 	.byte	0x04, 0x1e
        /*009e*/ 	.short	(.L_1885 - .L_1884)
.L_1884:
        /*00a0*/ 	.word	0x00000000


	//----- nvinfo : EIATTR_CBANK_PARAM_SIZE
	.align		4
.L_1885:
        /*00a4*/ 	.byte	0x03, 0x19
        /*00a6*/ 	.short	0x00a0


	//----- nvinfo : EIATTR_PARAM_CBANK
	.align		4
        /*00a8*/ 	.byte	0x04, 0x0a
        /*00aa*/ 	.short	(.L_1887 - .L_1886)
	.align		4
.L_1886:
        /*00ac*/ 	.word	index@(.nv.constant0._Z35group_norm_nhwc_fwd_one_pass_kernelI11Fp32IOFp16WLi256ELi84ELi672EEv26Group_norm_nhwc_fwd_params)
        /*00b0*/ 	.short	0x0210
        /*00b2*/ 	.short	0x00a0


	//----- nvinfo : EIATTR_SW_WAR
	.align		4
.L_1887:
        /*00b4*/ 	.byte	0x04, 0x36
        /*00b6*/ 	.short	(.L_1889 - .L_1888)
.L_1888:
        /*00b8*/ 	.word	0x00000008
.L_1889:


//--------------------- .nv.info._Z35group_norm_nhwc_fwd_one_pass_kernelI11Fp32IOFp16WLi512ELi84ELi672EEv26Group_norm_nhwc_fwd_params --------------------------
	.section	.nv.info._Z35group_norm_nhwc_fwd_one_pass_kernelI11Fp32IOFp16WLi512ELi84ELi672EEv26Group_norm_nhwc_fwd_params,"",@"SHT_CUDA_INFO"
	.sectionflags	@""
	.align	4


	//----- nvinfo : EIATTR_CUDA_API_VERSION
	.align		4
        /*0000*/ 	.byte	0x04, 0x37
        /*0002*/ 	.short	(.L_1891 - .L_1890)
.L_1890:
        /*0004*/ 	.word	0x00000082


	//----- nvinfo : EIATTR_KPARAM_INFO
	.align		4
.L_1891:
        /*0008*/ 	.byte	0x04, 0x17
        /*000a*/ 	.short	(.L_1893 - .L_1892)
.L_1892:
        /*000c*/ 	.word	0x00000000
        /*0010*/ 	.short	0x0000
        /*0012*/ 	.short	0x0000
        /*0014*/ 	.byte	0x00, 0xf0, 0x81, 0x02


	//----- nvinfo : EIATTR_SPARSE_MMA_MASK
	.align		4
.L_1893:
        /*0018*/ 	.byte	0x03, 0x50
        /*001a*/ 	.short	0x0000


	//----- nvinfo : EIATTR_MAXREG_COUNT
	.align		4
        /*001c*/ 	.byte	0x03, 0x1b
        /*001e*/ 	.short	0x0050


	//----- nvinfo : EIATTR_NUM_BARRIERS
	.align		4
        /*0020*/ 	.byte	0x02, 0x4c
        /*0022*/ 	.byte	0x01
	.zero		1


	//----- nvinfo : EIATTR_ANNOTATIONS
	.align		4
        /*0024*/ 	.byte	0x04, 0x55
        /*0026*/ 	.short	(.L_1895 - .L_1894)


	//   ....[0]....
.L_1894:
        /*0028*/ 	.word	0x00000001
        /*002c*/ 	.byte	0xa0, 0x01, 0x00, 0x00, 0x01, 0x00, 0x00, 0x00, 0x80, 0x02, 0x00, 0x00, 0x01, 0x00, 0x00, 0x00
        /*003c*/ 	.byte	0x10, 0x48, 0x00, 0x00


	//----- nvinfo : EIATTR_MERCURY_ISA_VERSION
	.align		4
.L_1895:
        /*0040*/ 	.byte	0x03, 0x5f
        /*0042*/ 	.short	0x0101


	//----- nvinfo : EIATTR_INT_WARP_WIDE_INSTR_OFFSETS
	.align		4
        /*0044*/ 	.byte	0x04, 0x31
        /*0046*/ 	.short	(.L_1897 - .L_1896)


	//   ....[0]....
.L_1896:
        /*0048*/ 	.word	0x000046f0


	//----- nvinfo : EIATTR_COOP_GROUP_MASK_REGIDS
	.align		4
.L_1897:
        /*004c*/ 	.byte	0x04, 0x29
        /*004e*/ 	.short	(.L_1899 - .L_1898)


	//   ....[0]....
.L_1898:
        /*0050*/ 	.word	0xffffffff


	//   ....[1]....
        /*0054*/ 	.word	0xffffffff


	//   ....[2]....
        /*0058*/ 	.word	0xffffffff


	//   ....[3]....
        /*005c*/ 	.word	0xffffffff


	//   ....[4]....
        /*0060*/ 	.word	0xffffffff


	//   ....[5]....
        /*0064*/ 	.word	0xffffffff


	//   ....[6]....
        /*0068*/ 	.word	0xffffffff


	//   ....[7]....
        /*006c*/ 	.word	0xffffffff


	//   ....[8]....
        /*0070*/ 	.word	0xffffffff


	//   ....[9]....
        /*0074*/ 	.word	0xffffffff


	//----- nvinfo : EIATTR_COOP_GROUP_INSTR_OFFSETS
	.align		4
.L_1899:
        /*0078*/ 	.byte	0x04, 0x28
        /*007a*/ 	.short	(.L_1901 - .L_1900)


	//   ....[0]....
.L_1900:
        /*007c*/ 	.word	0x00003710


	//   ....[1]....
        /*0080*/ 	.word	0x00003750


	//   ....[2]....
        /*0084*/ 	.word	0x00003770


	//   ....[3]....
        /*0088*/ 	.word	0x000037a0


	//   ....[4]....
        /*008c*/ 	.word	0x000037c0


	//   ....[5]....
        /*0090*/ 	.word	0x000037f0


	//   ....[6]....
        /*0094*/ 	.word	0x00003810


	//   ....[7]....
        /*0098*/ 	.word	0x00003840


	//   ....[8]....
        /*009c*/ 	.word	0x00003870


	//   ....[9]....
        /*00a0*/ 	.word	0x000038a0


	//----- nvinfo : EIATTR_EXIT_INSTR_OFFSETS
	.align		4
.L_1901:
        /*00a4*/ 	.byte	0x04, 0x1c
        /*00a6*/ 	.short	(.L_1903 - .L_1902)


	//   ....[0]....
.L_1902:
        /*00a8*/ 	.word	0x00000080


	//   ....[1]....
        /*00ac*/ 	.word	0x00009520


	//----- nvinfo : EIATTR_MAX_THREADS
	.align		4
.L_1903:
        /*00b0*/ 	.byte	0x04, 0x05
        /*00b2*/ 	.short	(.L_1905 - .L_1904)
.L_1904:
        /*00b4*/ 	.word	0x000002a0
        /*00b8*/ 	.word	0x00000001
        /*00bc*/ 	.word	0x00000001


	//----- nvinfo : EIATTR_CRS_STACK_SIZE
	.align		4
.L_1905:
        /*00c0*/ 	.byte	0x04, 0x1e
        /*00c2*/ 	.short	(.L_1907 - .L_1906)
.L_1906:
        /*00c4*/ 	.word	0x00000000


	//----- nvinfo : EIATTR_CBANK_PARAM_SIZE
	.align		4
.L_1907:
        /*00c8*/ 	.byte	0x03, 0x19
        /*00ca*/ 	.short	0x00a0


	//----- nvinfo : EIATTR_PARAM_CBANK
	.align		4
        /*00cc*/ 	.byte	0x04, 0x0a
        /*00ce*/ 	.short	(.L_1909 - .L_1908)
	.align		4
.L_1908:
        /*00d0*/ 	.word	index@(.nv.constant0._Z35group_norm_nhwc_fwd_one_pass_kernelI11Fp32IOFp16WLi512ELi84ELi672EEv26Group_norm_nhwc_fwd_params)
        /*00d4*/ 	.short	0x0210
        /*00d6*/ 	.short	0x00a0


	//----- nvinfo : EIATTR_SW_WAR
	.align		4
.L_1909:
        /*00d8*/ 	.byte	0x04, 0x36
        /*00da*/ 	.short	(.L_1911 - .L_1910)
.L_1910:
        /*00dc*/ 	.word	0x00000008
.L_1911:


//--------------------- .nv.callgraph             --------------------------
	.section	.nv.callgraph,"",@"SHT_CUDA_CALLGRAPH"
	.align	4
	.sectionentsize	8
	.align		4
        /*0000*/ 	.word	0x00000000
	.align		4
        /*0004*/ 	.word	0xffffffff
	.align		4
        /*0008*/ 	.word	0x00000000
	.align		4
        /*000c*/ 	.word	0xfffffffe
	.align		4
        /*0010*/ 	.word	0x00000000
	.align		4
        /*0014*/ 	.word	0xfffffffd
	.align		4
        /*0018*/ 	.word	0x00000000
	.align		4
        /*001c*/ 	.word	0xfffffffc


//--------------------- .nv.constant4             --------------------------
	.section	.nv.constant4,"a",@progbits
	.align	8
	.align		8
.nv.constant4:
        /*0000*/ 	.dword	_ZN61_INTERNAL_4340de52_30_group_norm_nhwc_one_pass_84_cu_ac6678114cuda3std3__45__cpo5beginE
	.align		8
        /*0008*/ 	.dword	_ZN61_INTERNAL_4340de52_30_group_norm_nhwc_one_pass_84_cu_ac6678114cuda3std3__45__cpo3endE
	.align		8
        /*0010*/ 	.dword	_ZN61_INTERNAL_4340de52_30_group_norm_nhwc_one_pass_84_cu_ac6678114cuda3std3__45__cpo6cbeginE
	.align		8
        /*0018*/ 	.dword	_ZN61_INTERNAL_4340de52_30_group_norm_nhwc_one_pass_84_cu_ac6678114cuda3std3__45__cpo4cendE
	.align		8
        /*0020*/ 	.dword	_ZN61_INTERNAL_4340de52_30_group_norm_nhwc_one_pass_84_cu_ac6678114cuda3std3__45__cpo6rbeginE
	.align		8
        /*0028*/ 	.dword	_ZN61_INTERNAL_4340de52_30_group_norm_nhwc_one_pass_84_cu_ac6678114cuda3std3__45__cpo4rendE
	.align		8
        /*0030*/ 	.dword	_ZN61_INTERNAL_4340de52_30_group_norm_nhwc_one_pass_84_cu_ac6678114cuda3std3__45__cpo7crbeginE
	.align		8
        /*0038*/ 	.dword	_ZN61_INTERNAL_4340de52_30_group_norm_nhwc_one_pass_84_cu_ac6678114cuda3std3__45__cpo5crendE
	.align		8
        /*0040*/ 	.dword	_ZN61_INTERNAL_4340de52_30_group_norm_nhwc_one_pass_84_cu_ac6678114cuda3std3__463_GLOBAL__N__4340de52_30_group_norm_nhwc_one_pass_84_cu_ac6678116ignoreE
	.align		8
        /*0048*/ 	.dword	_ZN61_INTERNAL_4340de52_30_group_norm_nhwc_one_pass_84_cu_ac6678114cuda3std3__419piecewise_constructE
	.align		8
        /*0050*/ 	.dword	_ZN61_INTERNAL_4340de52_30_group_norm_nhwc_one_pass_84_cu_ac6678114cuda3std3__48in_placeE
	.align		8
        /*0058*/ 	.dword	_ZN61_INTERNAL_4340de52_30_group_norm_nhwc_one_pass_84_cu_ac6678114cuda3std3__420unreachable_sentinelE
	.align		8
        /*0060*/ 	.dword	_ZN61_INTERNAL_4340de52_30_group_norm_nhwc_one_pass_84_cu_ac6678114cuda3std3__47nulloptE
	.align		8
        /*0068*/ 	.dword	_ZN61_INTERNAL_4340de52_30_group_norm_nhwc_one_pass_84_cu_ac6678114cuda3std3__48unexpectE
	.align		8
        /*0070*/ 	.dword	_ZN61_INTERNAL_4340de52_30_group_norm_nhwc_one_pass_84_cu_ac6678114cuda3std6ranges3__45__cpo4swapE
	.align		8
        /*0078*/ 	.dword	_ZN61_INTERNAL_4340de52_30_group_norm_nhwc_one_pass_84_cu_ac6678114cuda3std6ranges3__45__cpo9iter_moveE
	.align		8
        /*0080*/ 	.dword	_ZN61_INTERNAL_4340de52_30_group_norm_nhwc_one_pass_84_cu_ac6678114cuda3std6ranges3__45__cpo5beginE
	.align		8
        /*0088*/ 	.dword	_ZN61_INTERNAL_4340de52_30_group_norm_nhwc_one_pass_84_cu_ac6678114cuda3std6ranges3__45__cpo3endE
	.align		8
        /*0090*/ 	.dword	_ZN61_INTERNAL_4340de52_30_group_norm_nhwc_one_pass_84_cu_ac6678114cuda3std6ranges3__45__cpo6cbeginE
	.align		8
        /*0098*/ 	.dword	_ZN61_INTERNAL_4340de52_30_group_norm_nhwc_one_pass_84_cu_ac6678114cuda3std6ranges3__45__cpo4cendE
	.align		8
        /*00a0*/ 	.dword	_ZN61_INTERNAL_4340de52_30_group_norm_nhwc_one_pass_84_cu_ac6678114cuda3std6ranges3__45__cpo7advanceE
	.align		8
        /*00a8*/ 	.dword	_ZN61_INTERNAL_4340de52_30_group_norm_nhwc_one_pass_84_cu_ac6678114cuda3std6ranges3__45__cpo9iter_swapE
	.align		8
        /*00b0*/ 	.dword	_ZN61_INTERNAL_4340de52_30_group_norm_nhwc_one_pass_84_cu_ac6678114cuda3std6ranges3__45__cpo4nextE
	.align		8
        /*00b8*/ 	.dword	_ZN61_INTERNAL_4340de52_30_group_norm_nhwc_one_pass_84_cu_ac6678114cuda3std6ranges3__45__cpo4prevE
	.align		8
        /*00c0*/ 	.dword	_ZN61_INTERNAL_4340de52_30_group_norm_nhwc_one_pass_84_cu_ac6678114cuda3std6ranges3__45__cpo4dataE
	.align		8
        /*00c8*/ 	.dword	_ZN61_INTERNAL_4340de52_30_group_norm_nhwc_one_pass_84_cu_ac6678114cuda3std6ranges3__45__cpo5cdataE
	.align		8
        /*00d0*/ 	.dword	_ZN61_INTERNAL_4340de52_30_group_norm_nhwc_one_pass_84_cu_ac6678114cuda3std6ranges3__45__cpo4sizeE
	.align		8
        /*00d8*/ 	.dword	_ZN61_INTERNAL_4340de52_30_group_norm_nhwc_one_pass_84_cu_ac6678114cuda3std6ranges3__45__cpo5ssizeE
	.align		8
        /*00e0*/ 	.dword	_ZN61_INTERNAL_4340de52_30_group_norm_nhwc_one_pass_84_cu_ac6678114cuda3std6ranges3__45__cpo8distanceE
	.align		8
        /*00e8*/ 	.dword	_ZN61_INTERNAL_4340de52_30_group_norm_nhwc_one_pass_84_cu_ac6678116thrust23THRUST_300001_SM_900_NS6system6detail10sequential3seqE
	.align		8
        /*00f0*/ 	.dword	_ZN61_INTERNAL_4340de52_30_group_norm_nhwc_one_pass_84_cu_ac6678116thrust23THRUST_300001_SM_900_NS12placeholders2_1E
	.align		8
        /*00f8*/ 	.dword	_ZN61_INTERNAL_4340de52_30_group_norm_nhwc_one_pass_84_cu_ac6678116thrust23THRUST_300001_SM_900_NS12placeholders2_2E
	.align		8
        /*0100*/ 	.dword	_ZN61_INTERNAL_4340de52_30_group_norm_nhwc_one_pass_84_cu_ac6678116thrust23THRUST_300001_SM_900_NS12placeholders2_3E
	.align		8
        /*0108*/ 	.dword	_ZN61_INTERNAL_4340de52_30_group_norm_nhwc_one_pass_84_cu_ac6678116thrust23THRUST_300001_SM_900_NS12placeholders2_4E
	.align		8
        /*0110*/ 	.dword	_ZN61_INTERNAL_4340de52_30_group_norm_nhwc_one_pass_84_cu_ac6678116thrust23THRUST_300001_SM_900_NS12placeholders2_5E
	.align		8
        /*0118*/ 	.dword	_ZN61_INTERNAL_4340de52_30_group_norm_nhwc_one_pass_84_cu_ac6678116thrust23THRUST_300001_SM_900_NS12placeholders2_6E
	.align		8
        /*0120*/ 	.dword	_ZN61_INTERNAL_4340de52_30_group_norm_nhwc_one_pass_84_cu_ac6678116thrust23THRUST_300001_SM_900_NS12placeholders2_7E
	.align		8
        /*0128*/ 	.dword	_ZN61_INTERNAL_4340de52_30_group_norm_nhwc_one_pass_84_cu_ac6678116thrust23THRUST_300001_SM_900_NS12placeholders2_8E
	.align		8
        /*0130*/ 	.dword	_ZN61_INTERNAL_4340de52_30_group_norm_nhwc_one_pass_84_cu_ac6678116thrust23THRUST_300001_SM_900_NS12placeholders2_9E
	.align		8
        /*0138*/ 	.dword	_ZN61_INTERNAL_4340de52_30_group_norm_nhwc_one_pass_84_cu_ac6678116thrust23THRUST_300001_SM_900_NS12placeholders3_10E


//--------------------- .text._ZN3cub17CUB_300001_SM_9006detail11EmptyKernelIvEEvv --------------------------
	.section	.text._ZN3cub17CUB_300001_SM_9006detail11EmptyKernelIvEEvv,"ax",@progbits
	.align	128
        .global         _ZN3cub17CUB_300001_SM_9006detail11EmptyKernelIvEEvv
        .type           _ZN3cub17CUB_300001_SM_9006detail11EmptyKernelIvEEvv,@function
        .size           _ZN3cub17CUB_300001_SM_9006detail11EmptyKernelIvEEvv,(.L_x_5113 - _ZN3cub17CUB_300001_SM_9006detail11EmptyKernelIvEEvv)
        .other          _ZN3cub17CUB_300001_SM_9006detail11EmptyKernelIvEEvv,@"STO_CUDA_ENTRY STV_DEFAULT"
_ZN3cub17CUB_300001_SM_9006detail11EmptyKernelIvEEvv:
.text._ZN3cub17CUB_300001_SM_9006detail11EmptyKernelIvEEvv:
[----:B------:R-:W-:Y:S01]  /*0000*/  LDC R1, c[0x0][0x28] ;  /* 0x00000a00ff017b82 */ /* 0x000fe20000000800 */
[----:B------:R-:W-:Y:S05]  /*0010*/  EXIT ;  /* 0x000000000000794d */ /* 0x000fea0003800000 */
.L_x_0:
[----:B------:R-:W-:-:S00]  /*0020*/  BRA `(.L_x_0) ;  /* 0xfffffffc00fc7947 */ /* 0x000fc0000383ffff */
[----:B------:R-:W-:-:S00]  /*0030*/  NOP ;  /* 0x0000000000007918 */ /* 0x000fc00000000000 */
        /* <DEDUP_REMOVED lines=12> */
.L_x_5113:


//--------------------- .text._Z35group_norm_nhwc_bwd_one_pass_kernelI11Bf16IOFp32WLi64ELi84ELi672EEv26Group_norm_nhwc_bwd_params --------------------------
	.section	.text._Z35group_norm_nhwc_bwd_one_pass_kernelI11Bf16IOFp32WLi64ELi84ELi672EEv26Group_norm_nhwc_bwd_params,"ax",@progbits
	.align	128
        .global         _Z35group_norm_nhwc_bwd_one_pass_kernelI11Bf16IOFp32WLi64ELi84ELi672EEv26Group_norm_nhwc_bwd_params
        .type           _Z35group_norm_nhwc_bwd_one_pass_kernelI11Bf16IOFp32WLi64ELi84ELi672EEv26Group_norm_nhwc_bwd_params,@function
        .size           _Z35group_norm_nhwc_bwd_one_pass_kernelI11Bf16IOFp32WLi64ELi84ELi672EEv26Group_norm_nhwc_bwd_params,(.L_x_5114 - _Z35group_norm_nhwc_bwd_one_pass_kernelI11Bf16IOFp32WLi64ELi84ELi672EEv26Group_norm_nhwc_bwd_params)
        .other          _Z35group_norm_nhwc_bwd_one_pass_kernelI11Bf16IOFp32WLi64ELi84ELi672EEv26Group_norm_nhwc_bwd_params,@"STO_CUDA_ENTRY STV_DEFAULT"
_Z35group_norm_nhwc_bwd_one_pass_kernelI11Bf16IOFp32WLi64ELi84ELi672EEv26Group_norm_nhwc_bwd_params:
.text._Z35group_norm_nhwc_bwd_one_pass_kernelI11Bf16IOFp32WLi64ELi84ELi672EEv26Group_norm_nhwc_bwd_params:
[----:B------:R-:W-:Y:S01]  /*0000*/  LDC R1, c[0x0][0x28] ;  /* 0x00000a00ff017b82 */ /* 0x000fe20000000800 */
[----:B------:R-:W0:Y:S01]  /*0010*/  S2R R53, SR_CTAID.Y ;  /* 0x0000000000357919 */ /* 0x000e220000002600 */
[----:B------:R-:W-:Y:S01]  /*0020*/  ULDC UR4, c[0x0][0x2a0] ;  /* 0x0000a80000047ab9 */ /* 0x000fe20000000800 */
[----:B------:R-:W-:Y:S01]  /*0030*/  ULDC UR5, c[0x0][0x270] ;  /* 0x00009c0000057ab9 */ /* 0x000fe20000000800 */
[----:B------:R-:W-:Y:S01]  /*0040*/  ULDC.64 UR8, c[0x0][0x208] ;  /* 0x0000820000087ab9 */ /* 0x000fe20000000a00 */
[----:B------:R-:W-:Y:S01]  /*0050*/  UIMAD UR4, UR4, UR5, URZ ;  /* 0x00000005040472a4 */ /* 0x000fe2000f8e023f */
[----:B------:R-:W1:Y:S05]  /*0060*/  S2R R54, SR_TID.X ;  /* 0x0000000000367919 */ /* 0x000e6a0000002100 */
[----:B0-----:R-:W-:-:S13]  /*0070*/  ISETP.GE.AND P0, PT, R53, UR4, PT ;  /* 0x0000000435007c0c */ /* 0x001fda000bf06270 */
[----:B-1----:R-:W-:Y:S05]  /*0080*/  @P0 BRA `(.L_x_1) ;  /* 0x00000040006c0947 */ /* 0x002fea0003800000 */
[----:B------:R-:W0:Y:S01]  /*0090*/  LDC.64 R10, c[0x0][0x288] ;  /* 0x0000a200ff0a7b82 */ /* 0x000e220000000a00 */
[----:B------:R-:W-:Y:S01]  /*00a0*/  SHF.R.U32.HI R2, RZ, 0x1, R54 ;  /* 0x00000001ff027819 */ /* 0x000fe20000011636 */
[----:B------:R-:W1:Y:S01]  /*00b0*/  S2R R8, SR_LANEID ;  /* 0x0000000000087919 */ /* 0x000e620000000000 */
[----:B------:R-:W-:Y:S01]  /*00c0*/  ULDC.64 UR10, c[0x0][0x290] ;  /* 0x0000a400000a7ab9 */ /* 0x000fe20000000a00 */
[----:B------:R-:W-:Y:S01]  /*00d0*/  UMOV UR5, 0x400 ;  /* 0x0000040000057882 */ /* 0x000fe20000000000 */
[----:B------:R-:W-:Y:S01]  /*00e0*/  HFMA2.MMA R48, -RZ, RZ, 0, 0 ;  /* 0x00000000ff307435 */ /* 0x000fe200000001ff */
[----:B------:R-:W-:Y:S02]  /*00f0*/  IMAD.WIDE.U32 R2, R2, 0x30c30c31, RZ ;  /* 0x30c30c3102027825 */ /* 0x000fe400078e00ff */
[----:B------:R-:W2:Y:S03]  /*0100*/  S2UR UR7, SR_CTAID.X ;  /* 0x00000000000779c3 */ /* 0x000ea60000002500 */
[----:B------:R-:W-:-:S05]  /*0110*/  SHF.R.U32.HI R3, RZ, 0x2, R3 ;  /* 0x00000002ff037819 */ /* 0x000fca0000011603 */
[----:B------:R-:W2:Y:S01]  /*0120*/  LDC R52, c[0x0][0x2ac] ;  /* 0x0000ab00ff347b82 */ /* 0x000ea20000000800 */
[----:B------:R-:W-:-:S05]  /*0130*/  IMAD R55, R3, -0x2a, R54 ;  /* 0xffffffd603377824 */ /* 0x000fca00078e0236 */
[----:B------:R-:W-:Y:S02]  /*0140*/  SHF.L.U32 R55, R55, 0x1, RZ ;  /* 0x0000000137377819 */ /* 0x000fe400000006ff */
[----:B------:R-:W3:Y:S01]  /*0150*/  S2UR UR6, SR_CgaCtaId ;  /* 0x00000000000679c3 */ /* 0x000ee20000008800 */
[----:B0-----:R-:W-:Y:S01]  /*0160*/  IMAD.WIDE.U32 R4, R10, 0x3, RZ ;  /* 0x000000030a047825 */ /* 0x001fe200078e00ff */
[C---:B------:R-:W-:Y:S02]  /*0170*/  LEA R7, R11.reuse, R11, 0x1 ;  /* 0x0000000b0b077211 */ /* 0x040fe400078e08ff */
[----:B------:R-:W-:Y:S02]  /*0180*/  LEA.HI R0, P0, R11, R10, RZ, 0x1 ;  /* 0x0000000a0b007211 */ /* 0x000fe400078108ff */
[----:B------:R-:W-:Y:S02]  /*0190*/  IADD3 R7, R5, R7, RZ ;  /* 0x0000000705077210 */ /* 0x000fe40007ffe0ff */
[----:B------:R-:W-:-:S02]  /*01a0*/  SHF.R.S32.HI R5, RZ, 0x1f, R54 ;  /* 0x0000001fff057819 */ /* 0x000fc40000011436 */
[----:B------:R-:W-:Y:S02]  /*01b0*/  IADD3.X R9, RZ, R11, RZ, P0, !PT ;  /* 0x0000000bff097210 */ /* 0x000fe400007fe4ff */
[----:B------:R-:W-:Y:S02]  /*01c0*/  LEA.HI R5, R5, R54, RZ, 0x5 ;  /* 0x0000003605057211 */ /* 0x000fe400078f28ff */
[----:B------:R-:W-:Y:S01]  /*01d0*/  LEA.HI R6, P2, R7, R4, RZ, 0x1 ;  /* 0x0000000407067211 */ /* 0x000fe200078508ff */
[----:B--2---:R-:W-:Y:S01]  /*01e0*/  IMAD R52, R52, UR7, R3 ;  /* 0x0000000734347c24 */ /* 0x004fe2000f8e0203 */
[----:B------:R-:W-:Y:S02]  /*01f0*/  SHF.R.S32.HI R2, RZ, 0x5, R5 ;  /* 0x00000005ff027819 */ /* 0x000fe40000011405 */
[--C-:B------:R-:W-:Y:S02]  /*0200*/  SHF.R.S64 R0, R0, 0x1, R9.reuse ;  /* 0x0000000100007819 */ /* 0x100fe40000001009 */
[----:B------:R-:W-:-:S02]  /*0210*/  SHF.R.S32.HI R5, RZ, 0x1, R9 ;  /* 0x00000001ff057819 */ /* 0x000fc40000011409 */
[----:B------:R-:W-:Y:S01]  /*0220*/  IADD3.X R7, RZ, R7, RZ, P2, !PT ;  /* 0x00000007ff077210 */ /* 0x000fe200017fe4ff */
[----:B---3--:R-:W-:Y:S01]  /*0230*/  ULEA UR5, UR6, UR5, 0x18 ;  /* 0x0000000506057291 */ /* 0x008fe2000f8ec03f */
[----:B------:R-:W-:Y:S01]  /*0240*/  ISETP.GE.U32.AND P1, PT, R52, UR10, PT ;  /* 0x0000000a34007c0c */ /* 0x000fe2000bf26070 */
[----:B------:R-:W-:Y:S01]  /*0250*/  ULDC.U8 UR10, c[0x0][0x2a4] ;  /* 0x0000a900000a7ab9 */ /* 0x000fe20000000000 */
[----:B------:R-:W-:Y:S02]  /*0260*/  SHF.R.S32.HI R3, RZ, 0x1f, R52 ;  /* 0x0000001fff037819 */ /* 0x000fe40000011434 */
[----:B------:R-:W-:Y:S02]  /*0270*/  SHF.L.U64.HI R4, R0, 0x2, R5 ;  /* 0x0000000200047819 */ /* 0x000fe40000010205 */
[----:B------:R-:W-:Y:S02]  /*0280*/  SHF.R.S64 R5, R6, 0x1, R7 ;  /* 0x0000000106057819 */ /* 0x000fe40000001007 */
[----:B------:R-:W-:-:S02]  /*0290*/  ISETP.GE.AND.EX P1, PT, R3, UR11, PT, P1 ;  /* 0x0000000b03007c0c */ /* 0x000fc4000bf26310 */
[----:B------:R-:W-:Y:S02]  /*02a0*/  SHF.R.S32.HI R6, RZ, 0x1, R7 ;  /* 0x00000001ff067819 */ /* 0x000fe40000011407 */
[----:B------:R-:W-:Y:S02]  /*02b0*/  LEA R2, R2, UR5, 0x3 ;  /* 0x0000000502027c11 */ /* 0x000fe4000f8e18ff */
[----:B------:R-:W-:Y:S02]  /*02c0*/  ISETP.LT.U32.AND P1, PT, R54, 0x2a0, !P1 ;  /* 0x000002a03600780c */ /* 0x000fe40004f21070 */
[C---:B------:R-:W-:Y:S02]  /*02d0*/  IADD3 R51, R52.reuse, 0x10, RZ ;  /* 0x0000001034337810 */ /* 0x040fe40007ffe0ff */
[C---:B------:R-:W-:Y:S02]  /*02e0*/  IADD3 R50, R52.reuse, 0x20, RZ ;  /* 0x0000002034327810 */ /* 0x040fe40007ffe0ff */
[----:B------:R-:W-:-:S02]  /*02f0*/  IADD3 R49, R52, 0x30, RZ ;  /* 0x0000003034317810 */ /* 0x000fc40007ffe0ff */
[----:B-1----:R-:W-:-:S07]  /*0300*/  SHF.L.U64.HI R6, R5, 0x2, R6 ;  /* 0x0000000205067819 */ /* 0x002fce0000010206 */
.L_x_36:
[----:B------:R-:W0:Y:S01]  /*0310*/  LDC R14, c[0x0][0x2a0] ;  /* 0x0000a800ff0e7b82 */ /* 0x000e220000000800 */
[----:B------:R-:W-:Y:S01]  /*0320*/  IABS R13, R53 ;  /* 0x00000035000d7213 */ /* 0x000fe20000000000 */
[----:B------:R-:W-:Y:S01]  /*0330*/  ULDC.64 UR14, c[0x0][0x290] ;  /* 0x0000a400000e7ab9 */ /* 0x000fe20000000a00 */
[----:B------:R-:W-:Y:S01]  /*0340*/  ISETP.GE.AND P3, PT, R53, RZ, PT ;  /* 0x000000ff3500720c */ /* 0x000fe20003f66270 */
[----:B------:R-:W-:Y:S01]  /*0350*/  ULDC.64 UR12, c[0x0][0x298] ;  /* 0x0000a600000c7ab9 */ /* 0x000fe20000000a00 */
[----:B------:R-:W-:Y:S02]  /*0360*/  SHF.R.S32.HI R15, RZ, 0x1f, R55 ;  /* 0x0000001fff0f7819 */ /* 0x000fe40000011437 */
[----:B------:R-:W-:Y:S01]  /*0370*/  CS2R R46, SRZ ;  /* 0x00000000002e7805 */ /* 0x000fe2000001ff00 */
[----:B------:R-:W1:Y:S08]  /*0380*/  @P1 LDC.64 R16, c[0x0][0x288] ;  /* 0x0000a200ff101b82 */ /* 0x000e700000000a00 */
[----:B------:R-:W2:Y:S01]  /*0390*/  @P1 LDC.64 R18, c[0x0][0x230] ;  /* 0x00008c00ff121b82 */ /* 0x000ea20000000a00 */
[----:B0-----:R-:W-:-:S07]  /*03a0*/  IABS R12, R14 ;  /* 0x0000000e000c7213 */ /* 0x001fce0000000000 */
[----:B------:R-:W0:Y:S01]  /*03b0*/  @P1 LDC.64 R20, c[0x0][0x228] ;  /* 0x00008a00ff141b82 */ /* 0x000e220000000a00 */
[----:B------:R-:W3:Y:S07]  /*03c0*/  I2F.RP R7, R12 ;  /* 0x0000000c00077306 */ /* 0x000eee0000209400 */
[----:B------:R-:W4:Y:S01]  /*03d0*/  LDC.64 R22, c[0x0][0x248] ;  /* 0x00009200ff167b82 */ /* 0x000f220000000a00 */
[----:B---3--:R-:W3:Y:S02]  /*03e0*/  MUFU.RCP R7, R7 ;  /* 0x0000000700077308 */ /* 0x008ee40000001000 */
[----:B---3--:R-:W-:-:S06]  /*03f0*/  IADD3 R10, R7, 0xffffffe, RZ ;  /* 0x0ffffffe070a7810 */ /* 0x008fcc0007ffe0ff */
[----:B------:R3:W1:Y:S02]  /*0400*/  F2I.FTZ.U32.TRUNC.NTZ R11, R10 ;  /* 0x0000000a000b7305 */ /* 0x000664000021f000 */
[----:B---3--:R-:W-:Y:S02]  /*0410*/  MOV R10, RZ ;  /* 0x000000ff000a7202 */ /* 0x008fe40000000f00 */
[----:B-1----:R-:W-:-:S05]  /*0420*/  IADD3 R9, RZ, -R11, RZ ;  /* 0x8000000bff097210 */ /* 0x002fca0007ffe0ff */
[----:B------:R-:W-:-:S04]  /*0430*/  IMAD R9, R9, R12, RZ ;  /* 0x0000000c09097224 */ /* 0x000fc800078e02ff */
[----:B------:R-:W-:Y:S01]  /*0440*/  IMAD.HI.U32 R11, R11, R9, R10 ;  /* 0x000000090b0b7227 */ /* 0x000fe200078e000a */
[----:B------:R-:W-:-:S05]  /*0450*/  MOV R9, R13 ;  /* 0x0000000d00097202 */ /* 0x000fca0000000f00 */
[----:B------:R-:W-:-:S05]  /*0460*/  IMAD.HI.U32 R11, R11, R9, RZ ;  /* 0x000000090b0b7227 */ /* 0x000fca00078e00ff */
[----:B------:R-:W-:-:S05]  /*0470*/  IADD3 R7, -R11, RZ, RZ ;  /* 0x000000ff0b077210 */ /* 0x000fca0007ffe1ff */
[----:B------:R-:W-:Y:S01]  /*0480*/  IMAD R7, R12, R7, R9 ;  /* 0x000000070c077224 */ /* 0x000fe200078e0209 */
[----:B------:R-:W-:-:S04]  /*0490*/  LOP3.LUT R9, R53, R14, RZ, 0x3c, !PT ;  /* 0x0000000e35097212 */ /* 0x000fc800078e3cff */
[----:B------:R-:W-:Y:S02]  /*04a0*/  ISETP.GT.U32.AND P2, PT, R12, R7, PT ;  /* 0x000000070c00720c */ /* 0x000fe40003f44070 */
[----:B------:R-:W-:Y:S02]  /*04b0*/  ISETP.GE.AND P4, PT, R9, RZ, PT ;  /* 0x000000ff0900720c */ /* 0x000fe40003f86270 */
[----:B------:R-:W-:-:S09]  /*04c0*/  SHF.R.S32.HI R9, RZ, 0x1f, R51 ;  /* 0x0000001fff097819 */ /* 0x000fd20000011433 */
[-C--:B------:R-:W-:Y:S02]  /*04d0*/  @!P2 IADD3 R7, R7, -R12.reuse, RZ ;  /* 0x8000000c0707a210 */ /* 0x080fe40007ffe0ff */
[----:B------:R-:W-:Y:S02]  /*04e0*/  @!P2 IADD3 R11, R11, 0x1, RZ ;  /* 0x000000010b0ba810 */ /* 0x000fe40007ffe0ff */
[CC--:B------:R-:W-:Y:S02]  /*04f0*/  ISETP.GE.U32.AND P0, PT, R7.reuse, R12.reuse, PT ;  /* 0x0000000c0700720c */ /* 0x0c0fe40003f06070 */
[----:B------:R-:W-:Y:S02]  /*0500*/  ISETP.GT.U32.AND P2, PT, R12, R7, PT ;  /* 0x000000070c00720c */ /* 0x000fe40003f44070 */
[----:B------:R-:W-:-:S04]  /*0510*/  IADD3 R10, R7, -R12, RZ ;  /* 0x8000000c070a7210 */ /* 0x000fc80007ffe0ff */
[----:B------:R-:W-:Y:S02]  /*0520*/  SEL R7, R10, R7, !P2 ;  /* 0x000000070a077207 */ /* 0x000fe40005000000 */
[----:B------:R-:W-:Y:S02]  /*0530*/  LOP3.LUT R10, RZ, R14, RZ, 0x33, !PT ;  /* 0x0000000eff0a7212 */ /* 0x000fe400078e33ff */
[----:B------:R-:W-:Y:S02]  /*0540*/  @!P3 IADD3 R7, -R7, RZ, RZ ;  /* 0x000000ff0707b210 */ /* 0x000fe40007ffe1ff */
[----:B------:R-:W-:Y:S02]  /*0550*/  @P0 IADD3 R11, R11, 0x1, RZ ;  /* 0x000000010b0b0810 */ /* 0x000fe40007ffe0ff */
[----:B------:R-:W-:Y:S02]  /*0560*/  ISETP.NE.AND P0, PT, R14, RZ, PT ;  /* 0x000000ff0e00720c */ /* 0x000fe40003f05270 */
[----:B------:R-:W-:-:S02]  /*0570*/  @!P4 IADD3 R11, -R11, RZ, RZ ;  /* 0x000000ff0b0bc210 */ /* 0x000fc40007ffe1ff */
[C---:B------:R-:W-:Y:S02]  /*0580*/  SEL R7, R10.reuse, R7, !P0 ;  /* 0x000000070a077207 */ /* 0x040fe40004000000 */
[----:B------:R-:W-:Y:S02]  /*0590*/  SEL R13, R10, R11, !P0 ;  /* 0x0000000b0a0d7207 */ /* 0x000fe40004000000 */
[----:B------:R-:W-:Y:S01]  /*05a0*/  ISETP.GE.U32.AND P0, PT, R51, UR14, PT ;  /* 0x0000000e33007c0c */ /* 0x000fe2000bf06070 */
[----:B------:R-:W-:Y:S01]  /*05b0*/  IMAD R30, R7, 0x54, RZ ;  /* 0x00000054071e7824 */ /* 0x000fe200078e02ff */
[----:B------:R-:W-:Y:S02]  /*05c0*/  SHF.R.S32.HI R10, RZ, 0x1f, R13 ;  /* 0x0000001fff0a7819 */ /* 0x000fe4000001140d */
[----:B------:R-:W-:Y:S02]  /*05d0*/  ISETP.GE.AND.EX P0, PT, R9, UR15, PT, P0 ;  /* 0x0000000f09007c0c */ /* 0x000fe4000bf06300 */
[----:B------:R-:W-:Y:S01]  /*05e0*/  IADD3 R58, P2, R55, R30, RZ ;  /* 0x0000001e373a7210 */ /* 0x000fe20007f5e0ff */
[----:B------:R-:W-:Y:S01]  /*05f0*/  IMAD R10, R10, UR12, RZ ;  /* 0x0000000c0a0a7c24 */ /* 0x000fe2000f8e02ff */
[----:B------:R-:W-:-:S02]  /*0600*/  ISETP.GT.U32.OR P0, PT, R54, 0x29f, P0 ;  /* 0x0000029f3600780c */ /* 0x000fc40000704470 */
[----:B------:R-:W-:Y:S01]  /*0610*/  LEA.HI.X.SX32 R59, R30, R15, 0x1, P2 ;  /* 0x0000000f1e3b7211 */ /* 0x000fe200010f0eff */
[----:B------:R-:W-:Y:S01]  /*0620*/  IMAD R61, R13, UR13, R10 ;  /* 0x0000000d0d3d7c24 */ /* 0x000fe2000f8e020a */
[----:B------:R-:W-:Y:S01]  /*0630*/  SHF.R.S32.HI R11, RZ, 0x1f, R50 ;  /* 0x0000001fff0b7819 */ /* 0x000fe20000011432 */
[----:B------:R-:W-:Y:S01]  /*0640*/  @P1 IMAD R10, R3, R16, RZ ;  /* 0x00000010030a1224 */ /* 0x000fe200078e02ff */
[----:B------:R-:W-:Y:S01]  /*0650*/  ISETP.GE.U32.AND P2, PT, R50, UR14, PT ;  /* 0x0000000e32007c0c */ /* 0x000fe2000bf46070 */
[----:B------:R-:W-:Y:S01]  /*0660*/  IMAD.WIDE.U32 R58, R13, UR12, R58 ;  /* 0x0000000c0d3a7c25 */ /* 0x000fe2000f8e003a */
[----:B------:R-:W-:Y:S02]  /*0670*/  SHF.R.S32.HI R13, RZ, 0x1f, R49 ;  /* 0x0000001fff0d7819 */ /* 0x000fe40000011431 */
[----:B------:R-:W-:Y:S01]  /*0680*/  ISETP.GE.AND.EX P2, PT, R11, UR15, PT, P2 ;  /* 0x0000000f0b007c0c */ /* 0x000fe2000bf46320 */
[----:B------:R-:W-:Y:S01]  /*0690*/  @P1 IMAD R17, R52, R17, R10 ;  /* 0x0000001134111224 */ /* 0x000fe200078e020a */
[----:B------:R-:W-:Y:S01]  /*06a0*/  IADD3 R61, R59, R61, RZ ;  /* 0x0000003d3b3d7210 */ /* 0x000fe20007ffe0ff */
[----:B------:R-:W1:Y:S01]  /*06b0*/  @!P0 LDC.64 R14, c[0x0][0x288] ;  /* 0x0000a200ff0e8b82 */ /* 0x000e620000000a00 */
[----:B------:R-:W-:-:S02]  /*06c0*/  ISETP.GT.U32.OR P2, PT, R54, 0x29f, P2 ;  /* 0x0000029f3600780c */ /* 0x000fc40001744470 */
[----:B------:R-:W-:Y:S02]  /*06d0*/  @P1 MOV R60, R58 ;  /* 0x0000003a003c1202 */ /* 0x000fe40000000f00 */
[----:B------:R-:W-:-:S03]  /*06e0*/  ISETP.GE.U32.AND P3, PT, R49, UR14, PT ;  /* 0x0000000e31007c0c */ /* 0x000fc6000bf66070 */
[----:B------:R-:W-:Y:S01]  /*06f0*/  @P1 IMAD.WIDE.U32 R24, R52, R16, R60 ;  /* 0x0000001034181225 */ /* 0x000fe200078e003c */
[----:B------:R-:W-:-:S04]  /*0700*/  ISETP.GE.AND.EX P3, PT, R13, UR15, PT, P3 ;  /* 0x0000000f0d007c0c */ /* 0x000fc8000bf66330 */
[----:B------:R-:W-:Y:S02]  /*0710*/  @P1 IADD3 R25, R25, R17, RZ ;  /* 0x0000001119191210 */ /* 0x000fe40007ffe0ff */
[C---:B------:R-:W-:Y:S01]  /*0720*/  @P1 SHF.L.U32 R27, R24.reuse, 0x1, RZ ;  /* 0x00000001181b1819 */ /* 0x040fe200000006ff */
[----:B------:R-:W3:Y:S01]  /*0730*/  @!P2 LDC.64 R16, c[0x0][0x288] ;  /* 0x0000a200ff10ab82 */ /* 0x000ee20000000a00 */
[----:B------:R-:W-:Y:S02]  /*0740*/  @P1 SHF.L.U64.HI R10, R24, 0x1, R25 ;  /* 0x00000001180a1819 */ /* 0x000fe40000010219 */
[----:B------:R-:W-:Y:S02]  /*0750*/  ISETP.GT.U32.OR P3, PT, R54, 0x29f, P3 ;  /* 0x0000029f3600780c */ /* 0x000fe40001f64470 */
[----:B--2---:R-:W-:Y:S02]  /*0760*/  @P1 IADD3 R32, P4, R27, R18, RZ ;  /* 0x000000121b201210 */ /* 0x004fe40007f9e0ff */
[----:B------:R-:W-:Y:S01]  /*0770*/  @!P0 MOV R34, R58 ;  /* 0x0000003a00228202 */ /* 0x000fe20000000f00 */
[----:B------:R-:W2:Y:S01]  /*0780*/  @!P0 LDC.64 R24, c[0x0][0x230] ;  /* 0x00008c00ff188b82 */ /* 0x000ea20000000a00 */
[----:B------:R-:W-:-:S02]  /*0790*/  @P1 IADD3.X R33, R10, R19, RZ, P4, !PT ;  /* 0x000000130a211210 */ /* 0x000fc400027fe4ff */
[----:B0-----:R-:W-:Y:S01]  /*07a0*/  @P1 IADD3 R20, P4, R27, R20, RZ ;  /* 0x000000141b141210 */ /* 0x001fe20007f9e0ff */
[-C--:B-1----:R-:W-:Y:S01]  /*07b0*/  @!P0 IMAD R12, R9, R14.reuse, RZ ;  /* 0x0000000e090c8224 */ /* 0x082fe200078e02ff */
[----:B------:R-:W-:Y:S01]  /*07c0*/  @!P0 MOV R35, R61 ;  /* 0x0000003d00238202 */ /* 0x000fe20000000f00 */
[----:B----4-:R-:W-:Y:S01]  /*07d0*/  IMAD.WIDE R18, R53, 0x8, R22 ;  /* 0x0000000835127825 */ /* 0x010fe200078e0216 */
[----:B------:R0:W5:Y:S01]  /*07e0*/  @P1 LDG.E R46, desc[UR8][R32.64] ;  /* 0x00000008202e1981 */ /* 0x000162000c1e1900 */
[----:B------:R-:W1:Y:S02]  /*07f0*/  @!P0 LDC.64 R26, c[0x0][0x228] ;  /* 0x00008a00ff1a8b82 */ /* 0x000e640000000a00 */
[C---:B------:R-:W-:Y:S02]  /*0800*/  @!P0 IMAD R31, R51.reuse, R15, R12 ;  /* 0x0000000f331f8224 */ /* 0x040fe400078e020c */
[----:B------:R-:W-:Y:S02]  /*0810*/  @!P0 IMAD.WIDE.U32 R34, R51, R14, R34 ;  /* 0x0000000e33228225 */ /* 0x000fe400078e0022 */
[----:B------:R4:W2:Y:S02]  /*0820*/  LDG.E.64 R14, desc[UR8][R18.64] ;  /* 0x00000008120e7981 */ /* 0x0008a4000c1e1b00 */
[----:B------:R-:W1:Y:S01]  /*0830*/  @!P3 LDC.64 R28, c[0x0][0x288] ;  /* 0x0000a200ff1cbb82 */ /* 0x000e620000000a00 */
[----:B0-----:R-:W-:-:S02]  /*0840*/  @!P0 IADD3 R33, R35, R31, RZ ;  /* 0x0000001f23218210 */ /* 0x001fc40007ffe0ff */
[----:B------:R-:W-:Y:S02]  /*0850*/  CS2R R44, SRZ ;  /* 0x00000000002c7805 */ /* 0x000fe4000001ff00 */
[C---:B------:R-:W-:Y:S02]  /*0860*/  @!P0 SHF.L.U32 R31, R34.reuse, 0x1, RZ ;  /* 0x00000001221f8819 */ /* 0x040fe400000006ff */
[----:B------:R-:W-:Y:S01]  /*0870*/  @!P0 SHF.L.U64.HI R34, R34, 0x1, R33 ;  /* 0x0000000122228819 */ /* 0x000fe20000010221 */
[----:B------:R-:W0:Y:S01]  /*0880*/  @!P2 LDC.64 R22, c[0x0][0x230] ;  /* 0x00008c00ff16ab82 */ /* 0x000e220000000a00 */
[----:B------:R-:W-:Y:S01]  /*0890*/  @P1 IADD3.X R21, R10, R21, RZ, P4, !PT ;  /* 0x000000150a151210 */ /* 0x000fe200027fe4ff */
[----:B---3--:R-:W-:Y:S01]  /*08a0*/  @!P2 IMAD R10, R11, R16, RZ ;  /* 0x000000100b0aa224 */ /* 0x008fe200078e02ff */
[----:B------:R-:W-:Y:S02]  /*08b0*/  @!P2 MOV R32, R58 ;  /* 0x0000003a0020a202 */ /* 0x000fe40000000f00 */
[----:B------:R-:W-:Y:S01]  /*08c0*/  @!P2 MOV R33, R61 ;  /* 0x0000003d0021a202 */ /* 0x000fe20000000f00 */
[----:B------:R3:W5:Y:S01]  /*08d0*/  @P1 LDG.E R45, desc[UR8][R20.64] ;  /* 0x00000008142d1981 */ /* 0x000762000c1e1900 */
[C---:B------:R-:W-:Y:S01]  /*08e0*/  @!P2 IMAD R35, R50.reuse, R17, R10 ;  /* 0x000000113223a224 */ /* 0x040fe200078e020a */
[----:B----4-:R-:W4:Y:S01]  /*08f0*/  @!P3 LDC.64 R18, c[0x0][0x230] ;  /* 0x00008c00ff12bb82 */ /* 0x010f220000000a00 */
[----:B------:R-:W-:Y:S01]  /*0900*/  @!P2 IMAD.WIDE.U32 R32, R50, R16, R32 ;  /* 0x000000103220a225 */ /* 0x000fe200078e0020 */
[----:B--2---:R-:W-:-:S02]  /*0910*/  @!P0 IADD3 R24, P4, R31, R24, RZ ;  /* 0x000000181f188210 */ /* 0x004fc40007f9e0ff */
[----:B-1----:R-:W-:-:S04]  /*0920*/  @!P0 IADD3 R26, P5, R31, R26, RZ ;  /* 0x0000001a1f1a8210 */ /* 0x002fc80007fbe0ff */
[----:B---3--:R-:W1:Y:S01]  /*0930*/  @!P3 LDC.64 R20, c[0x0][0x228] ;  /* 0x00008a00ff14bb82 */ /* 0x008e620000000a00 */
[----:B------:R-:W-:Y:S02]  /*0940*/  @!P2 IADD3 R31, R33, R35, RZ ;  /* 0x00000023211fa210 */ /* 0x000fe40007ffe0ff */
[C---:B------:R-:W-:Y:S02]  /*0950*/  @!P2 SHF.L.U32 R35, R32.reuse, 0x1, RZ ;  /* 0x000000012023a819 */ /* 0x040fe400000006ff */
[----:B------:R-:W-:Y:S01]  /*0960*/  @!P2 SHF.L.U64.HI R12, R32, 0x1, R31 ;  /* 0x00000001200ca819 */ /* 0x000fe2000001021f */
[----:B------:R-:W-:Y:S01]  /*0970*/  @!P3 IMAD R10, R13, R28, RZ ;  /* 0x0000001c0d0ab224 */ /* 0x000fe200078e02ff */
[----:B------:R-:W-:Y:S02]  /*0980*/  @!P3 MOV R32, R58 ;  /* 0x0000003a0020b202 */ /* 0x000fe40000000f00 */
[----:B------:R-:W-:Y:S02]  /*0990*/  CS2R R42, SRZ ;  /* 0x00000000002a7805 */ /* 0x000fe4000001ff00 */
[----:B------:R-:W-:Y:S01]  /*09a0*/  @!P3 MOV R33, R61 ;  /* 0x0000003d0021b202 */ /* 0x000fe20000000f00 */
[C---:B------:R-:W-:Y:S01]  /*09b0*/  @!P3 IMAD R31, R49.reuse, R29, R10 ;  /* 0x0000001d311fb224 */ /* 0x040fe200078e020a */
[----:B------:R-:W-:Y:S01]  /*09c0*/  @!P0 IADD3.X R25, R34, R25, RZ, P4, !PT ;  /* 0x0000001922198210 */ /* 0x000fe200027fe4ff */
[----:B------:R-:W2:Y:S01]  /*09d0*/  @!P2 LDC.64 R16, c[0x0][0x228] ;  /* 0x00008a00ff10ab82 */ /* 0x000ea20000000a00 */
[----:B------:R-:W-:Y:S01]  /*09e0*/  @!P3 IMAD.WIDE.U32 R32, R49, R28, R32 ;  /* 0x0000001c3120b225 */ /* 0x000fe200078e0020 */
[----:B0-----:R-:W-:-:S02]  /*09f0*/  @!P2 IADD3 R28, P4, R35, R22, RZ ;  /* 0x00000016231ca210 */ /* 0x001fc40007f9e0ff */
[----:B------:R0:W5:Y:S02]  /*0a00*/  @!P0 LDG.E R47, desc[UR8][R24.64] ;  /* 0x00000008182f8981 */ /* 0x000164000c1e1900 */
[----:B------:R-:W-:Y:S02]  /*0a10*/  @!P2 IADD3.X R29, R12, R23, RZ, P4, !PT ;  /* 0x000000170c1da210 */ /* 0x000fe400027fe4ff */
[----:B------:R-:W-:Y:S02]  /*0a20*/  @!P3 IADD3 R31, R33, R31, RZ ;  /* 0x0000001f211fb210 */ /* 0x000fe40007ffe0ff */
[----:B------:R-:W-:Y:S01]  /*0a30*/  @!P3 SHF.L.U32 R23, R32, 0x1, RZ ;  /* 0x000000012017b819 */ /* 0x000fe200000006ff */
[----:B------:R3:W5:Y:S01]  /*0a40*/  @!P2 LDG.E R42, desc[UR8][R28.64] ;  /* 0x000000081c2aa981 */ /* 0x000762000c1e1900 */
[----:B------:R-:W-:Y:S02]  /*0a50*/  @!P0 IADD3.X R27, R34, R27, RZ, P5, !PT ;  /* 0x0000001b221b8210 */ /* 0x000fe40002ffe4ff */
[----:B------:R-:W-:-:S02]  /*0a60*/  @!P3 SHF.L.U64.HI R10, R32, 0x1, R31 ;  /* 0x00000001200ab819 */ /* 0x000fc4000001021f */
[C---:B----4-:R-:W-:Y:S01]  /*0a70*/  @!P3 IADD3 R32, P4, R23.reuse, R18, RZ ;  /* 0x000000121720b210 */ /* 0x050fe20007f9e0ff */
[----:B------:R3:W5:Y:S01]  /*0a80*/  @!P0 LDG.E R44, desc[UR8][R26.64] ;  /* 0x000000081a2c8981 */ /* 0x000762000c1e1900 */
[----:B-1----:R-:W-:Y:S02]  /*0a90*/  @!P3 IADD3 R20, P5, R23, R20, RZ ;  /* 0x000000141714b210 */ /* 0x002fe40007fbe0ff */
[C---:B------:R-:W-:Y:S02]  /*0aa0*/  @!P3 IADD3.X R33, R10.reuse, R19, RZ, P4, !PT ;  /* 0x000000130a21b210 */ /* 0x040fe400027fe4ff */
[----:B------:R-:W-:Y:S02]  /*0ab0*/  @!P3 IADD3.X R21, R10, R21, RZ, P5, !PT ;  /* 0x000000150a15b210 */ /* 0x000fe40002ffe4ff */
[----:B------:R-:W-:Y:S01]  /*0ac0*/  MOV R10, RZ ;  /* 0x000000ff000a7202 */ /* 0x000fe20000000f00 */
[----:B------:R3:W5:Y:S05]  /*0ad0*/  @!P3 LDG.E R43, desc[UR8][R32.64] ;  /* 0x00000008202bb981 */ /* 0x00076a000c1e1900 */
[----:B------:R3:W5:Y:S01]  /*0ae0*/  @!P3 LDG.E R10, desc[UR8][R20.64] ;  /* 0x00000008140ab981 */ /* 0x000762000c1e1900 */
[----:B--2---:R-:W-:-:S04]  /*0af0*/  @!P2 IADD3 R22, P0, R35, R16, RZ ;  /* 0x000000102316a210 */ /* 0x004fc80007f1e0ff */
[----:B------:R-:W-:Y:S02]  /*0b00*/  @!P2 IADD3.X R23, R12, R17, RZ, P0, !PT ;  /* 0x000000110c17a210 */ /* 0x000fe400007fe4ff */
[----:B------:R-:W-:-:S06]  /*0b10*/  MOV R12, RZ ;  /* 0x000000ff000c7202 */ /* 0x000fcc0000000f00 */
[----:B------:R3:W5:Y:S01]  /*0b20*/  @!P2 LDG.E R12, desc[UR8][R22.64] ;  /* 0x00000008160ca981 */ /* 0x000762000c1e1900 */
[----:B------:R-:W-:Y:S01]  /*0b30*/  ISETP.GT.U32.AND P2, PT, R54, 0x29f, PT ;  /* 0x0000029f3600780c */ /* 0x000fe20003f44070 */
[----:B------:R-:W-:Y:S01]  /*0b40*/  BSSY B0, `(.L_x_2) ;  /* 0x0000013000007945 */ /* 0x000fe20003800000 */
[----:B------:R-:W-:Y:S02]  /*0b50*/  CS2R R16, SRZ ;  /* 0x0000000000107805 */ /* 0x000fe4000001ff00 */
[----:B------:R-:W-:Y:S01]  /*0b60*/  CS2R R18, SRZ ;  /* 0x0000000000127805 */ /* 0x000fe2000001ff00 */
[----:B------:R-:W-:-:S05]  /*0b70*/  FFMA.FTZ R15, -R14, R14, R15 ;  /* 0x0000000e0e0f7223 */ /* 0x000fca000001010f */
[----:B------:R-:W-:-:S13]  /*0b80*/  FSETP.GTU.FTZ.AND P0, PT, R15, RZ, PT ;  /* 0x000000ff0f00720b */ /* 0x000fda0003f1c000 */
[----:B0-----:R-:W0:Y:S02]  /*0b90*/  @P0 LDC R24, c[0x0][0x250] ;  /* 0x00009400ff180b82 */ /* 0x001e240000000800 */
[----:B0-----:R-:W-:Y:S01]  /*0ba0*/  @P0 FADD.FTZ R24, R15, R24 ;  /* 0x000000180f180221 */ /* 0x001fe20000010000 */
[----:B------:R-:W-:Y:S01]  /*0bb0*/  MOV R15, 0x3f800000 ;  /* 0x3f800000000f7802 */ /* 0x000fe20000000f00 */
[----:B---3--:R-:W-:Y:S06]  /*0bc0*/  @P2 BRA `(.L_x_3) ;  /* 0x0000000000282947 */ /* 0x008fec0003800000 */
[----:B------:R-:W-:Y:S01]  /*0bd0*/  ISETP.NE.AND P2, PT, RZ, UR10, PT ;  /* 0x0000000aff007c0c */ /* 0x000fe2000bf45270 */
[----:B------:R-:W0:Y:S01]  /*0be0*/  LDC.64 R22, c[0x0][0x238] ;  /* 0x00008e00ff167b82 */ /* 0x000e220000000a00 */
[----:B------:R-:W-:-:S04]  /*0bf0*/  IADD3 R21, R55, R30, RZ ;  /* 0x0000001e37157210 */ /* 0x000fc80007ffe0ff */
[----:B------:R-:W-:-:S07]  /*0c00*/  SHF.R.S32.HI R26, RZ, 0x1f, R21 ;  /* 0x0000001fff1a7819 */ /* 0x000fce0000011415 */
[----:B------:R-:W1:Y:S01]  /*0c10*/  @P2 LDC.64 R16, c[0x0][0x240] ;  /* 0x00009000ff102b82 */ /* 0x000e620000000a00 */
[C---:B0-----:R-:W-:Y:S01]  /*0c20*/  IMAD.WIDE R22, R21.reuse, 0x4, R22 ;  /* 0x0000000415167825 */ /* 0x041fe200078e0216 */
[----:B-1----:R-:W-:-:S04]  /*0c30*/  @P2 LEA R20, P3, R21, R16, 0x2 ;  /* 0x0000001015142211 */ /* 0x002fc800078610ff */
[----:B------:R-:W-:Y:S02]  /*0c40*/  @P2 LEA.HI.X R21, R21, R17, R26, 0x2, P3 ;  /* 0x0000001115152211 */ /* 0x000fe400018f141a */
[----:B------:R0:W5:Y:S04]  /*0c50*/  LDG.E.64 R16, desc[UR8][R22.64] ;  /* 0x0000000816107981 */ /* 0x000168000c1e1b00 */
[----:B------:R0:W5:Y:S03]  /*0c60*/  @P2 LDG.E.64 R18, desc[UR8][R20.64] ;  /* 0x0000000814122981 */ /* 0x000166000c1e1b00 */
.L_x_3:
[----:B------:R-:W-:Y:S05]  /*0c70*/  BSYNC B0 ;  /* 0x0000000000007941 */ /* 0x000fea0003800000 */
.L_x_2:
[----:B------:R-:W1:Y:S01]  /*0c80*/  @P0 MUFU.RSQ R15, R24 ;  /* 0x00000018000f0308 */ /* 0x000e620000001400 */
[----:B------:R-:W-:Y:S02]  /*0c90*/  ISETP.NE.AND P4, PT, RZ, UR10, PT ;  /* 0x0000000aff007c0c */ /* 0x000fe4000bf85270 */
[C---:B0----5:R-:W-:Y:S02]  /*0ca0*/  PRMT R20, R46.reuse, 0x7632, R20 ;  /* 0x000076322e147816 */ /* 0x061fe40000000014 */
[----:B------:R-:W-:Y:S02]  /*0cb0*/  SHF.L.U32 R21, R46, 0x10, RZ ;  /* 0x000000102e157819 */ /* 0x000fe400000006ff */
[C---:B------:R-:W-:Y:S02]  /*0cc0*/  PRMT R28, R47.reuse, 0x7632, R28 ;  /* 0x000076322f1c7816 */ /* 0x040fe4000000001c */
[----:B------:R-:W-:Y:S01]  /*0cd0*/  SHF.L.U32 R27, R20, 0x10, RZ ;  /* 0x00000010141b7819 */ /* 0x000fe200000006ff */
[----:B------:R-:W-:Y:S01]  /*0ce0*/  FADD.FTZ R20, -R14, R21 ;  /* 0x000000150e147221 */ /* 0x000fe20000010100 */
[----:B------:R-:W-:-:S02]  /*0cf0*/  SHF.L.U32 R29, R47, 0x10, RZ ;  /* 0x000000102f1d7819 */ /* 0x000fc400000006ff */
[----:B------:R-:W-:Y:S01]  /*0d00*/  SHF.L.U32 R37, R28, 0x10, RZ ;  /* 0x000000101c257819 */ /* 0x000fe200000006ff */
[C---:B------:R-:W-:Y:S01]  /*0d10*/  FADD.FTZ R28, -R14.reuse, R27 ;  /* 0x0000001b0e1c7221 */ /* 0x040fe20000010100 */
[C---:B------:R-:W-:Y:S01]  /*0d20*/  PRMT R25, R45.reuse, 0x7632, R25 ;  /* 0x000076322d197816 */ /* 0x040fe20000000019 */
[----:B------:R-:W-:Y:S01]  /*0d30*/  FADD.FTZ R38, -R14, R29 ;  /* 0x0000001d0e267221 */ /* 0x000fe20000010100 */
[----:B------:R-:W-:Y:S01]  /*0d40*/  PRMT R30, R44, 0x7632, R30 ;  /* 0x000076322c1e7816 */ /* 0x000fe2000000001e */
[-C--:B-1----:R-:W-:Y:S01]  /*0d50*/  FMUL.FTZ R21, R20, R15.reuse ;  /* 0x0000000f14157220 */ /* 0x082fe20000410000 */
[----:B------:R-:W-:Y:S01]  /*0d60*/  SHF.L.U32 R22, R45, 0x10, RZ ;  /* 0x000000102d167819 */ /* 0x000fe200000006ff */
[----:B------:R-:W-:Y:S01]  /*0d70*/  FMUL.FTZ R20, R28, R15 ;  /* 0x0000000f1c147220 */ /* 0x000fe20000410000 */
[----:B------:R-:W-:Y:S02]  /*0d80*/  SHF.L.U32 R23, R44, 0x10, RZ ;  /* 0x000000102c177819 */ /* 0x000fe400000006ff */
[----:B------:R-:W-:-:S02]  /*0d90*/  PRMT R26, R42, 0x7632, R26 ;  /* 0x000076322a1a7816 */ /* 0x000fc4000000001a */
[----:B------:R-:W-:Y:S02]  /*0da0*/  SHF.L.U32 R25, R25, 0x10, RZ ;  /* 0x0000001019197819 */ /* 0x000fe400000006ff */
[----:B------:R-:W-:Y:S01]  /*0db0*/  SHF.L.U32 R24, R30, 0x10, RZ ;  /* 0x000000101e187819 */ /* 0x000fe200000006ff */
[----:B------:R-:W-:Y:S06]  /*0dc0*/  @!P4 BRA `(.L_x_4) ;  /* 0x000000000048c947 */ /* 0x000fec0003800000 */
[----:B------:R-:W-:Y:S01]  /*0dd0*/  FFMA.FTZ R27, R21, R16, R18 ;  /* 0x00000010151b7223 */ /* 0x000fe20000010012 */
[----:B------:R-:W-:-:S03]  /*0de0*/  FFMA.FTZ R28, R20, R17, R19 ;  /* 0x00000011141c7223 */ /* 0x000fc60000010013 */
[----:B------:R-:W-:Y:S01]  /*0df0*/  FMUL.FTZ R29, R27, -1.4426950216293334961 ;  /* 0xbfb8aa3b1b1d7820 */ /* 0x000fe20000410000 */
[----:B------:R-:W-:-:S05]  /*0e00*/  FMUL.FTZ R32, R28, -1.4426950216293334961 ;  /* 0xbfb8aa3b1c207820 */ /* 0x000fca0000410000 */
[----:B------:R-:W0:Y:S08]  /*0e10*/  MUFU.EX2 R29, R29 ;  /* 0x0000001d001d7308 */ /* 0x000e300000000800 */
[----:B------:R-:W1:Y:S01]  /*0e20*/  MUFU.EX2 R32, R32 ;  /* 0x0000002000207308 */ /* 0x000e620000000800 */
[----:B0-----:R-:W-:-:S07]  /*0e30*/  FADD.FTZ R30, R29, 1 ;  /* 0x3f8000001d1e7421 */ /* 0x001fce0000010000 */
[----:B------:R-:W0:Y:S01]  /*0e40*/  MUFU.RCP R31, R30 ;  /* 0x0000001e001f7308 */ /* 0x000e220000001000 */
[----:B-1----:R-:W-:-:S07]  /*0e50*/  FADD.FTZ R33, R32, 1 ;  /* 0x3f80000020217421 */ /* 0x002fce0000010000 */
[----:B------:R-:W1:Y:S01]  /*0e60*/  MUFU.RCP R34, R33 ;  /* 0x0000002100227308 */ /* 0x000e620000001000 */
[----:B0-----:R-:W-:Y:S01]  /*0e70*/  FADD.FTZ R36, -R31, 1 ;  /* 0x3f8000001f247421 */ /* 0x001fe20000010100 */
[----:B------:R-:W-:-:S03]  /*0e80*/  FMUL.FTZ R22, R22, R31 ;  /* 0x0000001f16167220 */ /* 0x000fc60000410000 */
[----:B------:R-:W-:Y:S01]  /*0e90*/  FFMA.FTZ R27, R27, R36, 1 ;  /* 0x3f8000001b1b7423 */ /* 0x000fe20000010024 */
[----:B-1----:R-:W-:Y:S01]  /*0ea0*/  FADD.FTZ R35, -R34, 1 ;  /* 0x3f80000022237421 */ /* 0x002fe20000010100 */
[----:B------:R-:W-:Y:S02]  /*0eb0*/  FMUL.FTZ R25, R25, R34 ;  /* 0x0000002219197220 */ /* 0x000fe40000410000 */
[----:B------:R-:W-:Y:S01]  /*0ec0*/  FMUL.FTZ R22, R22, R27 ;  /* 0x0000001b16167220 */ /* 0x000fe20000410000 */
[----:B------:R-:W-:-:S04]  /*0ed0*/  FFMA.FTZ R28, R28, R35, 1 ;  /* 0x3f8000001c1c7423 */ /* 0x000fc80000010023 */
[----:B------:R-:W-:-:S07]  /*0ee0*/  FMUL.FTZ R25, R25, R28 ;  /* 0x0000001c19197220 */ /* 0x000fce0000410000 */
.L_x_4:
[----:B------:R-:W-:Y:S01]  /*0ef0*/  FMUL.FTZ R28, R22, R16 ;  /* 0x00000010161c7220 */ /* 0x000fe20000410000 */
[----:B------:R-:W-:Y:S01]  /*0f00*/  FADD.FTZ R32, -R14, R37 ;  /* 0x000000250e207221 */ /* 0x000fe20000010100 */
[----:B------:R-:W-:Y:S01]  /*0f10*/  FMUL.FTZ R27, R38, R15 ;  /* 0x0000000f261b7220 */ /* 0x000fe20000410000 */
[----:B------:R-:W-:Y:S01]  /*0f20*/  FMUL.FTZ R30, R25, R17 ;  /* 0x00000011191e7220 */ /* 0x000fe20000410000 */
[----:B------:R-:W-:Y:S01]  /*0f30*/  FFMA.FTZ R29, R21, R28, RZ ;  /* 0x0000001c151d7223 */ /* 0x000fe200000100ff */
[----:B------:R-:W-:Y:S01]  /*0f40*/  FADD.FTZ R31, RZ, R28 ;  /* 0x0000001cff1f7221 */ /* 0x000fe20000010000 */
[----:B------:R-:W-:Y:S01]  /*0f50*/  FMUL.FTZ R28, R32, R15 ;  /* 0x0000000f201c7220 */ /* 0x000fe20000410000 */
        /* <DEDUP_REMOVED lines=19> */
.L_x_5:
[----:B------:R-:W-:Y:S01]  /*1090*/  FFMA.FTZ R34, R20, R30, R29 ;  /* 0x0000001e14227223 */ /* 0x000fe2000001001d */
[----:B------:R-:W-:Y:S01]  /*10a0*/  FMUL.FTZ R32, R23, R16 ;  /* 0x0000001017207220 */ /* 0x000fe20000410000 */
[----:B------:R-:W-:Y:S01]  /*10b0*/  FADD.FTZ R35, R30, R31 ;  /* 0x0000001f1e237221 */ /* 0x000fe20000010000 */
[----:B------:R-:W-:Y:S02]  /*10c0*/  SHF.L.U32 R29, R42, 0x10, RZ ;  /* 0x000000102a1d7819 */ /* 0x000fe400000006ff */
[----:B------:R-:W-:Y:S01]  /*10d0*/  SHF.L.U32 R31, R26, 0x10, RZ ;  /* 0x000000101a1f7819 */ /* 0x000fe200000006ff */
[----:B------:R-:W-:Y:S01]  /*10e0*/  FFMA.FTZ R33, R27, R32, R34 ;  /* 0x000000201b217223 */ /* 0x000fe20000010022 */
[----:B------:R-:W-:Y:S01]  /*10f0*/  FADD.FTZ R35, R35, R32 ;  /* 0x0000002023237221 */ /* 0x000fe20000010000 */
[----:B------:R-:W-:Y:S01]  /*1100*/  PRMT R30, R12, 0x7632, R30 ;  /* 0x000076320c1e7816 */ /* 0x000fe2000000001e */
[C---:B------:R-:W-:Y:S01]  /*1110*/  FADD.FTZ R32, -R14.reuse, R29 ;  /* 0x0000001d0e207221 */ /* 0x040fe20000010100 */
[----:B------:R-:W-:Y:S01]  /*1120*/  FADD.FTZ R34, -R14, R31 ;  /* 0x0000001f0e227221 */ /* 0x000fe20000010100 */
[----:B------:R-:W-:-:S02]  /*1130*/  SHF.L.U32 R26, R12, 0x10, RZ ;  /* 0x000000100c1a7819 */ /* 0x000fc400000006ff */
[----:B------:R-:W-:Y:S01]  /*1140*/  SHF.L.U32 R31, R30, 0x10, RZ ;  /* 0x000000101e1f7819 */ /* 0x000fe200000006ff */
[----:B------:R-:W-:Y:S01]  /*1150*/  FMUL.FTZ R29, R32, R15 ;  /* 0x0000000f201d7220 */ /* 0x000fe20000410000 */
[----:B------:R-:W-:Y:S01]  /*1160*/  FMUL.FTZ R32, R24, R17 ;  /* 0x0000001118207220 */ /* 0x000fe20000410000 */
        /* <DEDUP_REMOVED lines=12> */
[----:B0-----:R-:W-:Y:S01]  /*1230*/  FMUL.FTZ R26, R26, R39 ;  /* 0x000000271a1a7220 */ /* 0x001fe20000410000 */
[----:B------:R-:W-:-:S04]  /*1240*/  FADD.FTZ R39, -R39, 1 ;  /* 0x3f80000027277421 */ /* 0x000fc80000010100 */
[----:B------:R-:W-:Y:S01]  /*1250*/  FFMA.FTZ R39, R34, R39, 1 ;  /* 0x3f80000022277423 */ /* 0x000fe20000010027 */
[----:B-1----:R-:W-:Y:S01]  /*1260*/  FADD.FTZ R57, -R56, 1 ;  /* 0x3f80000038397421 */ /* 0x002fe20000010100 */
[----:B------:R-:W-:Y:S02]  /*1270*/  FMUL.FTZ R31, R31, R56 ;  /* 0x000000381f1f7220 */ /* 0x000fe40000410000 */
[----:B------:R-:W-:Y:S01]  /*1280*/  FMUL.FTZ R26, R26, R39 ;  /* 0x000000271a1a7220 */ /* 0x000fe20000410000 */
[----:B------:R-:W-:-:S04]  /*1290*/  FFMA.FTZ R36, R36, R57, 1 ;  /* 0x3f80000024247423 */ /* 0x000fc80000010039 */
[----:B------:R-:W-:-:S07]  /*12a0*/  FMUL.FTZ R31, R31, R36 ;  /* 0x000000241f1f7220 */ /* 0x000fce0000410000 */
.L_x_6:
[----:B------:R-:W-:Y:S01]  /*12b0*/  FFMA.FTZ R36, R28, R32, R33 ;  /* 0x000000201c247223 */ /* 0x000fe20000010021 */
[----:B------:R-:W-:Y:S01]  /*12c0*/  FMUL.FTZ R34, R26, R16 ;  /* 0x000000101a227220 */ /* 0x000fe20000410000 */
[----:B------:R-:W-:Y:S01]  /*12d0*/  FADD.FTZ R35, R32, R35 ;  /* 0x0000002320237221 */ /* 0x000fe20000010000 */
[----:B------:R-:W-:Y:S01]  /*12e0*/  PRMT R32, R43, 0x7632, R32 ;  /* 0x000076322b207816 */ /* 0x000fe20000000020 */
[----:B------:R-:W-:Y:S01]  /*12f0*/  FMUL.FTZ R37, R31, R17 ;  /* 0x000000111f257220 */ /* 0x000fe20000410000 */
[----:B------:R-:W-:Y:S01]  /*1300*/  FFMA.FTZ R33, R29, R34, R36 ;  /* 0x000000221d217223 */ /* 0x000fe20000010024 */
[----:B------:R-:W-:Y:S01]  /*1310*/  FADD.FTZ R34, R35, R34 ;  /* 0x0000002223227221 */ /* 0x000fe20000010000 */
[----:B------:R-:W-:Y:S02]  /*1320*/  SHF.L.U32 R35, R43, 0x10, RZ ;  /* 0x000000102b237819 */ /* 0x000fe400000006ff */
[----:B------:R-:W-:Y:S01]  /*1330*/  SHF.L.U32 R39, R32, 0x10, RZ ;  /* 0x0000001020277819 */ /* 0x000fe200000006ff */
[----:B------:R-:W-:Y:S01]  /*1340*/  FFMA.FTZ R32, R30, R37, R33 ;  /* 0x000000251e207223 */ /* 0x000fe20000010021 */
[--C-:B------:R-:W-:Y:S01]  /*1350*/  FADD.FTZ R37, R37, R34.reuse ;  /* 0x0000002225257221 */ /* 0x100fe20000010000 */
[----:B------:R-:W-:Y:S01]  /*1360*/  FADD.FTZ R36, -R14, R35 ;  /* 0x000000230e247221 */ /* 0x000fe20000010100 */
[----:B------:R-:W-:Y:S01]  /*1370*/  PRMT R34, R10, 0x7632, R34 ;  /* 0x000076320a227816 */ /* 0x000fe20000000022 */
[----:B------:R-:W-:Y:S01]  /*1380*/  FADD.FTZ R38, -R14, R39 ;  /* 0x000000270e267221 */ /* 0x000fe20000010100 */
[----:B------:R-:W-:Y:S01]  /*1390*/  SHF.L.U32 R33, R10, 0x10, RZ ;  /* 0x000000100a217819 */ /* 0x000fe200000006ff */
[-C--:B------:R-:W-:Y:S01]  /*13a0*/  FMUL.FTZ R35, R36, R15.reuse ;  /* 0x0000000f24237220 */ /* 0x080fe20000410000 */
[----:B------:R-:W-:Y:S01]  /*13b0*/  SHF.L.U32 R34, R34, 0x10, RZ ;  /* 0x0000001022227819 */ /* 0x000fe200000006ff */
        /* <DEDUP_REMOVED lines=20> */
.L_x_7:
[----:B------:R-:W-:Y:S01]  /*1500*/  FMUL.FTZ R38, R33, R16 ;  /* 0x0000001021267220 */ /* 0x000fe20000410000 */
[----:B------:R-:W-:Y:S01]  /*1510*/  FMUL.FTZ R41, R34, R17 ;  /* 0x0000001122297220 */ /* 0x000fe20000410000 */
[----:B------:R-:W-:Y:S01]  /*1520*/  ISETP.GT.AND P0, PT, R8, 0x1e, PT ;  /* 0x0000001e0800780c */ /* 0x000fe20003f04270 */
[----:B------:R-:W0:Y:S01]  /*1530*/  S2UR UR11, SR_CgaCtaId ;  /* 0x00000000000b79c3 */ /* 0x000e220000008800 */
[----:B------:R-:W-:Y:S01]  /*1540*/  FFMA.FTZ R39, R35, R38, R32 ;  /* 0x0000002623277223 */ /* 0x000fe20000010020 */
[----:B------:R-:W-:Y:S01]  /*1550*/  FADD.FTZ R38, R37, R38 ;  /* 0x0000002625267221 */ /* 0x000fe20000010000 */
[----:B------:R-:W-:Y:S01]  /*1560*/  UMOV UR6, 0x400 ;  /* 0x0000040000067882 */ /* 0x000fe20000000000 */
[----:B------:R-:W-:Y:S01]  /*1570*/  ISETP.NE.AND P2, PT, R54, RZ, PT ;  /* 0x000000ff3600720c */ /* 0x000fe20003f45270 */
[----:B------:R-:W-:Y:S01]  /*1580*/  FFMA.FTZ R40, R36, R41, R39 ;  /* 0x0000002924287223 */ /* 0x000fe20000010027 */
[----:B------:R-:W-:Y:S01]  /*1590*/  FADD.FTZ R41, R41, R38 ;  /* 0x0000002629297221 */ /* 0x000fe20000010000 */
[----:B------:R-:W-:Y:S01]  /*15a0*/  FFMA.FTZ R38, R21, R22, RZ ;  /* 0x0000001615267223 */ /* 0x000fe200000100ff */
[----:B------:R-:W-:Y:S01]  /*15b0*/  FADD.FTZ R22, RZ, R22 ;  /* 0x00000016ff167221 */ /* 0x000fe20000010000 */
[----:B------:R-:W-:Y:S01]  /*15c0*/  FFMA.FTZ R21, R20, R25, RZ ;  /* 0x0000001914157223 */ /* 0x000fe200000100ff */
[----:B------:R-:W1:Y:S01]  /*15d0*/  SHFL.DOWN PT, R37, R40, 0x1, 0x1f ;  /* 0x08201f0028257f89 */ /* 0x000e6200000e0000 */
[----:B------:R-:W-:Y:S01]  /*15e0*/  FADD.FTZ R25, RZ, R25 ;  /* 0x00000019ff197221 */ /* 0x000fe20000010000 */
[----:B------:R-:W-:Y:S01]  /*15f0*/  FFMA.FTZ R38, R27, R23, R38 ;  /* 0x000000171b267223 */ /* 0x000fe20000010026 */
[----:B------:R-:W-:Y:S01]  /*1600*/  UIADD3 UR5, UR6, 0xd0, URZ ;  /* 0x000000d006057890 */ /* 0x000fe2000fffe03f */
[----:B------:R-:W2:Y:S01]  /*1610*/  SHFL.DOWN PT, R32, R41, 0x1, 0x1f ;  /* 0x08201f0029207f89 */ /* 0x000ea200000e0000 */
[----:B------:R-:W-:Y:S01]  /*1620*/  FADD.FTZ R23, R22, R23 ;  /* 0x0000001716177221 */ /* 0x000fe20000010000 */
[----:B------:R-:W-:Y:S01]  /*1630*/  FFMA.FTZ R21, R28, R24, R21 ;  /* 0x000000181c157223 */ /* 0x000fe20000010015 */
[----:B------:R-:W-:Y:S01]  /*1640*/  FADD.FTZ R24, R25, R24 ;  /* 0x0000001819187221 */ /* 0x000fe20000010000 */
[----:B------:R-:W-:Y:S01]  /*1650*/  FFMA.FTZ R38, R29, R26, R38 ;  /* 0x0000001a1d267223 */ /* 0x000fe20000010026 */
[----:B------:R-:W-:Y:S01]  /*1660*/  FADD.FTZ R22, R23, R26 ;  /* 0x0000001a17167221 */ /* 0x000fe20000010000 */
[----:B------:R-:W-:Y:S01]  /*1670*/  FFMA.FTZ R21, R30, R31, R21 ;  /* 0x0000001f1e157223 */ /* 0x000fe20000010015 */
[----:B------:R-:W-:Y:S01]  /*1680*/  FADD.FTZ R23, R24, R31 ;  /* 0x0000001f18177221 */ /* 0x000fe20000010000 */
[----:B------:R-:W-:Y:S01]  /*1690*/  FFMA.FTZ R20, R35, R33, R38 ;  /* 0x0000002123147223 */ /* 0x000fe20000010026 */
[----:B------:R-:W-:Y:S01]  /*16a0*/  FADD.FTZ R22, R22, R33 ;  /* 0x0000002116167221 */ /* 0x000fe20000010000 */
[----:B0-----:R-:W-:Y:S01]  /*16b0*/  ULEA UR5, UR11, UR5, 0x18 ;  /* 0x000000050b057291 */ /* 0x001fe2000f8ec03f */
[----:B------:R-:W-:Y:S01]  /*16c0*/  FFMA.FTZ R21, R36, R34, R21 ;  /* 0x0000002224157223 */ /* 0x000fe20000010015 */
[----:B------:R-:W-:Y:S01]  /*16d0*/  FADD.FTZ R23, R23, R34 ;  /* 0x0000002217177221 */ /* 0x000fe20000010000 */
[----:B------:R-:W-:Y:S01]  /*16e0*/  BSSY B0, `(.L_x_8) ;  /* 0x0000051000007945 */ /* 0x000fe20003800000 */
[----:B------:R-:W-:-:S02]  /*16f0*/  ISETP.GT.U32.AND P3, PT, R54, 0x29, PT ;  /* 0x000000293600780c */ /* 0x000fc40003f64070 */
[----:B------:R-:W-:Y:S01]  /*1700*/  LEA R56, R54, UR5, 0x4 ;  /* 0x0000000536387c11 */ /* 0x000fe2000f8e20ff */
[----:B-1----:R-:W-:-:S04]  /*1710*/  @!P0 FADD.FTZ R40, R40, R37 ;  /* 0x0000002528288221 */ /* 0x002fc80000010000 */
[----:B------:R-:W-:Y:S01]  /*1720*/  STS.128 [R56], R20 ;  /* 0x0000001438007388 */ /* 0x000fe20000000c00 */
[----:B--2---:R-:W-:-:S03]  /*1730*/  @!P0 FADD.FTZ R41, R41, R32 ;  /* 0x0000002029298221 */ /* 0x004fc60000010000 */
[----:B------:R-:W0:Y:S01]  /*1740*/  SHFL.DOWN PT, R37, R40, 0x2, 0x1f ;  /* 0x08401f0028257f89 */ /* 0x000e2200000e0000 */
[----:B------:R-:W-:-:S03]  /*1750*/  ISETP.GT.AND P0, PT, R8, 0x1d, PT ;  /* 0x0000001d0800780c */ /* 0x000fc60003f04270 */
[----:B------:R-:W1:Y:S10]  /*1760*/  SHFL.DOWN PT, R32, R41, 0x2, 0x1f ;  /* 0x08401f0029207f89 */ /* 0x000e7400000e0000 */
[----:B0-----:R-:W-:Y:S01]  /*1770*/  @!P0 FADD.FTZ R40, R40, R37 ;  /* 0x0000002528288221 */ /* 0x001fe20000010000 */
[----:B-1----:R-:W-:-:S04]  /*1780*/  @!P0 FADD.FTZ R41, R41, R32 ;  /* 0x0000002029298221 */ /* 0x002fc80000010000 */
        /* <DEDUP_REMOVED lines=14> */
[----:B-1----:R-:W-:Y:S01]  /*1870*/  @!P0 FADD.FTZ R41, R41, R32 ;  /* 0x0000002029298221 */ /* 0x002fe20000010000 */
[----:B------:R-:W-:-:S13]  /*1880*/  ISETP.NE.AND P0, PT, R8, RZ, PT ;  /* 0x000000ff0800720c */ /* 0x000fda0003f05270 */
[----:B------:R0:W-:Y:S01]  /*1890*/  @!P0 STS.64 [R2+0x18], R40 ;  /* 0x0000182802008388 */ /* 0x0001e20000000a00 */
[----:B------:R-:W-:Y:S06]  /*18a0*/  BAR.SYNC.DEFER_BLOCKING 0x0 ;  /* 0x0000000000007b1d */ /* 0x000fec0000010000 */
[----:B------:R-:W-:Y:S05]  /*18b0*/  @P2 BRA `(.L_x_9) ;  /* 0x0000000000cc2947 */ /* 0x000fea0003800000 */
[----:B------:R-:W-:-:S09]  /*18c0*/  ULEA UR5, UR11, UR6, 0x18 ;  /* 0x000000060b057291 */ /* 0x000fd2000f8ec03f */
[----:B------:R-:W1:Y:S04]  /*18d0*/  LDS.128 R28, [UR5+0x20] ;  /* 0x00002005ff1c7984 */ /* 0x000e680008000c00 */
[----:B------:R-:W2:Y:S04]  /*18e0*/  LDS.128 R32, [UR5+0x30] ;  /* 0x00003005ff207984 */ /* 0x000ea80008000c00 */
[----:B------:R-:W3:Y:S04]  /*18f0*/  LDS.128 R36, [UR5+0x40] ;  /* 0x00004005ff247984 */ /* 0x000ee80008000c00 */
[----:B------:R-:W4:Y:S01]  /*1900*/  LDS.128 R24, [UR5+0x50] ;  /* 0x00005005ff187984 */ /* 0x000f220008000c00 */
[----:B-1----:R-:W-:Y:S01]  /*1910*/  FADD.FTZ R57, R40, R28 ;  /* 0x0000001c28397221 */ /* 0x002fe20000010000 */
[----:B------:R-:W-:-:S03]  /*1920*/  FADD.FTZ R28, R41, R29 ;  /* 0x0000001d291c7221 */ /* 0x000fc60000010000 */
[----:B------:R-:W-:Y:S01]  /*1930*/  FADD.FTZ R57, R57, R30 ;  /* 0x0000001e39397221 */ /* 0x000fe20000010000 */
[----:B------:R-:W-:-:S03]  /*1940*/  FADD.FTZ R28, R28, R31 ;  /* 0x0000001f1c1c7221 */ /* 0x000fc60000010000 */
[----:B--2---:R-:W-:Y:S01]  /*1950*/  FADD.FTZ R57, R57, R32 ;  /* 0x0000002039397221 */ /* 0x004fe20000010000 */
[----:B------:R-:W-:Y:S02]  /*1960*/  FADD.FTZ R32, R28, R33 ;  /* 0x000000211c207221 */ /* 0x000fe40000010000 */
[----:B------:R-:W1:Y:S01]  /*1970*/  LDS.128 R28, [UR5+0x60] ;  /* 0x00006005ff1c7984 */ /* 0x000e620008000c00 */
[----:B------:R-:W-:Y:S01]  /*1980*/  FADD.FTZ R57, R57, R34 ;  /* 0x0000002239397221 */ /* 0x000fe20000010000 */
[----:B------:R-:W-:-:S03]  /*1990*/  FADD.FTZ R32, R32, R35 ;  /* 0x0000002320207221 */ /* 0x000fc60000010000 */
[----:B---3--:R-:W-:Y:S01]  /*19a0*/  FADD.FTZ R57, R57, R36 ;  /* 0x0000002439397221 */ /* 0x008fe20000010000 */
[----:B------:R-:W-:Y:S02]  /*19b0*/  FADD.FTZ R36, R32, R37 ;  /* 0x0000002520247221 */ /* 0x000fe40000010000 */
[----:B------:R-:W2:Y:S01]  /*19c0*/  LDS.128 R32, [UR5+0x70] ;  /* 0x00007005ff207984 */ /* 0x000ea20008000c00 */
[----:B------:R-:W-:Y:S01]  /*19d0*/  FADD.FTZ R57, R57, R38 ;  /* 0x0000002639397221 */ /* 0x000fe20000010000 */
[----:B0-----:R-:W-:Y:S02]  /*19e0*/  FADD.FTZ R40, R36, R39 ;  /* 0x0000002724287221 */ /* 0x001fe40000010000 */
[----:B------:R-:W0:Y:S01]  /*19f0*/  LDS.128 R36, [UR5+0x80] ;  /* 0x00008005ff247984 */ /* 0x000e220008000c00 */
[----:B----4-:R-:W-:Y:S01]  /*1a00*/  FADD.FTZ R57, R57, R24 ;  /* 0x0000001839397221 */ /* 0x010fe20000010000 */
[----:B------:R-:W-:-:S03]  /*1a10*/  FADD.FTZ R40, R40, R25 ;  /* 0x0000001928287221 */ /* 0x000fc60000010000 */
[----:B------:R-:W-:Y:S01]  /*1a20*/  FADD.FTZ R57, R57, R26 ;  /* 0x0000001a39397221 */ /* 0x000fe20000010000 */
[----:B------:R-:W-:Y:S02]  /*1a30*/  FADD.FTZ R40, R40, R27 ;  /* 0x0000001b28287221 */ /* 0x000fe40000010000 */
[----:B------:R-:W-:Y:S01]  /*1a40*/  LDS.128 R24, [UR5+0xa0] ;  /* 0x0000a005ff187984 */ /* 0x000fe20008000c00 */
[----:B-1----:R-:W-:Y:S01]  /*1a50*/  FADD.FTZ R57, R57, R28 ;  /* 0x0000001c39397221 */ /* 0x002fe20000010000 */
[----:B------:R-:W-:-:S03]  /*1a60*/  FADD.FTZ R40, R40, R29 ;  /* 0x0000001d28287221 */ /* 0x000fc60000010000 */
[----:B------:R-:W-:Y:S01]  /*1a70*/  FADD.FTZ R57, R57, R30 ;  /* 0x0000001e39397221 */ /* 0x000fe20000010000 */
[----:B------:R-:W-:Y:S02]  /*1a80*/  FADD.FTZ R40, R40, R31 ;  /* 0x0000001f28287221 */ /* 0x000fe40000010000 */
[----:B------:R-:W1:Y:S01]  /*1a90*/  LDS.128 R28, [UR5+0x90] ;  /* 0x00009005ff1c7984 */ /* 0x000e620008000c00 */
[----:B--2---:R-:W-:Y:S01]  /*1aa0*/  FADD.FTZ R57, R57, R32 ;  /* 0x0000002039397221 */ /* 0x004fe20000010000 */
[----:B------:R-:W-:-:S03]  /*1ab0*/  FADD.FTZ R40, R40, R33 ;  /* 0x0000002128287221 */ /* 0x000fc60000010000 */
[----:B------:R-:W-:Y:S01]  /*1ac0*/  FADD.FTZ R57, R57, R34 ;  /* 0x0000002239397221 */ /* 0x000fe20000010000 */
[----:B------:R-:W-:Y:S02]  /*1ad0*/  FADD.FTZ R40, R40, R35 ;  /* 0x0000002328287221 */ /* 0x000fe40000010000 */
[----:B------:R-:W2:Y:S01]  /*1ae0*/  LDS.128 R32, [UR5+0xb0] ;  /* 0x0000b005ff207984 */ /* 0x000ea20008000c00 */
[----:B0-----:R-:W-:Y:S01]  /*1af0*/  FADD.FTZ R57, R57, R36 ;  /* 0x0000002439397221 */ /* 0x001fe20000010000 */
[----:B------:R-:W-:-:S03]  /*1b00*/  FADD.FTZ R40, R40, R37 ;  /* 0x0000002528287221 */ /* 0x000fc60000010000 */
[----:B------:R-:W-:Y:S01]  /*1b10*/  FADD.FTZ R57, R57, R38 ;  /* 0x0000002639397221 */ /* 0x000fe20000010000 */
[----:B------:R-:W-:-:S03]  /*1b20*/  FADD.FTZ R40, R40, R39 ;  /* 0x0000002728287221 */ /* 0x000fc60000010000 */
[----:B-1----:R-:W-:Y:S01]  /*1b30*/  FADD.FTZ R57, R57, R28 ;  /* 0x0000001c39397221 */ /* 0x002fe20000010000 */
[----:B------:R-:W-:-:S03]  /*1b40*/  FADD.FTZ R40, R40, R29 ;  /* 0x0000001d28287221 */ /* 0x000fc60000010000 */
[----:B------:R-:W-:Y:S01]  /*1b50*/  FADD.FTZ R57, R57, R30 ;  /* 0x0000001e39397221 */ /* 0x000fe20000010000 */
[----:B------:R-:W-:-:S03]  /*1b60*/  FADD.FTZ R40, R40, R31 ;  /* 0x0000001f28287221 */ /* 0x000fc60000010000 */
[----:B------:R-:W-:Y:S01]  /*1b70*/  FADD.FTZ R57, R57, R24 ;  /* 0x0000001839397221 */ /* 0x000fe20000010000 */
[----:B------:R-:W-:-:S03]  /*1b80*/  FADD.FTZ R40, R40, R25 ;  /* 0x0000001928287221 */ /* 0x000fc60000010000 */
[----:B------:R-:W-:Y:S01]  /*1b90*/  FADD.FTZ R57, R57, R26 ;  /* 0x0000001a39397221 */ /* 0x000fe20000010000 */
[----:B------:R-:W-:-:S03]  /*1ba0*/  FADD.FTZ R40, R40, R27 ;  /* 0x0000001b28287221 */ /* 0x000fc60000010000 */
[----:B--2---:R-:W-:Y:S01]  /*1bb0*/  FADD.FTZ R57, R57, R32 ;  /* 0x0000002039397221 */ /* 0x004fe20000010000 */
[----:B------:R-:W-:-:S03]  /*1bc0*/  FADD.FTZ R24, R40, R33 ;  /* 0x0000002128187221 */ /* 0x000fc60000010000 */
[----:B------:R-:W-:Y:S01]  /*1bd0*/  FADD.FTZ R40, R57, R34 ;  /* 0x0000002239287221 */ /* 0x000fe20000010000 */
[----:B------:R-:W-:-:S07]  /*1be0*/  FADD.FTZ R41, R24, R35 ;  /* 0x0000002318297221 */ /* 0x000fce0000010000 */
.L_x_9:
[----:B------:R-:W-:Y:S05]  /*1bf0*/  BSYNC B0 ;  /* 0x0000000000007941 */ /* 0x000fea0003800000 */
.L_x_8:
[----:B------:R-:W-:Y:S06]  /*1c00*/  BAR.SYNC.DEFER_BLOCKING 0x0 ;  /* 0x0000000000007b1d */ /* 0x000fec0000010000 */
[----:B------:R-:W-:Y:S04]  /*1c10*/  BSSY B0, `(.L_x_10) ;  /* 0x000004d000007945 */ /* 0x000fe80003800000 */
[----:B------:R-:W-:Y:S05]  /*1c20*/  @P3 BRA `(.L_x_11) ;  /* 0x00000004002c3947 */ /* 0x000fea0003800000 */
[----:B------:R-:W1:Y:S04]  /*1c30*/  LDS.128 R24, [R56+0x2a0] ;  /* 0x0002a00038187984 */ /* 0x000e680000000c00 */
[----:B------:R-:W2:Y:S04]  /*1c40*/  LDS.128 R28, [R56+0x540] ;  /* 0x00054000381c7984 */ /* 0x000ea80000000c00 */
[----:B------:R-:W3:Y:S04]  /*1c50*/  LDS.128 R32, [R56+0x7e0] ;  /* 0x0007e00038207984 */ /* 0x000ee80000000c00 */
[----:B------:R-:W4:Y:S01]  /*1c60*/  LDS.128 R36, [R56+0xa80] ;  /* 0x000a800038247984 */ /* 0x000f220000000c00 */
[----:B-1----:R-:W-:Y:S01]  /*1c70*/  FADD.FTZ R57, R20, R24 ;  /* 0x0000001814397221 */ /* 0x002fe20000010000 */
[----:B------:R-:W-:Y:S01]  /*1c80*/  FADD.FTZ R24, R21, R25 ;  /* 0x0000001915187221 */ /* 0x000fe20000010000 */
[----:B------:R-:W-:Y:S01]  /*1c90*/  FADD.FTZ R25, R22, R26 ;  /* 0x0000001a16197221 */ /* 0x000fe20000010000 */
[----:B------:R-:W-:Y:S01]  /*1ca0*/  FADD.FTZ R26, R23, R27 ;  /* 0x0000001b171a7221 */ /* 0x000fe20000010000 */
[----:B--2---:R-:W-:Y:S01]  /*1cb0*/  FADD.FTZ R57, R57, R28 ;  /* 0x0000001c39397221 */ /* 0x004fe20000010000 */
[----:B------:R-:W-:Y:S01]  /*1cc0*/  FADD.FTZ R24, R24, R29 ;  /* 0x0000001d18187221 */ /* 0x000fe20000010000 */
[----:B------:R-:W1:Y:S01]  /*1cd0*/  LDS.128 R20, [R56+0xd20] ;  /* 0x000d200038147984 */ /* 0x000e620000000c00 */
[----:B------:R-:W-:Y:S01]  /*1ce0*/  FADD.FTZ R25, R25, R30 ;  /* 0x0000001e19197221 */ /* 0x000fe20000010000 */
[----:B------:R-:W-:Y:S01]  /*1cf0*/  FADD.FTZ R26, R26, R31 ;  /* 0x0000001f1a1a7221 */ /* 0x000fe20000010000 */
[----:B---3--:R-:W-:Y:S01]  /*1d00*/  FADD.FTZ R57, R57, R32 ;  /* 0x0000002039397221 */ /* 0x008fe20000010000 */
[----:B------:R-:W-:Y:S01]  /*1d10*/  FADD.FTZ R24, R24, R33 ;  /* 0x0000002118187221 */ /* 0x000fe20000010000 */
[----:B------:R-:W2:Y:S01]  /*1d20*/  LDS.128 R28, [R56+0xfc0] ;  /* 0x000fc000381c7984 */ /* 0x000ea20000000c00 */
[----:B------:R-:W-:Y:S01]  /*1d30*/  FADD.FTZ R33, R25, R34 ;  /* 0x0000002219217221 */ /* 0x000fe20000010000 */
[----:B----4-:R-:W-:Y:S01]  /*1d40*/  FADD.FTZ R57, R57, R36 ;  /* 0x0000002439397221 */ /* 0x010fe20000010000 */
[----:B------:R-:W-:Y:S01]  /*1d50*/  FADD.FTZ R32, R26, R35 ;  /* 0x000000231a207221 */ /* 0x000fe20000010000 */
[----:B------:R-:W-:Y:S01]  /*1d60*/  FADD.FTZ R36, R24, R37 ;  /* 0x0000002518247221 */ /* 0x000fe20000010000 */
[----:B------:R-:W-:Y:S01]  /*1d70*/  FADD.FTZ R37, R33, R38 ;  /* 0x0000002621257221 */ /* 0x000fe20000010000 */
[----:B------:R-:W3:Y:S01]  /*1d80*/  LDS.128 R24, [R56+0x1260] ;  /* 0x0012600038187984 */ /* 0x000ee20000000c00 */
[----:B------:R-:W-:-:S03]  /*1d90*/  FADD.FTZ R38, R32, R39 ;  /* 0x0000002720267221 */ /* 0x000fc60000010000 */
[----:B------:R-:W4:Y:S01]  /*1da0*/  LDS.128 R32, [R56+0x1500] ;  /* 0x0015000038207984 */ /* 0x000f220000000c00 */
[----:B-1----:R-:W-:Y:S01]  /*1db0*/  FADD.FTZ R57, R57, R20 ;  /* 0x0000001439397221 */ /* 0x002fe20000010000 */
[----:B------:R-:W-:Y:S01]  /*1dc0*/  FADD.FTZ R36, R36, R21 ;  /* 0x0000001524247221 */ /* 0x000fe20000010000 */
[----:B------:R-:W-:Y:S01]  /*1dd0*/  FADD.FTZ R37, R37, R22 ;  /* 0x0000001625257221 */ /* 0x000fe20000010000 */
[----:B------:R-:W-:Y:S01]  /*1de0*/  FADD.FTZ R38, R38, R23 ;  /* 0x0000001726267221 */ /* 0x000fe20000010000 */
[----:B--2---:R-:W-:Y:S01]  /*1df0*/  FADD.FTZ R57, R57, R28 ;  /* 0x0000001c39397221 */ /* 0x004fe20000010000 */
[----:B------:R-:W-:Y:S01]  /*1e00*/  FADD.FTZ R36, R36, R29 ;  /* 0x0000001d24247221 */ /* 0x000fe20000010000 */
[----:B------:R-:W-:Y:S01]  /*1e10*/  FADD.FTZ R37, R37, R30 ;  /* 0x0000001e25257221 */ /* 0x000fe20000010000 */
[----:B------:R-:W-:Y:S01]  /*1e20*/  FADD.FTZ R38, R38, R31 ;  /* 0x0000001f26267221 */ /* 0x000fe20000010000 */
[----:B------:R-:W1:Y:S01]  /*1e30*/  LDS.128 R20, [R56+0x17a0] ;  /* 0x0017a00038147984 */ /* 0x000e620000000c00 */
[----:B---3--:R-:W-:Y:S01]  /*1e40*/  FADD.FTZ R57, R57, R24 ;  /* 0x0000001839397221 */ /* 0x008fe20000010000 */
[----:B------:R-:W-:Y:S01]  /*1e50*/  FADD.FTZ R36, R36, R25 ;  /* 0x0000001924247221 */ /* 0x000fe20000010000 */
[----:B------:R-:W-:Y:S01]  /*1e60*/  FADD.FTZ R37, R37, R26 ;  /* 0x0000001a25257221 */ /* 0x000fe20000010000 */
[----:B------:R-:W-:Y:S01]  /*1e70*/  FADD.FTZ R38, R38, R27 ;  /* 0x0000001b26267221 */ /* 0x000fe20000010000 */
[----:B------:R-:W-:Y:S01]  /*1e80*/  LDS.128 R28, [R56+0x1ce0] ;  /* 0x001ce000381c7984 */ /* 0x000fe20000000c00 */
[----:B----4-:R-:W-:Y:S01]  /*1e90*/  FADD.FTZ R57, R57, R32 ;  /* 0x0000002039397221 */ /* 0x010fe20000010000 */
[----:B------:R-:W-:Y:S01]  /*1ea0*/  FADD.FTZ R36, R36, R33 ;  /* 0x0000002124247221 */ /* 0x000fe20000010000 */
[----:B------:R-:W-:Y:S01]  /*1eb0*/  FADD.FTZ R37, R37, R34 ;  /* 0x0000002225257221 */ /* 0x000fe20000010000 */
[----:B------:R-:W2:Y:S01]  /*1ec0*/  LDS.128 R24, [R56+0x1a40] ;  /* 0x001a400038187984 */ /* 0x000ea20000000c00 */
[----:B------:R-:W-:-:S03]  /*1ed0*/  FADD.FTZ R38, R38, R35 ;  /* 0x0000002326267221 */ /* 0x000fc60000010000 */
[----:B------:R-:W-:Y:S01]  /*1ee0*/  LDS.128 R32, [R56+0x2760] ;  /* 0x0027600038207984 */ /* 0x000fe20000000c00 */
[----:B-1----:R-:W-:Y:S01]  /*1ef0*/  FADD.FTZ R57, R57, R20 ;  /* 0x0000001439397221 */ /* 0x002fe20000010000 */
[----:B------:R-:W-:Y:S01]  /*1f00*/  FADD.FTZ R36, R36, R21 ;  /* 0x0000001524247221 */ /* 0x000fe20000010000 */
[----:B------:R-:W-:Y:S01]  /*1f10*/  FADD.FTZ R37, R37, R22 ;  /* 0x0000001625257221 */ /* 0x000fe20000010000 */
[----:B------:R-:W-:Y:S02]  /*1f20*/  FADD.FTZ R38, R38, R23 ;  /* 0x0000001726267221 */ /* 0x000fe40000010000 */
[----:B------:R-:W1:Y:S01]  /*1f30*/  LDS.128 R20, [R56+0x1f80] ;  /* 0x001f800038147984 */ /* 0x000e620000000c00 */
[----:B--2---:R-:W-:Y:S01]  /*1f40*/  FADD.FTZ R57, R57, R24 ;  /* 0x0000001839397221 */ /* 0x004fe20000010000 */
[----:B------:R-:W-:Y:S01]  /*1f50*/  FADD.FTZ R36, R36, R25 ;  /* 0x0000001924247221 */ /* 0x000fe20000010000 */
[----:B------:R-:W-:Y:S01]  /*1f60*/  FADD.FTZ R37, R37, R26 ;  /* 0x0000001a25257221 */ /* 0x000fe20000010000 */
[----:B------:R-:W-:Y:S01]  /*1f70*/  FADD.FTZ R38, R38, R27 ;  /* 0x0000001b26267221 */ /* 0x000fe20000010000 */
[----:B------:R-:W-:Y:S01]  /*1f80*/  FADD.FTZ R57, R57, R28 ;  /* 0x0000001c39397221 */ /* 0x000fe20000010000 */
[----:B------:R-:W2:Y:S01]  /*1f90*/  LDS.128 R24, [R56+0x2220] ;  /* 0x0022200038187984 */ /* 0x000ea20000000c00 */
[----:B------:R-:W-:Y:S01]  /*1fa0*/  FADD.FTZ R36, R36, R29 ;  /* 0x0000001d24247221 */ /* 0x000fe20000010000 */
[----:B------:R-:W-:Y:S01]  /*1fb0*/  FADD.FTZ R37, R37, R30 ;  /* 0x0000001e25257221 */ /* 0x000fe20000010000 */
[----:B------:R-:W-:-:S02]  /*1fc0*/  FADD.FTZ R38, R38, R31 ;  /* 0x0000001f26267221 */ /* 0x000fc40000010000 */
[----:B------:R-:W3:Y:S01]  /*1fd0*/  LDS.128 R28, [R56+0x24c0] ;  /* 0x0024c000381c7984 */ /* 0x000ee20000000c00 */
        /* <DEDUP_REMOVED lines=8> */
[----:B---3--:R-:W-:Y:S01]  /*2060*/  FADD.FTZ R57, R57, R28 ;  /* 0x0000001c39397221 */ /* 0x008fe20000010000 */
[----:B------:R-:W-:Y:S01]  /*2070*/  FADD.FTZ R36, R36, R29 ;  /* 0x0000001d24247221 */ /* 0x000fe20000010000 */
[----:B------:R-:W-:Y:S01]  /*2080*/  FADD.FTZ R37, R37, R30 ;  /* 0x0000001e25257221 */ /* 0x000fe20000010000 */
[----:B------:R-:W-:Y:S01]  /*2090*/  FADD.FTZ R38, R38, R31 ;  /* 0x0000001f26267221 */ /* 0x000fe20000010000 */
[----:B------:R-:W-:Y:S01]  /*20a0*/  FADD.FTZ R20, R57, R32 ;  /* 0x0000002039147221 */ /* 0x000fe20000010000 */
[----:B------:R-:W-:Y:S01]  /*20b0*/  FADD.FTZ R21, R36, R33 ;  /* 0x0000002124157221 */ /* 0x000fe20000010000 */
[----:B------:R-:W-:Y:S01]  /*20c0*/  FADD.FTZ R22, R37, R34 ;  /* 0x0000002225167221 */ /* 0x000fe20000010000 */
[----:B------:R-:W-:-:S07]  /*20d0*/  FADD.FTZ R23, R38, R35 ;  /* 0x0000002326177221 */ /* 0x000fce0000010000 */
.L_x_11:
[----:B------:R-:W-:Y:S05]  /*20e0*/  BSYNC B0 ;  /* 0x0000000000007941 */ /* 0x000fea0003800000 */
.L_x_10:
[----:B------:R-:W1:Y:S01]  /*20f0*/  LDC R33, c[0x0][0xc] ;  /* 0x00000300ff217b82 */ /* 0x000e620000000800 */
[----:B------:R-:W-:Y:S01]  /*2100*/  IMAD R25, R7, 0x2a, R54 ;  /* 0x0000002a07197824 */ /* 0x000fe200078e0236 */
[----:B------:R-:W-:Y:S01]  /*2110*/  BSSY B0, `(.L_x_12) ;  /* 0x0000011000007945 */ /* 0x000fe20003800000 */
[----:B------:R-:W-:-:S05]  /*2120*/  PRMT R7, R46, 0x7632, R7 ;  /* 0x000076322e077816 */ /* 0x000fca0000000007 */
[----:B------:R-:W2:Y:S01]  /*2130*/  LDC.64 R26, c[0x0][0x268] ;  /* 0x00009a00ff1a7b82 */ /* 0x000ea20000000a00 */
[----:B-1----:R-:W-:Y:S01]  /*2140*/  ISETP.GE.U32.AND P0, PT, R33, 0x2, PT ;  /* 0x000000022100780c */ /* 0x002fe20003f06070 */
[----:B--2---:R-:W-:Y:S01]  /*2150*/  IMAD.WIDE R26, R25, 0x4, R26 ;  /* 0x00000004191a7825 */ /* 0x004fe200078e021a */
[----:B------:R-:W-:Y:S11]  /*2160*/  @P3 BRA `(.L_x_13) ;  /* 0x00000000002c3947 */ /* 0x000ff60003800000 */
[----:B------:R-:W1:Y:S01]  /*2170*/  LDC.64 R24, c[0x0][0x288] ;  /* 0x0000a200ff187b82 */ /* 0x000e620000000a00 */
[-C--:B------:R-:W-:Y:S01]  /*2180*/  LEA R34, P3, R0, R26.reuse, 0x2 ;  /* 0x0000001a00227211 */ /* 0x080fe200078610ff */
[----:B------:R2:W-:Y:S01]  /*2190*/  REDG.E.ADD.F32.FTZ.RN.STRONG.GPU desc[UR8][R26.64], R20 ;  /* 0x000000141a0079a6 */ /* 0x0005e2000c10f388 */
[----:B------:R-:W-:Y:S02]  /*21a0*/  LEA R28, P6, R5, R26, 0x2 ;  /* 0x0000001a051c7211 */ /* 0x000fe400078c10ff */
[C---:B------:R-:W-:Y:S02]  /*21b0*/  IADD3.X R35, R27.reuse, R4, RZ, P3, !PT ;  /* 0x000000041b237210 */ /* 0x040fe40001ffe4ff */
[----:B------:R-:W-:-:S03]  /*21c0*/  IADD3.X R29, R27, R6, RZ, P6, !PT ;  /* 0x000000061b1d7210 */ /* 0x000fc600037fe4ff */
[----:B------:R2:W-:Y:S01]  /*21d0*/  REDG.E.ADD.F32.FTZ.RN.STRONG.GPU desc[UR8][R34.64], R21 ;  /* 0x00000015220079a6 */ /* 0x0005e2000c10f388 */
[----:B-1----:R-:W-:-:S04]  /*21e0*/  LEA R30, P5, R24, R26, 0x2 ;  /* 0x0000001a181e7211 */ /* 0x002fc800078a10ff */
[----:B------:R-:W-:-:S05]  /*21f0*/  LEA.HI.X R31, R24, R27, R25, 0x2, P5 ;  /* 0x0000001b181f7211 */ /* 0x000fca00028f1419 */
[----:B------:R2:W-:Y:S04]  /*2200*/  REDG.E.ADD.F32.FTZ.RN.STRONG.GPU desc[UR8][R30.64], R22 ;  /* 0x000000161e0079a6 */ /* 0x0005e8000c10f388 */
[----:B------:R2:W-:Y:S02]  /*2210*/  REDG.E.ADD.F32.FTZ.RN.STRONG.GPU desc[UR8][R28.64], R23 ;  /* 0x000000171c0079a6 */ /* 0x0005e4000c10f388 */
.L_x_13:
[----:B------:R-:W-:Y:S05]  /*2220*/  BSYNC B0 ;  /* 0x0000000000007941 */ /* 0x000fea0003800000 */
.L_x_12:
[----:B------:R-:W-:Y:S02]  /*2230*/  PRMT R32, R45, 0x7632, R32 ;  /* 0x000076322d207816 */ /* 0x000fe40000000020 */
[----:B--2---:R-:W-:Y:S02]  /*2240*/  PRMT R31, R47, 0x7632, R31 ;  /* 0x000076322f1f7816 */ /* 0x004fe4000000001f */
[----:B------:R-:W-:Y:S02]  /*2250*/  PRMT R30, R44, 0x7632, R30 ;  /* 0x000076322c1e7816 */ /* 0x000fe4000000001e */
[----:B------:R-:W-:Y:S02]  /*2260*/  PRMT R29, R42, 0x7632, R29 ;  /* 0x000076322a1d7816 */ /* 0x000fe4000000001d */
[----:B------:R-:W-:Y:S02]  /*2270*/  PRMT R28, R12, 0x7632, R28 ;  /* 0x000076320c1c7816 */ /* 0x000fe4000000001c */
[----:B------:R-:W-:-:S02]  /*2280*/  PRMT R21, R43, 0x7632, R21 ;  /* 0x000076322b157816 */ /* 0x000fc40000000015 */
[----:B------:R-:W-:Y:S01]  /*2290*/  PRMT R20, R10, 0x7632, R20 ;  /* 0x000076320a147816 */ /* 0x000fe20000000014 */
[----:B------:R-:W-:Y:S06]  /*22a0*/  @!P0 BRA `(.L_x_14) ;  /* 0x0000001000888947 */ /* 0x000fec0003800000 */
[----:B------:R-:W1:Y:S01]  /*22b0*/  LDC R35, c[0x0][0x10] ;  /* 0x00000400ff237b82 */ /* 0x000e620000000800 */
[----:B------:R-:W2:Y:S01]  /*22c0*/  S2R R34, SR_CTAID.Y ;  /* 0x0000000000227919 */ /* 0x000ea20000002600 */
[----:B------:R-:W-:-:S06]  /*22d0*/  LOP3.LUT R24, R48, 0x1, RZ, 0xc0, !PT ;  /* 0x0000000130187812 */ /* 0x000fcc00078ec0ff */
[----:B------:R-:W3:Y:S08]  /*22e0*/  LDC.64 R22, c[0x0][0x258] ;  /* 0x00009600ff167b82 */ /* 0x000ef00000000a00 */
[----:B------:R-:W4:Y:S01]  /*22f0*/  LDC.64 R38, c[0x0][0x260] ;  /* 0x00009800ff267b82 */ /* 0x000f220000000a00 */
[----:B-1----:R-:W-:-:S04]  /*2300*/  IMAD R24, R24, R35, RZ ;  /* 0x0000002318187224 */ /* 0x002fc800078e02ff */
[C---:B------:R-:W-:Y:S01]  /*2310*/  IMAD R26, R24.reuse, R33, RZ ;  /* 0x00000021181a7224 */ /* 0x040fe200078e02ff */
[----:B--2---:R-:W-:-:S04]  /*2320*/  IADD3 R25, R24, R34, RZ ;  /* 0x0000002218197210 */ /* 0x004fc80007ffe0ff */
[----:B------:R-:W-:Y:S01]  /*2330*/  SHF.L.U32 R27, R26, 0x1, RZ ;  /* 0x000000011a1b7819 */ /* 0x000fe200000006ff */
[----:B---3--:R-:W-:-:S04]  /*2340*/  IMAD.WIDE.U32 R22, R25, 0x4, R22 ;  /* 0x0000000419167825 */ /* 0x008fc800078e0016 */
[----:B----4-:R-:W-:Y:S01]  /*2350*/  IMAD.WIDE R38, R27, 0x4, R38 ;  /* 0x000000041b267825 */ /* 0x010fe200078e0226 */
[----:B------:R-:W-:Y:S06]  /*2360*/  @P2 BRA `(.L_x_15) ;  /* 0x0000000000602947 */ /* 0x000fec0003800000 */
[----:B------:R-:W1:Y:S01]  /*2370*/  S2R R8, SR_LANEID ;  /* 0x0000000000087919 */ /* 0x000e620000000000 */
[----:B------:R-:W-:Y:S01]  /*2380*/  VOTEU.ANY UR5, UPT, PT ;  /* 0x0000000000057886 */ /* 0x000fe200038e0100 */
[----:B------:R-:W-:Y:S01]  /*2390*/  LOP3.LUT P0, RZ, R48, 0x2, RZ, 0xc0, !PT ;  /* 0x0000000230ff7812 */ /* 0x000fe2000780c0ff */
[----:B------:R-:W-:Y:S01]  /*23a0*/  UFLO.U32 UR6, UR5 ;  /* 0x00000005000672bd */ /* 0x000fe200080e0000 */
[----:B------:R-:W-:Y:S01]  /*23b0*/  MOV R26, 0x1 ;  /* 0x00000001001a7802 */ /* 0x000fe20000000f00 */
[----:B------:R-:W-:Y:S01]  /*23c0*/  UPOPC UR5, UR5 ;  /* 0x00000005000572bf */ /* 0x000fe20008000000 */
[----:B------:R-:W-:Y:S01]  /*23d0*/  SEL R37, R33, RZ, !P0 ;  /* 0x000000ff21257207 */ /* 0x000fe20004000000 */
[----:B------:R-:W-:Y:S01]  /*23e0*/  IMAD R25, R35, UR7, R34 ;  /* 0x0000000723197c24 */ /* 0x000fe2000f8e0222 */
[----:B------:R-:W-:Y:S02]  /*23f0*/  SEL R26, R26, 0xffffffff, !P0 ;  /* 0xffffffff1a1a7807 */ /* 0x000fe40004000000 */
[----:B------:R-:W-:Y:S01]  /*2400*/  ISETP.NE.AND P0, PT, R37, -0x1, PT ;  /* 0xffffffff2500780c */ /* 0x000fe20003f05270 */
[----:B------:R-:W-:-:S04]  /*2410*/  IMAD.WIDE.U32 R24, R25, 0x8, R38 ;  /* 0x0000000819187825 */ /* 0x000fc800078e0026 */
[----:B------:R-:W-:Y:S01]  /*2420*/  IMAD R27, R26, UR5, RZ ;  /* 0x000000051a1b7c24 */ /* 0x000fe2000f8e02ff */
[----:B------:R2:W-:Y:S01]  /*2430*/  STG.E.64 desc[UR8][R24.64], R40 ;  /* 0x0000002818007986 */ /* 0x0005e2000c101b08 */
[----:B-1----:R-:W-:-:S13]  /*2440*/  ISETP.EQ.U32.AND P3, PT, R8, UR6, PT ;  /* 0x0000000608007c0c */ /* 0x002fda000bf62070 */
[----:B------:R-:W-:Y:S06]  /*2450*/  @P3 MEMBAR.ALL.GPU ;  /* 0x0000000000003992 */ /* 0x000fec000000a000 */
[----:B------:R-:W-:-:S00]  /*2460*/  @P3 ERRBAR ;  /* 0x00000000000039ab */ /* 0x000fc00000000000 */
[----:B------:R-:W-:Y:S06]  /*2470*/  @P3 CGAERRBAR ;  /* 0x00000000000035ab */ /* 0x000fec0000000000 */
[----:B------:R2:W-:Y:S01]  /*2480*/  @P3 REDG.E.ADD.S32.STRONG.GPU desc[UR8][R22.64], R27 ;  /* 0x0000001b1600398e */ /* 0x0005e2000c10e388 */
[----:B------:R-:W-:Y:S05]  /*2490*/  @!P0 BRA `(.L_x_15) ;  /* 0x0000000000148947 */ /* 0x000fea0003800000 */
.L_x_16:
[----:B--2---:R-:W2:Y:S04]  /*24a0*/  LDG.E.STRONG.GPU R24, desc[UR8][R22.64] ;  /* 0x0000000816187981 */ /* 0x004ea8000c1ef900 */
[----:B--2---:R-:W-:Y:S01]  /*24b0*/  CCTL.IVALL ;  /* 0x00000000ff00798f */ /* 0x004fe20002000000 */
[----:B------:R-:W-:Y:S05]  /*24c0*/  YIELD ;  /* 0x0000000000007946 */ /* 0x000fea0003800000 */
[----:B------:R-:W-:-:S13]  /*24d0*/  ISETP.NE.AND P0, PT, R24, R37, PT ;  /* 0x000000251800720c */ /* 0x000fda0003f05270 */
[----:B------:R-:W-:Y:S05]  /*24e0*/  @P0 BRA `(.L_x_16) ;  /* 0xfffffffc00ec0947 */ /* 0x000fea000383ffff */
.L_x_15:
[----:B------:R-:W-:Y:S01]  /*24f0*/  ISETP.NE.AND P0, PT, R33, RZ, PT ;  /* 0x000000ff2100720c */ /* 0x000fe20003f05270 */
[----:B------:R-:W-:Y:S05]  /*2500*/  WARPSYNC.ALL ;  /* 0x0000000000007948 */ /* 0x000fea0003800000 */
[----:B------:R-:W-:Y:S07]  /*2510*/  BAR.SYNC.DEFER_BLOCKING 0x0 ;  /* 0x0000000000007b1d */ /* 0x000fee0000010000 */
[----:B------:R-:W-:Y:S05]  /*2520*/  @!P0 BRA `(.L_x_14) ;  /* 0x0000000c00e88947 */ /* 0x000fea0003800000 */
[----:B--2---:R-:W-:Y:S01]  /*2530*/  IADD3 R22, R33, -0x1, RZ ;  /* 0xffffffff21167810 */ /* 0x004fe20007ffe0ff */
[----:B------:R-:W-:-:S03]  /*2540*/  HFMA2.MMA R37, -RZ, RZ, 0, 0 ;  /* 0x00000000ff257435 */ /* 0x000fc600000001ff */
[----:B------:R-:W-:-:S13]  /*2550*/  ISETP.GE.U32.AND P0, PT, R22, 0x3, PT ;  /* 0x000000031600780c */ /* 0x000fda0003f06070 */
[----:B------:R-:W-:Y:S05]  /*2560*/  @!P0 BRA `(.L_x_17) ;  /* 0x0000000c00688947 */ /* 0x000fea0003800000 */
[----:B------:R-:W-:Y:S02]  /*2570*/  LOP3.LUT R36, R33, 0x3, RZ, 0xc0, !PT ;  /* 0x0000000321247812 */ /* 0x000fe400078ec0ff */
[----:B------:R-:W-:Y:S02]  /*2580*/  MOV R37, RZ ;  /* 0x000000ff00257202 */ /* 0x000fe40000000f00 */
[----:B------:R-:W-:-:S04]  /*2590*/  IADD3 R36, -R36, R33, RZ ;  /* 0x0000002124247210 */ /* 0x000fc80007ffe1ff */
[----:B------:R-:W-:-:S13]  /*25a0*/  ISETP.GT.AND P0, PT, R36, RZ, PT ;  /* 0x000000ff2400720c */ /* 0x000fda0003f04270 */
[----:B------:R-:W-:Y:S05]  /*25b0*/  @!P0 BRA `(.L_x_18) ;  /* 0x0000000800d88947 */ /* 0x000fea0003800000 */
[----:B------:R-:W-:Y:S02]  /*25c0*/  ISETP.GT.AND P3, PT, R36, 0xc, PT ;  /* 0x0000000c2400780c */ /* 0x000fe40003f64270 */
[----:B------:R-:W-:-:S11]  /*25d0*/  PLOP3.LUT P0, PT, PT, PT, PT, 0x80, 0x0 ;  /* 0x000000000000781c */ /* 0x000fd60003f0f070 */
[----:B------:R-:W-:Y:S05]  /*25e0*/  @!P3 BRA `(.L_x_19) ;  /* 0x0000000400d0b947 */ /* 0x000fea0003800000 */
[----:B------:R-:W-:-:S13]  /*25f0*/  PLOP3.LUT P0, PT, PT, PT, PT, 0x8, 0x0 ;  /* 0x000000000000781c */ /* 0x000fda0003f0e170 */
.L_x_20:
[----:B------:R-:W-:-:S13]  /*2600*/  ISETP.EQ.OR P3, PT, R37, UR7, P2 ;  /* 0x0000000725007c0c */ /* 0x000fda0009762670 */
[----:B------:R-:W-:-:S04]  /*2610*/  @!P3 IMAD R23, R35, R37, R34 ;  /* 0x000000252317b224 */ /* 0x000fc800078e0222 */
[----:B------:R-:W-:-:S06]  /*2620*/  @!P3 IMAD.WIDE.U32 R22, R23, 0x8, R38 ;  /* 0x000000081716b825 */ /* 0x000fcc00078e0026 */
[----:B------:R-:W0:Y:S01]  /*2630*/  @!P3 LDG.E.64 R22, desc[UR8][R22.64] ;  /* 0x000000081616b981 */ /* 0x000e22000c1e1b00 */
[C---:B------:R-:W-:Y:S02]  /*2640*/  IADD3 R25, R37.reuse, 0x1, RZ ;  /* 0x0000000125197810 */ /* 0x040fe40007ffe0ff */
[C---:B------:R-:W-:Y:S02]  /*2650*/  IADD3 R27, R37.reuse, 0x2, RZ ;  /* 0x00000002251b7810 */ /* 0x040fe40007ffe0ff */
[----:B------:R-:W-:Y:S02]  /*2660*/  IADD3 R26, R37, 0x3, RZ ;  /* 0x00000003251a7810 */ /* 0x000fe40007ffe0ff */
[----:B------:R-:W-:Y:S02]  /*2670*/  ISETP.EQ.OR P5, PT, R27, UR7, P2 ;  /* 0x000000071b007c0c */ /* 0x000fe400097a2670 */
[----:B------:R-:W-:-:S11]  /*2680*/  ISETP.EQ.OR P6, PT, R26, UR7, P2 ;  /* 0x000000071a007c0c */ /* 0x000fd600097c2670 */
[----:B------:R-:W-:Y:S02]  /*2690*/  @!P5 IMAD R27, R35, R27, R34 ;  /* 0x0000001b231bd224 */ /* 0x000fe400078e0222 */
[----:B0-----:R-:W-:Y:S01]  /*26a0*/  @!P3 FADD.FTZ R40, R40, R22 ;  /* 0x000000162828b221 */ /* 0x001fe20000010000 */
[----:B------:R-:W-:Y:S01]  /*26b0*/  @!P3 FADD.FTZ R41, R41, R23 ;  /* 0x000000172929b221 */ /* 0x000fe20000010000 */
[----:B------:R-:W-:-:S13]  /*26c0*/  ISETP.EQ.OR P3, PT, R25, UR7, P2 ;  /* 0x0000000719007c0c */ /* 0x000fda0009762670 */
[----:B------:R-:W-:-:S04]  /*26d0*/  @!P3 IMAD R25, R35, R25, R34 ;  /* 0x000000192319b224 */ /* 0x000fc800078e0222 */
[----:B------:R-:W-:-:S04]  /*26e0*/  @!P3 IMAD.WIDE.U32 R22, R25, 0x8, R38 ;  /* 0x000000081916b825 */ /* 0x000fc800078e0026 */
[----:B------:R-:W-:Y:S02]  /*26f0*/  @!P5 IMAD.WIDE.U32 R24, R27, 0x8, R38 ;  /* 0x000000081b18d825 */ /* 0x000fe400078e0026 */
[----:B------:R-:W2:Y:S02]  /*2700*/  @!P3 LDG.E.64 R22, desc[UR8][R22.64] ;  /* 0x000000081616b981 */ /* 0x000ea4000c1e1b00 */
[----:B------:R-:W-:Y:S02]  /*2710*/  @!P6 IMAD R27, R35, R26, R34 ;  /* 0x0000001a231be224 */ /* 0x000fe400078e0222 */
[----:B------:R-:W3:Y:S02]  /*2720*/  @!P5 LDG.E.64 R24, desc[UR8][R24.64] ;  /* 0x000000081818d981 */ /* 0x000ee4000c1e1b00 */
[----:B------:R-:W-:-:S06]  /*2730*/  @!P6 IMAD.WIDE.U32 R26, R27, 0x8, R38 ;  /* 0x000000081b1ae825 */ /* 0x000fcc00078e0026 */
[----:B------:R-:W4:Y:S01]  /*2740*/  @!P6 LDG.E.64 R26, desc[UR8][R26.64] ;  /* 0x000000081a1ae981 */ /* 0x000f22000c1e1b00 */
[----:B------:R-:W-:Y:S01]  /*2750*/  IADD3 R56, R37, 0x4, RZ ;  /* 0x0000000425387810 */ /* 0x000fe20007ffe0ff */
[----:B--2---:R-:W-:Y:S01]  /*2760*/  @!P3 FADD.FTZ R41, R41, R23 ;  /* 0x000000172929b221 */ /* 0x004fe20000010000 */
[----:B------:R-:W-:Y:S01]  /*2770*/  @!P3 FADD.FTZ R40, R40, R22 ;  /* 0x000000162828b221 */ /* 0x000fe20000010000 */
[----:B------:R-:W-:Y:S02]  /*2780*/  IADD3 R22, R37, 0x5, RZ ;  /* 0x0000000525167810 */ /* 0x000fe40007ffe0ff */
[----:B---3--:R-:W-:Y:S01]  /*2790*/  @!P5 FADD.FTZ R41, R41, R25 ;  /* 0x000000192929d221 */ /* 0x008fe20000010000 */
[----:B------:R-:W-:Y:S01]  /*27a0*/  ISETP.EQ.OR P3, PT, R56, UR7, P2 ;  /* 0x0000000738007c0c */ /* 0x000fe20009762670 */
[----:B------:R-:W-:Y:S01]  /*27b0*/  @!P5 FADD.FTZ R40, R40, R24 ;  /* 0x000000182828d221 */ /* 0x000fe20000010000 */
[----:B------:R-:W-:Y:S01]  /*27c0*/  ISETP.EQ.OR P5, PT, R22, UR7, P2 ;  /* 0x0000000716007c0c */ /* 0x000fe200097a2670 */
[----:B----4-:R-:W-:Y:S01]  /*27d0*/  @!P6 FADD.FTZ R41, R41, R27 ;  /* 0x0000001b2929e221 */ /* 0x010fe20000010000 */
[----:B------:R-:W-:Y:S01]  /*27e0*/  IADD3 R27, R37, 0x6, RZ ;  /* 0x00000006251b7810 */ /* 0x000fe20007ffe0ff */
[----:B------:R-:W-:-:S03]  /*27f0*/  @!P6 FADD.FTZ R40, R40, R26 ;  /* 0x0000001a2828e221 */ /* 0x000fc60000010000 */
[----:B------:R-:W-:-:S05]  /*2800*/  ISETP.EQ.OR P6, PT, R27, UR7, P2 ;  /* 0x000000071b007c0c */ /* 0x000fca00097c2670 */
[C-C-:B------:R-:W-:Y:S02]  /*2810*/  @!P3 IMAD R23, R35.reuse, R56, R34.reuse ;  /* 0x000000382317b224 */ /* 0x140fe400078e0222 */
[----:B------:R-:W-:Y:S02]  /*2820*/  @!P5 IMAD R25, R35, R22, R34 ;  /* 0x000000162319d224 */ /* 0x000fe400078e0222 */
        /* <DEDUP_REMOVED lines=32> */
[----:B------:R-:W-:Y:S01]  /*2a30*/  ISETP.EQ.OR P3, PT, R56, UR7, P2 ;  /* 0x0000000738007c0c */ /* 0x000fe20009762670 */
[----:B---3--:R-:W-:Y:S01]  /*2a40*/  @!P5 FADD.FTZ R40, R40, R24 ;  /* 0x000000182828d221 */ /* 0x008fe20000010000 */
[----:B------:R-:W-:Y:S01]  /*2a50*/  @!P5 FADD.FTZ R41, R41, R25 ;  /* 0x000000192929d221 */ /* 0x000fe20000010000 */
[----:B------:R-:W-:Y:S02]  /*2a60*/  IADD3 R24, R37, 0xc, RZ ;  /* 0x0000000c25187810 */ /* 0x000fe40007ffe0ff */
[----:B------:R-:W-:Y:S01]  /*2a70*/  ISETP.EQ.OR P5, PT, R22, UR7, P2 ;  /* 0x0000000716007c0c */ /* 0x000fe200097a2670 */
[----:B----4-:R-:W-:Y:S01]  /*2a80*/  @!P6 FADD.FTZ R40, R40, R26 ;  /* 0x0000001a2828e221 */ /* 0x010fe20000010000 */
[----:B------:R-:W-:Y:S01]  /*2a90*/  @!P6 FADD.FTZ R41, R41, R27 ;  /* 0x0000001b2929e221 */ /* 0x000fe20000010000 */
[----:B------:R-:W-:-:S05]  /*2aa0*/  ISETP.EQ.OR P6, PT, R24, UR7, P2 ;  /* 0x0000000718007c0c */ /* 0x000fca00097c2670 */
[----:B------:R-:W-:-:S05]  /*2ab0*/  @!P3 IMAD R23, R35, R56, R34 ;  /* 0x000000382317b224 */ /* 0x000fca00078e0222 */
[----:B------:R-:W-:Y:S02]  /*2ac0*/  @!P5 IMAD R25, R35, R22, R34 ;  /* 0x000000162319d224 */ /* 0x000fe400078e0222 */
[----:B------:R-:W-:-:S04]  /*2ad0*/  @!P3 IMAD.WIDE.U32 R22, R23, 0x8, R38 ;  /* 0x000000081716b825 */ /* 0x000fc800078e0026 */
[----:B------:R-:W-:Y:S02]  /*2ae0*/  @!P6 IMAD R27, R35, R24, R34 ;  /* 0x00000018231be224 */ /* 0x000fe400078e0222 */
[--C-:B------:R-:W-:Y:S01]  /*2af0*/  @!P5 IMAD.WIDE.U32 R24, R25, 0x8, R38.reuse ;  /* 0x000000081918d825 */ /* 0x100fe200078e0026 */
[----:B------:R-:W2:Y:S05]  /*2b00*/  @!P3 LDG.E.64 R22, desc[UR8][R22.64] ;  /* 0x000000081616b981 */ /* 0x000eaa000c1e1b00 */
[----:B------:R-:W3:Y:S01]  /*2b10*/  @!P5 LDG.E.64 R24, desc[UR8][R24.64] ;  /* 0x000000081818d981 */ /* 0x000ee2000c1e1b00 */
[----:B------:R-:W-:-:S06]  /*2b20*/  @!P6 IMAD.WIDE.U32 R26, R27, 0x8, R38 ;  /* 0x000000081b1ae825 */ /* 0x000fcc00078e0026 */
[----:B------:R-:W4:Y:S01]  /*2b30*/  @!P6 LDG.E.64 R26, desc[UR8][R26.64] ;  /* 0x000000081a1ae981 */ /* 0x000f22000c1e1b00 */
[C---:B------:R-:W-:Y:S02]  /*2b40*/  IADD3 R56, R37.reuse, 0xd, RZ ;  /* 0x0000000d25387810 */ /* 0x040fe40007ffe0ff */
[----:B------:R-:W-:Y:S01]  /*2b50*/  IADD3 R57, R37, 0xe, RZ ;  /* 0x0000000e25397810 */ /* 0x000fe20007ffe0ff */
[----:B--2---:R-:W-:Y:S01]  /*2b60*/  @!P3 FADD.FTZ R40, R40, R22 ;  /* 0x000000162828b221 */ /* 0x004fe20000010000 */
[----:B------:R-:W-:-:S03]  /*2b70*/  @!P3 FADD.FTZ R41, R41, R23 ;  /* 0x000000172929b221 */ /* 0x000fc60000010000 */
[----:B---3--:R-:W-:Y:S01]  /*2b80*/  @!P5 FADD.FTZ R40, R40, R24 ;  /* 0x000000182828d221 */ /* 0x008fe20000010000 */
[----:B------:R-:W-:Y:S01]  /*2b90*/  @!P5 FADD.FTZ R41, R41, R25 ;  /* 0x000000192929d221 */ /* 0x000fe20000010000 */
[----:B------:R-:W-:Y:S02]  /*2ba0*/  ISETP.EQ.OR P5, PT, R56, UR7, P2 ;  /* 0x0000000738007c0c */ /* 0x000fe400097a2670 */
[----:B------:R-:W-:Y:S01]  /*2bb0*/  ISETP.EQ.OR P3, PT, R57, UR7, P2 ;  /* 0x0000000739007c0c */ /* 0x000fe20009762670 */
[----:B----4-:R-:W-:Y:S01]  /*2bc0*/  @!P6 FADD.FTZ R41, R41, R27 ;  /* 0x0000001b2929e221 */ /* 0x010fe20000010000 */
[----:B------:R-:W-:Y:S01]  /*2bd0*/  IADD3 R27, R37, 0xf, RZ ;  /* 0x0000000f251b7810 */ /* 0x000fe20007ffe0ff */
[----:B------:R-:W-:-:S08]  /*2be0*/  @!P6 FADD.FTZ R40, R40, R26 ;  /* 0x0000001a2828e221 */ /* 0x000fd00000010000 */
[C-C-:B------:R-:W-:Y:S02]  /*2bf0*/  @!P5 IMAD R23, R35.reuse, R56, R34.reuse ;  /* 0x000000382317d224 */ /* 0x140fe400078e0222 */
[----:B------:R-:W-:Y:S02]  /*2c00*/  @!P3 IMAD R25, R35, R57, R34 ;  /* 0x000000392319b224 */ /* 0x000fe400078e0222 */
[----:B------:R-:W-:Y:S01]  /*2c10*/  @!P5 IMAD.WIDE.U32 R22, R23, 0x8, R38 ;  /* 0x000000081716d825 */ /* 0x000fe200078e0026 */
[----:B------:R-:W-:-:S03]  /*2c20*/  ISETP.EQ.OR P6, PT, R27, UR7, P2 ;  /* 0x000000071b007c0c */ /* 0x000fc600097c2670 */
[----:B------:R-:W-:Y:S02]  /*2c30*/  @!P3 IMAD.WIDE.U32 R24, R25, 0x8, R38 ;  /* 0x000000081918b825 */ /* 0x000fe400078e0026 */
[----:B------:R-:W2:Y:S04]  /*2c40*/  @!P5 LDG.E.64 R22, desc[UR8][R22.64] ;  /* 0x000000081616d981 */ /* 0x000ea8000c1e1b00 */
[----:B------:R-:W3:Y:S04]  /*2c50*/  @!P3 LDG.E.64 R24, desc[UR8][R24.64] ;  /* 0x000000081818b981 */ /* 0x000ee8000c1e1b00 */
[----:B------:R-:W-:-:S04]  /*2c60*/  @!P6 IMAD R27, R35, R27, R34 ;  /* 0x0000001b231be224 */ /* 0x000fc800078e0222 */
[----:B------:R-:W-:-:S06]  /*2c70*/  @!P6 IMAD.WIDE.U32 R26, R27, 0x8, R38 ;  /* 0x000000081b1ae825 */ /* 0x000fcc00078e0026 */
[----:B------:R-:W4:Y:S01]  /*2c80*/  @!P6 LDG.E.64 R26, desc[UR8][R26.64] ;  /* 0x000000081a1ae981 */ /* 0x000f22000c1e1b00 */
[----:B------:R-:W-:Y:S02]  /*2c90*/  IADD3 R36, R36, -0x10, RZ ;  /* 0xfffffff024247810 */ /* 0x000fe40007ffe0ff */
[----:B------:R-:W-:Y:S01]  /*2ca0*/  IADD3 R37, R37, 0x10, RZ ;  /* 0x0000001025257810 */ /* 0x000fe20007ffe0ff */
[----:B--2---:R-:W-:Y:S01]  /*2cb0*/  @!P5 FADD.FTZ R40, R40, R22 ;  /* 0x000000162828d221 */ /* 0x004fe20000010000 */
[----:B------:R-:W-:-:S03]  /*2cc0*/  @!P5 FADD.FTZ R41, R41, R23 ;  /* 0x000000172929d221 */ /* 0x000fc60000010000 */
[----:B---3--:R-:W-:Y:S01]  /*2cd0*/  @!P3 FADD.FTZ R40, R40, R24 ;  /* 0x000000182828b221 */ /* 0x008fe20000010000 */
[----:B------:R-:W-:Y:S01]  /*2ce0*/  @!P3 FADD.FTZ R41, R41, R25 ;  /* 0x000000192929b221 */ /* 0x000fe20000010000 */
[----:B------:R-:W-:Y:S02]  /*2cf0*/  ISETP.GT.AND P3, PT, R36, 0xc, PT ;  /* 0x0000000c2400780c */ /* 0x000fe40003f64270 */
[----:B----4-:R-:W-:Y:S01]  /*2d00*/  @!P6 FADD.FTZ R40, R40, R26 ;  /* 0x0000001a2828e221 */ /* 0x010fe20000010000 */
[----:B------:R-:W-:-:S10]  /*2d10*/  @!P6 FADD.FTZ R41, R41, R27 ;  /* 0x0000001b2929e221 */ /* 0x000fd40000010000 */
[----:B------:R-:W-:Y:S05]  /*2d20*/  @P3 BRA `(.L_x_20) ;  /* 0xfffffff800343947 */ /* 0x000fea000383ffff */
.L_x_19:
[----:B------:R-:W-:-:S13]  /*2d30*/  ISETP.GT.AND P3, PT, R36, 0x4, PT ;  /* 0x000000042400780c */ /* 0x000fda0003f64270 */
[----:B------:R-:W-:Y:S05]  /*2d40*/  @!P3 BRA `(.L_x_21) ;  /* 0x0000000000ecb947 */ /* 0x000fea0003800000 */
[C---:B------:R-:W-:Y:S02]  /*2d50*/  ISETP.EQ.OR P0, PT, R37.reuse, UR7, P2 ;  /* 0x0000000725007c0c */ /* 0x040fe40009702670 */
[----:B------:R-:W-:-:S04]  /*2d60*/  IADD3 R27, R37, 0x1, RZ ;  /* 0x00000001251b7810 */ /* 0x000fc80007ffe0ff */
[----:B------:R-:W-:-:S07]  /*2d70*/  ISETP.EQ.OR P3, PT, R27, UR7, P2 ;  /* 0x000000071b007c0c */ /* 0x000fce0009762670 */
[----:B------:R-:W-:-:S04]  /*2d80*/  @!P0 IMAD R23, R37, R35, R34 ;  /* 0x0000002325178224 */ /* 0x000fc800078e0222 */
[----:B------:R-:W-:-:S06]  /*2d90*/  @!P0 IMAD.WIDE.U32 R22, R23, 0x8, R38 ;  /* 0x0000000817168825 */ /* 0x000fcc00078e0026 */
[----:B------:R-:W0:Y:S01]  /*2da0*/  @!P0 LDG.E.64 R22, desc[UR8][R22.64] ;  /* 0x0000000816168981 */ /* 0x000e22000c1e1b00 */
[----:B------:R-:W-:-:S04]  /*2db0*/  @!P3 IMAD R27, R35, R27, R34 ;  /* 0x0000001b231bb224 */ /* 0x000fc800078e0222 */
[----:B------:R-:W-:-:S06]  /*2dc0*/  @!P3 IMAD.WIDE.U32 R26, R27, 0x8, R38 ;  /* 0x000000081b1ab825 */ /* 0x000fcc00078e0026 */
[----:B------:R-:W2:Y:S01]  /*2dd0*/  @!P3 LDG.E.64 R26, desc[UR8][R26.64] ;  /* 0x000000081a1ab981 */ /* 0x000ea2000c1e1b00 */
[C---:B------:R-:W-:Y:S02]  /*2de0*/  IADD3 R25, R37.reuse, 0x2, RZ ;  /* 0x0000000225197810 */ /* 0x040fe40007ffe0ff */
[----:B------:R-:W-:Y:S02]  /*2df0*/  IADD3 R56, R37, 0x3, RZ ;  /* 0x0000000325387810 */ /* 0x000fe40007ffe0ff */
[----:B------:R-:W-:Y:S02]  /*2e00*/  ISETP.EQ.OR P5, PT, R25, UR7, P2 ;  /* 0x0000000719007c0c */ /* 0x000fe400097a2670 */
[----:B------:R-:W-:Y:S02]  /*2e10*/  ISETP.EQ.OR P6, PT, R56, UR7, P2 ;  /* 0x0000000738007c0c */ /* 0x000fe400097c2670 */
[----:B------:R-:W-:-:S09]  /*2e20*/  IADD3 R37, R37, 0x4, RZ ;  /* 0x0000000425257810 */ /* 0x000fd20007ffe0ff */
[----:B------:R-:W-:-:S04]  /*2e30*/  @!P5 IMAD R25, R35, R25, R34 ;  /* 0x000000192319d224 */ /* 0x000fc800078e0222 */
[----:B------:R-:W-:-:S06]  /*2e40*/  @!P5 IMAD.WIDE.U32 R24, R25, 0x8, R38 ;  /* 0x000000081918d825 */ /* 0x000fcc00078e0026 */
[----:B------:R-:W3:Y:S01]  /*2e50*/  @!P5 LDG.E.64 R24, desc[UR8][R24.64] ;  /* 0x000000081818d981 */ /* 0x000ee2000c1e1b00 */
[----:B0-----:R-:W-:Y:S01]  /*2e60*/  @!P0 FADD.FTZ R41, R41, R23 ;  /* 0x0000001729298221 */ /* 0x001fe20000010000 */
[----:B------:R-:W-:Y:S02]  /*2e70*/  @!P6 IMAD R23, R35, R56, R34 ;  /* 0x000000382317e224 */ /* 0x000fe400078e0222 */
[----:B------:R-:W-:Y:S01]  /*2e80*/  @!P0 FADD.FTZ R40, R40, R22 ;  /* 0x0000001628288221 */ /* 0x000fe20000010000 */
[----:B------:R-:W-:Y:S01]  /*2e90*/  ISETP.EQ.OR P0, PT, R37, UR7, P2 ;  /* 0x0000000725007c0c */ /* 0x000fe20009702670 */
[----:B------:R-:W-:-:S06]  /*2ea0*/  @!P6 IMAD.WIDE.U32 R22, R23, 0x8, R38 ;  /* 0x000000081716e825 */ /* 0x000fcc00078e0026 */
[----:B------:R-:W4:Y:S01]  /*2eb0*/  @!P6 LDG.E.64 R22, desc[UR8][R22.64] ;  /* 0x000000081616e981 */ /* 0x000f22000c1e1b00 */
[----:B--2---:R-:W-:Y:S01]  /*2ec0*/  @!P3 FADD.FTZ R41, R41, R27 ;  /* 0x0000001b2929b221 */ /* 0x004fe20000010000 */
[----:B------:R-:W-:-:S04]  /*2ed0*/  @!P3 FADD.FTZ R40, R40, R26 ;  /* 0x0000001a2828b221 */ /* 0x000fc80000010000 */
[----:B------:R-:W-:-:S04]  /*2ee0*/  @!P0 IMAD R27, R35, R37, R34 ;  /* 0x00000025231b8224 */ /* 0x000fc800078e0222 */
[----:B------:R-:W-:-:S06]  /*2ef0*/  @!P0 IMAD.WIDE.U32 R26, R27, 0x8, R38 ;  /* 0x000000081b1a8825 */ /* 0x000fcc00078e0026 */
[----:B------:R-:W2:Y:S01]  /*2f00*/  @!P0 LDG.E.64 R26, desc[UR8][R26.64] ;  /* 0x000000081a1a8981 */ /* 0x000ea2000c1e1b00 */
[C---:B------:R-:W-:Y:S01]  /*2f10*/  IADD3 R56, R37.reuse, 0x3, RZ ;  /* 0x0000000325387810 */ /* 0x040fe20007ffe0ff */
[----:B---3--:R-:W-:Y:S01]  /*2f20*/  @!P5 FADD.FTZ R40, R40, R24 ;  /* 0x000000182828d221 */ /* 0x008fe20000010000 */
[----:B------:R-:W-:Y:S01]  /*2f30*/  IADD3 R24, R37, 0x1, RZ ;  /* 0x0000000125187810 */ /* 0x000fe20007ffe0ff */
[----:B------:R-:W-:Y:S01]  /*2f40*/  @!P5 FADD.FTZ R41, R41, R25 ;  /* 0x000000192929d221 */ /* 0x000fe20000010000 */
[----:B------:R-:W-:Y:S02]  /*2f50*/  IADD3 R25, R37, 0x2, RZ ;  /* 0x0000000225197810 */ /* 0x000fe40007ffe0ff */
[----:B------:R-:W-:Y:S02]  /*2f60*/  ISETP.EQ.OR P5, PT, R24, UR7, P2 ;  /* 0x0000000718007c0c */ /* 0x000fe400097a2670 */
[----:B------:R-:W-:Y:S01]  /*2f70*/  ISETP.EQ.OR P3, PT, R56, UR7, P2 ;  /* 0x0000000738007c0c */ /* 0x000fe20009762670 */
[----:B----4-:R-:W-:Y:S01]  /*2f80*/  @!P6 FADD.FTZ R40, R40, R22 ;  /* 0x000000162828e221 */ /* 0x010fe20000010000 */
[----:B------:R-:W-:Y:S01]  /*2f90*/  @!P6 FADD.FTZ R41, R41, R23 ;  /* 0x000000172929e221 */ /* 0x000fe20000010000 */
[----:B------:R-:W-:-:S08]  /*2fa0*/  ISETP.EQ.OR P6, PT, R25, UR7, P2 ;  /* 0x0000000719007c0c */ /* 0x000fd000097c2670 */
[----:B------:R-:W-:-:S04]  /*2fb0*/  @!P5 IMAD R23, R35, R24, R34 ;  /* 0x000000182317d224 */ /* 0x000fc800078e0222 */
[----:B------:R-:W-:-:S06]  /*2fc0*/  @!P5 IMAD.WIDE.U32 R22, R23, 0x8, R38 ;  /* 0x000000081716d825 */ /* 0x000fcc00078e0026 */
[----:B------:R-:W3:Y:S01]  /*2fd0*/  @!P5 LDG.E.64 R22, desc[UR8][R22.64] ;  /* 0x000000081616d981 */ /* 0x000ee2000c1e1b00 */
[--C-:B------:R-:W-:Y:S02]  /*2fe0*/  @!P6 IMAD R25, R35, R25, R34.reuse ;  /* 0x000000192319e224 */ /* 0x100fe400078e0222 */
[----:B--2---:R-:W-:Y:S01]  /*2ff0*/  @!P0 FADD.FTZ R41, R41, R27 ;  /* 0x0000001b29298221 */ /* 0x004fe20000010000 */
[----:B------:R-:W-:Y:S02]  /*3000*/  @!P3 IMAD R27, R35, R56, R34 ;  /* 0x00000038231bb224 */ /* 0x000fe400078e0222 */
[----:B------:R-:W-:-:S04]  /*3010*/  @!P6 IMAD.WIDE.U32 R24, R25, 0x8, R38 ;  /* 0x000000081918e825 */ /* 0x000fc800078e0026 */
[----:B------:R-:W-:Y:S01]  /*3020*/  @!P0 FADD.FTZ R40, R40, R26 ;  /* 0x0000001a28288221 */ /* 0x000fe20000010000 */
[----:B------:R-:W-:Y:S01]  /*3030*/  @!P3 IMAD.WIDE.U32 R26, R27, 0x8, R38 ;  /* 0x000000081b1ab825 */ /* 0x000fe200078e0026 */
[----:B------:R-:W2:Y:S05]  /*3040*/  @!P6 LDG.E.64 R24, desc[UR8][R24.64] ;  /* 0x000000081818e981 */ /* 0x000eaa000c1e1b00 */
[----:B------:R-:W4:Y:S01]  /*3050*/  @!P3 LDG.E.64 R26, desc[UR8][R26.64] ;  /* 0x000000081a1ab981 */ /* 0x000f22000c1e1b00 */
[----:B------:R-:W-:Y:S02]  /*3060*/  IADD3 R36, R36, -0x4, RZ ;  /* 0xfffffffc24247810 */ /* 0x000fe40007ffe0ff */
[----:B------:R-:W-:-:S02]  /*3070*/  PLOP3.LUT P0, PT, PT, PT, PT, 0x8, 0x0 ;  /* 0x000000000000781c */ /* 0x000fc40003f0e170 */
[----:B------:R-:W-:Y:S02]  /*3080*/  IADD3 R36, R36, -0x4, RZ ;  /* 0xfffffffc24247810 */ /* 0x000fe40007ffe0ff */
[----:B------:R-:W-:Y:S01]  /*3090*/  IADD3 R37, R37, 0x4, RZ ;  /* 0x0000000425257810 */ /* 0x000fe20007ffe0ff */
[----:B---3--:R-:W-:Y:S01]  /*30a0*/  @!P5 FADD.FTZ R40, R40, R22 ;  /* 0x000000162828d221 */ /* 0x008fe20000010000 */
[----:B------:R-:W-:-:S03]  /*30b0*/  @!P5 FADD.FTZ R41, R41, R23 ;  /* 0x000000172929d221 */ /* 0x000fc60000010000 */
[----:B--2---:R-:W-:Y:S01]  /*30c0*/  @!P6 FADD.FTZ R40, R40, R24 ;  /* 0x000000182828e221 */ /* 0x004fe20000010000 */
[----:B------:R-:W-:-:S03]  /*30d0*/  @!P6 FADD.FTZ R41, R41, R25 ;  /* 0x000000192929e221 */ /* 0x000fc60000010000 */
[----:B----4-:R-:W-:Y:S01]  /*30e0*/  @!P3 FADD.FTZ R40, R40, R26 ;  /* 0x0000001a2828b221 */ /* 0x010fe20000010000 */
[----:B------:R-:W-:-:S07]  /*30f0*/  @!P3 FADD.FTZ R41, R41, R27 ;  /* 0x0000001b2929b221 */ /* 0x000fce0000010000 */
.L_x_21:
[----:B------:R-:W-:-:S13]  /*3100*/  ISETP.NE.OR P0, PT, R36, RZ, P0 ;  /* 0x000000ff2400720c */ /* 0x000fda0000705670 */
[----:B------:R-:W-:Y:S05]  /*3110*/  @!P0 BRA `(.L_x_17) ;  /* 0x00000000007c8947 */ /* 0x000fea0003800000 */
.L_x_18:
[----:B------:R-:W-:-:S13]  /*3120*/  ISETP.EQ.OR P3, PT, R37, UR7, P2 ;  /* 0x0000000725007c0c */ /* 0x000fda0009762670 */
[----:B------:R-:W-:-:S04]  /*3130*/  @!P3 IMAD R27, R35, R37, R34 ;  /* 0x00000025231bb224 */ /* 0x000fc800078e0222 */
[----:B------:R-:W-:-:S06]  /*3140*/  @!P3 IMAD.WIDE.U32 R26, R27, 0x8, R38 ;  /* 0x000000081b1ab825 */ /* 0x000fcc00078e0026 */
[----:B------:R-:W0:Y:S01]  /*3150*/  @!P3 LDG.E.64 R26, desc[UR8][R26.64] ;  /* 0x000000081a1ab981 */ /* 0x000e22000c1e1b00 */
[C---:B------:R-:W-:Y:S02]  /*3160*/  IADD3 R25, R37.reuse, 0x1, RZ ;  /* 0x0000000125197810 */ /* 0x040fe40007ffe0ff */
[----:B------:R-:W-:Y:S02]  /*3170*/  IADD3 R23, R37, 0x2, RZ ;  /* 0x0000000225177810 */ /* 0x000fe40007ffe0ff */
[----:B------:R-:W-:Y:S02]  /*3180*/  ISETP.EQ.OR P5, PT, R25, UR7, P2 ;  /* 0x0000000719007c0c */ /* 0x000fe400097a2670 */
[----:B------:R-:W-:Y:S02]  /*3190*/  ISETP.EQ.OR P6, PT, R23, UR7, P2 ;  /* 0x0000000717007c0c */ /* 0x000fe400097c2670 */
[----:B------:R-:W-:-:S04]  /*31a0*/  IADD3 R57, R37, 0x3, RZ ;  /* 0x0000000325397810 */ /* 0x000fc80007ffe0ff */
[----:B------:R-:W-:-:S05]  /*31b0*/  ISETP.EQ.OR P0, PT, R57, UR7, P2 ;  /* 0x0000000739007c0c */ /* 0x000fca0009702670 */
[C-C-:B------:R-:W-:Y:S02]  /*31c0*/  @!P5 IMAD R25, R35.reuse, R25, R34.reuse ;  /* 0x000000192319d224 */ /* 0x140fe400078e0222 */
[----:B------:R-:W-:Y:S02]  /*31d0*/  @!P6 IMAD R23, R35, R23, R34 ;  /* 0x000000172317e224 */ /* 0x000fe400078e0222 */
[----:B------:R-:W-:-:S04]  /*31e0*/  @!P5 IMAD.WIDE.U32 R24, R25, 0x8, R38 ;  /* 0x000000081918d825 */ /* 0x000fc800078e0026 */
[----:B------:R-:W-:Y:S02]  /*31f0*/  @!P6 IMAD.WIDE.U32 R22, R23, 0x8, R38 ;  /* 0x000000081716e825 */ /* 0x000fe400078e0026 */
[----:B------:R-:W2:Y:S02]  /*3200*/  @!P5 LDG.E.64 R24, desc[UR8][R24.64] ;  /* 0x000000081818d981 */ /* 0x000ea4000c1e1b00 */
[----:B------:R-:W-:Y:S02]  /*3210*/  @!P0 IMAD R57, R35, R57, R34 ;  /* 0x0000003923398224 */ /* 0x000fe400078e0222 */
[----:B------:R-:W3:Y:S01]  /*3220*/  @!P6 LDG.E.64 R22, desc[UR8][R22.64] ;  /* 0x000000081616e981 */ /* 0x000ee2000c1e1b00 */
[----:B0-----:R-:W-:Y:S01]  /*3230*/  @!P3 FADD.FTZ R40, R40, R26 ;  /* 0x0000001a2828b221 */ /* 0x001fe20000010000 */
[----:B------:R-:W-:Y:S01]  /*3240*/  @!P3 FADD.FTZ R41, R41, R27 ;  /* 0x0000001b2929b221 */ /* 0x000fe20000010000 */
[----:B------:R-:W-:-:S06]  /*3250*/  @!P0 IMAD.WIDE.U32 R26, R57, 0x8, R38 ;  /* 0x00000008391a8825 */ /* 0x000fcc00078e0026 */
[----:B------:R-:W4:Y:S01]  /*3260*/  @!P0 LDG.E.64 R26, desc[UR8][R26.64] ;  /* 0x000000081a1a8981 */ /* 0x000f22000c1e1b00 */
[----:B------:R-:W-:-:S04]  /*3270*/  IADD3 R36, R36, -0x4, RZ ;  /* 0xfffffffc24247810 */ /* 0x000fc80007ffe0ff */
[----:B------:R-:W-:Y:S02]  /*3280*/  ISETP.NE.AND P3, PT, R36, RZ, PT ;  /* 0x000000ff2400720c */ /* 0x000fe40003f65270 */
[----:B------:R-:W-:Y:S01]  /*3290*/  IADD3 R37, R37, 0x4, RZ ;  /* 0x0000000425257810 */ /* 0x000fe20007ffe0ff */
[----:B--2---:R-:W-:Y:S01]  /*32a0*/  @!P5 FADD.FTZ R40, R40, R24 ;  /* 0x000000182828d221 */ /* 0x004fe20000010000 */
[----:B------:R-:W-:-:S03]  /*32b0*/  @!P5 FADD.FTZ R41, R41, R25 ;  /* 0x000000192929d221 */ /* 0x000fc60000010000 */
[----:B---3--:R-:W-:Y:S01]  /*32c0*/  @!P6 FADD.FTZ R40, R40, R22 ;  /* 0x000000162828e221 */ /* 0x008fe20000010000 */
[----:B------:R-:W-:-:S03]  /*32d0*/  @!P6 FADD.FTZ R41, R41, R23 ;  /* 0x000000172929e221 */ /* 0x000fc60000010000 */
[----:B----4-:R-:W-:Y:S01]  /*32e0*/  @!P0 FADD.FTZ R40, R40, R26 ;  /* 0x0000001a28288221 */ /* 0x010fe20000010000 */
[----:B------:R-:W-:Y:S01]  /*32f0*/  @!P0 FADD.FTZ R41, R41, R27 ;  /* 0x0000001b29298221 */ /* 0x000fe20000010000 */
[----:B------:R-:W-:Y:S06]  /*3300*/  @P3 BRA `(.L_x_18) ;  /* 0xfffffffc00843947 */ /* 0x000fec000383ffff */
.L_x_17:
[----:B------:R-:W-:-:S13]  /*3310*/  LOP3.LUT P0, R33, R33, 0x3, RZ, 0xc0, !PT ;  /* 0x0000000321217812 */ /* 0x000fda000780c0ff */
[----:B------:R-:W-:Y:S05]  /*3320*/  @!P0 BRA `(.L_x_14) ;  /* 0x0000000000688947 */ /* 0x000fea0003800000 */
[----:B------:R-:W-:Y:S01]  /*3330*/  ISETP.EQ.OR P0, PT, R37, UR7, P2 ;  /* 0x0000000725007c0c */ /* 0x000fe20009702670 */
[----:B------:R-:W-:Y:S01]  /*3340*/  BSSY B0, `(.L_x_22) ;  /* 0x0000008000007945 */ /* 0x000fe20003800000 */
[----:B------:R-:W-:-:S11]  /*3350*/  ISETP.NE.AND P3, PT, R33, 0x1, PT ;  /* 0x000000012100780c */ /* 0x000fd60003f65270 */
[----:B------:R-:W-:Y:S05]  /*3360*/  @P0 BRA `(.L_x_23) ;  /* 0x0000000000140947 */ /* 0x000fea0003800000 */
[----:B------:R-:W-:-:S04]  /*3370*/  IMAD R23, R35, R37, R34 ;  /* 0x0000002523177224 */ /* 0x000fc800078e0222 */
[----:B------:R-:W-:-:S06]  /*3380*/  IMAD.WIDE.U32 R22, R23, 0x8, R38 ;  /* 0x0000000817167825 */ /* 0x000fcc00078e0026 */
[----:B------:R-:W0:Y:S02]  /*3390*/  LDG.E.64 R22, desc[UR8][R22.64] ;  /* 0x0000000816167981 */ /* 0x000e24000c1e1b00 */
[----:B0-----:R-:W-:Y:S01]  /*33a0*/  FADD.FTZ R40, R40, R22 ;  /* 0x0000001628287221 */ /* 0x001fe20000010000 */
[----:B------:R-:W-:-:S07]  /*33b0*/  FADD.FTZ R41, R41, R23 ;  /* 0x0000001729297221 */ /* 0x000fce0000010000 */
.L_x_23:
[----:B------:R-:W-:Y:S05]  /*33c0*/  BSYNC B0 ;  /* 0x0000000000007941 */ /* 0x000fea0003800000 */
.L_x_22:
[----:B------:R-:W-:Y:S05]  /*33d0*/  @!P3 BRA `(.L_x_14) ;  /* 0x00000000003cb947 */ /* 0x000fea0003800000 */
[C---:B------:R-:W-:Y:S02]  /*33e0*/  IADD3 R25, R37.reuse, 0x2, RZ ;  /* 0x0000000225197810 */ /* 0x040fe40007ffe0ff */
[----:B------:R-:W-:Y:S02]  /*33f0*/  IADD3 R23, R37, 0x1, RZ ;  /* 0x0000000125177810 */ /* 0x000fe40007ffe0ff */
[----:B------:R-:W-:Y:S02]  /*3400*/  ISETP.EQ.OR P0, PT, R25, UR7, P2 ;  /* 0x0000000719007c0c */ /* 0x000fe40009702670 */
[----:B------:R-:W-:Y:S02]  /*3410*/  ISETP.EQ.OR P3, PT, R23, UR7, P2 ;  /* 0x0000000717007c0c */ /* 0x000fe40009762670 */
[----:B------:R-:W-:-:S11]  /*3420*/  ISETP.EQ.OR P0, PT, R33, 0x2, P0 ;  /* 0x000000022100780c */ /* 0x000fd60000702670 */
[-CC-:B------:R-:W-:Y:S02]  /*3430*/  @!P3 IMAD R23, R23, R35.reuse, R34.reuse ;  /* 0x000000231717b224 */ /* 0x180fe400078e0222 */
[----:B------:R-:W-:Y:S02]  /*3440*/  @!P0 IMAD R25, R25, R35, R34 ;  /* 0x0000002319198224 */ /* 0x000fe400078e0222 */
[----:B------:R-:W-:-:S04]  /*3450*/  @!P3 IMAD.WIDE.U32 R22, R23, 0x8, R38 ;  /* 0x000000081716b825 */ /* 0x000fc800078e0026 */
[----:B------:R-:W-:Y:S02]  /*3460*/  @!P0 IMAD.WIDE.U32 R24, R25, 0x8, R38 ;  /* 0x0000000819188825 */ /* 0x000fe400078e0026 */
[----:B------:R-:W0:Y:S04]  /*3470*/  @!P3 LDG.E.64 R22, desc[UR8][R22.64] ;  /* 0x000000081616b981 */ /* 0x000e28000c1e1b00 */
[----:B------:R-:W2:Y:S01]  /*3480*/  @!P0 LDG.E.64 R24, desc[UR8][R24.64] ;  /* 0x0000000818188981 */ /* 0x000ea2000c1e1b00 */
[----:B0-----:R-:W-:Y:S01]  /*3490*/  @!P3 FADD.FTZ R40, R40, R22 ;  /* 0x000000162828b221 */ /* 0x001fe20000010000 */
[----:B------:R-:W-:-:S03]  /*34a0*/  @!P3 FADD.FTZ R41, R41, R23 ;  /* 0x000000172929b221 */ /* 0x000fc60000010000 */
[----:B--2---:R-:W-:Y:S01]  /*34b0*/  @!P0 FADD.FTZ R40, R40, R24 ;  /* 0x0000001828288221 */ /* 0x004fe20000010000 */
[----:B------:R-:W-:-:S07]  /*34c0*/  @!P0 FADD.FTZ R41, R41, R25 ;  /* 0x0000001929298221 */ /* 0x000fce0000010000 */
.L_x_14:
[----:B------:R-:W1:Y:S01]  /*34d0*/  S2UR UR6, SR_CgaCtaId ;  /* 0x00000000000679c3 */ /* 0x000e620000008800 */
[----:B------:R-:W-:Y:S01]  /*34e0*/  UMOV UR5, 0x400 ;  /* 0x0000040000057882 */ /* 0x000fe20000000000 */
[----:B------:R-:W-:Y:S01]  /*34f0*/  ULDC.64 UR12, c[0x0][0x290] ;  /* 0x0000a400000c7ab9 */ /* 0x000fe20000000a00 */
[----:B--2---:R-:W-:Y:S02]  /*3500*/  SHF.L.U32 R25, R46, 0x10, RZ ;  /* 0x000000102e197819 */ /* 0x004fe400000006ff */
[----:B------:R-:W-:Y:S02]  /*3510*/  SHF.L.U32 R7, R7, 0x10, RZ ;  /* 0x0000001007077819 */ /* 0x000fe400000006ff */
[----:B------:R-:W-:Y:S01]  /*3520*/  ISETP.GE.U32.AND P0, PT, R51, UR12, PT ;  /* 0x0000000c33007c0c */ /* 0x000fe2000bf06070 */
[C---:B------:R-:W-:Y:S01]  /*3530*/  FADD.FTZ R46, -R14.reuse, R25 ;  /* 0x000000190e2e7221 */ /* 0x040fe20000010100 */
[----:B------:R-:W-:Y:S01]  /*3540*/  ISETP.GE.U32.AND P3, PT, R49, UR12, PT ;  /* 0x0000000c31007c0c */ /* 0x000fe2000bf66070 */
[----:B------:R-:W-:Y:S01]  /*3550*/  FADD.FTZ R24, -R14, R7 ;  /* 0x000000070e187221 */ /* 0x000fe20000010100 */
[----:B------:R-:W-:-:S02]  /*3560*/  SHF.L.U32 R47, R47, 0x10, RZ ;  /* 0x000000102f2f7819 */ /* 0x000fc400000006ff */
[----:B------:R-:W-:Y:S01]  /*3570*/  SHF.L.U32 R31, R31, 0x10, RZ ;  /* 0x000000101f1f7819 */ /* 0x000fe200000006ff */
[-C--:B------:R-:W-:Y:S01]  /*3580*/  FMUL.FTZ R56, R24, R15.reuse ;  /* 0x0000000f18387220 */ /* 0x080fe20000410000 */
[----:B------:R-:W-:Y:S02]  /*3590*/  SHF.L.U32 R27, R42, 0x10, RZ ;  /* 0x000000102a1b7819 */ /* 0x000fe400000006ff */
[----:B------:R-:W-:Y:S01]  /*35a0*/  SHF.L.U32 R29, R29, 0x10, RZ ;  /* 0x000000101d1d7819 */ /* 0x000fe200000006ff */
[C---:B------:R-:W-:Y:S01]  /*35b0*/  FADD.FTZ R42, -R14.reuse, R31 ;  /* 0x0000001f0e2a7221 */ /* 0x040fe20000010100 */
[----:B------:R-:W-:Y:S01]  /*35c0*/  SHF.L.U32 R43, R43, 0x10, RZ ;  /* 0x000000102b2b7819 */ /* 0x000fe200000006ff */
[C---:B------:R-:W-:Y:S01]  /*35d0*/  FADD.FTZ R36, -R14.reuse, R27 ;  /* 0x0000001b0e247221 */ /* 0x040fe20000010100 */
[----:B------:R-:W-:Y:S01]  /*35e0*/  SHF.L.U32 R21, R21, 0x10, RZ ;  /* 0x0000001015157819 */ /* 0x000fe200000006ff */
[C---:B------:R-:W-:Y:S01]  /*35f0*/  FADD.FTZ R38, -R14.reuse, R29 ;  /* 0x0000001d0e267221 */ /* 0x040fe20000010100 */
[----:B------:R-:W-:Y:S01]  /*3600*/  ISETP.GE.AND.EX P0, PT, R9, UR13, PT, P0 ;  /* 0x0000000d09007c0c */ /* 0x000fe2000bf06300 */
[----:B-1----:R-:W-:Y:S01]  /*3610*/  ULEA UR5, UR6, UR5, 0x18 ;  /* 0x0000000506057291 */ /* 0x002fe2000f8ec03f */
[----:B------:R-:W-:Y:S01]  /*3620*/  ISETP.GE.AND.EX P3, PT, R13, UR13, PT, P3 ;  /* 0x0000000d0d007c0c */ /* 0x000fe2000bf66330 */
[----:B------:R-:W-:Y:S01]  /*3630*/  FADD.FTZ R26, -R14, R43 ;  /* 0x0000002b0e1a7221 */ /* 0x000fe20000010100 */
[----:B------:R-:W-:Y:S01]  /*3640*/  ISETP.GT.U32.OR P0, PT, R54, 0x29f, P0 ;  /* 0x0000029f3600780c */ /* 0x000fe20000704470 */
[----:B------:R-:W-:Y:S01]  /*3650*/  FMUL.FTZ R31, R46, R15 ;  /* 0x0000000f2e1f7220 */ /* 0x000fe20000410000 */
[----:B------:R-:W-:-:S02]  /*3660*/  ISETP.GT.U32.OR P3, PT, R54, 0x29f, P3 ;  /* 0x0000029f3600780c */ /* 0x000fc40001f64470 */
[----:B------:R-:W-:Y:S02]  /*3670*/  SHF.L.U32 R45, R45, 0x10, RZ ;  /* 0x000000102d2d7819 */ /* 0x000fe400000006ff */
[----:B------:R0:W-:Y:S01]  /*3680*/  @!P2 STS.64 [UR5+0xc8], R40 ;  /* 0x0000c828ff00a988 */ /* 0x0001e20008000a05 */
[----:B------:R-:W-:Y:S01]  /*3690*/  BAR.SYNC.DEFER_BLOCKING 0x0 ;  /* 0x0000000000007b1d */ /* 0x000fe20000010000 */
[----:B------:R-:W-:Y:S02]  /*36a0*/  ISETP.GE.U32.AND P2, PT, R50, UR12, PT ;  /* 0x0000000c32007c0c */ /* 0x000fe4000bf46070 */
[----:B------:R-:W-:Y:S02]  /*36b0*/  SHF.L.U32 R32, R32, 0x10, RZ ;  /* 0x0000001020207819 */ /* 0x000fe400000006ff */
[----:B------:R-:W-:Y:S01]  /*36c0*/  ISETP.GE.AND.EX P2, PT, R11, UR13, PT, P2 ;  /* 0x0000000d0b007c0c */ /* 0x000fe2000bf46320 */
[C---:B0-----:R-:W-:Y:S01]  /*36d0*/  FADD.FTZ R40, -R14.reuse, R47 ;  /* 0x0000002f0e287221 */ /* 0x041fe20000010100 */
[----:B------:R-:W-:-:S02]  /*36e0*/  FADD.FTZ R14, -R14, R21 ;  /* 0x000000150e0e7221 */ /* 0x000fc40000010100 */
[----:B------:R-:W-:Y:S01]  /*36f0*/  ISETP.GT.U32.OR P2, PT, R54, 0x29f, P2 ;  /* 0x0000029f3600780c */ /* 0x000fe20001744470 */
[----:B------:R-:W0:Y:S01]  /*3700*/  LDS.64 R22, [UR5+0xc8] ;  /* 0x0000c805ff167984 */ /* 0x000e220008000a00 */
[----:B------:R-:W-:Y:S02]  /*3710*/  ULDC UR5, c[0x0][0x2bc] ;  /* 0x0000af0000057ab9 */ /* 0x000fe40000000800 */
[----:B0-----:R-:W-:Y:S01]  /*3720*/  FMUL.FTZ R7, R22, UR5 ;  /* 0x0000000516077c20 */ /* 0x001fe20008410000 */
[----:B------:R-:W-:Y:S01]  /*3730*/  FMUL.FTZ R34, R23, UR5 ;  /* 0x0000000517227c20 */ /* 0x000fe20008410000 */
[----:B------:R-:W-:Y:S07]  /*3740*/  @!P4 BRA `(.L_x_24) ;  /* 0x000000000048c947 */ /* 0x000fee0003800000 */
        /* <DEDUP_REMOVED lines=18> */
.L_x_24:
[----:B------:R-:W-:Y:S04]  /*3870*/  BSSY B0, `(.L_x_25) ;  /* 0x0000014000007945 */ /* 0x000fe80003800000 */
[----:B------:R-:W-:Y:S05]  /*3880*/  @!P1 BRA `(.L_x_26) ;  /* 0x0000000000489947 */ /* 0x000fea0003800000 */
[C-C-:B------:R-:W-:Y:S01]  /*3890*/  FFMA.FTZ R22, R7.reuse, R31, R34.reuse ;  /* 0x0000001f07167223 */ /* 0x140fe20000010022 */
[----:B------:R-:W-:Y:S01]  /*38a0*/  ULDC.64 UR12, c[0x0][0x288] ;  /* 0x0000a200000c7ab9 */ /* 0x000fe20000000a00 */
[----:B------:R-:W-:Y:S01]  /*38b0*/  MOV R23, R61 ;  /* 0x0000003d00177202 */ /* 0x000fe20000000f00 */
[----:B------:R-:W-:Y:S01]  /*38c0*/  FFMA.FTZ R21, R7, R56, R34 ;  /* 0x0000003807157223 */ /* 0x000fe20000010022 */
[----:B------:R-:W-:Y:S01]  /*38d0*/  FFMA.FTZ R24, R45, R16, -R22 ;  /* 0x000000102d187223 */ /* 0x000fe20000010816 */
[----:B------:R-:W-:Y:S01]  /*38e0*/  MOV R22, R58 ;  /* 0x0000003a00167202 */ /* 0x000fe20000000f00 */
[----:B------:R-:W-:Y:S02]  /*38f0*/  IMAD R25, R3, UR12, RZ ;  /* 0x0000000c03197c24 */ /* 0x000fe4000f8e02ff */
[----:B------:R-:W-:Y:S01]  /*3900*/  FFMA.FTZ R46, R32, R17, -R21 ;  /* 0x00000011202e7223 */ /* 0x000fe20000010815 */
[----:B------:R-:W-:Y:S01]  /*3910*/  FMUL.FTZ R32, R24, R15 ;  /* 0x0000000f18207220 */ /* 0x000fe20000410000 */
[----:B------:R-:W-:-:S04]  /*3920*/  IMAD.WIDE.U32 R22, R52, UR12, R22 ;  /* 0x0000000c34167c25 */ /* 0x000fc8000f8e0016 */
[----:B------:R-:W-:Y:S01]  /*3930*/  FMUL.FTZ R21, R46, R15 ;  /* 0x0000000f2e157220 */ /* 0x000fe20000410000 */
[----:B------:R-:W-:Y:S01]  /*3940*/  IMAD R25, R52, UR13, R25 ;  /* 0x0000000d34197c24 */ /* 0x000fe2000f8e0219 */
[----:B------:R-:W-:-:S03]  /*3950*/  ULDC.64 UR12, c[0x0][0x210] ;  /* 0x00008400000c7ab9 */ /* 0x000fc60000000a00 */
[----:B------:R-:W-:Y:S02]  /*3960*/  F2FP.BF16.F32.PACK_AB R21, R21, R32 ;  /* 0x000000201515723e */ /* 0x000fe400000010ff */
[----:B------:R-:W-:Y:S02]  /*3970*/  LEA R24, P5, R22, UR12, 0x1 ;  /* 0x0000000c16187c11 */ /* 0x000fe4000f8a08ff */
[----:B------:R-:W-:-:S04]  /*3980*/  IADD3 R25, R23, R25, RZ ;  /* 0x0000001917197210 */ /* 0x000fc80007ffe0ff */
[----:B------:R-:W-:-:S05]  /*3990*/  LEA.HI.X R25, R22, UR13, R25, 0x1, P5 ;  /* 0x0000000d16197c11 */ /* 0x000fca000a8f0c19 */
[----:B------:R0:W-:Y:S02]  /*39a0*/  STG.E desc[UR8][R24.64], R21 ;  /* 0x0000001518007986 */ /* 0x0001e4000c101908 */
.L_x_26:
[----:B------:R-:W-:Y:S05]  /*39b0*/  BSYNC B0 ;  /* 0x0000000000007941 */ /* 0x000fea0003800000 */
.L_x_25:
[----:B0-----:R-:W-:Y:S01]  /*39c0*/  SHF.L.U32 R21, R44, 0x10, RZ ;  /* 0x000000102c157819 */ /* 0x001fe200000006ff */
        /* <DEDUP_REMOVED lines=22> */
.L_x_27:
[----:B------:R-:W-:Y:S04]  /*3b30*/  BSSY B0, `(.L_x_28) ;  /* 0x0000014000007945 */ /* 0x000fe80003800000 */
[----:B------:R-:W-:Y:S05]  /*3b40*/  @P0 BRA `(.L_x_29) ;  /* 0x0000000000480947 */ /* 0x000fea0003800000 */
[C-C-:B------:R-:W-:Y:S01]  /*3b50*/  FFMA.FTZ R22, R7.reuse, R33, R34.reuse ;  /* 0x0000002107167223 */ /* 0x140fe20000010022 */
[----:B------:R-:W-:Y:S01]  /*3b60*/  FFMA.FTZ R23, R7, R42, R34 ;  /* 0x0000002a07177223 */ /* 0x000fe20000010022 */
[----:B------:R-:W-:Y:S02]  /*3b70*/  ULDC.64 UR12, c[0x0][0x288] ;  /* 0x0000a200000c7ab9 */ /* 0x000fe40000000a00 */
[----:B------:R-:W-:Y:S01]  /*3b80*/  FFMA.FTZ R24, R21, R16, -R22 ;  /* 0x0000001015187223 */ /* 0x000fe20000010816 */
[----:B------:R-:W-:Y:S01]  /*3b90*/  FFMA.FTZ R32, R30, R17, -R23 ;  /* 0x000000111e207223 */ /* 0x000fe20000010817 */
[----:B------:R-:W-:Y:S01]  /*3ba0*/  MOV R22, R58 ;  /* 0x0000003a00167202 */ /* 0x000fe20000000f00 */
[----:B------:R-:W-:Y:S01]  /*3bb0*/  IMAD R40, R9, UR12, RZ ;  /* 0x0000000c09287c24 */ /* 0x000fe2000f8e02ff */
[----:B------:R-:W-:Y:S01]  /*3bc0*/  MOV R23, R61 ;  /* 0x0000003d00177202 */ /* 0x000fe20000000f00 */
[-C--:B------:R-:W-:Y:S01]  /*3bd0*/  FMUL.FTZ R30, R24, R15.reuse ;  /* 0x0000000f181e7220 */ /* 0x080fe20000410000 */
[----:B------:R-:W-:Y:S01]  /*3be0*/  FMUL.FTZ R9, R32, R15 ;  /* 0x0000000f20097220 */ /* 0x000fe20000410000 */
[----:B------:R-:W-:-:S02]  /*3bf0*/  IMAD R21, R51, UR13, R40 ;  /* 0x0000000d33157c24 */ /* 0x000fc4000f8e0228 */
[----:B------:R-:W-:Y:S01]  /*3c00*/  IMAD.WIDE.U32 R22, R51, UR12, R22 ;  /* 0x0000000c33167c25 */ /* 0x000fe2000f8e0016 */
[----:B------:R-:W-:Y:S01]  /*3c10*/  ULDC.64 UR12, c[0x0][0x210] ;  /* 0x00008400000c7ab9 */ /* 0x000fe20000000a00 */
[----:B------:R-:W-:Y:S02]  /*3c20*/  F2FP.BF16.F32.PACK_AB R9, R9, R30 ;  /* 0x0000001e0909723e */ /* 0x000fe400000010ff */
[----:B------:R-:W-:Y:S02]  /*3c30*/  LEA R24, P0, R22, UR12, 0x1 ;  /* 0x0000000c16187c11 */ /* 0x000fe4000f8008ff */
[----:B------:R-:W-:-:S04]  /*3c40*/  IADD3 R21, R23, R21, RZ ;  /* 0x0000001517157210 */ /* 0x000fc80007ffe0ff */
[----:B------:R-:W-:-:S05]  /*3c50*/  LEA.HI.X R25, R22, UR13, R21, 0x1, P0 ;  /* 0x0000000d16197c11 */ /* 0x000fca00080f0c15 */
[----:B------:R0:W-:Y:S02]  /*3c60*/  STG.E desc[UR8][R24.64], R9 ;  /* 0x0000000918007986 */ /* 0x0001e4000c101908 */
.L_x_29:
[----:B------:R-:W-:Y:S05]  /*3c70*/  BSYNC B0 ;  /* 0x0000000000007941 */ /* 0x000fea0003800000 */
.L_x_28:
        /* <DEDUP_REMOVED lines=23> */
.L_x_30:
[----:B------:R-:W-:Y:S04]  /*3df0*/  BSSY B0, `(.L_x_31) ;  /* 0x0000014000007945 */ /* 0x000fe80003800000 */
[----:B------:R-:W-:Y:S05]  /*3e00*/  @P2 BRA `(.L_x_32) ;  /* 0x0000000000482947 */ /* 0x000fea0003800000 */
[----:B------:R-:W-:Y:S01]  /*3e10*/  ULDC.64 UR12, c[0x0][0x288] ;  /* 0x0000a200000c7ab9 */ /* 0x000fe20000000a00 */
[----:B------:R-:W-:Y:S01]  /*3e20*/  MOV R22, R58 ;  /* 0x0000003a00167202 */ /* 0x000fe20000000f00 */
[C-C-:B------:R-:W-:Y:S01]  /*3e30*/  FFMA.FTZ R12, R7.reuse, R31, R34.reuse ;  /* 0x0000001f070c7223 */ /* 0x140fe20000010022 */
[----:B------:R-:W-:Y:S01]  /*3e40*/  MOV R23, R61 ;  /* 0x0000003d00177202 */ /* 0x000fe20000000f00 */
[----:B------:R-:W-:Y:S01]  /*3e50*/  FFMA.FTZ R21, R7, R38, R34 ;  /* 0x0000002607157223 */ /* 0x000fe20000010022 */
[----:B------:R-:W-:Y:S02]  /*3e60*/  IMAD R11, R11, UR12, RZ ;  /* 0x0000000c0b0b7c24 */ /* 0x000fe4000f8e02ff */
[----:B------:R-:W-:Y:S01]  /*3e70*/  FFMA.FTZ R12, R9, R16, -R12 ;  /* 0x00000010090c7223 */ /* 0x000fe2000001080c */
[----:B------:R-:W-:Y:S01]  /*3e80*/  FFMA.FTZ R28, R28, R17, -R21 ;  /* 0x000000111c1c7223 */ /* 0x000fe20000010815 */
[----:B------:R-:W-:-:S04]  /*3e90*/  IMAD.WIDE.U32 R24, R50, UR12, R22 ;  /* 0x0000000c32187c25 */ /* 0x000fc8000f8e0016 */
[-C--:B------:R-:W-:Y:S01]  /*3ea0*/  FMUL.FTZ R12, R12, R15.reuse ;  /* 0x0000000f0c0c7220 */ /* 0x080fe20000410000 */
[----:B------:R-:W-:Y:S01]  /*3eb0*/  FMUL.FTZ R9, R28, R15 ;  /* 0x0000000f1c097220 */ /* 0x000fe20000410000 */
[----:B------:R-:W-:Y:S01]  /*3ec0*/  IMAD R11, R50, UR13, R11 ;  /* 0x0000000d320b7c24 */ /* 0x000fe2000f8e020b */
[----:B------:R-:W-:Y:S02]  /*3ed0*/  ULDC.64 UR12, c[0x0][0x210] ;  /* 0x00008400000c7ab9 */ /* 0x000fe40000000a00 */
[C---:B------:R-:W-:Y:S02]  /*3ee0*/  LEA R22, P0, R24.reuse, UR12, 0x1 ;  /* 0x0000000c18167c11 */ /* 0x040fe4000f8008ff */
[----:B------:R-:W-:Y:S02]  /*3ef0*/  IADD3 R11, R25, R11, RZ ;  /* 0x0000000b190b7210 */ /* 0x000fe40007ffe0ff */
[----:B------:R-:W-:Y:S02]  /*3f00*/  F2FP.BF16.F32.PACK_AB R9, R9, R12 ;  /* 0x0000000c0909723e */ /* 0x000fe400000010ff */
[----:B------:R-:W-:-:S05]  /*3f10*/  LEA.HI.X R23, R24, UR13, R11, 0x1, P0 ;  /* 0x0000000d18177c11 */ /* 0x000fca00080f0c0b */
[----:B------:R0:W-:Y:S02]  /*3f20*/  STG.E desc[UR8][R22.64], R9 ;  /* 0x0000000916007986 */ /* 0x0001e4000c101908 */
.L_x_32:
[----:B------:R-:W-:Y:S05]  /*3f30*/  BSYNC B0 ;  /* 0x0000000000007941 */ /* 0x000fea0003800000 */
.L_x_31:
        /* <DEDUP_REMOVED lines=23> */
.L_x_33:
[----:B------:R-:W-:Y:S04]  /*40b0*/  BSSY B0, `(.L_x_34) ;  /* 0x0000013000007945 */ /* 0x000fe80003800000 */
[----:B------:R-:W-:Y:S05]  /*40c0*/  @P3 BRA `(.L_x_35) ;  /* 0x0000000000443947 */ /* 0x000fea0003800000 */
[----:B------:R-:W-:Y:S01]  /*40d0*/  ULDC.64 UR12, c[0x0][0x288] ;  /* 0x0000a200000c7ab9 */ /* 0x000fe20000000a00 */
        /* <DEDUP_REMOVED lines=11> */
[----:B------:R-:W-:Y:S02]  /*4190*/  LEA R10, P0, R58, UR12, 0x1 ;  /* 0x0000000c3a0a7c11 */ /* 0x000fe4000f8008ff */
[----:B------:R-:W-:Y:S02]  /*41a0*/  IADD3 R9, R59, R9, RZ ;  /* 0x000000093b097210 */ /* 0x000fe40007ffe0ff */
[----:B------:R-:W-:Y:S02]  /*41b0*/  F2FP.BF16.F32.PACK_AB R7, R20, R7 ;  /* 0x000000071407723e */ /* 0x000fe400000010ff */
[----:B------:R-:W-:-:S05]  /*41c0*/  LEA.HI.X R11, R58, UR13, R9, 0x1, P0 ;  /* 0x0000000d3a0b7c11 */ /* 0x000fca00080f0c09 */
[----:B------:R0:W-:Y:S02]  /*41d0*/  STG.E desc[UR8][R10.64], R7 ;  /* 0x000000070a007986 */ /* 0x0001e4000c101908 */
.L_x_35:
[----:B------:R-:W-:Y:S05]  /*41e0*/  BSYNC B0 ;  /* 0x0000000000007941 */ /* 0x000fea0003800000 */
.L_x_34:
[----:B0-----:R-:W0:Y:S01]  /*41f0*/  LDC R10, c[0x0][0x10] ;  /* 0x00000400ff0a7b82 */ /* 0x001e220000000800 */
[----:B------:R-:W-:Y:S02]  /*4200*/  IADD3 R48, R48, 0x1, RZ ;  /* 0x0000000130307810 */ /* 0x000fe40007ffe0ff */
[----:B0-----:R-:W-:-:S04]  /*4210*/  IADD3 R53, R10, R53, RZ ;  /* 0x000000350a357210 */ /* 0x001fc80007ffe0ff */
[----:B------:R-:W-:-:S13]  /*4220*/  ISETP.GE.AND P0, PT, R53, UR4, PT ;  /* 0x0000000435007c0c */ /* 0x000fda000bf06270 */
[----:B------:R-:W-:Y:S05]  /*4230*/  @!P0 BRA `(.L_x_36) ;  /* 0xffffffc000348947 */ /* 0x000fea000383ffff */
.L_x_1:
[----:B------:R-:W0:Y:S01]  /*4240*/  LDC R4, c[0x0][0xc] ;  /* 0x00000300ff047b82 */ /* 0x000e220000000800 */
[----:B------:R-:W-:Y:S01]  /*4250*/  ISETP.NE.AND P1, PT, R54, RZ, PT ;  /* 0x000000ff3600720c */ /* 0x000fe20003f25270 */
[----:B------:R-:W-:Y:S06]  /*4260*/  BSSY B0, `(.L_x_37) ;  /* 0x0000011000007945 */ /* 0x000fec0003800000 */
[----:B------:R-:W1:Y:S08]  /*4270*/  LDC R7, c[0x0][0x10] ;  /* 0x00000400ff077b82 */ /* 0x000e700000000800 */
[----:B------:R-:W2:Y:S01]  /*4280*/  LDC.64 R2, c[0x0][0x258] ;  /* 0x00009600ff027b82 */ /* 0x000ea20000000a00 */
[----:B0-----:R-:W-:-:S02]  /*4290*/  ISETP.NE.AND P0, PT, R4, 0x1, PT ;  /* 0x000000010400780c */ /* 0x001fc40003f05270 */
[----:B-1----:R-:W-:-:S04]  /*42a0*/  SHF.L.U32 R0, R7, 0x1, RZ ;  /* 0x0000000107007819 */ /* 0x002fc800000006ff */
[----:B------:R-:W-:-:S05]  /*42b0*/  SEL R5, R0, RZ, P0 ;  /* 0x000000ff00057207 */ /* 0x000fca0000000000 */
[----:B--2---:R-:W-:Y:S01]  /*42c0*/  IMAD.WIDE.U32 R2, R5, 0x4, R2 ;  /* 0x0000000405027825 */ /* 0x004fe200078e0002 */
[----:B------:R-:W-:Y:S06]  /*42d0*/  @P1 BRA `(.L_x_38) ;  /* 0x0000000000241947 */ /* 0x000fec0003800000 */
[----:B------:R-:W0:Y:S01]  /*42e0*/  S2R R0, SR_LANEID ;  /* 0x0000000000007919 */ /* 0x000e220000000000 */
[----:B------:R-:W-:Y:S02]  /*42f0*/  VOTEU.ANY UR4, UPT, PT ;  /* 0x0000000000047886 */ /* 0x000fe400038e0100 */
[----:B------:R-:W-:Y:S02]  /*4300*/  UFLO.U32 UR5, UR4 ;  /* 0x00000004000572bd */ /* 0x000fe400080e0000 */
[----:B------:R-:W1:Y:S04]  /*4310*/  POPC R5, UR4 ;  /* 0x0000000400057d09 */ /* 0x000e680008000000 */
[----:B0-----:R-:W-:-:S13]  /*4320*/  ISETP.EQ.U32.AND P0, PT, R0, UR5, PT ;  /* 0x0000000500007c0c */ /* 0x001fda000bf02070 */
[----:B------:R-:W-:Y:S06]  /*4330*/  @P0 MEMBAR.ALL.GPU ;  /* 0x0000000000000992 */ /* 0x000fec000000a000 */
[----:B------:R-:W-:-:S00]  /*4340*/  @P0 ERRBAR ;  /* 0x00000000000009ab */ /* 0x000fc00000000000 */
[----:B------:R-:W-:Y:S06]  /*4350*/  @P0 CGAERRBAR ;  /* 0x00000000000005ab */ /* 0x000fec0000000000 */
[----:B-1----:R0:W-:Y:S02]  /*4360*/  @P0 REDG.E.ADD.S32.STRONG.GPU desc[UR8][R2.64], R5 ;  /* 0x000000050200098e */ /* 0x0021e4000c10e388 */
.L_x_38:
[----:B------:R-:W-:Y:S05]  /*4370*/  BSYNC B0 ;  /* 0x0000000000007941 */ /* 0x000fea0003800000 */
.L_x_37:
[----:B------:R-:W1:Y:S01]  /*4380*/  S2UR UR4, SR_CTAID.X ;  /* 0x00000000000479c3 */ /* 0x000e620000002500 */
[----:B------:R-:W-:Y:S02]  /*4390*/  IADD3 R0, R4, -0x1, RZ ;  /* 0xffffffff04007810 */ /* 0x000fe40007ffe0ff */
[----:B0-----:R-:W-:-:S05]  /*43a0*/  IADD3 R5, R7, -0x1, RZ ;  /* 0xffffffff07057810 */ /* 0x001fca0007ffe0ff */
[----:B------:R-:W0:Y:S01]  /*43b0*/  S2UR UR5, SR_CTAID.Y ;  /* 0x00000000000579c3 */ /* 0x000e220000002600 */
[----:B-1----:R-:W-:-:S04]  /*43c0*/  ISETP.NE.AND P0, PT, R0, UR4, PT ;  /* 0x0000000400007c0c */ /* 0x002fc8000bf05270 */
[----:B0-----:R-:W-:-:S13]  /*43d0*/  ISETP.NE.OR P0, PT, R5, UR5, P0 ;  /* 0x0000000505007c0c */ /* 0x001fda0008705670 */
[----:B------:R-:W-:Y:S05]  /*43e0*/  @P0 EXIT ;  /* 0x000000000000094d */ /* 0x000fea0003800000 */
[----:B------:R-:W-:Y:S05]  /*43f0*/  @P1 BRA `(.L_x_39) ;  /* 0x0000000000201947 */ /* 0x000fea0003800000 */
[----:B------:R-:W-:-:S05]  /*4400*/  IMAD R0, R4, R7, RZ ;  /* 0x0000000704007224 */ /* 0x000fca00078e02ff */
[----:B------:R-:W-:-:S13]  /*4410*/  ISETP.NE.AND P0, PT, R0, -0x1, PT ;  /* 0xffffffff0000780c */ /* 0x000fda0003f05270 */
[----:B------:R-:W-:Y:S05]  /*4420*/  @!P0 BRA `(.L_x_39) ;  /* 0x0000000000148947 */ /* 0x000fea0003800000 */
.L_x_40:
[----:B------:R-:W2:Y:S04]  /*4430*/  LDG.E.STRONG.GPU R5, desc[UR8][R2.64] ;  /* 0x0000000802057981 */ /* 0x000ea8000c1ef900 */
[----:B--2---:R-:W-:Y:S01]  /*4440*/  CCTL.IVALL ;  /* 0x00000000ff00798f */ /* 0x004fe20002000000 */
[----:B------:R-:W-:Y:S05]  /*4450*/  YIELD ;  /* 0x0000000000007946 */ /* 0x000fea0003800000 */
[----:B------:R-:W-:-:S13]  /*4460*/  ISETP.NE.AND P0, PT, R5, R0, PT ;  /* 0x000000000500720c */ /* 0x000fda0003f05270 */
[----:B------:R-:W-:Y:S05]  /*4470*/  @P0 BRA `(.L_x_40) ;  /* 0xfffffffc00ec0947 */ /* 0x000fea000383ffff */
.L_x_39:
[----:B------:R-:W-:Y:S05]  /*4480*/  WARPSYNC.ALL ;  /* 0x0000000000007948 */ /* 0x000fea0003800000 */
[----:B------:R-:W0:Y:S08]  /*4490*/  LDC.64 R22, c[0x0][0x288] ;  /* 0x0000a200ff167b82 */ /* 0x000e300000000a00 */
[----:B------:R-:W-:Y:S01]  /*44a0*/  BAR.SYNC.DEFER_BLOCKING 0x0 ;  /* 0x0000000000007b1d */ /* 0x000fe20000010000 */
[----:B0-----:R-:W-:-:S04]  /*44b0*/  LEA.HI R0, P0, R23, R22, RZ, 0x1 ;  /* 0x0000001617007211 */ /* 0x001fc800078108ff */
[----:B------:R-:W-:-:S04]  /*44c0*/  IADD3.X R3, RZ, R23, RZ, P0, !PT ;  /* 0x00000017ff037210 */ /* 0x000fc800007fe4ff */
[--C-:B------:R-:W-:Y:S02]  /*44d0*/  SHF.R.S64 R25, R0, 0x1, R3.reuse ;  /* 0x0000000100197819 */ /* 0x100fe40000001003 */
[----:B------:R-:W-:Y:S02]  /*44e0*/  SHF.R.S32.HI R0, RZ, 0x1f, R54 ;  /* 0x0000001fff007819 */ /* 0x000fe40000011436 */
[----:B------:R-:W-:Y:S02]  /*44f0*/  SHF.R.S32.HI R27, RZ, 0x1, R3 ;  /* 0x00000001ff1b7819 */ /* 0x000fe40000011403 */
[----:B------:R-:W-:-:S04]  /*4500*/  ISETP.GT.U32.AND P0, PT, R25, R54, PT ;  /* 0x000000361900720c */ /* 0x000fc80003f04070 */
[----:B------:R-:W-:-:S13]  /*4510*/  ISETP.GT.AND.EX P0, PT, R27, R0, PT, P0 ;  /* 0x000000001b00720c */ /* 0x000fda0003f04300 */
[----:B------:R-:W-:Y:S05]  /*4520*/  @!P0 EXIT ;  /* 0x000000000000894d */ /* 0x000fea0003800000 */
[C---:B------:R-:W-:Y:S01]  /*4530*/  IMAD.WIDE.U32 R2, R22.reuse, 0x3, RZ ;  /* 0x0000000316027825 */ /* 0x040fe200078e00ff */
[----:B------:R-:W-:Y:S01]  /*4540*/  LEA R5, R23, R23, 0x1 ;  /* 0x0000001717057211 */ /* 0x000fe200078e08ff */
[----:B------:R-:W0:Y:S01]  /*4550*/  LDC.64 R14, c[0x0][0x218] ;  /* 0x00008600ff0e7b82 */ /* 0x000e220000000a00 */
[----:B------:R-:W-:Y:S01]  /*4560*/  SHF.L.U64.HI R23, R22, 0x2, R23 ;  /* 0x0000000216177819 */ /* 0x000fe20000010217 */
[----:B------:R-:W-:Y:S01]  /*4570*/  ULDC.64 UR4, c[0x0][0x268] ;  /* 0x00009a0000047ab9 */ /* 0x000fe20000000a00 */
[----:B------:R-:W-:Y:S02]  /*4580*/  IADD3 R5, R3, R5, RZ ;  /* 0x0000000503057210 */ /* 0x000fe40007ffe0ff */
[----:B------:R-:W-:Y:S02]  /*4590*/  SHF.L.U64.HI R33, R25, 0x2, R27 ;  /* 0x0000000219217819 */ /* 0x000fe4000001021b */
[----:B------:R-:W-:Y:S01]  /*45a0*/  LEA.HI R2, P0, R5, R2, RZ, 0x1 ;  /* 0x0000000205027211 */ /* 0x000fe200078108ff */
[----:B------:R-:W1:Y:S03]  /*45b0*/  LDC.64 R16, c[0x0][0x220] ;  /* 0x00008800ff107b82 */ /* 0x000e660000000a00 */
[----:B------:R-:W-:-:S04]  /*45c0*/  IADD3.X R5, RZ, R5, RZ, P0, !PT ;  /* 0x00000005ff057210 */ /* 0x000fc800007fe4ff */
[--C-:B------:R-:W-:Y:S02]  /*45d0*/  SHF.R.S64 R29, R2, 0x1, R5.reuse ;  /* 0x00000001021d7819 */ /* 0x100fe40000001005 */
[----:B------:R-:W-:-:S04]  /*45e0*/  SHF.R.S32.HI R2, RZ, 0x1, R5 ;  /* 0x00000001ff027819 */ /* 0x000fc80000011405 */
[----:B------:R-:W-:-:S07]  /*45f0*/  SHF.L.U64.HI R31, R29, 0x2, R2 ;  /* 0x000000021d1f7819 */ /* 0x000fce0000010202 */
.L_x_41:
[----:B------:R-:W-:-:S04]  /*4600*/  LEA R6, P0, R54, UR4, 0x2 ;  /* 0x0000000436067c11 */ /* 0x000fc8000f8010ff */
[----:B------:R-:W-:Y:S02]  /*4610*/  LEA.HI.X R7, R54, UR5, R0, 0x2, P0 ;  /* 0x0000000536077c11 */ /* 0x000fe400080f1400 */
[-C--:B------:R-:W-:Y:S02]  /*4620*/  LEA R8, P0, R25, R6.reuse, 0x2 ;  /* 0x0000000619087211 */ /* 0x080fe400078010ff */
[-C--:B------:R-:W-:Y:S01]  /*4630*/  LEA R12, P1, R22, R6.reuse, 0x2 ;  /* 0x00000006160c7211 */ /* 0x080fe200078210ff */
[----:B--2---:R-:W2:Y:S01]  /*4640*/  LDG.E R18, desc[UR8][R6.64] ;  /* 0x0000000806127981 */ /* 0x004ea2000c1e1900 */
[----:B------:R-:W-:Y:S02]  /*4650*/  LEA R10, P2, R29, R6, 0x2 ;  /* 0x000000061d0a7211 */ /* 0x000fe400078410ff */
[----:B------:R-:W-:Y:S02]  /*4660*/  IADD3.X R9, R7, R33, RZ, P0, !PT ;  /* 0x0000002107097210 */ /* 0x000fe400007fe4ff */
[----:B------:R-:W-:-:S02]  /*4670*/  IADD3.X R13, R23, R7, RZ, P1, !PT ;  /* 0x00000007170d7210 */ /* 0x000fc40000ffe4ff */
[----:B------:R-:W-:Y:S01]  /*4680*/  IADD3.X R11, R7, R31, RZ, P2, !PT ;  /* 0x0000001f070b7210 */ /* 0x000fe200017fe4ff */
[----:B------:R-:W2:Y:S04]  /*4690*/  LDG.E R19, desc[UR8][R8.64] ;  /* 0x0000000808137981 */ /* 0x000ea8000c1e1900 */
[----:B------:R-:W3:Y:S04]  /*46a0*/  LDG.E R20, desc[UR8][R12.64] ;  /* 0x000000080c147981 */ /* 0x000ee8000c1e1900 */
[----:B------:R-:W3:Y:S01]  /*46b0*/  LDG.E R21, desc[UR8][R10.64] ;  /* 0x000000080a157981 */ /* 0x000ee2000c1e1900 */
[----:B------:R-:W-:-:S02]  /*46c0*/  SHF.L.U32 R5, R54, 0x1, RZ ;  /* 0x0000000136057819 */ /* 0x000fc400000006ff */
[----:B------:R-:W-:-:S03]  /*46d0*/  IADD3 R54, R54, 0x2a0, RZ ;  /* 0x000002a036367810 */ /* 0x000fc60007ffe0ff */
[----:B0-----:R-:W-:-:S04]  /*46e0*/  IMAD.WIDE R2, R5, 0x4, R14 ;  /* 0x0000000405027825 */ /* 0x001fc800078e020e */
[----:B-1----:R-:W-:Y:S01]  /*46f0*/  IMAD.WIDE R4, R5, 0x4, R16 ;  /* 0x0000000405047825 */ /* 0x002fe200078e0210 */
[----:B------:R-:W-:Y:S02]  /*4700*/  ISETP.GT.U32.AND P0, PT, R25, R54, PT ;  /* 0x000000361900720c */ /* 0x000fe40003f04070 */
[----:B------:R-:W-:-:S04]  /*4710*/  SHF.R.S32.HI R0, RZ, 0x1f, R54 ;  /* 0x0000001fff007819 */ /* 0x000fc80000011436 */
[----:B------:R-:W-:Y:S01]  /*4720*/  ISETP.GT.AND.EX P0, PT, R27, R0, PT, P0 ;  /* 0x000000001b00720c */ /* 0x000fe20003f04300 */
[----:B--2---:R2:W-:Y:S04]  /*4730*/  STG.E.64 desc[UR8][R2.64], R18 ;  /* 0x0000001202007986 */ /* 0x0045e8000c101b08 */
[----:B---3--:R2:W-:Y:S08]  /*4740*/  STG.E.64 desc[UR8][R4.64], R20 ;  /* 0x0000001404007986 */ /* 0x0085f0000c101b08 */
[----:B------:R-:W-:Y:S05]  /*4750*/  @P0 BRA `(.L_x_41) ;  /* 0xfffffffc00a80947 */ /* 0x000fea000383ffff */
[----:B------:R-:W-:Y:S05]  /*4760*/  EXIT ;  /* 0x000000000000794d */ /* 0x000fea0003800000 */
.L_x_42:
        /* <DEDUP_REMOVED lines=9> */
.L_x_5114:


//--------------------- .text._Z35group_norm_nhwc_bwd_one_pass_kernelI11Bf16IOFp32WLi128ELi84ELi672EEv26Group_norm_nhwc_bwd_params --------------------------
	.section	.text._Z35group_norm_nhwc_bwd_one_pass_kernelI11Bf16IOFp32WLi128ELi84ELi672EEv26Group_norm_nhwc_bwd_params,"ax",@progbits
	.align	128
        .global         _Z35group_norm_nhwc_bwd_one_pass_kernelI11Bf16IOFp32WLi128ELi84ELi672EEv26Group_norm_nhwc_bwd_params
        .type           _Z35group_norm_nhwc_bwd_one_pass_kernelI11Bf16IOFp32WLi128ELi84ELi672EEv26Group_norm_nhwc_bwd_params,@function
        .size           _Z35group_norm_nhwc_bwd_one_pass_kernelI11Bf16IOFp32WLi128ELi84ELi672EEv26Group_norm_nhwc_bwd_params,(.L_x_5115 - _Z35group_norm_nhwc_bwd_one_pass_kernelI11Bf16IOFp32WLi128ELi84ELi672EEv26Group_norm_nhwc_bwd_params)
        .other          _Z35group_norm_nhwc_bwd_one_pass_kernelI11Bf16IOFp32WLi128ELi84ELi672EEv26Group_norm_nhwc_bwd_params,@"STO_CUDA_ENTRY STV_DEFAULT"
_Z35group_norm_nhwc_bwd_one_pass_kernelI11Bf16IOFp32WLi128ELi84ELi672EEv26Group_norm_nhwc_bwd_params:
.text._Z35group_norm_nhwc_bwd_one_pass_kernelI11Bf16IOFp32WLi128ELi84ELi672EEv26Group_norm_nhwc_bwd_params:
[----:B------:R-:W-:Y:S08]  /*0000*/  LDC R1, c[0x0][0x28] ;  /* 0x00000a00ff017b82 */ /* 0x000ff00000000800 */
[----:B------:R-:W0:Y:S01]  /*0010*/  S2UR UR6, SR_CTAID.Y ;  /* 0x00000000000679c3 */ /* 0x000e220000002600 */
[----:B------:R-:W-:Y:S01]  /*0020*/  ULDC UR5, c[0x0][0x2a0] ;  /* 0x0000a80000057ab9 */ /* 0x000fe20000000800 */
[----:B------:R-:W-:Y:S01]  /*0030*/  ULDC UR4, c[0x0][0x270] ;  /* 0x00009c0000047ab9 */ /* 0x000fe20000000800 */
[----:B------:R-:W1:Y:S01]  /*0040*/  S2R R59, SR_TID.X ;  /* 0x00000000003b7919 */ /* 0x000e620000002100 */
[----:B------:R-:W-:Y:S01]  /*0050*/  UIMAD UR5, UR5, UR4, URZ ;  /* 0x00000004050572a4 */ /* 0x000fe2000f8e023f */
[----:B------:R-:W-:-:S03]  /*0060*/  ULDC.64 UR14, c[0x0][0x208] ;  /* 0x00008200000e7ab9 */ /* 0x000fc60000000a00 */
[----:B0-----:R-:W-:-:S06]  /*0070*/  UISETP.GE.AND UP0, UPT, UR6, UR5, UPT ;  /* 0x000000050600728c */ /* 0x001fcc000bf06270 */
[----:B------:R-:W-:-:S13]  /*0080*/  PLOP3.LUT P0, PT, PT, PT, UP0, 0x80, 0x0 ;  /* 0x000000000000781c */ /* 0x000fda0003f0f008 */
[----:B-1----:R-:W-:Y:S05]  /*0090*/  @P0 BRA `(.L_x_43) ;  /* 0x0000005c00f40947 */ /* 0x002fea0003800000 */
[----:B------:R-:W0:Y:S01]  /*00a0*/  S2UR UR16, SR_CTAID.X ;  /* 0x00000000001079c3 */ /* 0x000e220000002500 */
[--C-:B------:R-:W-:Y:S01]  /*00b0*/  SHF.R.U32.HI R2, RZ, 0x1, R59.reuse ;  /* 0x00000001ff027819 */ /* 0x100fe2000001163b */
[----:B------:R-:W-:Y:S01]  /*00c0*/  ULDC.64 UR12, c[0x0][0x288] ;  /* 0x0000a200000c7ab9 */ /* 0x000fe20000000a00 */
[----:B------:R-:W1:Y:S01]  /*00d0*/  S2R R0, SR_LANEID ;  /* 0x0000000000007919 */ /* 0x000e620000000000 */
[----:B------:R-:W-:Y:S02]  /*00e0*/  UIMAD.WIDE.U32 UR8, UR12, 0x3, URZ ;  /* 0x000000030c0878a5 */ /* 0x000fe4000f8e003f */
[----:B------:R-:W-:Y:S01]  /*00f0*/  IMAD.WIDE.U32 R2, R2, 0x30c30c31, RZ ;  /* 0x30c30c3102027825 */ /* 0x000fe200078e00ff */
[----:B------:R-:W-:Y:S01]  /*0100*/  UIMAD UR10, UR13, 0x3, URZ ;  /* 0x000000030d0a78a4 */ /* 0x000fe2000f8e023f */
[----:B------:R-:W0:Y:S01]  /*0110*/  LDC R5, c[0x0][0x2ac] ;  /* 0x0000ab00ff057b82 */ /* 0x000e220000000800 */
[----:B------:R-:W-:Y:S01]  /*0120*/  ULEA.HI UR11, UP0, UR13, UR12, URZ, 0x1 ;  /* 0x0000000c0d0b7291 */ /* 0x000fe2000f81083f */
[----:B------:R-:W-:Y:S01]  /*0130*/  SHF.R.S32.HI R2, RZ, 0x1f, R59 ;  /* 0x0000001fff027819 */ /* 0x000fe2000001143b */
[----:B------:R-:W-:Y:S01]  /*0140*/  UIADD3 UR10, UR9, UR10, URZ ;  /* 0x0000000a090a7290 */ /* 0x000fe2000fffe03f */
[----:B------:R-:W-:Y:S01]  /*0150*/  SHF.R.U32.HI R60, RZ, 0x2, R3 ;  /* 0x00000002ff3c7819 */ /* 0x000fe20000011603 */
[----:B------:R-:W-:Y:S01]  /*0160*/  UIADD3.X UR12, URZ, UR13, URZ, UP0, !UPT ;  /* 0x0000000d3f0c7290 */ /* 0x000fe200087fe43f */
[----:B------:R-:W-:Y:S01]  /*0170*/  LEA.HI R2, R2, R59, RZ, 0x5 ;  /* 0x0000003b02027211 */ /* 0x000fe200078f28ff */
[----:B------:R-:W-:Y:S01]  /*0180*/  ULDC.64 UR18, c[0x0][0x290] ;  /* 0x0000a40000127ab9 */ /* 0x000fe20000000a00 */
[----:B------:R-:W2:Y:S01]  /*0190*/  S2UR UR7, SR_CgaCtaId ;  /* 0x00000000000779c3 */ /* 0x000ea20000008800 */
[----:B------:R-:W-:Y:S01]  /*01a0*/  ULEA.HI UR9, UP0, UR10, UR8, URZ, 0x1 ;  /* 0x000000080a097291 */ /* 0x000fe2000f81083f */
[----:B------:R-:W-:Y:S01]  /*01b0*/  SHF.R.S32.HI R2, RZ, 0x5, R2 ;  /* 0x00000005ff027819 */ /* 0x000fe20000011402 */
[----:B------:R-:W-:Y:S01]  /*01c0*/  UMOV UR4, 0x400 ;  /* 0x0000040000047882 */ /* 0x000fe20000000000 */
[----:B------:R-:W-:-:S02]  /*01d0*/  USHF.R.S32.HI UR8, URZ, 0x1, UR12 ;  /* 0x000000013f087899 */ /* 0x000fc4000801140c */
[----:B------:R-:W-:Y:S01]  /*01e0*/  UIADD3.X UR10, URZ, UR10, URZ, UP0, !UPT ;  /* 0x0000000a3f0a7290 */ /* 0x000fe200087fe43f */
[----:B------:R-:W-:-:S03]  /*01f0*/  ULDC.U8 UR17, c[0x0][0x2a4] ;  /* 0x0000a90000117ab9 */ /* 0x000fc60000000000 */
[----:B------:R-:W-:Y:S02]  /*0200*/  USHF.R.S64 UR9, UR9, 0x1, UR10 ;  /* 0x0000000109097899 */ /* 0x000fe4000800100a */
[----:B------:R-:W-:Y:S01]  /*0210*/  USHF.R.S32.HI UR10, URZ, 0x1, UR10 ;  /* 0x000000013f0a7899 */ /* 0x000fe2000801140a */
[----:B0-----:R-:W-:-:S03]  /*0220*/  IMAD R58, R5, UR16, R60 ;  /* 0x00000010053a7c24 */ /* 0x001fc6000f8e023c */
[----:B------:R-:W-:Y:S01]  /*0230*/  USHF.L.U64.HI UR10, UR9, 0x2, UR10 ;  /* 0x00000002090a7899 */ /* 0x000fe2000801020a */
[----:B------:R-:W-:Y:S01]  /*0240*/  IMAD R60, R60, -0x2a, R59 ;  /* 0xffffffd63c3c7824 */ /* 0x000fe200078e023b */
[----:B------:R-:W-:Y:S02]  /*0250*/  ISETP.GE.U32.AND P1, PT, R58, UR18, PT ;  /* 0x000000123a007c0c */ /* 0x000fe4000bf26070 */
[----:B------:R-:W-:Y:S01]  /*0260*/  SHF.R.S32.HI R3, RZ, 0x1f, R58 ;  /* 0x0000001fff037819 */ /* 0x000fe2000001143a */
[----:B--2---:R-:W-:Y:S01]  /*0270*/  ULEA UR4, UR7, UR4, 0x18 ;  /* 0x0000000407047291 */ /* 0x004fe2000f8ec03f */
[----:B------:R-:W-:Y:S01]  /*0280*/  SHF.L.U32 R60, R60, 0x1, RZ ;  /* 0x000000013c3c7819 */ /* 0x000fe200000006ff */
[----:B------:R-:W-:Y:S01]  /*0290*/  USHF.R.S64 UR7, UR11, 0x1, UR12 ;  /* 0x000000010b077899 */ /* 0x000fe2000800100c */
[----:B------:R-:W-:Y:S02]  /*02a0*/  ISETP.GE.AND.EX P1, PT, R3, UR19, PT, P1 ;  /* 0x0000001303007c0c */ /* 0x000fe4000bf26310 */
[C---:B------:R-:W-:Y:S01]  /*02b0*/  IADD3 R57, R58.reuse, 0x10, RZ ;  /* 0x000000103a397810 */ /* 0x040fe20007ffe0ff */
[----:B------:R-:W-:Y:S01]  /*02c0*/  USHF.L.U64.HI UR8, UR7, 0x2, UR8 ;  /* 0x0000000207087899 */ /* 0x000fe20008010208 */
[----:B------:R-:W-:-:S02]  /*02d0*/  IADD3 R56, R58, 0x20, RZ ;  /* 0x000000203a387810 */ /* 0x000fc40007ffe0ff */
[----:B------:R-:W-:Y:S02]  /*02e0*/  ISETP.LT.U32.AND P1, PT, R59, 0x2a0, !P1 ;  /* 0x000002a03b00780c */ /* 0x000fe40004f21070 */
[C---:B------:R-:W-:Y:S02]  /*02f0*/  IADD3 R55, R58.reuse, 0x30, RZ ;  /* 0x000000303a377810 */ /* 0x040fe40007ffe0ff */
[C---:B------:R-:W-:Y:S02]  /*0300*/  IADD3 R54, R58.reuse, 0x40, RZ ;  /* 0x000000403a367810 */ /* 0x040fe40007ffe0ff */
[C---:B------:R-:W-:Y:S02]  /*0310*/  IADD3 R53, R58.reuse, 0x50, RZ ;  /* 0x000000503a357810 */ /* 0x040fe40007ffe0ff */
[C---:B------:R-:W-:Y:S02]  /*0320*/  IADD3 R52, R58.reuse, 0x60, RZ ;  /* 0x000000603a347810 */ /* 0x040fe40007ffe0ff */
[----:B------:R-:W-:-:S02]  /*0330*/  IADD3 R51, R58, 0x70, RZ ;  /* 0x000000703a337810 */ /* 0x000fc40007ffe0ff */
[----:B------:R-:W-:Y:S01]  /*0340*/  LEA R2, R2, UR4, 0x3 ;  /* 0x0000000402027c11 */ /* 0x000fe2000f8e18ff */
[----:B-1----:R-:W-:-:S06]  /*0350*/  UMOV UR4, URZ ;  /* 0x0000003f00047c82 */ /* 0x002fcc0008000000 */
.L_x_94:
[----:B0-----:R-:W0:Y:S01]  /*0360*/  LDC R10, c[0x0][0x2a0] ;  /* 0x0000a800ff0a7b82 */ /* 0x001e220000000800 */
[----:B------:R-:W-:Y:S01]  /*0370*/  ISETP.LE.AND P4, PT, RZ, UR6, PT ;  /* 0x00000006ff007c0c */ /* 0x000fe2000bf83270 */
[----:B------:R-:W-:Y:S01]  /*0380*/  ULDC.64 UR18, c[0x0][0x290] ;  /* 0x0000a40000127ab9 */ /* 0x000fe20000000a00 */
[----:B------:R-:W-:Y:S01]  /*0390*/  SHF.R.S32.HI R15, RZ, 0x1f, R57 ;  /* 0x0000001fff0f7819 */ /* 0x000fe20000011439 */
[----:B------:R-:W-:Y:S01]  /*03a0*/  ULDC.64 UR12, c[0x0][0x298] ;  /* 0x0000a600000c7ab9 */ /* 0x000fe20000000a00 */
[----:B------:R-:W-:Y:S02]  /*03b0*/  SHF.R.S32.HI R23, RZ, 0x1f, R56 ;  /* 0x0000001fff177819 */ /* 0x000fe40000011438 */
[----:B------:R-:W-:Y:S01]  /*03c0*/  CS2R R48, SRZ ;  /* 0x0000000000307805 */ /* 0x000fe2000001ff00 */
[----:B-1----:R-:W1:Y:S08]  /*03d0*/  @P1 LDC.64 R18, c[0x0][0x288] ;  /* 0x0000a200ff121b82 */ /* 0x002e700000000a00 */
[----:B--2---:R-:W2:Y:S01]  /*03e0*/  @P1 LDC.64 R20, c[0x0][0x228] ;  /* 0x00008a00ff141b82 */ /* 0x004ea20000000a00 */
[----:B0-----:R-:W-:-:S04]  /*03f0*/  IABS R7, R10 ;  /* 0x0000000a00077213 */ /* 0x001fc80000000000 */
[----:B------:R-:W0:Y:S08]  /*0400*/  I2F.RP R6, R7 ;  /* 0x0000000700067306 */ /* 0x000e300000209400 */
[----:B0-----:R-:W0:Y:S02]  /*0410*/  MUFU.RCP R6, R6 ;  /* 0x0000000600067308 */ /* 0x001e240000001000 */
[----:B0-----:R-:W-:-:S06]  /*0420*/  IADD3 R4, R6, 0xffffffe, RZ ;  /* 0x0ffffffe06047810 */ /* 0x001fcc0007ffe0ff */
[----:B------:R0:W3:Y:S02]  /*0430*/  F2I.FTZ.U32.TRUNC.NTZ R5, R4 ;  /* 0x0000000400057305 */ /* 0x0000e4000021f000 */
[----:B0-----:R-:W-:Y:S01]  /*0440*/  HFMA2.MMA R4, -RZ, RZ, 0, 0 ;  /* 0x00000000ff047435 */ /* 0x001fe200000001ff */
[----:B---3--:R-:W-:-:S05]  /*0450*/  IADD3 R8, RZ, -R5, RZ ;  /* 0x80000005ff087210 */ /* 0x008fca0007ffe0ff */
[----:B------:R-:W-:Y:S01]  /*0460*/  IMAD R9, R8, R7, RZ ;  /* 0x0000000708097224 */ /* 0x000fe200078e02ff */
[----:B------:R-:W-:-:S03]  /*0470*/  IABS R8, UR6 ;  /* 0x0000000600087c13 */ /* 0x000fc60008000000 */
[----:B------:R-:W-:Y:S01]  /*0480*/  IMAD.HI.U32 R5, R5, R9, R4 ;  /* 0x0000000905057227 */ /* 0x000fe200078e0004 */
[----:B------:R-:W-:-:S04]  /*0490*/  LOP3.LUT R4, R10, UR6, RZ, 0x3c, !PT ;  /* 0x000000060a047c12 */ /* 0x000fc8000f8e3cff */
[----:B------:R-:W-:Y:S01]  /*04a0*/  ISETP.GE.AND P0, PT, R4, RZ, PT ;  /* 0x000000ff0400720c */ /* 0x000fe20003f06270 */
[----:B------:R-:W-:-:S05]  /*04b0*/  IMAD.HI.U32 R5, R5, R8, RZ ;  /* 0x0000000805057227 */ /* 0x000fca00078e00ff */
[----:B------:R-:W-:-:S05]  /*04c0*/  IADD3 R6, -R5, RZ, RZ ;  /* 0x000000ff05067210 */ /* 0x000fca0007ffe1ff */
[----:B------:R-:W-:-:S05]  /*04d0*/  IMAD R6, R7, R6, R8 ;  /* 0x0000000607067224 */ /* 0x000fca00078e0208 */
[----:B------:R-:W-:-:S13]  /*04e0*/  ISETP.GT.U32.AND P2, PT, R7, R6, PT ;  /* 0x000000060700720c */ /* 0x000fda0003f44070 */
[-C--:B------:R-:W-:Y:S02]  /*04f0*/  @!P2 IADD3 R6, R6, -R7.reuse, RZ ;  /* 0x800000070606a210 */ /* 0x080fe40007ffe0ff */
[----:B------:R-:W-:Y:S02]  /*0500*/  @!P2 IADD3 R5, R5, 0x1, RZ ;  /* 0x000000010505a810 */ /* 0x000fe40007ffe0ff */
[CC--:B------:R-:W-:Y:S02]  /*0510*/  ISETP.GE.U32.AND P5, PT, R6.reuse, R7.reuse, PT ;  /* 0x000000070600720c */ /* 0x0c0fe40003fa6070 */
[----:B------:R-:W-:Y:S02]  /*0520*/  ISETP.GT.U32.AND P3, PT, R7, R6, PT ;  /* 0x000000060700720c */ /* 0x000fe40003f64070 */
[----:B------:R-:W-:Y:S02]  /*0530*/  IADD3 R7, R6, -R7, RZ ;  /* 0x8000000706077210 */ /* 0x000fe40007ffe0ff */
[----:B------:R-:W-:-:S02]  /*0540*/  ISETP.NE.AND P2, PT, R10, RZ, PT ;  /* 0x000000ff0a00720c */ /* 0x000fc40003f45270 */
[----:B------:R-:W-:Y:S02]  /*0550*/  SEL R4, R7, R6, !P3 ;  /* 0x0000000607047207 */ /* 0x000fe40005800000 */
[----:B------:R-:W-:Y:S02]  /*0560*/  ISETP.GE.U32.AND P3, PT, R57, UR18, PT ;  /* 0x0000001239007c0c */ /* 0x000fe4000bf66070 */
[----:B------:R-:W-:Y:S02]  /*0570*/  LOP3.LUT R7, RZ, R10, RZ, 0x33, !PT ;  /* 0x0000000aff077212 */ /* 0x000fe400078e33ff */
[----:B------:R-:W-:Y:S02]  /*0580*/  ISETP.GE.AND.EX P3, PT, R15, UR19, PT, P3 ;  /* 0x000000130f007c0c */ /* 0x000fe4000bf66330 */
[----:B------:R-:W-:Y:S02]  /*0590*/  @!P4 IADD3 R4, -R4, RZ, RZ ;  /* 0x000000ff0404c210 */ /* 0x000fe40007ffe1ff */
[----:B------:R-:W-:-:S02]  /*05a0*/  @P5 IADD3 R5, R5, 0x1, RZ ;  /* 0x0000000105055810 */ /* 0x000fc40007ffe0ff */
[----:B------:R-:W-:Y:S02]  /*05b0*/  ISETP.GT.U32.OR P3, PT, R59, 0x29f, P3 ;  /* 0x0000029f3b00780c */ /* 0x000fe40001f64470 */
[----:B------:R-:W-:Y:S02]  /*05c0*/  SEL R4, R7, R4, !P2 ;  /* 0x0000000407047207 */ /* 0x000fe40005000000 */
[----:B------:R-:W-:Y:S02]  /*05d0*/  ISETP.GE.U32.AND P4, PT, R56, UR18, PT ;  /* 0x0000001238007c0c */ /* 0x000fe4000bf86070 */
[----:B------:R-:W-:Y:S01]  /*05e0*/  @!P0 IADD3 R5, -R5, RZ, RZ ;  /* 0x000000ff05058210 */ /* 0x000fe20007ffe1ff */
[----:B------:R-:W-:Y:S01]  /*05f0*/  IMAD R25, R4, 0x54, RZ ;  /* 0x0000005404197824 */ /* 0x000fe200078e02ff */
[----:B------:R-:W-:Y:S02]  /*0600*/  ISETP.GE.AND.EX P4, PT, R23, UR19, PT, P4 ;  /* 0x0000001317007c0c */ /* 0x000fe4000bf86340 */
[----:B------:R-:W-:-:S02]  /*0610*/  SEL R5, R7, R5, !P2 ;  /* 0x0000000507057207 */ /* 0x000fc40005000000 */
[----:B------:R-:W-:Y:S01]  /*0620*/  SHF.R.S32.HI R10, RZ, 0x1f, R60 ;  /* 0x0000001fff0a7819 */ /* 0x000fe2000001143c */
[----:B------:R-:W0:Y:S01]  /*0630*/  @!P3 LDC.64 R6, c[0x0][0x288] ;  /* 0x0000a200ff06bb82 */ /* 0x000e220000000a00 */
[----:B------:R-:W-:Y:S02]  /*0640*/  IADD3 R62, P0, R60, R25, RZ ;  /* 0x000000193c3e7210 */ /* 0x000fe40007f1e0ff */
[----:B------:R-:W-:Y:S02]  /*0650*/  ISETP.GT.U32.OR P4, PT, R59, 0x29f, P4 ;  /* 0x0000029f3b00780c */ /* 0x000fe40002784470 */
[----:B------:R-:W-:Y:S02]  /*0660*/  SHF.R.S32.HI R8, RZ, 0x1f, R5 ;  /* 0x0000001fff087819 */ /* 0x000fe40000011405 */
[----:B------:R-:W-:Y:S01]  /*0670*/  LEA.HI.X.SX32 R63, R25, R10, 0x1, P0 ;  /* 0x0000000a193f7211 */ /* 0x000fe200000f0eff */
[----:B------:R-:W3:Y:S01]  /*0680*/  @!P3 LDC.64 R16, c[0x0][0x230] ;  /* 0x00008c00ff10bb82 */ /* 0x000ee20000000a00 */
[----:B------:R-:W-:Y:S01]  /*0690*/  ISETP.GE.U32.AND P0, PT, R55, UR18, PT ;  /* 0x0000001237007c0c */ /* 0x000fe2000bf06070 */
[----:B------:R-:W-:-:S02]  /*06a0*/  IMAD R8, R8, UR12, RZ ;  /* 0x0000000c08087c24 */ /* 0x000fc4000f8e02ff */
[----:B------:R-:W-:-:S04]  /*06b0*/  IMAD.WIDE.U32 R62, R5, UR12, R62 ;  /* 0x0000000c053e7c25 */ /* 0x000fc8000f8e003e */
[----:B------:R-:W4:Y:S01]  /*06c0*/  @P1 LDC.64 R10, c[0x0][0x230] ;  /* 0x00008c00ff0a1b82 */ /* 0x000f220000000a00 */
[----:B------:R-:W-:Y:S01]  /*06d0*/  IMAD R65, R5, UR13, R8 ;  /* 0x0000000d05417c24 */ /* 0x000fe2000f8e0208 */
[----:B------:R-:W-:Y:S01]  /*06e0*/  @P1 MOV R64, R62 ;  /* 0x0000003e00401202 */ /* 0x000fe20000000f00 */
[----:B-1----:R-:W-:Y:S01]  /*06f0*/  @P1 IMAD R5, R3, R18, RZ ;  /* 0x0000001203051224 */ /* 0x002fe200078e02ff */
[----:B------:R-:W-:Y:S01]  /*0700*/  HFMA2.MMA R50, -RZ, RZ, 0, 0 ;  /* 0x00000000ff327435 */ /* 0x000fe200000001ff */
[----:B------:R-:W-:Y:S02]  /*0710*/  CS2R R46, SRZ ;  /* 0x00000000002e7805 */ /* 0x000fe4000001ff00 */
[----:B------:R-:W-:Y:S01]  /*0720*/  IADD3 R65, R63, R65, RZ ;  /* 0x000000413f417210 */ /* 0x000fe20007ffe0ff */
[C---:B------:R-:W-:Y:S01]  /*0730*/  @P1 IMAD R19, R58.reuse, R19, R5 ;  /* 0x000000133a131224 */ /* 0x040fe200078e0205 */
[----:B------:R-:W1:Y:S01]  /*0740*/  @!P4 LDC.64 R8, c[0x0][0x288] ;  /* 0x0000a200ff08cb82 */ /* 0x000e620000000a00 */
[----:B0-----:R-:W-:Y:S01]  /*0750*/  @!P3 IMAD R14, R15, R6, RZ ;  /* 0x000000060f0eb224 */ /* 0x001fe200078e02ff */
[----:B------:R-:W-:Y:S01]  /*0760*/  SHF.R.S32.HI R5, RZ, 0x1f, R55 ;  /* 0x0000001fff057819 */ /* 0x000fe20000011437 */
[----:B------:R-:W-:Y:S01]  /*0770*/  @P1 IMAD.WIDE.U32 R12, R58, R18, R64 ;  /* 0x000000123a0c1225 */ /* 0x000fe200078e0040 */
[----:B------:R-:W-:-:S02]  /*0780*/  ULDC.64 UR12, c[0x0][0x248] ;  /* 0x00009200000c7ab9 */ /* 0x000fc40000000a00 */
[----:B------:R-:W-:Y:S01]  /*0790*/  ISETP.GE.AND.EX P0, PT, R5, UR19, PT, P0 ;  /* 0x0000001305007c0c */ /* 0x000fe2000bf06300 */
[----:B------:R-:W-:Y:S01]  /*07a0*/  @!P3 IMAD R29, R57, R7, R14 ;  /* 0x00000007391db224 */ /* 0x000fe200078e020e */
[----:B------:R-:W-:Y:S01]  /*07b0*/  @P1 IADD3 R13, R13, R19, RZ ;  /* 0x000000130d0d1210 */ /* 0x000fe20007ffe0ff */
[----:B------:R-:W0:Y:S01]  /*07c0*/  @!P3 LDC.64 R14, c[0x0][0x228] ;  /* 0x00008a00ff0ebb82 */ /* 0x000e220000000a00 */
[C---:B------:R-:W-:Y:S02]  /*07d0*/  @P1 SHF.L.U32 R27, R12.reuse, 0x1, RZ ;  /* 0x000000010c1b1819 */ /* 0x040fe400000006ff */
[----:B------:R-:W-:Y:S02]  /*07e0*/  @P1 SHF.L.U64.HI R24, R12, 0x1, R13 ;  /* 0x000000010c181819 */ /* 0x000fe4000001020d */
[----:B------:R-:W-:Y:S02]  /*07f0*/  @!P3 MOV R12, R62 ;  /* 0x0000003e000cb202 */ /* 0x000fe40000000f00 */
[----:B----4-:R-:W-:-:S02]  /*0800*/  @P1 IADD3 R18, P2, R27, R10, RZ ;  /* 0x0000000a1b121210 */ /* 0x010fc40007f5e0ff */
[----:B------:R-:W-:Y:S02]  /*0810*/  @!P3 MOV R13, R65 ;  /* 0x00000041000db202 */ /* 0x000fe40000000f00 */
[----:B------:R-:W-:Y:S02]  /*0820*/  @P1 IADD3.X R19, R24, R11, RZ, P2, !PT ;  /* 0x0000000b18131210 */ /* 0x000fe400017fe4ff */
[----:B------:R-:W4:Y:S01]  /*0830*/  @!P4 LDC.64 R10, c[0x0][0x228] ;  /* 0x00008a00ff0acb82 */ /* 0x000f220000000a00 */
[----:B------:R-:W-:Y:S01]  /*0840*/  @!P3 IMAD.WIDE.U32 R6, R57, R6, R12 ;  /* 0x000000063906b225 */ /* 0x000fe200078e000c */
[----:B------:R-:W-:Y:S01]  /*0850*/  ISETP.GT.U32.OR P0, PT, R59, 0x29f, P0 ;  /* 0x0000029f3b00780c */ /* 0x000fe20000704470 */
[----:B------:R3:W5:Y:S01]  /*0860*/  @P1 LDG.E R49, desc[UR14][R18.64] ;  /* 0x0000000e12311981 */ /* 0x000762000c1e1900 */
[----:B--2---:R-:W-:Y:S01]  /*0870*/  @P1 IADD3 R20, P2, R27, R20, RZ ;  /* 0x000000141b141210 */ /* 0x004fe20007f5e0ff */
[----:B-1----:R-:W-:Y:S01]  /*0880*/  @!P4 IMAD R23, R23, R8, RZ ;  /* 0x000000081717c224 */ /* 0x002fe200078e02ff */
[----:B------:R-:W-:-:S02]  /*0890*/  @!P3 IADD3 R7, R7, R29, RZ ;  /* 0x0000001d0707b210 */ /* 0x000fc40007ffe0ff */
[----:B------:R-:W1:Y:S01]  /*08a0*/  @!P4 LDC.64 R12, c[0x0][0x230] ;  /* 0x00008c00ff0ccb82 */ /* 0x000e620000000a00 */
[----:B------:R-:W-:Y:S01]  /*08b0*/  @P1 IADD3.X R21, R24, R21, RZ, P2, !PT ;  /* 0x0000001518151210 */ /* 0x000fe200017fe4ff */
[----:B------:R-:W-:Y:S01]  /*08c0*/  @!P4 IMAD R29, R56, R9, R23 ;  /* 0x00000009381dc224 */ /* 0x000fe200078e0217 */
[----:B------:R-:W-:Y:S02]  /*08d0*/  SHF.R.S32.HI R23, RZ, 0x1f, R54 ;  /* 0x0000001fff177819 */ /* 0x000fe40000011436 */
[----:B------:R-:W-:Y:S01]  /*08e0*/  ISETP.GE.U32.AND P2, PT, R54, UR18, PT ;  /* 0x0000001236007c0c */ /* 0x000fe2000bf46070 */
[----:B------:R-:W-:Y:S01]  /*08f0*/  UIMAD.WIDE UR12, UR6, 0x8, UR12 ;  /* 0x00000008060c78a5 */ /* 0x000fe2000f8e020c */
[----:B---3--:R-:W-:Y:S02]  /*0900*/  @!P4 MOV R18, R62 ;  /* 0x0000003e0012c202 */ /* 0x008fe40000000f00 */
[----:B------:R-:W-:Y:S02]  /*0910*/  SHF.R.S32.HI R31, RZ, 0x1f, R53 ;  /* 0x0000001fff1f7819 */ /* 0x000fe40000011435 */
[----:B------:R-:W-:-:S02]  /*0920*/  CS2R R44, SRZ ;  /* 0x00000000002c7805 */ /* 0x000fc4000001ff00 */
[----:B------:R-:W-:Y:S02]  /*0930*/  @!P4 MOV R19, R65 ;  /* 0x000000410013c202 */ /* 0x000fe40000000f00 */
[----:B------:R-:W-:Y:S02]  /*0940*/  CS2R R42, SRZ ;  /* 0x00000000002a7805 */ /* 0x000fe4000001ff00 */
[----:B------:R-:W-:Y:S01]  /*0950*/  ISETP.GE.AND.EX P2, PT, R23, UR19, PT, P2 ;  /* 0x0000001317007c0c */ /* 0x000fe2000bf46320 */
[----:B------:R-:W5:Y:S01]  /*0960*/  @P1 LDG.E R48, desc[UR14][R20.64] ;  /* 0x0000000e14301981 */ /* 0x000f62000c1e1900 */
[----:B------:R-:W-:Y:S01]  /*0970*/  @!P3 SHF.L.U32 R27, R6, 0x1, RZ ;  /* 0x00000001061bb819 */ /* 0x000fe200000006ff */
[----:B------:R-:W-:Y:S01]  /*0980*/  @!P4 IMAD.WIDE.U32 R8, R56, R8, R18 ;  /* 0x000000083808c225 */ /* 0x000fe200078e0012 */
[----:B------:R-:W-:Y:S02]  /*0990*/  @!P3 SHF.L.U64.HI R22, R6, 0x1, R7 ;  /* 0x000000010616b819 */ /* 0x000fe40000010207 */
[----:B------:R-:W2:Y:S01]  /*09a0*/  @!P0 LDC.64 R6, c[0x0][0x288] ;  /* 0x0000a200ff068b82 */ /* 0x000ea20000000a00 */
[----:B------:R-:W-:-:S02]  /*09b0*/  ISETP.GT.U32.OR P2, PT, R59, 0x29f, P2 ;  /* 0x0000029f3b00780c */ /* 0x000fc40001744470 */
[----:B------:R-:W-:Y:S02]  /*09c0*/  @!P3 IADD3 R16, P5, R27, R16, RZ ;  /* 0x000000101b10b210 */ /* 0x000fe40007fbe0ff */
[----:B------:R-:W-:Y:S02]  /*09d0*/  @!P4 IADD3 R19, R9, R29, RZ ;  /* 0x0000001d0913c210 */ /* 0x000fe40007ffe0ff */
[----:B------:R-:W-:Y:S02]  /*09e0*/  @!P4 SHF.L.U32 R9, R8, 0x1, RZ ;  /* 0x000000010809c819 */ /* 0x000fe400000006ff */
[----:B------:R-:W-:Y:S02]  /*09f0*/  @!P3 IADD3.X R17, R22, R17, RZ, P5, !PT ;  /* 0x000000111611b210 */ /* 0x000fe40002ffe4ff */
[----:B0-----:R-:W-:Y:S02]  /*0a00*/  @!P3 IADD3 R14, P5, R27, R14, RZ ;  /* 0x0000000e1b0eb210 */ /* 0x001fe40007fbe0ff */
[----:B------:R-:W-:Y:S01]  /*0a10*/  @!P4 SHF.L.U64.HI R18, R8, 0x1, R19 ;  /* 0x000000010812c819 */ /* 0x000fe20000010213 */
[----:B------:R0:W5:Y:S01]  /*0a20*/  @!P3 LDG.E R50, desc[UR14][R16.64] ;  /* 0x0000000e1032b981 */ /* 0x000162000c1e1900 */
[----:B----4-:R-:W-:-:S02]  /*0a30*/  @!P4 IADD3 R8, P6, R9, R10, RZ ;  /* 0x0000000a0908c210 */ /* 0x010fc40007fde0ff */
[----:B------:R-:W-:Y:S02]  /*0a40*/  @!P3 IADD3.X R15, R22, R15, RZ, P5, !PT ;  /* 0x0000000f160fb210 */ /* 0x000fe40002ffe4ff */
[----:B-1----:R-:W-:Y:S02]  /*0a50*/  @!P4 IADD3 R12, P5, R9, R12, RZ ;  /* 0x0000000c090cc210 */ /* 0x002fe40007fbe0ff */
[C---:B------:R-:W-:Y:S01]  /*0a60*/  @!P4 IADD3.X R9, R18.reuse, R11, RZ, P6, !PT ;  /* 0x0000000b1209c210 */ /* 0x040fe200037fe4ff */
[----:B------:R1:W5:Y:S01]  /*0a70*/  @!P3 LDG.E R47, desc[UR14][R14.64] ;  /* 0x0000000e0e2fb981 */ /* 0x000362000c1e1900 */
[----:B------:R-:W3:Y:S01]  /*0a80*/  @!P2 LDC.64 R10, c[0x0][0x288] ;  /* 0x0000a200ff0aab82 */ /* 0x000ee20000000a00 */
[----:B--2---:R-:W-:Y:S01]  /*0a90*/  @!P0 IMAD R22, R5, R6, RZ ;  /* 0x0000000605168224 */ /* 0x004fe200078e02ff */
[----:B------:R-:W-:Y:S01]  /*0aa0*/  ISETP.GE.U32.AND P3, PT, R53, UR18, PT ;  /* 0x0000001235007c0c */ /* 0x000fe2000bf66070 */
[----:B------:R2:W5:Y:S01]  /*0ab0*/  @!P4 LDG.E R44, desc[UR14][R8.64] ;  /* 0x0000000e082cc981 */ /* 0x000562000c1e1900 */
[----:B------:R-:W-:Y:S01]  /*0ac0*/  @!P4 IADD3.X R13, R18, R13, RZ, P5, !PT ;  /* 0x0000000d120dc210 */ /* 0x000fe20002ffe4ff */
[----:B------:R-:W-:-:S03]  /*0ad0*/  @!P0 IMAD R5, R55, R7, R22 ;  /* 0x0000000737058224 */ /* 0x000fc600078e0216 */
[----:B0-----:R-:W0:Y:S01]  /*0ae0*/  @!P0 LDC.64 R16, c[0x0][0x228] ;  /* 0x00008a00ff108b82 */ /* 0x001e220000000a00 */
[----:B-1----:R-:W-:Y:S01]  /*0af0*/  @!P0 MOV R14, R62 ;  /* 0x0000003e000e8202 */ /* 0x002fe20000000f00 */
[----:B------:R1:W5:Y:S01]  /*0b00*/  @!P4 LDG.E R45, desc[UR14][R12.64] ;  /* 0x0000000e0c2dc981 */ /* 0x000362000c1e1900 */
[----:B------:R-:W-:Y:S02]  /*0b10*/  @!P0 MOV R15, R65 ;  /* 0x00000041000f8202 */ /* 0x000fe40000000f00 */
[----:B------:R-:W-:Y:S01]  /*0b20*/  ISETP.GE.AND.EX P3, PT, R31, UR19, PT, P3 ;  /* 0x000000131f007c0c */ /* 0x000fe2000bf66330 */
[----:B------:R-:W-:Y:S02]  /*0b30*/  @!P0 IMAD.WIDE.U32 R6, R55, R6, R14 ;  /* 0x0000000637068225 */ /* 0x000fe400078e000e */
[----:B------:R-:W4:Y:S01]  /*0b40*/  @!P0 LDC.64 R18, c[0x0][0x230] ;  /* 0x00008c00ff128b82 */ /* 0x000f220000000a00 */
[----:B------:R-:W-:Y:S02]  /*0b50*/  MOV R14, UR12 ;  /* 0x0000000c000e7c02 */ /* 0x000fe40008000f00 */
[----:B------:R-:W-:-:S02]  /*0b60*/  MOV R15, UR13 ;  /* 0x0000000d000f7c02 */ /* 0x000fc40008000f00 */
[----:B------:R-:W-:Y:S02]  /*0b70*/  ISETP.GT.U32.OR P3, PT, R59, 0x29f, P3 ;  /* 0x0000029f3b00780c */ /* 0x000fe40001f64470 */
[----:B------:R-:W-:Y:S01]  /*0b80*/  @!P0 IADD3 R7, R7, R5, RZ ;  /* 0x0000000507078210 */ /* 0x000fe20007ffe0ff */
[----:B---3--:R-:W-:Y:S01]  /*0b90*/  @!P2 IMAD R23, R23, R10, RZ ;  /* 0x0000000a1717a224 */ /* 0x008fe200078e02ff */
[----:B------:R-:W3:Y:S01]  /*0ba0*/  LDG.E.64 R14, desc[UR14][R14.64] ;  /* 0x0000000e0e0e7981 */ /* 0x000ee2000c1e1b00 */
[C---:B------:R-:W-:Y:S01]  /*0bb0*/  @!P0 SHF.L.U32 R5, R6.reuse, 0x1, RZ ;  /* 0x0000000106058819 */ /* 0x040fe200000006ff */
[----:B--2---:R-:W2:Y:S01]  /*0bc0*/  @!P2 LDC.64 R8, c[0x0][0x230] ;  /* 0x00008c00ff08ab82 */ /* 0x004ea20000000a00 */
[----:B------:R-:W-:Y:S01]  /*0bd0*/  @!P0 SHF.L.U64.HI R6, R6, 0x1, R7 ;  /* 0x0000000106068819 */ /* 0x000fe20000010207 */
[----:B------:R-:W-:Y:S01]  /*0be0*/  @!P2 IMAD R7, R54, R11, R23 ;  /* 0x0000000b3607a224 */ /* 0x000fe200078e0217 */
[----:B------:R-:W-:Y:S02]  /*0bf0*/  SHF.R.S32.HI R29, RZ, 0x1f, R52 ;  /* 0x0000001fff1d7819 */ /* 0x000fe40000011434 */
[----:B------:R-:W-:-:S02]  /*0c00*/  ISETP.GE.U32.AND P4, PT, R52, UR18, PT ;  /* 0x0000001234007c0c */ /* 0x000fc4000bf86070 */
[----:B------:R-:W-:Y:S01]  /*0c10*/  @!P2 MOV R22, R62 ;  /* 0x0000003e0016a202 */ /* 0x000fe20000000f00 */
[----:B-1----:R-:W1:Y:S01]  /*0c20*/  @!P2 LDC.64 R12, c[0x0][0x228] ;  /* 0x00008a00ff0cab82 */ /* 0x002e620000000a00 */
[----:B------:R-:W-:Y:S02]  /*0c30*/  @!P2 MOV R23, R65 ;  /* 0x000000410017a202 */ /* 0x000fe40000000f00 */
[----:B------:R-:W-:Y:S01]  /*0c40*/  ISETP.GE.AND.EX P4, PT, R29, UR19, PT, P4 ;  /* 0x000000131d007c0c */ /* 0x000fe2000bf86340 */
[----:B------:R-:W-:-:S04]  /*0c50*/  @!P2 IMAD.WIDE.U32 R22, R54, R10, R22 ;  /* 0x0000000a3616a225 */ /* 0x000fc800078e0016 */
[----:B------:R-:W2:Y:S01]  /*0c60*/  @!P3 LDC.64 R10, c[0x0][0x288] ;  /* 0x0000a200ff0abb82 */ /* 0x000ea20000000a00 */
[----:B------:R-:W-:Y:S02]  /*0c70*/  ISETP.GT.U32.OR P4, PT, R59, 0x29f, P4 ;  /* 0x0000029f3b00780c */ /* 0x000fe40002784470 */
[C---:B----4-:R-:W-:Y:S02]  /*0c80*/  @!P0 IADD3 R18, P6, R5.reuse, R18, RZ ;  /* 0x0000001205128210 */ /* 0x050fe40007fde0ff */
[----:B0-----:R-:W-:Y:S02]  /*0c90*/  @!P0 IADD3 R16, P5, R5, R16, RZ ;  /* 0x0000001005108210 */ /* 0x001fe40007fbe0ff */
[----:B------:R-:W-:Y:S01]  /*0ca0*/  @!P0 IADD3.X R19, R6, R19, RZ, P6, !PT ;  /* 0x0000001306138210 */ /* 0x000fe200037fe4ff */
[----:B------:R-:W0:Y:S01]  /*0cb0*/  @!P3 LDC.64 R20, c[0x0][0x228] ;  /* 0x00008a00ff14bb82 */ /* 0x000e220000000a00 */
[----:B------:R-:W-:Y:S02]  /*0cc0*/  SHF.R.S32.HI R5, RZ, 0x1f, R51 ;  /* 0x0000001fff057819 */ /* 0x000fe40000011433 */
[----:B------:R-:W-:-:S02]  /*0cd0*/  ISETP.GE.U32.AND P6, PT, R51, UR18, PT ;  /* 0x0000001233007c0c */ /* 0x000fc4000bfc6070 */
[----:B------:R-:W-:Y:S02]  /*0ce0*/  CS2R R40, SRZ ;  /* 0x0000000000287805 */ /* 0x000fe4000001ff00 */
[----:B------:R-:W-:Y:S01]  /*0cf0*/  @!P0 IADD3.X R17, R6, R17, RZ, P5, !PT ;  /* 0x0000001106118210 */ /* 0x000fe20002ffe4ff */
[----:B------:R-:W5:Y:S01]  /*0d00*/  @!P0 LDG.E R46, desc[UR14][R18.64] ;  /* 0x0000000e122e8981 */ /* 0x000f62000c1e1900 */
[----:B------:R-:W-:Y:S02]  /*0d10*/  ISETP.GE.AND.EX P5, PT, R5, UR19, PT, P6 ;  /* 0x0000001305007c0c */ /* 0x000fe4000bfa6360 */
[----:B------:R-:W-:Y:S01]  /*0d20*/  @!P2 IADD3 R23, R23, R7, RZ ;  /* 0x000000071717a210 */ /* 0x000fe20007ffe0ff */
[----:B------:R4:W5:Y:S01]  /*0d30*/  @!P0 LDG.E R43, desc[UR14][R16.64] ;  /* 0x0000000e102b8981 */ /* 0x000962000c1e1900 */
[----:B------:R-:W0:Y:S01]  /*0d40*/  @!P4 LDC.64 R6, c[0x0][0x288] ;  /* 0x0000a200ff06cb82 */ /* 0x000e220000000a00 */
[----:B------:R-:W-:Y:S02]  /*0d50*/  ISETP.GT.U32.OR P5, PT, R59, 0x29f, P5 ;  /* 0x0000029f3b00780c */ /* 0x000fe40002fa4470 */
[----:B------:R-:W-:-:S02]  /*0d60*/  @!P2 SHF.L.U32 R33, R22, 0x1, RZ ;  /* 0x000000011621a819 */ /* 0x000fc400000006ff */
[----:B------:R-:W-:Y:S01]  /*0d70*/  @!P2 SHF.L.U64.HI R24, R22, 0x1, R23 ;  /* 0x000000011618a819 */ /* 0x000fe20000010217 */
[----:B--2---:R-:W-:Y:S01]  /*0d80*/  @!P3 IMAD R28, R31, R10, RZ ;  /* 0x0000000a1f1cb224 */ /* 0x004fe200078e02ff */
[----:B------:R-:W-:Y:S01]  /*0d90*/  @!P2 IADD3 R26, P6, R33, R8, RZ ;  /* 0x00000008211aa210 */ /* 0x000fe20007fde0ff */
[----:B------:R-:W2:Y:S01]  /*0da0*/  @!P3 LDC.64 R22, c[0x0][0x230] ;  /* 0x00008c00ff16bb82 */ /* 0x000ea20000000a00 */
[----:B----4-:R-:W-:Y:S02]  /*0db0*/  @!P3 MOV R16, R62 ;  /* 0x0000003e0010b202 */ /* 0x010fe40000000f00 */
[----:B------:R-:W-:Y:S01]  /*0dc0*/  @!P3 MOV R17, R65 ;  /* 0x000000410011b202 */ /* 0x000fe20000000f00 */
[C---:B------:R-:W-:Y:S01]  /*0dd0*/  @!P3 IMAD R31, R53.reuse, R11, R28 ;  /* 0x0000000b351fb224 */ /* 0x040fe200078e021c */
[----:B------:R-:W-:Y:S01]  /*0de0*/  @!P2 IADD3.X R27, R24, R9, RZ, P6, !PT ;  /* 0x00000009181ba210 */ /* 0x000fe200037fe4ff */
[----:B------:R-:W-:Y:S02]  /*0df0*/  @!P3 IMAD.WIDE.U32 R10, R53, R10, R16 ;  /* 0x0000000a350ab225 */ /* 0x000fe400078e0010 */
[----:B------:R-:W4:Y:S01]  /*0e00*/  @!P5 LDC.64 R8, c[0x0][0x288] ;  /* 0x0000a200ff08db82 */ /* 0x000f220000000a00 */
[----:B-1----:R-:W-:Y:S01]  /*0e10*/  @!P2 IADD3 R12, P0, R33, R12, RZ ;  /* 0x0000000c210ca210 */ /* 0x002fe20007f1e0ff */
[----:B------:R1:W5:Y:S01]  /*0e20*/  @!P2 LDG.E R41, desc[UR14][R26.64] ;  /* 0x0000000e1a29a981 */ /* 0x000362000c1e1900 */
[----:B------:R-:W-:-:S02]  /*0e30*/  @!P3 IADD3 R11, R11, R31, RZ ;  /* 0x0000001f0b0bb210 */ /* 0x000fc40007ffe0ff */
[----:B------:R-:W-:Y:S01]  /*0e40*/  @!P2 IADD3.X R13, R24, R13, RZ, P0, !PT ;  /* 0x0000000d180da210 */ /* 0x000fe200007fe4ff */
[----:B0-----:R-:W-:Y:S01]  /*0e50*/  @!P4 IMAD R29, R29, R6, RZ ;  /* 0x000000061d1dc224 */ /* 0x001fe200078e02ff */
[C---:B------:R-:W-:Y:S01]  /*0e60*/  @!P3 SHF.L.U64.HI R24, R10.reuse, 0x1, R11 ;  /* 0x000000010a18b819 */ /* 0x040fe2000001020b */
[----:B------:R-:W0:Y:S01]  /*0e70*/  @!P4 LDC.64 R18, c[0x0][0x230] ;  /* 0x00008c00ff12cb82 */ /* 0x000e220000000a00 */
[----:B------:R-:W-:Y:S02]  /*0e80*/  @!P4 MOV R11, R65 ;  /* 0x00000041000bc202 */ /* 0x000fe40000000f00 */
[----:B-1----:R-:W-:Y:S01]  /*0e90*/  @!P3 SHF.L.U32 R27, R10, 0x1, RZ ;  /* 0x000000010a1bb819 */ /* 0x002fe200000006ff */
[----:B------:R1:W5:Y:S01]  /*0ea0*/  @!P2 LDG.E R40, desc[UR14][R12.64] ;  /* 0x0000000e0c28a981 */ /* 0x000362000c1e1900 */
[----:B------:R-:W-:Y:S01]  /*0eb0*/  @!P4 MOV R10, R62 ;  /* 0x0000003e000ac202 */ /* 0x000fe20000000f00 */
[C---:B------:R-:W-:Y:S02]  /*0ec0*/  @!P4 IMAD R29, R52.reuse, R7, R29 ;  /* 0x00000007341dc224 */ /* 0x040fe400078e021d */
[----:B------:R-:W0:Y:S02]  /*0ed0*/  @!P4 LDC.64 R16, c[0x0][0x228] ;  /* 0x00008a00ff10cb82 */ /* 0x000e240000000a00 */
[----:B------:R-:W-:Y:S01]  /*0ee0*/  @!P4 IMAD.WIDE.U32 R6, R52, R6, R10 ;  /* 0x000000063406c225 */ /* 0x000fe200078e000a */
[----:B--2---:R-:W-:-:S05]  /*0ef0*/  @!P3 IADD3 R22, P0, R27, R22, RZ ;  /* 0x000000161b16b210 */ /* 0x004fca0007f1e0ff */
[----:B------:R-:W2:Y:S01]  /*0f00*/  @!P5 LDC.64 R10, c[0x0][0x230] ;  /* 0x00008c00ff0adb82 */ /* 0x000ea20000000a00 */
[----:B------:R-:W-:Y:S02]  /*0f10*/  @!P3 IADD3 R20, P2, R27, R20, RZ ;  /* 0x000000141b14b210 */ /* 0x000fe40007f5e0ff */
[----:B------:R-:W-:-:S05]  /*0f20*/  @!P4 IADD3 R7, R7, R29, RZ ;  /* 0x0000001d0707c210 */ /* 0x000fca0007ffe0ff */
[----:B-1----:R-:W1:Y:S01]  /*0f30*/  @!P5 LDC.64 R12, c[0x0][0x228] ;  /* 0x00008a00ff0cdb82 */ /* 0x002e620000000a00 */
[C---:B------:R-:W-:Y:S02]  /*0f40*/  @!P3 IADD3.X R23, R24.reuse, R23, RZ, P0, !PT ;  /* 0x000000171817b210 */ /* 0x040fe400007fe4ff */
[----:B------:R-:W-:Y:S01]  /*0f50*/  @!P3 IADD3.X R21, R24, R21, RZ, P2, !PT ;  /* 0x000000151815b210 */ /* 0x000fe200017fe4ff */
[----:B----4-:R-:W-:Y:S01]  /*0f60*/  @!P5 IMAD R26, R5, R8, RZ ;  /* 0x00000008051ad224 */ /* 0x010fe200078e02ff */
[C---:B------:R-:W-:Y:S01]  /*0f70*/  @!P4 SHF.L.U32 R27, R6.reuse, 0x1, RZ ;  /* 0x00000001061bc819 */ /* 0x040fe200000006ff */
[----:B------:R-:W5:Y:S01]  /*0f80*/  @!P3 LDG.E R42, desc[UR14][R22.64] ;  /* 0x0000000e162ab981 */ /* 0x000f62000c1e1900 */
[----:B------:R-:W-:Y:S02]  /*0f90*/  @!P4 SHF.L.U64.HI R24, R6, 0x1, R7 ;  /* 0x000000010618c819 */ /* 0x000fe40000010207 */
[----:B------:R-:W-:Y:S02]  /*0fa0*/  @!P5 MOV R6, R62 ;  /* 0x0000003e0006d202 */ /* 0x000fe40000000f00 */
[----:B------:R-:W-:Y:S01]  /*0fb0*/  @!P5 MOV R7, R65 ;  /* 0x000000410007d202 */ /* 0x000fe20000000f00 */
[----:B------:R-:W-:Y:S01]  /*0fc0*/  HFMA2.MMA R5, -RZ, RZ, 0, 0 ;  /* 0x00000000ff057435 */ /* 0x000fe200000001ff */
[----:B------:R-:W-:-:S02]  /*0fd0*/  @!P5 IMAD R29, R51, R9, R26 ;  /* 0x00000009331dd224 */ /* 0x000fc400078e021a */
[----:B------:R-:W-:Y:S01]  /*0fe0*/  @!P5 IMAD.WIDE.U32 R8, R51, R8, R6 ;  /* 0x000000083308d225 */ /* 0x000fe200078e0006 */
[----:B0-----:R-:W-:Y:S02]  /*0ff0*/  @!P4 IADD3 R18, P0, R27, R18, RZ ;  /* 0x000000121b12c210 */ /* 0x001fe40007f1e0ff */
[----:B------:R-:W-:-:S04]  /*1000*/  @!P5 SHF.L.U32 R7, R8, 0x1, RZ ;  /* 0x000000010807d819 */ /* 0x000fc800000006ff */
[----:B------:R-:W5:Y:S01]  /*1010*/  @!P3 LDG.E R5, desc[UR14][R20.64] ;  /* 0x0000000e1405b981 */ /* 0x000f62000c1e1900 */
[C---:B------:R-:W-:Y:S02]  /*1020*/  @!P4 IADD3.X R19, R24.reuse, R19, RZ, P0, !PT ;  /* 0x000000131813c210 */ /* 0x040fe400007fe4ff */
[C---:B--2---:R-:W-:Y:S02]  /*1030*/  @!P5 IADD3 R10, P2, R7.reuse, R10, RZ ;  /* 0x0000000a070ad210 */ /* 0x044fe40007f5e0ff */
[----:B-1----:R-:W-:Y:S01]  /*1040*/  @!P5 IADD3 R12, P3, R7, R12, RZ ;  /* 0x0000000c070cd210 */ /* 0x002fe20007f7e0ff */
[----:B------:R-:W-:Y:S01]  /*1050*/  HFMA2.MMA R7, -RZ, RZ, 0, 0 ;  /* 0x00000000ff077435 */ /* 0x000fe200000001ff */
[----:B------:R-:W-:Y:S02]  /*1060*/  @!P4 IADD3 R16, P0, R27, R16, RZ ;  /* 0x000000101b10c210 */ /* 0x000fe40007f1e0ff */
[----:B------:R-:W-:Y:S02]  /*1070*/  MOV R6, RZ ;  /* 0x000000ff00067202 */ /* 0x000fe40000000f00 */
[----:B------:R-:W-:-:S04]  /*1080*/  @!P4 IADD3.X R17, R24, R17, RZ, P0, !PT ;  /* 0x000000111811c210 */ /* 0x000fc800007fe4ff */
[----:B------:R-:W5:Y:S04]  /*1090*/  @!P4 LDG.E R6, desc[UR14][R18.64] ;  /* 0x0000000e1206c981 */ /* 0x000f68000c1e1900 */
[----:B------:R-:W5:Y:S01]  /*10a0*/  @!P4 LDG.E R7, desc[UR14][R16.64] ;  /* 0x0000000e1007c981 */ /* 0x000f62000c1e1900 */
[----:B------:R-:W-:-:S04]  /*10b0*/  @!P5 IADD3 R9, R9, R29, RZ ;  /* 0x0000001d0909d210 */ /* 0x000fc80007ffe0ff */
[----:B------:R-:W-:-:S04]  /*10c0*/  @!P5 SHF.L.U64.HI R8, R8, 0x1, R9 ;  /* 0x000000010808d819 */ /* 0x000fc80000010209 */
[C---:B------:R-:W-:Y:S02]  /*10d0*/  @!P5 IADD3.X R11, R8.reuse, R11, RZ, P2, !PT ;  /* 0x0000000b080bd210 */ /* 0x040fe400017fe4ff */
[----:B------:R-:W-:Y:S02]  /*10e0*/  @!P5 IADD3.X R13, R8, R13, RZ, P3, !PT ;  /* 0x0000000d080dd210 */ /* 0x000fe40001ffe4ff */
[----:B------:R-:W-:Y:S01]  /*10f0*/  CS2R R8, SRZ ;  /* 0x0000000000087805 */ /* 0x000fe2000001ff00 */
[----:B------:R-:W-:Y:S01]  /*1100*/  UMOV UR18, 0x3f800000 ;  /* 0x3f80000000127882 */ /* 0x000fe20000000000 */
[----:B------:R-:W-:Y:S04]  /*1110*/  BSSY B0, `(.L_x_44) ;  /* 0x000001c000007945 */ /* 0x000fe80003800000 */
[----:B------:R0:W5:Y:S04]  /*1120*/  @!P5 LDG.E R8, desc[UR14][R10.64] ;  /* 0x0000000e0a08d981 */ /* 0x000168000c1e1900 */
[----:B------:R1:W5:Y:S01]  /*1130*/  @!P5 LDG.E R9, desc[UR14][R12.64] ;  /* 0x0000000e0c09d981 */ /* 0x000362000c1e1900 */
[----:B0-----:R-:W-:-:S02]  /*1140*/  CS2R R10, SRZ ;  /* 0x00000000000a7805 */ /* 0x001fc4000001ff00 */
[----:B-1----:R-:W-:Y:S02]  /*1150*/  CS2R R12, SRZ ;  /* 0x00000000000c7805 */ /* 0x002fe4000001ff00 */
[----:B---3--:R-:W-:-:S13]  /*1160*/  R2UR UR13, R14 ;  /* 0x000000000e0d72ca */ /* 0x008fda00000e0000 */
[----:B------:R-:W-:-:S05]  /*1170*/  MOV R14, UR13 ;  /* 0x0000000d000e7c02 */ /* 0x000fca0008000f00 */
[----:B------:R-:W-:-:S05]  /*1180*/  FFMA.FTZ R15, -R14, UR13, R15 ;  /* 0x0000000d0e0f7c23 */ /* 0x000fca000801010f */
[----:B------:R-:W-:-:S13]  /*1190*/  FSETP.GTU.FTZ.AND P0, PT, R15, RZ, PT ;  /* 0x000000ff0f00720b */ /* 0x000fda0003f1c000 */
[----:B------:R-:W-:Y:S01]  /*11a0*/  VOTEU.ANY UP0, P0 ;  /* 0x00000000003f7886 */ /* 0x000fe20000000100 */
[----:B------:R-:W-:-:S04]  /*11b0*/  PLOP3.LUT P0, PT, PT, PT, UP0, 0x80, 0x0 ;  /* 0x000000000000781c */ /* 0x000fc80003f0f008 */
[----:B------:R-:W-:-:S09]  /*11c0*/  @UP0 ULDC UR11, c[0x0][0x250] ;  /* 0x00009400000b0ab9 */ /* 0x000fd20000000800 */
[----:B------:R-:W-:-:S06]  /*11d0*/  @P0 FADD.FTZ R14, R15, UR11 ;  /* 0x0000000b0f0e0e21 */ /* 0x000fcc0008010000 */
[----:B------:R-:W0:Y:S02]  /*11e0*/  @P0 MUFU.RSQ R14, R14 ;  /* 0x0000000e000e0308 */ /* 0x000e240000001400 */
[----:B0-----:R-:W-:Y:S02]  /*11f0*/  @P0 R2UR UR11, R14 ;  /* 0x000000000e0b02ca */ /* 0x001fe400000e0000 */
[----:B------:R-:W-:-:S11]  /*1200*/  ISETP.GT.U32.AND P0, PT, R59, 0x29f, PT ;  /* 0x0000029f3b00780c */ /* 0x000fd60003f04070 */
[----:B------:R-:W-:Y:S02]  /*1210*/  @UP0 UMOV UR18, UR11 ;  /* 0x0000000b00120c82 */ /* 0x000fe40008000000 */
[----:B------:R-:W-:Y:S05]  /*1220*/  @P0 BRA `(.L_x_45) ;  /* 0x0000000000280947 */ /* 0x000fea0003800000 */
        /* <DEDUP_REMOVED lines=10> */
.L_x_45:
[----:B------:R-:W-:Y:S05]  /*12d0*/  BSYNC B0 ;  /* 0x0000000000007941 */ /* 0x000fea0003800000 */
.L_x_44:
[----:B------:R-:W-:Y:S02]  /*12e0*/  ISETP.NE.AND P5, PT, RZ, UR17, PT ;  /* 0x00000011ff007c0c */ /* 0x000fe4000bfa5270 */
[C---:B0----5:R-:W-:Y:S02]  /*12f0*/  PRMT R14, R49.reuse, 0x7632, R14 ;  /* 0x00007632310e7816 */ /* 0x061fe4000000000e */
[----:B------:R-:W-:Y:S02]  /*1300*/  SHF.L.U32 R15, R49, 0x10, RZ ;  /* 0x00000010310f7819 */ /* 0x000fe400000006ff */
[----:B------:R-:W-:Y:S02]  /*1310*/  SHF.L.U32 R20, R50, 0x10, RZ ;  /* 0x0000001032147819 */ /* 0x000fe400000006ff */
[----:B------:R-:W-:Y:S01]  /*1320*/  SHF.L.U32 R14, R14, 0x10, RZ ;  /* 0x000000100e0e7819 */ /* 0x000fe200000006ff */
[----:B------:R-:W-:Y:S01]  /*1330*/  FADD.FTZ R15, R15, -UR13 ;  /* 0x8000000d0f0f7e21 */ /* 0x000fe20008010000 */
[----:B------:R-:W-:Y:S01]  /*1340*/  PRMT R17, R50, 0x7632, R17 ;  /* 0x0000763232117816 */ /* 0x000fe20000000011 */
[----:B------:R-:W-:Y:S01]  /*1350*/  FADD.FTZ R22, R20, -UR13 ;  /* 0x8000000d14167e21 */ /* 0x000fe20008010000 */
[----:B------:R-:W-:Y:S01]  /*1360*/  PRMT R21, R47, 0x7632, R21 ;  /* 0x000076322f157816 */ /* 0x000fe20000000015 */
[----:B------:R-:W-:Y:S01]  /*1370*/  FADD.FTZ R14, R14, -UR13 ;  /* 0x8000000d0e0e7e21 */ /* 0x000fe20008010000 */
[----:B------:R-:W-:-:S02]  /*1380*/  PRMT R18, R48, 0x7632, R18 ;  /* 0x0000763230127816 */ /* 0x000fc40000000012 */
[----:B------:R-:W-:Y:S01]  /*1390*/  SHF.L.U32 R30, R17, 0x10, RZ ;  /* 0x00000010111e7819 */ /* 0x000fe200000006ff */
[----:B------:R-:W-:Y:S01]  /*13a0*/  FMUL.FTZ R17, R15, UR18 ;  /* 0x000000120f117c20 */ /* 0x000fe20008410000 */
[----:B------:R-:W-:Y:S01]  /*13b0*/  SHF.L.U32 R20, R21, 0x10, RZ ;  /* 0x0000001015147819 */ /* 0x000fe200000006ff */
[----:B------:R-:W-:Y:S01]  /*13c0*/  FMUL.FTZ R21, R22, UR18 ;  /* 0x0000001216157c20 */ /* 0x000fe20008410000 */
[----:B------:R-:W-:Y:S01]  /*13d0*/  SHF.L.U32 R16, R48, 0x10, RZ ;  /* 0x0000001030107819 */ /* 0x000fe200000006ff */
[----:B------:R-:W-:Y:S01]  /*13e0*/  FMUL.FTZ R14, R14, UR18 ;  /* 0x000000120e0e7c20 */ /* 0x000fe20008410000 */
        /* <DEDUP_REMOVED lines=21> */
.L_x_46:
[----:B------:R-:W-:Y:S01]  /*1540*/  FMUL.FTZ R15, R16, R10 ;  /* 0x0000000a100f7220 */ /* 0x000fe20000410000 */
[----:B------:R-:W-:Y:S01]  /*1550*/  FADD.FTZ R22, R30, -UR13 ;  /* 0x8000000d1e167e21 */ /* 0x000fe20008010000 */
[C---:B------:R-:W-:Y:S01]  /*1560*/  FFMA.FTZ R36, R17.reuse, R16, RZ ;  /* 0x0000001011247223 */ /* 0x040fe200000100ff */
[----:B------:R-:W-:Y:S01]  /*1570*/  FMUL.FTZ R23, R18, R11 ;  /* 0x0000000b12177220 */ /* 0x000fe20000410000 */
[----:B------:R-:W-:Y:S01]  /*1580*/  FFMA.FTZ R17, R17, R15, RZ ;  /* 0x0000000f11117223 */ /* 0x000fe200000100ff */
[----:B------:R-:W-:Y:S01]  /*1590*/  FADD.FTZ R24, RZ, R15 ;  /* 0x0000000fff187221 */ /* 0x000fe20000010000 */
[----:B------:R-:W-:Y:S01]  /*15a0*/  FMUL.FTZ R22, R22, UR18 ;  /* 0x0000001216167c20 */ /* 0x000fe20008410000 */
        /* <DEDUP_REMOVED lines=19> */
.L_x_47:
[----:B------:R-:W-:Y:S01]  /*16e0*/  FADD.FTZ R16, RZ, R16 ;  /* 0x00000010ff107221 */ /* 0x000fe20000010000 */
[----:B------:R-:W-:Y:S01]  /*16f0*/  FFMA.FTZ R26, R14, R23, R17 ;  /* 0x000000170e1a7223 */ /* 0x000fe20000010011 */
[----:B------:R-:W-:Y:S01]  /*1700*/  FADD.FTZ R25, R23, R24 ;  /* 0x0000001817197221 */ /* 0x000fe20000010000 */
[----:B------:R-:W-:Y:S01]  /*1710*/  FFMA.FTZ R17, R21, R19, R36 ;  /* 0x0000001315117223 */ /* 0x000fe20000010024 */
[----:B------:R-:W-:Y:S01]  /*1720*/  FMUL.FTZ R24, R19, R10 ;  /* 0x0000000a13187220 */ /* 0x000fe20000410000 */
[----:B------:R-:W-:Y:S01]  /*1730*/  FADD.FTZ R15, R16, R19 ;  /* 0x00000013100f7221 */ /* 0x000fe20000010000 */
[----:B------:R-:W-:Y:S01]  /*1740*/  FFMA.FTZ R19, R14, R18, RZ ;  /* 0x000000120e137223 */ /* 0x000fe200000100ff */
[----:B------:R-:W-:Y:S01]  /*1750*/  FADD.FTZ R23, RZ, R18 ;  /* 0x00000012ff177221 */ /* 0x000fe20000010000 */
[----:B------:R-:W-:Y:S01]  /*1760*/  PRMT R16, R45, 0x7632, R16 ;  /* 0x000076322d107816 */ /* 0x000fe20000000010 */
[----:B------:R-:W-:Y:S01]  /*1770*/  FFMA.FTZ R21, R21, R24, R26 ;  /* 0x0000001815157223 */ /* 0x000fe2000001001a */
[----:B------:R-:W-:Y:S01]  /*1780*/  FFMA.FTZ R19, R22, R20, R19 ;  /* 0x0000001416137223 */ /* 0x000fe20000010013 */
[----:B------:R-:W-:Y:S01]  /*1790*/  FADD.FTZ R14, R23, R20 ;  /* 0x00000014170e7221 */ /* 0x000fe20000010000 */
[----:B------:R-:W-:Y:S01]  /*17a0*/  FMUL.FTZ R20, R20, R11 ;  /* 0x0000000b14147220 */ /* 0x000fe20000410000 */
[----:B------:R-:W-:Y:S01]  /*17b0*/  SHF.L.U32 R18, R45, 0x10, RZ ;  /* 0x000000102d127819 */ /* 0x000fe200000006ff */
[----:B------:R-:W-:Y:S01]  /*17c0*/  FADD.FTZ R23, R25, R24 ;  /* 0x0000001819177221 */ /* 0x000fe20000010000 */
[----:B------:R-:W-:Y:S01]  /*17d0*/  SHF.L.U32 R16, R16, 0x10, RZ ;  /* 0x0000001010107819 */ /* 0x000fe200000006ff */
[--C-:B------:R-:W-:Y:S01]  /*17e0*/  FFMA.FTZ R30, R22, R20, R21.reuse ;  /* 0x00000014161e7223 */ /* 0x100fe20000010015 */
[----:B------:R-:W-:Y:S01]  /*17f0*/  PRMT R21, R44, 0x7632, R21 ;  /* 0x000076322c157816 */ /* 0x000fe20000000015 */
[----:B------:R-:W-:Y:S01]  /*1800*/  FADD.FTZ R18, R18, -UR13 ;  /* 0x8000000d12127e21 */ /* 0x000fe20008010000 */
[----:B------:R-:W-:Y:S01]  /*1810*/  SHF.L.U32 R24, R44, 0x10, RZ ;  /* 0x000000102c187819 */ /* 0x000fe200000006ff */
[----:B------:R-:W-:Y:S01]  /*1820*/  FADD.FTZ R22, R16, -UR13 ;  /* 0x8000000d10167e21 */ /* 0x000fe20008010000 */
[----:B------:R-:W-:Y:S01]  /*1830*/  SHF.L.U32 R16, R21, 0x10, RZ ;  /* 0x0000001015107819 */ /* 0x000fe200000006ff */
[----:B------:R-:W-:-:S02]  /*1840*/  FMUL.FTZ R31, R18, UR18 ;  /* 0x00000012121f7c20 */ /* 0x000fc40008410000 */
        /* <DEDUP_REMOVED lines=20> */
.L_x_48:
[----:B------:R-:W-:Y:S01]  /*1990*/  FMUL.FTZ R21, R24, R10 ;  /* 0x0000000a18157220 */ /* 0x000fe20000410000 */
[----:B------:R-:W-:Y:S01]  /*19a0*/  FADD.FTZ R22, R20, R23 ;  /* 0x0000001714167221 */ /* 0x000fe20000010000 */
[--C-:B------:R-:W-:Y:S01]  /*19b0*/  FFMA.FTZ R18, R31, R24, R17.reuse ;  /* 0x000000181f127223 */ /* 0x100fe20000010011 */
[----:B------:R-:W-:Y:S01]  /*19c0*/  PRMT R17, R46, 0x7632, R17 ;  /* 0x000076322e117816 */ /* 0x000fe20000000011 */
[----:B------:R-:W-:Y:S01]  /*19d0*/  FADD.FTZ R15, R15, R24 ;  /* 0x000000180f0f7221 */ /* 0x000fe20000010000 */
[----:B------:R-:W-:Y:S01]  /*19e0*/  FFMA.FTZ R20, R31, R21, R30 ;  /* 0x000000151f147223 */ /* 0x000fe2000001001e */
[----:B------:R-:W-:Y:S01]  /*19f0*/  FADD.FTZ R24, R22, R21 ;  /* 0x0000001516187221 */ /* 0x000fe20000010000 */
[----:B------:R-:W-:Y:S01]  /*1a00*/  FMUL.FTZ R23, R16, R11 ;  /* 0x0000000b10177220 */ /* 0x000fe20000410000 */
[----:B------:R-:W-:Y:S02]  /*1a10*/  SHF.L.U32 R21, R46, 0x10, RZ ;  /* 0x000000102e157819 */ /* 0x000fe400000006ff */
[----:B------:R-:W-:Y:S01]  /*1a20*/  SHF.L.U32 R22, R17, 0x10, RZ ;  /* 0x0000001011167819 */ /* 0x000fe200000006ff */
[C-C-:B------:R-:W-:Y:S01]  /*1a30*/  FFMA.FTZ R34, R32.reuse, R23, R20.reuse ;  /* 0x0000001720227223 */ /* 0x140fe20000010014 */
[----:B------:R-:W-:Y:S01]  /*1a40*/  PRMT R20, R43, 0x7632, R20 ;  /* 0x000076322b147816 */ /* 0x000fe20000000014 */
[----:B------:R-:W-:Y:S01]  /*1a50*/  FADD.FTZ R21, R21, -UR13 ;  /* 0x8000000d15157e21 */ /* 0x000fe20008010000 */
[----:B------:R-:W-:Y:S01]  /*1a60*/  FFMA.FTZ R17, R32, R16, R19 ;  /* 0x0000001020117223 */ /* 0x000fe20000010013 */
[----:B------:R-:W-:Y:S01]  /*1a70*/  FADD.FTZ R22, R22, -UR13 ;  /* 0x8000000d16167e21 */ /* 0x000fe20008010000 */
[----:B------:R-:W-:Y:S01]  /*1a80*/  SHF.L.U32 R19, R43, 0x10, RZ ;  /* 0x000000102b137819 */ /* 0x000fe200000006ff */
[----:B------:R-:W-:Y:S01]  /*1a90*/  FMUL.FTZ R21, R21, UR18 ;  /* 0x0000001215157c20 */ /* 0x000fe20008410000 */
[----:B------:R-:W-:Y:S01]  /*1aa0*/  SHF.L.U32 R20, R20, 0x10, RZ ;  /* 0x0000001014147819 */ /* 0x000fe200000006ff */
        /* <DEDUP_REMOVED lines=20> */
.L_x_49:
[----:B------:R-:W-:Y:S01]  /*1bf0*/  FADD.FTZ R25, R23, R24 ;  /* 0x0000001817197221 */ /* 0x000fe20000010000 */
[----:B------:R-:W-:Y:S01]  /*1c00*/  PRMT R23, R41, 0x7632, R23 ;  /* 0x0000763229177816 */ /* 0x000fe20000000017 */
[----:B------:R-:W-:Y:S01]  /*1c10*/  FMUL.FTZ R28, R19, R10 ;  /* 0x0000000a131c7220 */ /* 0x000fe20000410000 */
[----:B------:R-:W-:Y:S01]  /*1c20*/  SHF.L.U32 R24, R41, 0x10, RZ ;  /* 0x0000001029187819 */ /* 0x000fe200000006ff */
[----:B------:R-:W-:Y:S01]  /*1c30*/  FMUL.FTZ R31, R20, R11 ;  /* 0x0000000b141f7220 */ /* 0x000fe20000410000 */
[----:B------:R-:W-:Y:S01]  /*1c40*/  SHF.L.U32 R23, R23, 0x10, RZ ;  /* 0x0000001017177819 */ /* 0x000fe200000006ff */
[----:B------:R-:W-:Y:S01]  /*1c50*/  FFMA.FTZ R27, R21, R28, R34 ;  /* 0x0000001c151b7223 */ /* 0x000fe20000010022 */
[----:B------:R-:W-:Y:S01]  /*1c60*/  PRMT R26, R40, 0x7632, R26 ;  /* 0x00007632281a7816 */ /* 0x000fe2000000001a */
[----:B------:R-:W-:Y:S01]  /*1c70*/  FADD.FTZ R30, R24, -UR13 ;  /* 0x8000000d181e7e21 */ /* 0x000fe20008010000 */
[----:B------:R-:W-:Y:S01]  /*1c80*/  FADD.FTZ R28, R25, R28 ;  /* 0x0000001c191c7221 */ /* 0x000fe20000010000 */
[----:B------:R-:W-:Y:S01]  /*1c90*/  FADD.FTZ R32, R23, -UR13 ;  /* 0x8000000d17207e21 */ /* 0x000fe20008010000 */
[----:B------:R-:W-:Y:S01]  /*1ca0*/  SHF.L.U32 R24, R26, 0x10, RZ ;  /* 0x000000101a187819 */ /* 0x000fe200000006ff */
[----:B------:R-:W-:Y:S01]  /*1cb0*/  FMUL.FTZ R23, R30, UR18 ;  /* 0x000000121e177c20 */ /* 0x000fe20008410000 */
[----:B------:R-:W-:Y:S01]  /*1cc0*/  SHF.L.U32 R25, R40, 0x10, RZ ;  /* 0x0000001028197819 */ /* 0x000fe200000006ff */
[----:B------:R-:W-:Y:S01]  /*1cd0*/  FMUL.FTZ R26, R32, UR18 ;  /* 0x00000012201a7c20 */ /* 0x000fe20008410000 */
[----:B------:R-:W-:Y:S01]  /*1ce0*/  PRMT R29, R42, 0x7632, R29 ;  /* 0x000076322a1d7816 */ /* 0x000fe2000000001d */
        /* <DEDUP_REMOVED lines=19> */
.L_x_50:
[----:B------:R-:W-:Y:S01]  /*1e20*/  FFMA.FTZ R30, R22, R31, R27 ;  /* 0x0000001f161e7223 */ /* 0x000fe2000001001b */
[----:B------:R-:W-:Y:S01]  /*1e30*/  FMUL.FTZ R32, R25, R10 ;  /* 0x0000000a19207220 */ /* 0x000fe20000410000 */
[----:B------:R-:W-:Y:S01]  /*1e40*/  SHF.L.U32 R27, R42, 0x10, RZ ;  /* 0x000000102a1b7819 */ /* 0x000fe200000006ff */
[----:B------:R-:W-:Y:S01]  /*1e50*/  FADD.FTZ R33, R31, R28 ;  /* 0x0000001c1f217221 */ /* 0x000fe20000010000 */
        /* <DEDUP_REMOVED lines=9> */
[----:B------:R-:W-:Y:S01]  /*1ef0*/  FMUL.FTZ R33, R24, R11 ;  /* 0x0000000b18217220 */ /* 0x000fe20000410000 */
        /* <DEDUP_REMOVED lines=13> */
[----:B-1----:R-:W-:Y:S01]  /*1fd0*/  FMUL.FTZ R27, R27, R38 ;  /* 0x000000261b1b7220 */ /* 0x002fe20000410000 */
[----:B------:R-:W-:Y:S01]  /*1fe0*/  FADD.FTZ R67, -R38, 1 ;  /* 0x3f80000026437421 */ /* 0x000fe20000010100 */
[----:B------:R-:W-:-:S03]  /*1ff0*/  FADD.FTZ R38, -R61, 1 ;  /* 0x3f8000003d267421 */ /* 0x000fc60000010100 */
[----:B------:R-:W-:Y:S01]  /*2000*/  FFMA.FTZ R34, R34, R67, 1 ;  /* 0x3f80000022227423 */ /* 0x000fe20000010043 */
[----:B------:R-:W-:-:S03]  /*2010*/  FFMA.FTZ R35, R35, R38, 1 ;  /* 0x3f80000023237423 */ /* 0x000fc60000010026 */
[----:B------:R-:W-:Y:S01]  /*2020*/  FMUL.FTZ R27, R27, R34 ;  /* 0x000000221b1b7220 */ /* 0x000fe20000410000 */
[----:B------:R-:W-:-:S07]  /*2030*/  FMUL.FTZ R28, R28, R35 ;  /* 0x000000231c1c7220 */ /* 0x000fce0000410000 */
.L_x_51:
[----:B------:R-:W-:Y:S01]  /*2040*/  FFMA.FTZ R36, R26, R33, R31 ;  /* 0x000000211a247223 */ /* 0x000fe2000001001f */
[----:B------:R-:W-:Y:S01]  /*2050*/  FMUL.FTZ R34, R27, R10 ;  /* 0x0000000a1b227220 */ /* 0x000fe20000410000 */
[--C-:B------:R-:W-:Y:S01]  /*2060*/  FADD.FTZ R33, R33, R32.reuse ;  /* 0x0000002021217221 */ /* 0x100fe20000010000 */
        /* <DEDUP_REMOVED lines=8> */
[----:B------:R-:W-:Y:S01]  /*20f0*/  PRMT R34, R7, 0x7632, R34 ;  /* 0x0000763207227816 */ /* 0x000fe20000000022 */
[----:B------:R-:W-:Y:S01]  /*2100*/  FADD.FTZ R33, R33, -UR13 ;  /* 0x8000000d21217e21 */ /* 0x000fe20008010000 */
[----:B------:R-:W-:Y:S01]  /*2110*/  FADD.FTZ R37, R32, -UR13 ;  /* 0x8000000d20257e21 */ /* 0x000fe20008010000 */
[----:B------:R-:W-:-:S02]  /*2120*/  SHF.L.U32 R31, R7, 0x10, RZ ;  /* 0x00000010071f7819 */ /* 0x000fc400000006ff */
[----:B------:R-:W-:Y:S01]  /*2130*/  SHF.L.U32 R32, R34, 0x10, RZ ;  /* 0x0000001022207819 */ /* 0x000fe200000006ff */
[----:B------:R-:W-:Y:S01]  /*2140*/  FMUL.FTZ R33, R33, UR18 ;  /* 0x0000001221217c20 */ /* 0x000fe20008410000 */
        /* <DEDUP_REMOVED lines=15> */
[----:B-1----:R-:W-:Y:S01]  /*2240*/  FMUL.FTZ R32, R32, R69 ;  /* 0x0000004520207220 */ /* 0x002fe20000410000 */
[----:B------:R-:W-:Y:S02]  /*2250*/  FADD.FTZ R69, -R69, 1 ;  /* 0x3f80000045457421 */ /* 0x000fe40000010100 */
[----:B------:R-:W-:Y:S02]  /*2260*/  FMUL.FTZ R31, R31, R66 ;  /* 0x000000421f1f7220 */ /* 0x000fe40000410000 */
[----:B------:R-:W-:-:S04]  /*2270*/  FFMA.FTZ R69, R38, R69, 1 ;  /* 0x3f80000026457423 */ /* 0x000fc80000010045 */
[----:B------:R-:W-:-:S07]  /*2280*/  FMUL.FTZ R32, R32, R69 ;  /* 0x0000004520207220 */ /* 0x000fce0000410000 */
.L_x_52:
[----:B------:R-:W-:-:S04]  /*2290*/  FMUL.FTZ R38, R31, R10 ;  /* 0x0000000a1f267220 */ /* 0x000fc80000410000 */
[----:B------:R-:W-:Y:S01]  /*22a0*/  FFMA.FTZ R37, R33, R38, R36 ;  /* 0x0000002621257223 */ /* 0x000fe20000010024 */
[----:B------:R-:W-:Y:S01]  /*22b0*/  FMUL.FTZ R36, R32, R11 ;  /* 0x0000000b20247220 */ /* 0x000fe20000410000 */
[----:B------:R-:W-:Y:S01]  /*22c0*/  FADD.FTZ R39, R35, R38 ;  /* 0x0000002623277221 */ /* 0x000fe20000010000 */
[----:B------:R-:W-:Y:S01]  /*22d0*/  FADD.FTZ R35, R14, R16 ;  /* 0x000000100e237221 */ /* 0x000fe20000010000 */
[----:B------:R-:W-:Y:S01]  /*22e0*/  PRMT R14, R8, 0x7632, R14 ;  /* 0x00007632080e7816 */ /* 0x000fe2000000000e */
[----:B------:R-:W-:Y:S01]  /*22f0*/  FFMA.FTZ R16, R34, R36, R37 ;  /* 0x0000002422107223 */ /* 0x000fe20000010025 */
[----:B------:R-:W-:Y:S01]  /*2300*/  SHF.L.U32 R37, R8, 0x10, RZ ;  /* 0x0000001008257819 */ /* 0x000fe200000006ff */
[----:B------:R-:W-:Y:S01]  /*2310*/  FADD.FTZ R36, R36, R39 ;  /* 0x0000002724247221 */ /* 0x000fe20000010000 */
[----:B------:R-:W-:-:S03]  /*2320*/  SHF.L.U32 R14, R14, 0x10, RZ ;  /* 0x000000100e0e7819 */ /* 0x000fc600000006ff */
[----:B------:R-:W-:Y:S01]  /*2330*/  FADD.FTZ R39, R37, -UR13 ;  /* 0x8000000d25277e21 */ /* 0x000fe20008010000 */
[----:B------:R-:W-:Y:S01]  /*2340*/  PRMT R37, R9, 0x7632, R37 ;  /* 0x0000763209257816 */ /* 0x000fe20000000025 */
[----:B------:R-:W-:Y:S02]  /*2350*/  FADD.FTZ R38, R14, -UR13 ;  /* 0x8000000d0e267e21 */ /* 0x000fe40008010000 */
[----:B------:R-:W-:Y:S01]  /*2360*/  FMUL.FTZ R39, R39, UR18 ;  /* 0x0000001227277c20 */ /* 0x000fe20008410000 */
[----:B------:R-:W-:Y:S01]  /*2370*/  SHF.L.U32 R14, R37, 0x10, RZ ;  /* 0x00000010250e7819 */ /* 0x000fe200000006ff */
[----:B------:R-:W-:Y:S01]  /*2380*/  FMUL.FTZ R38, R38, UR18 ;  /* 0x0000001226267c20 */ /* 0x000fe20008410000 */
[----:B------:R-:W-:Y:S01]  /*2390*/  SHF.L.U32 R37, R9, 0x10, RZ ;  /* 0x0000001009257819 */ /* 0x000fe200000006ff */
[----:B------:R-:W-:Y:S06]  /*23a0*/  @!P5 BRA `(.L_x_53) ;  /* 0x000000000048d947 */ /* 0x000fec0003800000 */
[----:B------:R-:W-:-:S04]  /*23b0*/  FFMA.FTZ R61, R39, R10, R12 ;  /* 0x0000000a273d7223 */ /* 0x000fc8000001000c */
[----:B------:R-:W-:-:S06]  /*23c0*/  FMUL.FTZ R66, R61, -1.4426950216293334961 ;  /* 0xbfb8aa3b3d427820 */ /* 0x000fcc0000410000 */
[----:B------:R-:W0:Y:S02]  /*23d0*/  MUFU.EX2 R66, R66 ;  /* 0x0000004200427308 */ /* 0x000e240000000800 */
[----:B0-----:R-:W-:-:S06]  /*23e0*/  FADD.FTZ R67, R66, 1 ;  /* 0x3f80000042437421 */ /* 0x001fcc0000010000 */
[----:B------:R-:W0:Y:S02]  /*23f0*/  MUFU.RCP R68, R67 ;  /* 0x0000004300447308 */ /* 0x000e240000001000 */
[----:B0-----:R-:W-:Y:S01]  /*2400*/  FMUL.FTZ R37, R37, R68 ;  /* 0x0000004425257220 */ /* 0x001fe20000410000 */
[----:B------:R-:W-:-:S04]  /*2410*/  FADD.FTZ R68, -R68, 1 ;  /* 0x3f80000044447421 */ /* 0x000fc80000010100 */
[----:B------:R-:W-:Y:S01]  /*2420*/  FFMA.FTZ R68, R61, R68, 1 ;  /* 0x3f8000003d447423 */ /* 0x000fe20000010044 */
[----:B------:R-:W-:-:S03]  /*2430*/  FFMA.FTZ R61, R38, R11, R13 ;  /* 0x0000000b263d7223 */ /* 0x000fc6000001000d */
[----:B------:R-:W-:Y:S01]  /*2440*/  FMUL.FTZ R37, R37, R68 ;  /* 0x0000004425257220 */ /* 0x000fe20000410000 */
[----:B------:R-:W-:-:S06]  /*2450*/  FMUL.FTZ R68, R61, -1.4426950216293334961 ;  /* 0xbfb8aa3b3d447820 */ /* 0x000fcc0000410000 */
[----:B------:R-:W0:Y:S02]  /*2460*/  MUFU.EX2 R68, R68 ;  /* 0x0000004400447308 */ /* 0x000e240000000800 */
[----:B0-----:R-:W-:-:S06]  /*2470*/  FADD.FTZ R69, R68, 1 ;  /* 0x3f80000044457421 */ /* 0x001fcc0000010000 */
[----:B------:R-:W0:Y:S02]  /*2480*/  MUFU.RCP R69, R69 ;  /* 0x0000004500457308 */ /* 0x000e240000001000 */
[----:B0-----:R-:W-:Y:S01]  /*2490*/  FADD.FTZ R66, -R69, 1 ;  /* 0x3f80000045427421 */ /* 0x001fe20000010100 */
[----:B------:R-:W-:-:S03]  /*24a0*/  FMUL.FTZ R14, R14, R69 ;  /* 0x000000450e0e7220 */ /* 0x000fc60000410000 */
[----:B------:R-:W-:-:S04]  /*24b0*/  FFMA.FTZ R61, R61, R66, 1 ;  /* 0x3f8000003d3d7423 */ /* 0x000fc80000010042 */
[----:B------:R-:W-:-:S07]  /*24c0*/  FMUL.FTZ R14, R14, R61 ;  /* 0x0000003d0e0e7220 */ /* 0x000fce0000410000 */
.L_x_53:
[----:B------:R-:W-:Y:S01]  /*24d0*/  FMUL.FTZ R61, R37, R10 ;  /* 0x0000000a253d7220 */ /* 0x000fe20000410000 */
[----:B------:R-:W-:Y:S01]  /*24e0*/  FMUL.FTZ R66, R14, R11 ;  /* 0x0000000b0e427220 */ /* 0x000fe20000410000 */
[----:B------:R-:W-:Y:S01]  /*24f0*/  ISETP.GT.AND P0, PT, R0, 0x1e, PT ;  /* 0x0000001e0000780c */ /* 0x000fe20003f04270 */
[----:B------:R-:W-:Y:S01]  /*2500*/  FFMA.FTZ R18, R21, R19, R18 ;  /* 0x0000001315127223 */ /* 0x000fe20000010012 */
[----:B------:R-:W-:Y:S01]  /*2510*/  FFMA.FTZ R67, R39, R61, R16 ;  /* 0x0000003d27437223 */ /* 0x000fe20000010010 */
[----:B------:R-:W-:Y:S01]  /*2520*/  FADD.FTZ R61, R36, R61 ;  /* 0x0000003d243d7221 */ /* 0x000fe20000010000 */
[----:B------:R-:W-:Y:S01]  /*2530*/  FADD.FTZ R16, R15, R19 ;  /* 0x000000130f107221 */ /* 0x000fe20000010000 */
[----:B------:R-:W0:Y:S01]  /*2540*/  S2UR UR19, SR_CgaCtaId ;  /* 0x00000000001379c3 */ /* 0x000e220000008800 */
[----:B------:R-:W-:Y:S01]  /*2550*/  FFMA.FTZ R36, R38, R66, R67 ;  /* 0x0000004226247223 */ /* 0x000fe20000010043 */
[----:B------:R-:W-:Y:S01]  /*2560*/  FADD.FTZ R66, R66, R61 ;  /* 0x0000003d42427221 */ /* 0x000fe20000010000 */
[----:B------:R-:W-:Y:S01]  /*2570*/  FFMA.FTZ R17, R22, R20, R17 ;  /* 0x0000001416117223 */ /* 0x000fe20000010011 */
[----:B------:R-:W-:Y:S01]  /*2580*/  FADD.FTZ R35, R35, R20 ;  /* 0x0000001423237221 */ /* 0x000fe20000010000 */
[----:B------:R-:W-:Y:S01]  /*2590*/  FFMA.FTZ R18, R23, R25, R18 ;  /* 0x0000001917127223 */ /* 0x000fe20000010012 */
[----:B------:R-:W1:Y:S01]  /*25a0*/  SHFL.DOWN PT, R61, R36, 0x1, 0x1f ;  /* 0x08201f00243d7f89 */ /* 0x000e6200000e0000 */
[----:B------:R-:W-:Y:S01]  /*25b0*/  FADD.FTZ R16, R16, R25 ;  /* 0x0000001910107221 */ /* 0x000fe20000010000 */
[----:B------:R-:W-:Y:S01]  /*25c0*/  FFMA.FTZ R17, R26, R24, R17 ;  /* 0x000000181a117223 */ /* 0x000fe20000010011 */
[----:B------:R-:W-:Y:S01]  /*25d0*/  FADD.FTZ R35, R35, R24 ;  /* 0x0000001823237221 */ /* 0x000fe20000010000 */
[----:B------:R-:W2:Y:S01]  /*25e0*/  SHFL.DOWN PT, R67, R66, 0x1, 0x1f ;  /* 0x08201f0042437f89 */ /* 0x000ea200000e0000 */
[----:B------:R-:W-:Y:S01]  /*25f0*/  UMOV UR12, 0x400 ;  /* 0x00000400000c7882 */ /* 0x000fe20000000000 */
[----:B------:R-:W-:Y:S01]  /*2600*/  FFMA.FTZ R18, R29, R27, R18 ;  /* 0x0000001b1d127223 */ /* 0x000fe20000010012 */
[----:B------:R-:W-:Y:S01]  /*2610*/  UIADD3 UR11, UR12, 0xd0, URZ ;  /* 0x000000d00c0b7890 */ /* 0x000fe2000fffe03f */
[----:B------:R-:W-:Y:S01]  /*2620*/  FADD.FTZ R16, R16, R27 ;  /* 0x0000001b10107221 */ /* 0x000fe20000010000 */
[----:B------:R-:W-:Y:S01]  /*2630*/  FFMA.FTZ R17, R30, R28, R17 ;  /* 0x0000001c1e117223 */ /* 0x000fe20000010011 */
[----:B------:R-:W-:Y:S01]  /*2640*/  FADD.FTZ R35, R35, R28 ;  /* 0x0000001c23237221 */ /* 0x000fe20000010000 */
[----:B------:R-:W-:Y:S01]  /*2650*/  FFMA.FTZ R20, R33, R31, R18 ;  /* 0x0000001f21147223 */ /* 0x000fe20000010012 */
[----:B------:R-:W-:Y:S01]  /*2660*/  ISETP.NE.AND P2, PT, R59, RZ, PT ;  /* 0x000000ff3b00720c */ /* 0x000fe20003f45270 */
[----:B------:R-:W-:Y:S01]  /*2670*/  FADD.FTZ R18, R16, R31 ;  /* 0x0000001f10127221 */ /* 0x000fe20000010000 */
[----:B------:R-:W-:Y:S01]  /*2680*/  FFMA.FTZ R17, R34, R32, R17 ;  /* 0x0000002022117223 */ /* 0x000fe20000010011 */
[----:B------:R-:W-:Y:S01]  /*2690*/  FADD.FTZ R35, R35, R32 ;  /* 0x0000002023237221 */ /* 0x000fe20000010000 */
[----:B------:R-:W-:Y:S01]  /*26a0*/  FFMA.FTZ R16, R39, R37, R20 ;  /* 0x0000002527107223 */ /* 0x000fe20000010014 */
[----:B------:R-:W-:Y:S01]  /*26b0*/  FADD.FTZ R18, R18, R37 ;  /* 0x0000002512127221 */ /* 0x000fe20000010000 */
[----:B0-----:R-:W-:Y:S01]  /*26c0*/  ULEA UR11, UR19, UR11, 0x18 ;  /* 0x0000000b130b7291 */ /* 0x001fe2000f8ec03f */
[----:B------:R-:W-:Y:S01]  /*26d0*/  FFMA.FTZ R17, R38, R14, R17 ;  /* 0x0000000e26117223 */ /* 0x000fe20000010011 */
[----:B------:R-:W-:Y:S01]  /*26e0*/  BSSY B0, `(.L_x_54) ;  /* 0x0000054000007945 */ /* 0x000fe20003800000 */
[----:B------:R-:W-:Y:S01]  /*26f0*/  ISETP.GT.U32.AND P3, PT, R59, 0x29, PT ;  /* 0x000000293b00780c */ /* 0x000fe20003f64070 */
[----:B-1----:R-:W-:Y:S01]  /*2700*/  @!P0 FADD.FTZ R36, R36, R61 ;  /* 0x0000003d24248221 */ /* 0x002fe20000010000 */
[----:B--2---:R-:W-:-:S04]  /*2710*/  @!P0 FADD.FTZ R66, R66, R67 ;  /* 0x0000004342428221 */ /* 0x004fc80000010000 */
        /* <DEDUP_REMOVED lines=14> */
[----:B------:R-:W-:Y:S01]  /*2800*/  LEA R61, R59, UR11, 0x4 ;  /* 0x0000000b3b3d7c11 */ /* 0x000fe2000f8e20ff */
[----:B-1----:R-:W-:-:S03]  /*2810*/  @!P0 FADD.FTZ R66, R66, R67 ;  /* 0x0000004342428221 */ /* 0x002fc60000010000 */
[----:B------:R-:W0:Y:S01]  /*2820*/  SHFL.DOWN PT, R15, R36, 0x10, 0x1f ;  /* 0x0a001f00240f7f89 */ /* 0x000e2200000e0000 */
[----:B------:R-:W-:-:S03]  /*2830*/  ISETP.GT.AND P0, PT, R0, 0xf, PT ;  /* 0x0000000f0000780c */ /* 0x000fc60003f04270 */
[----:B------:R-:W1:Y:S10]  /*2840*/  SHFL.DOWN PT, R19, R66, 0x10, 0x1f ;  /* 0x0a001f0042137f89 */ /* 0x000e7400000e0000 */
[----:B0-----:R-:W-:Y:S01]  /*2850*/  @!P0 FADD.FTZ R36, R36, R15 ;  /* 0x0000000f24248221 */ /* 0x001fe20000010000 */
[----:B-1----:R-:W-:Y:S01]  /*2860*/  @!P0 FADD.FTZ R66, R66, R19 ;  /* 0x0000001342428221 */ /* 0x002fe20000010000 */
[----:B------:R-:W-:Y:S01]  /*2870*/  ISETP.NE.AND P0, PT, R0, RZ, PT ;  /* 0x000000ff0000720c */ /* 0x000fe20003f05270 */
[----:B------:R-:W-:-:S02]  /*2880*/  FADD.FTZ R19, R35, R14 ;  /* 0x0000000e23137221 */ /* 0x000fc40000010000 */
[----:B------:R-:W-:Y:S02]  /*2890*/  MOV R14, R36 ;  /* 0x00000024000e7202 */ /* 0x000fe40000000f00 */
[----:B------:R-:W-:Y:S01]  /*28a0*/  MOV R15, R66 ;  /* 0x00000042000f7202 */ /* 0x000fe20000000f00 */
[----:B------:R0:W-:Y:S07]  /*28b0*/  STS.128 [R61], R16 ;  /* 0x000000103d007388 */ /* 0x0001ee0000000c00 */
[----:B------:R0:W-:Y:S01]  /*28c0*/  @!P0 STS.64 [R2+0x18], R14 ;  /* 0x0000180e02008388 */ /* 0x0001e20000000a00 */
[----:B------:R-:W-:Y:S06]  /*28d0*/  BAR.SYNC.DEFER_BLOCKING 0x0 ;  /* 0x0000000000007b1d */ /* 0x000fec0000010000 */
[----:B------:R-:W-:Y:S05]  /*28e0*/  @P2 BRA `(.L_x_55) ;  /* 0x0000000000cc2947 */ /* 0x000fea0003800000 */
[----:B------:R-:W-:-:S09]  /*28f0*/  ULEA UR11, UR19, UR12, 0x18 ;  /* 0x0000000c130b7291 */ /* 0x000fd2000f8ec03f */
[----:B------:R-:W1:Y:S04]  /*2900*/  LDS.128 R20, [UR11+0x20] ;  /* 0x0000200bff147984 */ /* 0x000e680008000c00 */
[----:B------:R-:W2:Y:S04]  /*2910*/  LDS.128 R24, [UR11+0x30] ;  /* 0x0000300bff187984 */ /* 0x000ea80008000c00 */
[----:B------:R-:W3:Y:S04]  /*2920*/  LDS.128 R28, [UR11+0x40] ;  /* 0x0000400bff1c7984 */ /* 0x000ee80008000c00 */
[----:B------:R-:W4:Y:S04]  /*2930*/  LDS.128 R32, [UR11+0x50] ;  /* 0x0000500bff207984 */ /* 0x000f280008000c00 */
[----:B------:R-:W5:Y:S01]  /*2940*/  LDS.128 R36, [UR11+0x60] ;  /* 0x0000600bff247984 */ /* 0x000f620008000c00 */
[----:B-1----:R-:W-:Y:S01]  /*2950*/  FADD.FTZ R67, R14, R20 ;  /* 0x000000140e437221 */ /* 0x002fe20000010000 */
[----:B0-----:R-:W-:-:S03]  /*2960*/  FADD.FTZ R14, R15, R21 ;  /* 0x000000150f0e7221 */ /* 0x001fc60000010000 */
[----:B------:R-:W-:Y:S01]  /*2970*/  FADD.FTZ R67, R67, R22 ;  /* 0x0000001643437221 */ /* 0x000fe20000010000 */
[----:B------:R-:W-:Y:S02]  /*2980*/  FADD.FTZ R14, R14, R23 ;  /* 0x000000170e0e7221 */ /* 0x000fe40000010000 */
[----:B------:R-:W0:Y:S01]  /*2990*/  LDS.128 R20, [UR11+0x70] ;  /* 0x0000700bff147984 */ /* 0x000e220008000c00 */
[----:B--2---:R-:W-:Y:S01]  /*29a0*/  FADD.FTZ R67, R67, R24 ;  /* 0x0000001843437221 */ /* 0x004fe20000010000 */
[----:B------:R-:W-:-:S03]  /*29b0*/  FADD.FTZ R14, R14, R25 ;  /* 0x000000190e0e7221 */ /* 0x000fc60000010000 */
[----:B------:R-:W-:Y:S01]  /*29c0*/  FADD.FTZ R67, R67, R26 ;  /* 0x0000001a43437221 */ /* 0x000fe20000010000 */
[----:B------:R-:W-:Y:S02]  /*29d0*/  FADD.FTZ R14, R14, R27 ;  /* 0x0000001b0e0e7221 */ /* 0x000fe40000010000 */
[----:B------:R-:W1:Y:S01]  /*29e0*/  LDS.128 R24, [UR11+0x80] ;  /* 0x0000800bff187984 */ /* 0x000e620008000c00 */
[----:B---3--:R-:W-:Y:S01]  /*29f0*/  FADD.FTZ R67, R67, R28 ;  /* 0x0000001c43437221 */ /* 0x008fe20000010000 */
[----:B------:R-:W-:-:S03]  /*2a00*/  FADD.FTZ R14, R14, R29 ;  /* 0x0000001d0e0e7221 */ /* 0x000fc60000010000 */
[----:B------:R-:W-:Y:S01]  /*2a10*/  FADD.FTZ R67, R67, R30 ;  /* 0x0000001e43437221 */ /* 0x000fe20000010000 */
[----:B------:R-:W-:Y:S02]  /*2a20*/  FADD.FTZ R14, R14, R31 ;  /* 0x0000001f0e0e7221 */ /* 0x000fe40000010000 */
[----:B------:R-:W2:Y:S01]  /*2a30*/  LDS.128 R28, [UR11+0x90] ;  /* 0x0000900bff1c7984 */ /* 0x000ea20008000c00 */
[----:B----4-:R-:W-:Y:S01]  /*2a40*/  FADD.FTZ R67, R67, R32 ;  /* 0x0000002043437221 */ /* 0x010fe20000010000 */
[----:B------:R-:W-:-:S03]  /*2a50*/  FADD.FTZ R14, R14, R33 ;  /* 0x000000210e0e7221 */ /* 0x000fc60000010000 */
[----:B------:R-:W-:Y:S01]  /*2a60*/  FADD.FTZ R67, R67, R34 ;  /* 0x0000002243437221 */ /* 0x000fe20000010000 */
[----:B------:R-:W-:Y:S02]  /*2a70*/  FADD.FTZ R14, R14, R35 ;  /* 0x000000230e0e7221 */ /* 0x000fe40000010000 */
[----:B------:R-:W3:Y:S01]  /*2a80*/  LDS.128 R32, [UR11+0xa0] ;  /* 0x0000a00bff207984 */ /* 0x000ee20008000c00 */
[----:B-----5:R-:W-:Y:S01]  /*2a90*/  FADD.FTZ R67, R67, R36 ;  /* 0x0000002443437221 */ /* 0x020fe20000010000 */
[----:B------:R-:W-:-:S03]  /*2aa0*/  FADD.FTZ R14, R14, R37 ;  /* 0x000000250e0e7221 */ /* 0x000fc60000010000 */
[----:B------:R-:W-:Y:S01]  /*2ab0*/  FADD.FTZ R67, R67, R38 ;  /* 0x0000002643437221 */ /* 0x000fe20000010000 */
[----:B------:R-:W-:Y:S02]  /*2ac0*/  FADD.FTZ R14, R14, R39 ;  /* 0x000000270e0e7221 */ /* 0x000fe40000010000 */
[----:B------:R-:W4:Y:S01]  /*2ad0*/  LDS.128 R36, [UR11+0xb0] ;  /* 0x0000b00bff247984 */ /* 0x000f220008000c00 */
        /* <DEDUP_REMOVED lines=8> */
[----:B--2---:R-:W-:Y:S01]  /*2b60*/  FADD.FTZ R67, R67, R28 ;  /* 0x0000001c43437221 */ /* 0x004fe20000010000 */
[----:B------:R-:W-:-:S03]  /*2b70*/  FADD.FTZ R14, R14, R29 ;  /* 0x0000001d0e0e7221 */ /* 0x000fc60000010000 */
[----:B------:R-:W-:Y:S01]  /*2b80*/  FADD.FTZ R67, R67, R30 ;  /* 0x0000001e43437221 */ /* 0x000fe20000010000 */
[----:B------:R-:W-:-:S03]  /*2b90*/  FADD.FTZ R14, R14, R31 ;  /* 0x0000001f0e0e7221 */ /* 0x000fc60000010000 */
[----:B---3--:R-:W-:Y:S01]  /*2ba0*/  FADD.FTZ R67, R67, R32 ;  /* 0x0000002043437221 */ /* 0x008fe20000010000 */
[----:B------:R-:W-:-:S03]  /*2bb0*/  FADD.FTZ R14, R14, R33 ;  /* 0x000000210e0e7221 */ /* 0x000fc60000010000 */
[----:B------:R-:W-:Y:S01]  /*2bc0*/  FADD.FTZ R67, R67, R34 ;  /* 0x0000002243437221 */ /* 0x000fe20000010000 */
[----:B------:R-:W-:-:S03]  /*2bd0*/  FADD.FTZ R14, R14, R35 ;  /* 0x000000230e0e7221 */ /* 0x000fc60000010000 */
[----:B----4-:R-:W-:Y:S01]  /*2be0*/  FADD.FTZ R67, R67, R36 ;  /* 0x0000002443437221 */ /* 0x010fe20000010000 */
[----:B------:R-:W-:-:S03]  /*2bf0*/  FADD.FTZ R20, R14, R37 ;  /* 0x000000250e147221 */ /* 0x000fc60000010000 */
[----:B------:R-:W-:Y:S01]  /*2c00*/  FADD.FTZ R14, R67, R38 ;  /* 0x00000026430e7221 */ /* 0x000fe20000010000 */
[----:B------:R-:W-:-:S07]  /*2c10*/  FADD.FTZ R15, R20, R39 ;  /* 0x00000027140f7221 */ /* 0x000fce0000010000 */
.L_x_55:
[----:B------:R-:W-:Y:S05]  /*2c20*/  BSYNC B0 ;  /* 0x0000000000007941 */ /* 0x000fea0003800000 */
.L_x_54:
[----:B------:R-:W-:Y:S06]  /*2c30*/  BAR.SYNC.DEFER_BLOCKING 0x0 ;  /* 0x0000000000007b1d */ /* 0x000fec0000010000 */
[----:B------:R-:W-:Y:S04]  /*2c40*/  BSSY B0, `(.L_x_56) ;  /* 0x000004d000007945 */ /* 0x000fe80003800000 */
[----:B------:R-:W-:Y:S05]  /*2c50*/  @P3 BRA `(.L_x_57) ;  /* 0x00000004002c3947 */ /* 0x000fea0003800000 */
[----:B------:R-:W1:Y:S04]  /*2c60*/  LDS.128 R24, [R61+0x2a0] ;  /* 0x0002a0003d187984 */ /* 0x000e680000000c00 */
[----:B------:R-:W2:Y:S04]  /*2c70*/  LDS.128 R36, [R61+0x540] ;  /* 0x000540003d247984 */ /* 0x000ea80000000c00 */
[----:B------:R-:W3:Y:S04]  /*2c80*/  LDS.128 R28, [R61+0x7e0] ;  /* 0x0007e0003d1c7984 */ /* 0x000ee80000000c00 */
[----:B------:R-:W4:Y:S04]  /*2c90*/  LDS.128 R32, [R61+0xa80] ;  /* 0x000a80003d207984 */ /* 0x000f280000000c00 */
[----:B------:R-:W5:Y:S01]  /*2ca0*/  LDS.128 R20, [R61+0xd20] ;  /* 0x000d20003d147984 */ /* 0x000f620000000c00 */
[----:B-1----:R-:W-:Y:S01]  /*2cb0*/  FADD.FTZ R67, R16, R24 ;  /* 0x0000001810437221 */ /* 0x002fe20000010000 */
[----:B0-----:R-:W-:Y:S01]  /*2cc0*/  FADD.FTZ R16, R17, R25 ;  /* 0x0000001911107221 */ /* 0x001fe20000010000 */
[----:B------:R-:W-:Y:S01]  /*2cd0*/  FADD.FTZ R17, R18, R26 ;  /* 0x0000001a12117221 */ /* 0x000fe20000010000 */
[----:B------:R-:W-:Y:S01]  /*2ce0*/  FADD.FTZ R18, R19, R27 ;  /* 0x0000001b13127221 */ /* 0x000fe20000010000 */
[----:B--2---:R-:W-:Y:S01]  /*2cf0*/  FADD.FTZ R67, R67, R36 ;  /* 0x0000002443437221 */ /* 0x004fe20000010000 */
[----:B------:R-:W-:Y:S01]  /*2d00*/  FADD.FTZ R16, R16, R37 ;  /* 0x0000002510107221 */ /* 0x000fe20000010000 */
[----:B------:R-:W-:Y:S01]  /*2d10*/  FADD.FTZ R17, R17, R38 ;  /* 0x0000002611117221 */ /* 0x000fe20000010000 */
[----:B------:R-:W-:Y:S01]  /*2d20*/  FADD.FTZ R18, R18, R39 ;  /* 0x0000002712127221 */ /* 0x000fe20000010000 */
[----:B------:R-:W0:Y:S01]  /*2d30*/  LDS.128 R24, [R61+0xfc0] ;  /* 0x000fc0003d187984 */ /* 0x000e220000000c00 */
[----:B---3--:R-:W-:Y:S01]  /*2d40*/  FADD.FTZ R67, R67, R28 ;  /* 0x0000001c43437221 */ /* 0x008fe20000010000 */
[----:B------:R-:W-:Y:S01]  /*2d50*/  FADD.FTZ R16, R16, R29 ;  /* 0x0000001d10107221 */ /* 0x000fe20000010000 */
[----:B------:R-:W-:Y:S01]  /*2d60*/  FADD.FTZ R17, R17, R30 ;  /* 0x0000001e11117221 */ /* 0x000fe20000010000 */
[----:B------:R-:W-:Y:S01]  /*2d70*/  FADD.FTZ R36, R18, R31 ;  /* 0x0000001f12247221 */ /* 0x000fe20000010000 */
[----:B----4-:R-:W-:Y:S01]  /*2d80*/  FADD.FTZ R67, R67, R32 ;  /* 0x0000002043437221 */ /* 0x010fe20000010000 */
[----:B------:R-:W1:Y:S01]  /*2d90*/  LDS.128 R28, [R61+0x1260] ;  /* 0x001260003d1c7984 */ /* 0x000e620000000c00 */
[----:B------:R-:W-:Y:S01]  /*2da0*/  FADD.FTZ R32, R16, R33 ;  /* 0x0000002110207221 */ /* 0x000fe20000010000 */
[----:B------:R-:W-:Y:S01]  /*2db0*/  FADD.FTZ R33, R17, R34 ;  /* 0x0000002211217221 */ /* 0x000fe20000010000 */
[----:B------:R-:W-:Y:S01]  /*2dc0*/  FADD.FTZ R66, R36, R35 ;  /* 0x0000002324427221 */ /* 0x000fe20000010000 */
[----:B------:R-:W2:Y:S01]  /*2dd0*/  LDS.128 R16, [R61+0x1500] ;  /* 0x001500003d107984 */ /* 0x000ea20000000c00 */
[----:B-----5:R-:W-:Y:S01]  /*2de0*/  FADD.FTZ R67, R67, R20 ;  /* 0x0000001443437221 */ /* 0x020fe20000010000 */
[----:B------:R-:W-:Y:S01]  /*2df0*/  FADD.FTZ R20, R32, R21 ;  /* 0x0000001520147221 */ /* 0x000fe20000010000 */
[----:B------:R-:W-:Y:S01]  /*2e00*/  FADD.FTZ R21, R33, R22 ;  /* 0x0000001621157221 */ /* 0x000fe20000010000 */
[----:B------:R-:W3:Y:S01]  /*2e10*/  LDS.128 R36, [R61+0x17a0] ;  /* 0x0017a0003d247984 */ /* 0x000ee20000000c00 */
[----:B------:R-:W-:-:S03]  /*2e20*/  FADD.FTZ R66, R66, R23 ;  /* 0x0000001742427221 */ /* 0x000fc60000010000 */
[----:B------:R-:W4:Y:S01]  /*2e30*/  LDS.128 R32, [R61+0x1a40] ;  /* 0x001a40003d207984 */ /* 0x000f220000000c00 */
[----:B0-----:R-:W-:Y:S01]  /*2e40*/  FADD.FTZ R20, R20, R25 ;  /* 0x0000001914147221 */ /* 0x001fe20000010000 */
[----:B------:R-:W-:Y:S01]  /*2e50*/  FADD.FTZ R67, R67, R24 ;  /* 0x0000001843437221 */ /* 0x000fe20000010000 */
[----:B------:R-:W-:Y:S01]  /*2e60*/  FADD.FTZ R21, R21, R26 ;  /* 0x0000001a15157221 */ /* 0x000fe20000010000 */
[----:B------:R-:W-:Y:S01]  /*2e70*/  FADD.FTZ R66, R66, R27 ;  /* 0x0000001b42427221 */ /* 0x000fe20000010000 */
[----:B-1----:R-:W-:Y:S01]  /*2e80*/  FADD.FTZ R20, R20, R29 ;  /* 0x0000001d14147221 */ /* 0x002fe20000010000 */
[----:B------:R-:W-:Y:S01]  /*2e90*/  FADD.FTZ R67, R67, R28 ;  /* 0x0000001c43437221 */ /* 0x000fe20000010000 */
[----:B------:R-:W-:Y:S01]  /*2ea0*/  FADD.FTZ R25, R21, R30 ;  /* 0x0000001e15197221 */ /* 0x000fe20000010000 */
[----:B------:R-:W-:Y:S01]  /*2eb0*/  FADD.FTZ R66, R66, R31 ;  /* 0x0000001f42427221 */ /* 0x000fe20000010000 */
[----:B--2---:R-:W-:Y:S01]  /*2ec0*/  FADD.FTZ R24, R20, R17 ;  /* 0x0000001114187221 */ /* 0x004fe20000010000 */
[----:B------:R-:W-:Y:S01]  /*2ed0*/  FADD.FTZ R67, R67, R16 ;  /* 0x0000001043437221 */ /* 0x000fe20000010000 */
[----:B------:R-:W0:Y:S01]  /*2ee0*/  LDS.128 R20, [R61+0x1ce0] ;  /* 0x001ce0003d147984 */ /* 0x000e220000000c00 */
[----:B------:R-:W-:Y:S01]  /*2ef0*/  FADD.FTZ R25, R25, R18 ;  /* 0x0000001219197221 */ /* 0x000fe20000010000 */
[----:B------:R-:W-:Y:S01]  /*2f00*/  FADD.FTZ R66, R66, R19 ;  /* 0x0000001342427221 */ /* 0x000fe20000010000 */
[----:B---3--:R-:W-:Y:S01]  /*2f10*/  FADD.FTZ R67, R67, R36 ;  /* 0x0000002443437221 */ /* 0x008fe20000010000 */
[----:B------:R-:W1:Y:S01]  /*2f20*/  LDS.128 R16, [R61+0x1f80] ;  /* 0x001f80003d107984 */ /* 0x000e620000000c00 */
[----:B------:R-:W-:Y:S01]  /*2f30*/  FADD.FTZ R28, R24, R37 ;  /* 0x00000025181c7221 */ /* 0x000fe20000010000 */
[----:B------:R-:W-:Y:S01]  /*2f40*/  FADD.FTZ R69, R25, R38 ;  /* 0x0000002619457221 */ /* 0x000fe20000010000 */
[----:B----4-:R-:W-:Y:S01]  /*2f50*/  FADD.FTZ R67, R67, R32 ;  /* 0x0000002043437221 */ /* 0x010fe20000010000 */
[----:B------:R-:W2:Y:S01]  /*2f60*/  LDS.128 R24, [R61+0x2220] ;  /* 0x002220003d187984 */ /* 0x000ea20000000c00 */
[----:B------:R-:W-:Y:S01]  /*2f70*/  FADD.FTZ R32, R28, R33 ;  /* 0x000000211c207221 */ /* 0x000fe20000010000 */
[----:B------:R-:W-:Y:S01]  /*2f80*/  FADD.FTZ R66, R66, R39 ;  /* 0x0000002742427221 */ /* 0x000fe20000010000 */
[----:B------:R-:W-:Y:S01]  /*2f90*/  FADD.FTZ R69, R69, R34 ;  /* 0x0000002245457221 */ /* 0x000fe20000010000 */
[----:B------:R-:W3:Y:S02]  /*2fa0*/  LDS.128 R28, [R61+0x24c0] ;  /* 0x0024c0003d1c7984 */ /* 0x000ee40000000c00 */
[----:B------:R-:W-:-:S02]  /*2fb0*/  FADD.FTZ R66, R66, R35 ;  /* 0x0000002342427221 */ /* 0x000fc40000010000 */
        /* <DEDUP_REMOVED lines=17> */
[----:B----4-:R-:W-:Y:S01]  /*30d0*/  FADD.FTZ R16, R67, R36 ;  /* 0x0000002443107221 */ /* 0x010fe20000010000 */
[----:B------:R-:W-:Y:S01]  /*30e0*/  FADD.FTZ R17, R32, R37 ;  /* 0x0000002520117221 */ /* 0x000fe20000010000 */
[----:B------:R-:W-:Y:S01]  /*30f0*/  FADD.FTZ R18, R69, R38 ;  /* 0x0000002645127221 */ /* 0x000fe20000010000 */
[----:B------:R-:W-:-:S07]  /*3100*/  FADD.FTZ R19, R66, R39 ;  /* 0x0000002742137221 */ /* 0x000fce0000010000 */
.L_x_57:
[----:B------:R-:W-:Y:S05]  /*3110*/  BSYNC B0 ;  /* 0x0000000000007941 */ /* 0x000fea0003800000 */
.L_x_56:
        /* <DEDUP_REMOVED lines=9> */
[----:B------:R-:W-:Y:S01]  /*31b0*/  MOV R29, UR7 ;  /* 0x00000007001d7c02 */ /* 0x000fe20008000f00 */
[----:B------:R2:W-:Y:S01]  /*31c0*/  REDG.E.ADD.F32.FTZ.RN.STRONG.GPU desc[UR14][R22.64], R16 ;  /* 0x00000010160079a6 */ /* 0x0005e2000c10f38e */
[----:B------:R-:W-:Y:S02]  /*31d0*/  MOV R25, UR9 ;  /* 0x0000000900197c02 */ /* 0x000fe40008000f00 */
[-C--:B------:R-:W-:Y:S02]  /*31e0*/  LEA R28, P3, R29, R22.reuse, 0x2 ;  /* 0x000000161d1c7211 */ /* 0x080fe400078610ff */
[----:B------:R-:W-:Y:S02]  /*31f0*/  LEA R24, P6, R25, R22, 0x2 ;  /* 0x0000001619187211 */ /* 0x000fe400078c10ff */
[C---:B------:R-:W-:Y:S02]  /*3200*/  IADD3.X R29, R23.reuse, UR8, RZ, P3, !PT ;  /* 0x00000008171d7c10 */ /* 0x040fe40009ffe4ff */
[----:B------:R-:W-:-:S03]  /*3210*/  IADD3.X R25, R23, UR10, RZ, P6, !PT ;  /* 0x0000000a17197c10 */ /* 0x000fc6000b7fe4ff */
[----:B------:R2:W-:Y:S01]  /*3220*/  REDG.E.ADD.F32.FTZ.RN.STRONG.GPU desc[UR14][R28.64], R17 ;  /* 0x000000111c0079a6 */ /* 0x0005e2000c10f38e */
[----:B-1----:R-:W-:-:S04]  /*3230*/  LEA R26, P4, R20, R22, 0x2 ;  /* 0x00000016141a7211 */ /* 0x002fc800078810ff */
[----:B------:R-:W-:-:S05]  /*3240*/  LEA.HI.X R27, R20, R23, R21, 0x2, P4 ;  /* 0x00000017141b7211 */ /* 0x000fca00020f1415 */
[----:B------:R2:W-:Y:S04]  /*3250*/  REDG.E.ADD.F32.FTZ.RN.STRONG.GPU desc[UR14][R26.64], R18 ;  /* 0x000000121a0079a6 */ /* 0x0005e8000c10f38e */
[----:B------:R2:W-:Y:S02]  /*3260*/  REDG.E.ADD.F32.FTZ.RN.STRONG.GPU desc[UR14][R24.64], R19 ;  /* 0x00000013180079a6 */ /* 0x0005e4000c10f38e */
.L_x_59:
[----:B------:R-:W-:Y:S05]  /*3270*/  BSYNC B0 ;  /* 0x0000000000007941 */ /* 0x000fea0003800000 */
.L_x_58:
[----:B------:R-:W-:Y:S02]  /*3280*/  PRMT R34, R47, 0x7632, R34 ;  /* 0x000076322f227816 */ /* 0x000fe40000000022 */
[----:B------:R-:W-:Y:S02]  /*3290*/  PRMT R33, R45, 0x7632, R33 ;  /* 0x000076322d217816 */ /* 0x000fe40000000021 */
[----:B------:R-:W-:Y:S02]  /*32a0*/  PRMT R32, R44, 0x7632, R32 ;  /* 0x000076322c207816 */ /* 0x000fe40000000020 */
[----:B------:R-:W-:Y:S02]  /*32b0*/  PRMT R31, R46, 0x7632, R31 ;  /* 0x000076322e1f7816 */ /* 0x000fe4000000001f */
[----:B------:R-:W-:Y:S02]  /*32c0*/  PRMT R30, R43, 0x7632, R30 ;  /* 0x000076322b1e7816 */ /* 0x000fe4000000001e */
[----:B--2---:R-:W-:-:S02]  /*32d0*/  PRMT R29, R41, 0x7632, R29 ;  /* 0x00007632291d7816 */ /* 0x004fc4000000001d */
[----:B------:R-:W-:Y:S02]  /*32e0*/  PRMT R28, R40, 0x7632, R28 ;  /* 0x00007632281c7816 */ /* 0x000fe4000000001c */
[----:B------:R-:W-:Y:S02]  /*32f0*/  PRMT R27, R42, 0x7632, R27 ;  /* 0x000076322a1b7816 */ /* 0x000fe4000000001b */
        /* <DEDUP_REMOVED lines=8> */
[----:B------:R-:W-:-:S06]  /*3380*/  ULOP3.LUT UR11, UR4, 0x1, URZ, 0xc0, !UPT ;  /* 0x00000001040b7892 */ /* 0x000fcc000f8ec03f */
[----:B0-----:R-:W0:Y:S08]  /*3390*/  LDC.64 R16, c[0x0][0x258] ;  /* 0x00009600ff107b82 */ /* 0x001e300000000a00 */
[----:B------:R-:W3:Y:S01]  /*33a0*/  LDC.64 R66, c[0x0][0x260] ;  /* 0x00009800ff427b82 */ /* 0x000ee20000000a00 */
[----:B-1----:R-:W-:-:S04]  /*33b0*/  IMAD R18, R37, UR11, RZ ;  /* 0x0000000b25127c24 */ /* 0x002fc8000f8e02ff */
[C---:B------:R-:W-:Y:S01]  /*33c0*/  IMAD R20, R18.reuse, R35, RZ ;  /* 0x0000002312147224 */ /* 0x040fe200078e02ff */
[----:B--2---:R-:W-:-:S04]  /*33d0*/  IADD3 R19, R18, R36, RZ ;  /* 0x0000002412137210 */ /* 0x004fc80007ffe0ff */
[----:B------:R-:W-:Y:S01]  /*33e0*/  SHF.L.U32 R21, R20, 0x1, RZ ;  /* 0x0000000114157819 */ /* 0x000fe200000006ff */
[----:B0-----:R-:W-:-:S04]  /*33f0*/  IMAD.WIDE.U32 R16, R19, 0x4, R16 ;  /* 0x0000000413107825 */ /* 0x001fc800078e0010 */
[----:B---3--:R-:W-:Y:S01]  /*3400*/  IMAD.WIDE R66, R21, 0x4, R66 ;  /* 0x0000000415427825 */ /* 0x008fe200078e0242 */
[----:B------:R-:W-:Y:S06]  /*3410*/  @P2 BRA `(.L_x_61) ;  /* 0x0000000000682947 */ /* 0x000fec0003800000 */
[----:B------:R-:W0:Y:S01]  /*3420*/  S2R R0, SR_LANEID ;  /* 0x0000000000007919 */ /* 0x000e220000000000 */
[----:B------:R-:W-:Y:S01]  /*3430*/  VOTEU.ANY UR12, UPT, PT ;  /* 0x00000000000c7886 */ /* 0x000fe200038e0100 */
[----:B------:R-:W-:Y:S01]  /*3440*/  ULOP3.LUT UP0, URZ, UR4, 0x2, URZ, 0xc0, !UPT ;  /* 0x00000002043f7892 */ /* 0x000fe2000f80c03f */
[----:B------:R-:W-:Y:S01]  /*3450*/  IMAD R19, R37, UR16, R36 ;  /* 0x0000001025137c24 */ /* 0x000fe2000f8e0224 */
[----:B------:R-:W-:Y:S01]  /*3460*/  UFLO.U32 UR19, UR12 ;  /* 0x0000000c001372bd */ /* 0x000fe200080e0000 */
[----:B------:R-:W-:Y:S01]  /*3470*/  UMOV UR11, 0x1 ;  /* 0x00000001000b7882 */ /* 0x000fe20000000000 */
[----:B------:R-:W-:Y:S01]  /*3480*/  UPOPC UR12, UR12 ;  /* 0x0000000c000c72bf */ /* 0x000fe20008000000 */
[----:B------:R-:W-:Y:S01]  /*3490*/  IMAD.WIDE.U32 R18, R19, 0x8, R66 ;  /* 0x0000000813127825 */ /* 0x000fe200078e0042 */
[----:B------:R-:W-:-:S04]  /*34a0*/  USEL UR11, UR11, 0xffffffff, !UP0 ;  /* 0xffffffff0b0b7887 */ /* 0x000fc8000c000000 */
[----:B------:R-:W-:Y:S01]  /*34b0*/  UIMAD UR11, UR11, UR12, URZ ;  /* 0x0000000c0b0b72a4 */ /* 0x000fe2000f8e023f */
[----:B------:R1:W-:Y:S05]  /*34c0*/  STG.E.64 desc[UR14][R18.64], R14 ;  /* 0x0000000e12007986 */ /* 0x0003ea000c101b0e */
[----:B------:R-:W-:Y:S02]  /*34d0*/  MOV R39, UR11 ;  /* 0x0000000b00277c02 */ /* 0x000fe40008000f00 */
[----:B0-----:R-:W-:-:S13]  /*34e0*/  ISETP.EQ.U32.AND P0, PT, R0, UR19, PT ;  /* 0x0000001300007c0c */ /* 0x001fda000bf02070 */
[----:B------:R-:W-:Y:S06]  /*34f0*/  @P0 MEMBAR.ALL.GPU ;  /* 0x0000000000000992 */ /* 0x000fec000000a000 */
[----:B------:R-:W-:-:S00]  /*3500*/  @P0 ERRBAR ;  /* 0x00000000000009ab */ /* 0x000fc00000000000 */
[----:B------:R-:W-:Y:S06]  /*3510*/  @P0 CGAERRBAR ;  /* 0x00000000000005ab */ /* 0x000fec0000000000 */
[----:B------:R1:W-:Y:S01]  /*3520*/  @P0 REDG.E.ADD.S32.STRONG.GPU desc[UR14][R16.64], R39 ;  /* 0x000000271000098e */ /* 0x0003e2000c10e38e */
[----:B------:R-:W-:-:S04]  /*3530*/  PLOP3.LUT P0, PT, PT, PT, UP0, 0x80, 0x0 ;  /* 0x000000000000781c */ /* 0x000fc80003f0f008 */
[----:B------:R-:W-:-:S04]  /*3540*/  SEL R21, R35, RZ, !P0 ;  /* 0x000000ff23157207 */ /* 0x000fc80004000000 */
[----:B------:R-:W-:-:S13]  /*3550*/  ISETP.NE.AND P0, PT, R21, -0x1, PT ;  /* 0xffffffff1500780c */ /* 0x000fda0003f05270 */
[----:B-1----:R-:W-:Y:S05]  /*3560*/  @!P0 BRA `(.L_x_61) ;  /* 0x0000000000148947 */ /* 0x002fea0003800000 */
.L_x_62:
[----:B------:R-:W2:Y:S04]  /*3570*/  LDG.E.STRONG.GPU R18, desc[UR14][R16.64] ;  /* 0x0000000e10127981 */ /* 0x000ea8000c1ef900 */
[----:B--2---:R-:W-:Y:S01]  /*3580*/  CCTL.IVALL ;  /* 0x00000000ff00798f */ /* 0x004fe20002000000 */
[----:B------:R-:W-:Y:S05]  /*3590*/  YIELD ;  /* 0x0000000000007946 */ /* 0x000fea0003800000 */
[----:B------:R-:W-:-:S13]  /*35a0*/  ISETP.NE.AND P0, PT, R18, R21, PT ;  /* 0x000000151200720c */ /* 0x000fda0003f05270 */
[----:B------:R-:W-:Y:S05]  /*35b0*/  @P0 BRA `(.L_x_62) ;  /* 0xfffffffc00ec0947 */ /* 0x000fea000383ffff */
.L_x_61:
[----:B------:R-:W-:Y:S01]  /*35c0*/  ISETP.NE.AND P0, PT, R35, RZ, PT ;  /* 0x000000ff2300720c */ /* 0x000fe20003f05270 */
[----:B------:R-:W-:Y:S05]  /*35d0*/  WARPSYNC.ALL ;  /* 0x0000000000007948 */ /* 0x000fea0003800000 */
[----:B------:R-:W-:Y:S07]  /*35e0*/  BAR.SYNC.DEFER_BLOCKING 0x0 ;  /* 0x0000000000007b1d */ /* 0x000fee0000010000 */
[----:B------:R-:W-:Y:S05]  /*35f0*/  @!P0 BRA `(.L_x_60) ;  /* 0x0000000c00e88947 */ /* 0x000fea0003800000 */
[----:B------:R-:W-:Y:S01]  /*3600*/  IADD3 R16, R35, -0x1, RZ ;  /* 0xffffffff23107810 */ /* 0x000fe20007ffe0ff */
        /* <DEDUP_REMOVED lines=12> */
.L_x_66:
[----:B------:R-:W-:-:S13]  /*36d0*/  ISETP.EQ.OR P3, PT, R39, UR16, P2 ;  /* 0x0000001027007c0c */ /* 0x000fda0009762670 */
[----:B------:R-:W-:-:S04]  /*36e0*/  @!P3 IMAD R17, R37, R39, R36 ;  /* 0x000000272511b224 */ /* 0x000fc800078e0224 */
[----:B------:R-:W-:-:S06]  /*36f0*/  @!P3 IMAD.WIDE.U32 R16, R17, 0x8, R66 ;  /* 0x000000081110b825 */ /* 0x000fcc00078e0042 */
[----:B------:R-:W2:Y:S01]  /*3700*/  @!P3 LDG.E.64 R16, desc[UR14][R16.64] ;  /* 0x0000000e1010b981 */ /* 0x000ea2000c1e1b00 */
[C---:B------:R-:W-:Y:S02]  /*3710*/  IADD3 R19, R39.reuse, 0x1, RZ ;  /* 0x0000000127137810 */ /* 0x040fe40007ffe0ff */
[C---:B------:R-:W-:Y:S02]  /*3720*/  IADD3 R21, R39.reuse, 0x2, RZ ;  /* 0x0000000227157810 */ /* 0x040fe40007ffe0ff */
[----:B------:R-:W-:Y:S02]  /*3730*/  IADD3 R20, R39, 0x3, RZ ;  /* 0x0000000327147810 */ /* 0x000fe40007ffe0ff */
[----:B------:R-:W-:Y:S02]  /*3740*/  ISETP.EQ.OR P4, PT, R21, UR16, P2 ;  /* 0x0000001015007c0c */ /* 0x000fe40009782670 */
[----:B------:R-:W-:-:S11]  /*3750*/  ISETP.EQ.OR P6, PT, R20, UR16, P2 ;  /* 0x0000001014007c0c */ /* 0x000fd600097c2670 */
[----:B------:R-:W-:Y:S02]  /*3760*/  @!P4 IMAD R21, R37, R21, R36 ;  /* 0x000000152515c224 */ /* 0x000fe400078e0224 */
[----:B--2---:R-:W-:Y:S01]  /*3770*/  @!P3 FADD.FTZ R14, R14, R16 ;  /* 0x000000100e0eb221 */ /* 0x004fe20000010000 */
        /* <DEDUP_REMOVED lines=17> */
[----:B------:R-:W-:-:S03]  /*3890*/  ISETP.EQ.OR P4, PT, R16, UR16, P2 ;  /* 0x0000001010007c0c */ /* 0x000fc60009782670 */
[----:B----4-:R-:W-:Y:S01]  /*38a0*/  @!P6 FADD.FTZ R15, R15, R21 ;  /* 0x000000150f0fe221 */ /* 0x010fe20000010000 */
[----:B------:R-:W-:Y:S01]  /*38b0*/  IADD3 R21, R39, 0x6, RZ ;  /* 0x0000000627157810 */ /* 0x000fe20007ffe0ff */
[----:B------:R-:W-:-:S05]  /*38c0*/  @!P6 FADD.FTZ R14, R14, R20 ;  /* 0x000000140e0ee221 */ /* 0x000fca0000010000 */
[--C-:B------:R-:W-:Y:S01]  /*38d0*/  @!P3 IMAD R17, R37, R61, R36.reuse ;  /* 0x0000003d2511b224 */ /* 0x100fe200078e0224 */
[----:B------:R-:W-:Y:S02]  /*38e0*/  ISETP.EQ.OR P6, PT, R21, UR16, P2 ;  /* 0x0000001015007c0c */ /* 0x000fe400097c2670 */
[----:B------:R-:W-:Y:S02]  /*38f0*/  @!P4 IMAD R19, R37, R16, R36 ;  /* 0x000000102513c224 */ /* 0x000fe400078e0224 */
[----:B------:R-:W-:-:S04]  /*3900*/  @!P3 IMAD.WIDE.U32 R16, R17, 0x8, R66 ;  /* 0x000000081110b825 */ /* 0x000fc800078e0042 */
[----:B------:R-:W-:Y:S02]  /*3910*/  @!P4 IMAD.WIDE.U32 R18, R19, 0x8, R66 ;  /* 0x000000081312c825 */ /* 0x000fe400078e0042 */
[----:B------:R-:W2:Y:S03]  /*3920*/  @!P3 LDG.E.64 R16, desc[UR14][R16.64] ;  /* 0x0000000e1010b981 */ /* 0x000ea6000c1e1b00 */
[----:B------:R-:W-:Y:S01]  /*3930*/  @!P6 IMAD R21, R37, R21, R36 ;  /* 0x000000152515e224 */ /* 0x000fe200078e0224 */
[----:B------:R-:W3:Y:S03]  /*3940*/  @!P4 LDG.E.64 R18, desc[UR14][R18.64] ;  /* 0x0000000e1212c981 */ /* 0x000ee6000c1e1b00 */
        /* <DEDUP_REMOVED lines=11> */
[----:B------:R-:W-:-:S06]  /*3a00*/  IADD3 R21, R39, 0x9, RZ ;  /* 0x0000000927157810 */ /* 0x000fcc0007ffe0ff */
[----:B------:R-:W-:Y:S02]  /*3a10*/  @!P3 IMAD R17, R37, R61, R36 ;  /* 0x0000003d2511b224 */ /* 0x000fe400078e0224 */
[----:B------:R-:W-:Y:S01]  /*3a20*/  @!P6 FADD.FTZ R14, R14, R20 ;  /* 0x000000140e0ee221 */ /* 0x000fe20000010000 */
[----:B------:R-:W-:Y:S01]  /*3a30*/  ISETP.EQ.OR P6, PT, R21, UR16, P2 ;  /* 0x0000001015007c0c */ /* 0x000fe200097c2670 */
[----:B------:R-:W-:Y:S02]  /*3a40*/  @!P4 IMAD R19, R37, R16, R36 ;  /* 0x000000102513c224 */ /* 0x000fe400078e0224 */
[----:B------:R-:W-:-:S04]  /*3a50*/  @!P3 IMAD.WIDE.U32 R16, R17, 0x8, R66 ;  /* 0x000000081110b825 */ /* 0x000fc800078e0042 */
[----:B------:R-:W-:Y:S02]  /*3a60*/  @!P4 IMAD.WIDE.U32 R18, R19, 0x8, R66 ;  /* 0x000000081312c825 */ /* 0x000fe400078e0042 */
[----:B------:R-:W2:Y:S04]  /*3a70*/  @!P3 LDG.E.64 R16, desc[UR14][R16.64] ;  /* 0x0000000e1010b981 */ /* 0x000ea8000c1e1b00 */
[----:B------:R-:W3:Y:S01]  /*3a80*/  @!P4 LDG.E.64 R18, desc[UR14][R18.64] ;  /* 0x0000000e1212c981 */ /* 0x000ee2000c1e1b00 */
[----:B------:R-:W-:-:S04]  /*3a90*/  @!P6 IMAD R21, R37, R21, R36 ;  /* 0x000000152515e224 */ /* 0x000fc800078e0224 */
        /* <DEDUP_REMOVED lines=10> */
[----:B----4-:R-:W-:-:S07]  /*3b40*/  @!P6 FADD.FTZ R15, R15, R21 ;  /* 0x000000150f0fe221 */ /* 0x010fce0000010000 */
[--C-:B------:R-:W-:Y:S01]  /*3b50*/  @!P3 IMAD R17, R37, R61, R36.reuse ;  /* 0x0000003d2511b224 */ /* 0x100fe200078e0224 */
[----:B------:R-:W-:Y:S02]  /*3b60*/  IADD3 R21, R39, 0xc, RZ ;  /* 0x0000000c27157810 */ /* 0x000fe40007ffe0ff */
[----:B------:R-:W-:Y:S02]  /*3b70*/  @!P4 IMAD R19, R37, R16, R36 ;  /* 0x000000102513c224 */ /* 0x000fe400078e0224 */
[----:B------:R-:W-:-:S04]  /*3b80*/  @!P3 IMAD.WIDE.U32 R16, R17, 0x8, R66 ;  /* 0x000000081110b825 */ /* 0x000fc800078e0042 */
[----:B------:R-:W-:Y:S01]  /*3b90*/  @!P6 FADD.FTZ R14, R14, R20 ;  /* 0x000000140e0ee221 */ /* 0x000fe20000010000 */
[----:B------:R-:W-:Y:S01]  /*3ba0*/  ISETP.EQ.OR P6, PT, R21, UR16, P2 ;  /* 0x0000001015007c0c */ /* 0x000fe200097c2670 */
[----:B------:R-:W-:Y:S01]  /*3bb0*/  @!P4 IMAD.WIDE.U32 R18, R19, 0x8, R66 ;  /* 0x000000081312c825 */ /* 0x000fe200078e0042 */
[----:B------:R-:W2:Y:S05]  /*3bc0*/  @!P3 LDG.E.64 R16, desc[UR14][R16.64] ;  /* 0x0000000e1010b981 */ /* 0x000eaa000c1e1b00 */
[----:B------:R-:W3:Y:S06]  /*3bd0*/  @!P4 LDG.E.64 R18, desc[UR14][R18.64] ;  /* 0x0000000e1212c981 */ /* 0x000eec000c1e1b00 */
[----:B------:R-:W-:-:S04]  /*3be0*/  @!P6 IMAD R21, R37, R21, R36 ;  /* 0x000000152515e224 */ /* 0x000fc800078e0224 */
        /* <DEDUP_REMOVED lines=9> */
[----:B------:R-:W-:-:S11]  /*3c80*/  ISETP.EQ.OR P3, PT, R68, UR16, P2 ;  /* 0x0000001044007c0c */ /* 0x000fd60009762670 */
[--C-:B------:R-:W-:Y:S02]  /*3c90*/  @!P4 IMAD R17, R37, R61, R36.reuse ;  /* 0x0000003d2511c224 */ /* 0x100fe400078e0224 */
[----:B----4-:R-:W-:Y:S01]  /*3ca0*/  @!P6 FADD.FTZ R15, R15, R21 ;  /* 0x000000150f0fe221 */ /* 0x010fe20000010000 */
[----:B------:R-:W-:Y:S01]  /*3cb0*/  IADD3 R21, R39, 0xf, RZ ;  /* 0x0000000f27157810 */ /* 0x000fe20007ffe0ff */
        /* <DEDUP_REMOVED lines=20> */
.L_x_65:
[----:B------:R-:W-:-:S13]  /*3e00*/  ISETP.GT.AND P3, PT, R38, 0x4, PT ;  /* 0x000000042600780c */ /* 0x000fda0003f64270 */
[----:B------:R-:W-:Y:S05]  /*3e10*/  @!P3 BRA `(.L_x_67) ;  /* 0x0000000000ecb947 */ /* 0x000fea0003800000 */
[C---:B------:R-:W-:Y:S02]  /*3e20*/  ISETP.EQ.OR P0, PT, R39.reuse, UR16, P2 ;  /* 0x0000001027007c0c */ /* 0x040fe40009702670 */
[----:B------:R-:W-:-:S04]  /*3e30*/  IADD3 R21, R39, 0x1, RZ ;  /* 0x0000000127157810 */ /* 0x000fc80007ffe0ff */
[----:B------:R-:W-:-:S07]  /*3e40*/  ISETP.EQ.OR P3, PT, R21, UR16, P2 ;  /* 0x0000001015007c0c */ /* 0x000fce0009762670 */
[----:B------:R-:W-:-:S04]  /*3e50*/  @!P0 IMAD R17, R39, R37, R36 ;  /* 0x0000002527118224 */ /* 0x000fc800078e0224 */
[----:B------:R-:W-:-:S06]  /*3e60*/  @!P0 IMAD.WIDE.U32 R16, R17, 0x8, R66 ;  /* 0x0000000811108825 */ /* 0x000fcc00078e0042 */
[----:B------:R-:W2:Y:S01]  /*3e70*/  @!P0 LDG.E.64 R16, desc[UR14][R16.64] ;  /* 0x0000000e10108981 */ /* 0x000ea2000c1e1b00 */
[----:B------:R-:W-:-:S04]  /*3e80*/  @!P3 IMAD R21, R37, R21, R36 ;  /* 0x000000152515b224 */ /* 0x000fc800078e0224 */
[----:B------:R-:W-:-:S06]  /*3e90*/  @!P3 IMAD.WIDE.U32 R20, R21, 0x8, R66 ;  /* 0x000000081514b825 */ /* 0x000fcc00078e0042 */
[----:B------:R-:W3:Y:S01]  /*3ea0*/  @!P3 LDG.E.64 R20, desc[UR14][R20.64] ;  /* 0x0000000e1414b981 */ /* 0x000ee2000c1e1b00 */
[C---:B------:R-:W-:Y:S02]  /*3eb0*/  IADD3 R19, R39.reuse, 0x2, RZ ;  /* 0x0000000227137810 */ /* 0x040fe40007ffe0ff */
[----:B------:R-:W-:Y:S02]  /*3ec0*/  IADD3 R61, R39, 0x3, RZ ;  /* 0x00000003273d7810 */ /* 0x000fe40007ffe0ff */
[----:B------:R-:W-:Y:S02]  /*3ed0*/  ISETP.EQ.OR P4, PT, R19, UR16, P2 ;  /* 0x0000001013007c0c */ /* 0x000fe40009782670 */
[----:B------:R-:W-:Y:S02]  /*3ee0*/  ISETP.EQ.OR P6, PT, R61, UR16, P2 ;  /* 0x000000103d007c0c */ /* 0x000fe400097c2670 */
[----:B------:R-:W-:-:S09]  /*3ef0*/  IADD3 R39, R39, 0x4, RZ ;  /* 0x0000000427277810 */ /* 0x000fd20007ffe0ff */
[----:B------:R-:W-:-:S04]  /*3f00*/  @!P4 IMAD R19, R37, R19, R36 ;  /* 0x000000132513c224 */ /* 0x000fc800078e0224 */
[----:B------:R-:W-:-:S06]  /*3f10*/  @!P4 IMAD.WIDE.U32 R18, R19, 0x8, R66 ;  /* 0x000000081312c825 */ /* 0x000fcc00078e0042 */
[----:B------:R-:W4:Y:S01]  /*3f20*/  @!P4 LDG.E.64 R18, desc[UR14][R18.64] ;  /* 0x0000000e1212c981 */ /* 0x000f22000c1e1b00 */
[----:B--2---:R-:W-:Y:S01]  /*3f30*/  @!P0 FADD.FTZ R15, R15, R17 ;  /* 0x000000110f0f8221 */ /* 0x004fe20000010000 */
[----:B------:R-:W-:Y:S02]  /*3f40*/  @!P6 IMAD R17, R37, R61, R36 ;  /* 0x0000003d2511e224 */ /* 0x000fe400078e0224 */
[----:B------:R-:W-:Y:S01]  /*3f50*/  @!P0 FADD.FTZ R14, R14, R16 ;  /* 0x000000100e0e8221 */ /* 0x000fe20000010000 */
[----:B------:R-:W-:Y:S01]  /*3f60*/  ISETP.EQ.OR P0, PT, R39, UR16, P2 ;  /* 0x0000001027007c0c */ /* 0x000fe20009702670 */
[----:B------:R-:W-:-:S06]  /*3f70*/  @!P6 IMAD.WIDE.U32 R16, R17, 0x8, R66 ;  /* 0x000000081110e825 */ /* 0x000fcc00078e0042 */
[----:B------:R-:W2:Y:S01]  /*3f80*/  @!P6 LDG.E.64 R16, desc[UR14][R16.64] ;  /* 0x0000000e1010e981 */ /* 0x000ea2000c1e1b00 */
[----:B---3--:R-:W-:Y:S01]  /*3f90*/  @!P3 FADD.FTZ R15, R15, R21 ;  /* 0x000000150f0fb221 */ /* 0x008fe20000010000 */
[----:B------:R-:W-:-:S04]  /*3fa0*/  @!P3 FADD.FTZ R14, R14, R20 ;  /* 0x000000140e0eb221 */ /* 0x000fc80000010000 */
[----:B------:R-:W-:-:S04]  /*3fb0*/  @!P0 IMAD R21, R37, R39, R36 ;  /* 0x0000002725158224 */ /* 0x000fc800078e0224 */
[----:B------:R-:W-:-:S06]  /*3fc0*/  @!P0 IMAD.WIDE.U32 R20, R21, 0x8, R66 ;  /* 0x0000000815148825 */ /* 0x000fcc00078e0042 */
[----:B------:R-:W3:Y:S01]  /*3fd0*/  @!P0 LDG.E.64 R20, desc[UR14][R20.64] ;  /* 0x0000000e14148981 */ /* 0x000ee2000c1e1b00 */
[C---:B------:R-:W-:Y:S01]  /*3fe0*/  IADD3 R61, R39.reuse, 0x3, RZ ;  /* 0x00000003273d7810 */ /* 0x040fe20007ffe0ff */
[----:B----4-:R-:W-:Y:S01]  /*3ff0*/  @!P4 FADD.FTZ R14, R14, R18 ;  /* 0x000000120e0ec221 */ /* 0x010fe20000010000 */
[----:B------:R-:W-:Y:S01]  /*4000*/  IADD3 R18, R39, 0x1, RZ ;  /* 0x0000000127127810 */ /* 0x000fe20007ffe0ff */
[----:B------:R-:W-:Y:S01]  /*4010*/  @!P4 FADD.FTZ R15, R15, R19 ;  /* 0x000000130f0fc221 */ /* 0x000fe20000010000 */
[----:B------:R-:W-:Y:S02]  /*4020*/  IADD3 R19, R39, 0x2, RZ ;  /* 0x0000000227137810 */ /* 0x000fe40007ffe0ff */
[----:B------:R-:W-:Y:S02]  /*4030*/  ISETP.EQ.OR P4, PT, R18, UR16, P2 ;  /* 0x0000001012007c0c */ /* 0x000fe40009782670 */
[----:B------:R-:W-:Y:S01]  /*4040*/  ISETP.EQ.OR P3, PT, R61, UR16, P2 ;  /* 0x000000103d007c0c */ /* 0x000fe20009762670 */
[----:B--2---:R-:W-:Y:S01]  /*4050*/  @!P6 FADD.FTZ R14, R14, R16 ;  /* 0x000000100e0ee221 */ /* 0x004fe20000010000 */
[----:B------:R-:W-:Y:S01]  /*4060*/  @!P6 FADD.FTZ R15, R15, R17 ;  /* 0x000000110f0fe221 */ /* 0x000fe20000010000 */
[----:B------:R-:W-:-:S08]  /*4070*/  ISETP.EQ.OR P6, PT, R19, UR16, P2 ;  /* 0x0000001013007c0c */ /* 0x000fd000097c2670 */
[----:B------:R-:W-:-:S04]  /*4080*/  @!P4 IMAD R17, R37, R18, R36 ;  /* 0x000000122511c224 */ /* 0x000fc800078e0224 */
[----:B------:R-:W-:-:S06]  /*4090*/  @!P4 IMAD.WIDE.U32 R16, R17, 0x8, R66 ;  /* 0x000000081110c825 */ /* 0x000fcc00078e0042 */
[----:B------:R-:W2:Y:S01]  /*40a0*/  @!P4 LDG.E.64 R16, desc[UR14][R16.64] ;  /* 0x0000000e1010c981 */ /* 0x000ea2000c1e1b00 */
[--C-:B------:R-:W-:Y:S02]  /*40b0*/  @!P6 IMAD R19, R37, R19, R36.reuse ;  /* 0x000000132513e224 */ /* 0x100fe400078e0224 */
[----:B---3--:R-:W-:Y:S01]  /*40c0*/  @!P0 FADD.FTZ R15, R15, R21 ;  /* 0x000000150f0f8221 */ /* 0x008fe20000010000 */
[----:B------:R-:W-:Y:S02]  /*40d0*/  @!P3 IMAD R21, R37, R61, R36 ;  /* 0x0000003d2515b224 */ /* 0x000fe400078e0224 */
[----:B------:R-:W-:-:S04]  /*40e0*/  @!P6 IMAD.WIDE.U32 R18, R19, 0x8, R66 ;  /* 0x000000081312e825 */ /* 0x000fc800078e0042 */
[----:B------:R-:W-:Y:S01]  /*40f0*/  @!P0 FADD.FTZ R14, R14, R20 ;  /* 0x000000140e0e8221 */ /* 0x000fe20000010000 */
[----:B------:R-:W-:Y:S01]  /*4100*/  @!P3 IMAD.WIDE.U32 R20, R21, 0x8, R66 ;  /* 0x000000081514b825 */ /* 0x000fe200078e0042 */
[----:B------:R-:W3:Y:S05]  /*4110*/  @!P6 LDG.E.64 R18, desc[UR14][R18.64] ;  /* 0x0000000e1212e981 */ /* 0x000eea000c1e1b00 */
[----:B------:R-:W4:Y:S01]  /*4120*/  @!P3 LDG.E.64 R20, desc[UR14][R20.64] ;  /* 0x0000000e1414b981 */ /* 0x000f22000c1e1b00 */
[----:B------:R-:W-:Y:S02]  /*4130*/  IADD3 R38, R38, -0x4, RZ ;  /* 0xfffffffc26267810 */ /* 0x000fe40007ffe0ff */
[----:B------:R-:W-:-:S02]  /*4140*/  PLOP3.LUT P0, PT, PT, PT, PT, 0x8, 0x0 ;  /* 0x000000000000781c */ /* 0x000fc40003f0e170 */
[----:B------:R-:W-:Y:S02]  /*4150*/  IADD3 R38, R38, -0x4, RZ ;  /* 0xfffffffc26267810 */ /* 0x000fe40007ffe0ff */
[----:B------:R-:W-:Y:S01]  /*4160*/  IADD3 R39, R39, 0x4, RZ ;  /* 0x0000000427277810 */ /* 0x000fe20007ffe0ff */
[----:B--2---:R-:W-:Y:S01]  /*4170*/  @!P4 FADD.FTZ R14, R14, R16 ;  /* 0x000000100e0ec221 */ /* 0x004fe20000010000 */
[----:B------:R-:W-:-:S03]  /*4180*/  @!P4 FADD.FTZ R15, R15, R17 ;  /* 0x000000110f0fc221 */ /* 0x000fc60000010000 */
[----:B---3--:R-:W-:Y:S01]  /*4190*/  @!P6 FADD.FTZ R14, R14, R18 ;  /* 0x000000120e0ee221 */ /* 0x008fe20000010000 */
[----:B------:R-:W-:-:S03]  /*41a0*/  @!P6 FADD.FTZ R15, R15, R19 ;  /* 0x000000130f0fe221 */ /* 0x000fc60000010000 */
[----:B----4-:R-:W-:Y:S01]  /*41b0*/  @!P3 FADD.FTZ R14, R14, R20 ;  /* 0x000000140e0eb221 */ /* 0x010fe20000010000 */
[----:B------:R-:W-:-:S07]  /*41c0*/  @!P3 FADD.FTZ R15, R15, R21 ;  /* 0x000000150f0fb221 */ /* 0x000fce0000010000 */
.L_x_67:
[----:B------:R-:W-:-:S13]  /*41d0*/  ISETP.NE.OR P0, PT, R38, RZ, P0 ;  /* 0x000000ff2600720c */ /* 0x000fda0000705670 */
[----:B------:R-:W-:Y:S05]  /*41e0*/  @!P0 BRA `(.L_x_63) ;  /* 0x00000000007c8947 */ /* 0x000fea0003800000 */
.L_x_64:
[----:B------:R-:W-:-:S13]  /*41f0*/  ISETP.EQ.OR P3, PT, R39, UR16, P2 ;  /* 0x0000001027007c0c */ /* 0x000fda0009762670 */
[----:B------:R-:W-:-:S04]  /*4200*/  @!P3 IMAD R21, R37, R39, R36 ;  /* 0x000000272515b224 */ /* 0x000fc800078e0224 */
[----:B------:R-:W-:-:S06]  /*4210*/  @!P3 IMAD.WIDE.U32 R20, R21, 0x8, R66 ;  /* 0x000000081514b825 */ /* 0x000fcc00078e0042 */
[----:B------:R-:W2:Y:S01]  /*4220*/  @!P3 LDG.E.64 R20, desc[UR14][R20.64] ;  /* 0x0000000e1414b981 */ /* 0x000ea2000c1e1b00 */
        /* <DEDUP_REMOVED lines=10> */
[----:B------:R-:W3:Y:S02]  /*42d0*/  @!P4 LDG.E.64 R18, desc[UR14][R18.64] ;  /* 0x0000000e1212c981 */ /* 0x000ee4000c1e1b00 */
[----:B------:R-:W-:Y:S02]  /*42e0*/  @!P0 IMAD R61, R37, R61, R36 ;  /* 0x0000003d253d8224 */ /* 0x000fe400078e0224 */
[----:B------:R-:W4:Y:S01]  /*42f0*/  @!P6 LDG.E.64 R16, desc[UR14][R16.64] ;  /* 0x0000000e1010e981 */ /* 0x000f22000c1e1b00 */
[----:B--2---:R-:W-:Y:S01]  /*4300*/  @!P3 FADD.FTZ R14, R14, R20 ;  /* 0x000000140e0eb221 */ /* 0x004fe20000010000 */
[----:B------:R-:W-:Y:S01]  /*4310*/  @!P3 FADD.FTZ R15, R15, R21 ;  /* 0x000000150f0fb221 */ /* 0x000fe20000010000 */
[----:B------:R-:W-:-:S06]  /*4320*/  @!P0 IMAD.WIDE.U32 R20, R61, 0x8, R66 ;  /* 0x000000083d148825 */ /* 0x000fcc00078e0042 */
[----:B------:R-:W2:Y:S01]  /*4330*/  @!P0 LDG.E.64 R20, desc[UR14][R20.64] ;  /* 0x0000000e14148981 */ /* 0x000ea2000c1e1b00 */
[----:B------:R-:W-:-:S04]  /*4340*/  IADD3 R38, R38, -0x4, RZ ;  /* 0xfffffffc26267810 */ /* 0x000fc80007ffe0ff */
[----:B------:R-:W-:Y:S02]  /*4350*/  ISETP.NE.AND P3, PT, R38, RZ, PT ;  /* 0x000000ff2600720c */ /* 0x000fe40003f65270 */
[----:B------:R-:W-:Y:S01]  /*4360*/  IADD3 R39, R39, 0x4, RZ ;  /* 0x0000000427277810 */ /* 0x000fe20007ffe0ff */
[----:B---3--:R-:W-:Y:S01]  /*4370*/  @!P4 FADD.FTZ R14, R14, R18 ;  /* 0x000000120e0ec221 */ /* 0x008fe20000010000 */
[----:B------:R-:W-:-:S03]  /*4380*/  @!P4 FADD.FTZ R15, R15, R19 ;  /* 0x000000130f0fc221 */ /* 0x000fc60000010000 */
[----:B----4-:R-:W-:Y:S01]  /*4390*/  @!P6 FADD.FTZ R14, R14, R16 ;  /* 0x000000100e0ee221 */ /* 0x010fe20000010000 */
[----:B------:R-:W-:-:S03]  /*43a0*/  @!P6 FADD.FTZ R15, R15, R17 ;  /* 0x000000110f0fe221 */ /* 0x000fc60000010000 */
[----:B--2---:R-:W-:Y:S01]  /*43b0*/  @!P0 FADD.FTZ R14, R14, R20 ;  /* 0x000000140e0e8221 */ /* 0x004fe20000010000 */
[----:B------:R-:W-:Y:S01]  /*43c0*/  @!P0 FADD.FTZ R15, R15, R21 ;  /* 0x000000150f0f8221 */ /* 0x000fe20000010000 */
[----:B------:R-:W-:Y:S06]  /*43d0*/  @P3 BRA `(.L_x_64) ;  /* 0xfffffffc00843947 */ /* 0x000fec000383ffff */
.L_x_63:
        /* <DEDUP_REMOVED lines=8> */
[----:B------:R-:W2:Y:S02]  /*4460*/  LDG.E.64 R16, desc[UR14][R16.64] ;  /* 0x0000000e10107981 */ /* 0x000ea4000c1e1b00 */
[----:B--2---:R-:W-:Y:S01]  /*4470*/  FADD.FTZ R14, R14, R16 ;  /* 0x000000100e0e7221 */ /* 0x004fe20000010000 */
[----:B------:R-:W-:-:S07]  /*4480*/  FADD.FTZ R15, R15, R17 ;  /* 0x000000110f0f7221 */ /* 0x000fce0000010000 */
.L_x_69:
[----:B------:R-:W-:Y:S05]  /*4490*/  BSYNC B0 ;  /* 0x0000000000007941 */ /* 0x000fea0003800000 */
.L_x_68:
        /* <DEDUP_REMOVED lines=10> */
[----:B------:R-:W2:Y:S04]  /*4540*/  @!P3 LDG.E.64 R16, desc[UR14][R16.64] ;  /* 0x0000000e1010b981 */ /* 0x000ea8000c1e1b00 */
[----:B------:R-:W3:Y:S01]  /*4550*/  @!P0 LDG.E.64 R18, desc[UR14][R18.64] ;  /* 0x0000000e12128981 */ /* 0x000ee2000c1e1b00 */
[----:B--2---:R-:W-:Y:S01]  /*4560*/  @!P3 FADD.FTZ R14, R14, R16 ;  /* 0x000000100e0eb221 */ /* 0x004fe20000010000 */
[----:B------:R-:W-:-:S03]  /*4570*/  @!P3 FADD.FTZ R15, R15, R17 ;  /* 0x000000110f0fb221 */ /* 0x000fc60000010000 */
[----:B---3--:R-:W-:Y:S01]  /*4580*/  @!P0 FADD.FTZ R14, R14, R18 ;  /* 0x000000120e0e8221 */ /* 0x008fe20000010000 */
[----:B------:R-:W-:-:S07]  /*4590*/  @!P0 FADD.FTZ R15, R15, R19 ;  /* 0x000000130f0f8221 */ /* 0x000fce0000010000 */
.L_x_60:
[----:B------:R-:W1:Y:S01]  /*45a0*/  S2UR UR12, SR_CgaCtaId ;  /* 0x00000000000c79c3 */ /* 0x000e620000008800 */
[----:B------:R-:W-:Y:S01]  /*45b0*/  UMOV UR11, 0x400 ;  /* 0x00000400000b7882 */ /* 0x000fe20000000000 */
[C---:B------:R-:W-:Y:S01]  /*45c0*/  PRMT R21, R49.reuse, 0x7632, R21 ;  /* 0x0000763231157816 */ /* 0x040fe20000000015 */
[----:B------:R-:W-:Y:S01]  /*45d0*/  ULDC.64 UR22, c[0x0][0x290] ;  /* 0x0000a40000167ab9 */ /* 0x000fe20000000a00 */
[----:B------:R-:W-:Y:S02]  /*45e0*/  SHF.L.U32 R49, R49, 0x10, RZ ;  /* 0x0000001031317819 */ /* 0x000fe400000006ff */
[----:B------:R-:W-:Y:S02]  /*45f0*/  SHF.R.S32.HI R20, RZ, 0x1f, R57 ;  /* 0x0000001fff147819 */ /* 0x000fe40000011439 */
[----:B------:R-:W-:Y:S01]  /*4600*/  ISETP.GE.U32.AND P0, PT, R57, UR22, PT ;  /* 0x0000001639007c0c */ /* 0x000fe2000bf06070 */
[----:B------:R-:W-:Y:S01]  /*4610*/  FADD.FTZ R49, R49, -UR13 ;  /* 0x8000000d31317e21 */ /* 0x000fe20008010000 */
[----:B------:R-:W-:-:S02]  /*4620*/  SHF.L.U32 R50, R50, 0x10, RZ ;  /* 0x0000001032327819 */ /* 0x000fc400000006ff */
[----:B------:R-:W-:Y:S01]  /*4630*/  ISETP.GE.AND.EX P0, PT, R20, UR23, PT, P0 ;  /* 0x0000001714007c0c */ /* 0x000fe2000bf06300 */
[----:B0-----:R-:W-:Y:S01]  /*4640*/  FMUL.FTZ R61, R49, UR18 ;  /* 0x00000012313d7c20 */ /* 0x001fe20008410000 */
[----:B-1----:R-:W-:-:S09]  /*4650*/  ULEA UR11, UR12, UR11, 0x18 ;  /* 0x0000000b0c0b7291 */ /* 0x002fd2000f8ec03f */
[----:B------:R0:W-:Y:S01]  /*4660*/  @!P2 STS.64 [UR11+0xc8], R14 ;  /* 0x0000c80eff00a988 */ /* 0x0001e20008000a0b */
[----:B------:R-:W-:Y:S01]  /*4670*/  BAR.SYNC.DEFER_BLOCKING 0x0 ;  /* 0x0000000000007b1d */ /* 0x000fe20000010000 */
[----:B0-----:R-:W-:Y:S02]  /*4680*/  SHF.L.U32 R14, R21, 0x10, RZ ;  /* 0x00000010150e7819 */ /* 0x001fe400000006ff */
[----:B------:R-:W-:-:S03]  /*4690*/  SHF.L.U32 R15, R48, 0x10, RZ ;  /* 0x00000010300f7819 */ /* 0x000fc600000006ff */
[----:B------:R-:W-:Y:S01]  /*46a0*/  FADD.FTZ R14, R14, -UR13 ;  /* 0x8000000d0e0e7e21 */ /* 0x000fe20008010000 */
[----:B------:R-:W0:Y:S01]  /*46b0*/  LDS.64 R16, [UR11+0xc8] ;  /* 0x0000c80bff107984 */ /* 0x000e220008000a00 */
[----:B------:R-:W-:Y:S02]  /*46c0*/  ULDC UR11, c[0x0][0x2bc] ;  /* 0x0000af00000b7ab9 */ /* 0x000fe40000000800 */
[----:B0-----:R-:W-:Y:S01]  /*46d0*/  FMUL.FTZ R18, R16, UR11 ;  /* 0x0000000b10127c20 */ /* 0x001fe20008410000 */
[----:B------:R-:W-:Y:S01]  /*46e0*/  PRMT R16, R48, 0x7632, R16 ;  /* 0x0000763230107816 */ /* 0x000fe20000000010 */
[----:B------:R-:W-:Y:S01]  /*46f0*/  FMUL.FTZ R19, R17, UR11 ;  /* 0x0000000b11137c20 */ /* 0x000fe20008410000 */
[----:B------:R-:W-:Y:S02]  /*4700*/  FMUL.FTZ R48, R14, UR18 ;  /* 0x000000120e307c20 */ /* 0x000fe40008410000 */
        /* <DEDUP_REMOVED lines=20> */
.L_x_70:
[----:B------:R-:W-:Y:S04]  /*4850*/  BSSY B0, `(.L_x_71) ;  /* 0x0000014000007945 */ /* 0x000fe80003800000 */
[----:B------:R-:W-:Y:S05]  /*4860*/  @!P1 BRA `(.L_x_72) ;  /* 0x0000000000489947 */ /* 0x000fea0003800000 */
[C-C-:B------:R-:W-:Y:S01]  /*4870*/  FFMA.FTZ R14, R18.reuse, R61, R19.reuse ;  /* 0x0000003d120e7223 */ /* 0x140fe20000010013 */
[----:B------:R-:W-:Y:S01]  /*4880*/  ULDC.64 UR20, c[0x0][0x288] ;  /* 0x0000a20000147ab9 */ /* 0x000fe20000000a00 */
[----:B------:R-:W-:Y:S01]  /*4890*/  FFMA.FTZ R21, R18, R48, R19 ;  /* 0x0000003012157223 */ /* 0x000fe20000010013 */
[----:B------:R-:W-:Y:S02]  /*48a0*/  IMAD R35, R3, UR20, RZ ;  /* 0x0000001403237c24 */ /* 0x000fe4000f8e02ff */
[----:B------:R-:W-:Y:S01]  /*48b0*/  FFMA.FTZ R17, R15, R10, -R14 ;  /* 0x0000000a0f117223 */ /* 0x000fe2000001080e */
[----:B------:R-:W-:Y:S01]  /*48c0*/  MOV R14, R62 ;  /* 0x0000003e000e7202 */ /* 0x000fe20000000f00 */
[----:B------:R-:W-:Y:S01]  /*48d0*/  FFMA.FTZ R21, R16, R11, -R21 ;  /* 0x0000000b10157223 */ /* 0x000fe20000010815 */
[----:B------:R-:W-:Y:S01]  /*48e0*/  MOV R15, R65 ;  /* 0x00000041000f7202 */ /* 0x000fe20000000f00 */
[C---:B------:R-:W-:Y:S02]  /*48f0*/  IMAD R35, R58.reuse, UR21, R35 ;  /* 0x000000153a237c24 */ /* 0x040fe4000f8e0223 */
[----:B------:R-:W-:Y:S01]  /*4900*/  FMUL.FTZ R36, R17, UR18 ;  /* 0x0000001211247c20 */ /* 0x000fe20008410000 */
[----:B------:R-:W-:Y:S01]  /*4910*/  FMUL.FTZ R21, R21, UR18 ;  /* 0x0000001215157c20 */ /* 0x000fe20008410000 */
[----:B------:R-:W-:Y:S01]  /*4920*/  IMAD.WIDE.U32 R14, R58, UR20, R14 ;  /* 0x000000143a0e7c25 */ /* 0x000fe2000f8e000e */
[----:B------:R-:W-:-:S03]  /*4930*/  ULDC.64 UR20, c[0x0][0x210] ;  /* 0x0000840000147ab9 */ /* 0x000fc60000000a00 */
[----:B------:R-:W-:Y:S02]  /*4940*/  F2FP.BF16.F32.PACK_AB R21, R21, R36 ;  /* 0x000000241515723e */ /* 0x000fe400000010ff */
[----:B------:R-:W-:Y:S02]  /*4950*/  LEA R16, P2, R14, UR20, 0x1 ;  /* 0x000000140e107c11 */ /* 0x000fe4000f8408ff */
[----:B------:R-:W-:-:S04]  /*4960*/  IADD3 R35, R15, R35, RZ ;  /* 0x000000230f237210 */ /* 0x000fc80007ffe0ff */
[----:B------:R-:W-:-:S05]  /*4970*/  LEA.HI.X R17, R14, UR21, R35, 0x1, P2 ;  /* 0x000000150e117c11 */ /* 0x000fca00090f0c23 */
[----:B------:R0:W-:Y:S02]  /*4980*/  STG.E desc[UR14][R16.64], R21 ;  /* 0x0000001510007986 */ /* 0x0001e4000c10190e */
.L_x_72:
[----:B------:R-:W-:Y:S05]  /*4990*/  BSYNC B0 ;  /* 0x0000000000007941 */ /* 0x000fea0003800000 */
.L_x_71:
[----:B------:R-:W-:Y:S01]  /*49a0*/  SHF.L.U32 R4, R4, 0x10, RZ ;  /* 0x0000001004047819 */ /* 0x000fe200000006ff */
[----:B------:R-:W-:Y:S01]  /*49b0*/  FADD.FTZ R50, R50, -UR13 ;  /* 0x8000000d32327e21 */ /* 0x000fe20008010000 */
[----:B------:R-:W-:Y:S02]  /*49c0*/  ISETP.GE.U32.AND P2, PT, R56, UR22, PT ;  /* 0x0000001638007c0c */ /* 0x000fe4000bf46070 */
[----:B------:R-:W-:Y:S01]  /*49d0*/  ISETP.GT.U32.OR P0, PT, R59, 0x29f, P0 ;  /* 0x0000029f3b00780c */ /* 0x000fe20000704470 */
[----:B------:R-:W-:Y:S01]  /*49e0*/  FADD.FTZ R14, R4, -UR13 ;  /* 0x8000000d040e7e21 */ /* 0x000fe20008010000 */
[----:B------:R-:W-:Y:S01]  /*49f0*/  SHF.L.U32 R47, R47, 0x10, RZ ;  /* 0x000000102f2f7819 */ /* 0x000fe200000006ff */
[----:B------:R-:W-:Y:S01]  /*4a00*/  FMUL.FTZ R39, R50, UR18 ;  /* 0x0000001232277c20 */ /* 0x000fe20008410000 */
[----:B------:R-:W-:Y:S01]  /*4a10*/  SHF.L.U32 R34, R34, 0x10, RZ ;  /* 0x0000001022227819 */ /* 0x000fe200000006ff */
[----:B------:R-:W-:Y:S01]  /*4a20*/  FMUL.FTZ R48, R14, UR18 ;  /* 0x000000120e307c20 */ /* 0x000fe20008410000 */
[----:B------:R-:W-:Y:S01]  /*4a30*/  SHF.R.S32.HI R4, RZ, 0x1f, R56 ;  /* 0x0000001fff047819 */ /* 0x000fe20000011438 */
[----:B------:R-:W-:Y:S06]  /*4a40*/  @!P5 BRA `(.L_x_73) ;  /* 0x000000000048d947 */ /* 0x000fec0003800000 */
[----:B------:R-:W-:Y:S01]  /*4a50*/  FFMA.FTZ R15, R48, R11, R13 ;  /* 0x0000000b300f7223 */ /* 0x000fe2000001000d */
[----:B------:R-:W-:-:S03]  /*4a60*/  FFMA.FTZ R14, R39, R10, R12 ;  /* 0x0000000a270e7223 */ /* 0x000fc6000001000c */
[----:B0-----:R-:W-:Y:S01]  /*4a70*/  FMUL.FTZ R21, R15, -1.4426950216293334961 ;  /* 0xbfb8aa3b0f157820 */ /* 0x001fe20000410000 */
        /* <DEDUP_REMOVED lines=15> */
.L_x_73:
[----:B------:R-:W-:Y:S04]  /*4b70*/  BSSY B0, `(.L_x_74) ;  /* 0x0000014000007945 */ /* 0x000fe80003800000 */
[----:B------:R-:W-:Y:S05]  /*4b80*/  @P0 BRA `(.L_x_75) ;  /* 0x0000000000480947 */ /* 0x000fea0003800000 */
[C-C-:B------:R-:W-:Y:S01]  /*4b90*/  FFMA.FTZ R14, R18.reuse, R39, R19.reuse ;  /* 0x00000027120e7223 */ /* 0x140fe20000010013 */
[----:B------:R-:W-:Y:S01]  /*4ba0*/  FFMA.FTZ R15, R18, R48, R19 ;  /* 0x00000030120f7223 */ /* 0x000fe20000010013 */
[----:B------:R-:W-:Y:S02]  /*4bb0*/  ULDC.64 UR20, c[0x0][0x288] ;  /* 0x0000a20000147ab9 */ /* 0x000fe40000000a00 */
[----:B0-----:R-:W-:Y:S02]  /*4bc0*/  IMAD R16, R20, UR20, RZ ;  /* 0x0000001414107c24 */ /* 0x001fe4000f8e02ff */
[----:B------:R-:W-:Y:S01]  /*4bd0*/  FFMA.FTZ R47, R47, R10, -R14 ;  /* 0x0000000a2f2f7223 */ /* 0x000fe2000001080e */
[----:B------:R-:W-:Y:S01]  /*4be0*/  FFMA.FTZ R20, R34, R11, -R15 ;  /* 0x0000000b22147223 */ /* 0x000fe2000001080f */
[----:B------:R-:W-:Y:S01]  /*4bf0*/  MOV R14, R62 ;  /* 0x0000003e000e7202 */ /* 0x000fe20000000f00 */
[----:B------:R-:W-:Y:S01]  /*4c00*/  IMAD R17, R57, UR21, R16 ;  /* 0x0000001539117c24 */ /* 0x000fe2000f8e0210 */
[----:B------:R-:W-:Y:S01]  /*4c10*/  MOV R15, R65 ;  /* 0x00000041000f7202 */ /* 0x000fe20000000f00 */
[----:B------:R-:W-:Y:S01]  /*4c20*/  FMUL.FTZ R47, R47, UR18 ;  /* 0x000000122f2f7c20 */ /* 0x000fe20008410000 */
[----:B------:R-:W-:Y:S01]  /*4c30*/  FMUL.FTZ R20, R20, UR18 ;  /* 0x0000001214147c20 */ /* 0x000fe20008410000 */
[----:B------:R-:W-:Y:S01]  /*4c40*/  IMAD.WIDE.U32 R14, R57, UR20, R14 ;  /* 0x00000014390e7c25 */ /* 0x000fe2000f8e000e */
[----:B------:R-:W-:-:S02]  /*4c50*/  ULDC.64 UR20, c[0x0][0x210] ;  /* 0x0000840000147ab9 */ /* 0x000fc40000000a00 */
[----:B------:R-:W-:Y:S02]  /*4c60*/  LEA R16, P0, R14, UR20, 0x1 ;  /* 0x000000140e107c11 */ /* 0x000fe4000f8008ff */
[----:B------:R-:W-:Y:S02]  /*4c70*/  IADD3 R17, R15, R17, RZ ;  /* 0x000000110f117210 */ /* 0x000fe40007ffe0ff */
[----:B------:R-:W-:Y:S02]  /*4c80*/  F2FP.BF16.F32.PACK_AB R15, R20, R47 ;  /* 0x0000002f140f723e */ /* 0x000fe400000010ff */
[----:B------:R-:W-:-:S05]  /*4c90*/  LEA.HI.X R17, R14, UR21, R17, 0x1, P0 ;  /* 0x000000150e117c11 */ /* 0x000fca00080f0c11 */
[----:B------:R1:W-:Y:S02]  /*4ca0*/  STG.E desc[UR14][R16.64], R15 ;  /* 0x0000000f10007986 */ /* 0x0003e4000c10190e */
.L_x_75:
[----:B------:R-:W-:Y:S05]  /*4cb0*/  BSYNC B0 ;  /* 0x0000000000007941 */ /* 0x000fea0003800000 */
.L_x_74:
[----:B------:R-:W-:Y:S02]  /*4cc0*/  SHF.L.U32 R45, R45, 0x10, RZ ;  /* 0x000000102d2d7819 */ /* 0x000fe400000006ff */
[----:B------:R-:W-:Y:S02]  /*4cd0*/  SHF.L.U32 R33, R33, 0x10, RZ ;  /* 0x0000001021217819 */ /* 0x000fe400000006ff */
[----:B------:R-:W-:Y:S01]  /*4ce0*/  SHF.R.S32.HI R20, RZ, 0x1f, R55 ;  /* 0x0000001fff147819 */ /* 0x000fe20000011437 */
[----:B------:R-:W-:Y:S01]  /*4cf0*/  FADD.FTZ R45, R45, -UR13 ;  /* 0x8000000d2d2d7e21 */ /* 0x000fe20008010000 */
[----:B------:R-:W-:Y:S01]  /*4d00*/  ISETP.GE.U32.AND P0, PT, R55, UR22, PT ;  /* 0x0000001637007c0c */ /* 0x000fe2000bf06070 */
[----:B------:R-:W-:Y:S01]  /*4d10*/  FADD.FTZ R33, R33, -UR13 ;  /* 0x8000000d21217e21 */ /* 0x000fe20008010000 */
[----:B------:R-:W-:Y:S01]  /*4d20*/  ISETP.GE.AND.EX P2, PT, R4, UR23, PT, P2 ;  /* 0x0000001704007c0c */ /* 0x000fe2000bf46320 */
[----:B------:R-:W-:Y:S01]  /*4d30*/  FMUL.FTZ R45, R45, UR18 ;  /* 0x000000122d2d7c20 */ /* 0x000fe20008410000 */
[----:B------:R-:W-:Y:S01]  /*4d40*/  ISETP.GE.AND.EX P0, PT, R20, UR23, PT, P0 ;  /* 0x0000001714007c0c */ /* 0x000fe2000bf06300 */
[----:B------:R-:W-:Y:S01]  /*4d50*/  FMUL.FTZ R36, R33, UR18 ;  /* 0x0000001221247c20 */ /* 0x000fe20008410000 */
[----:B------:R-:W-:-:S02]  /*4d60*/  ISETP.GT.U32.OR P2, PT, R59, 0x29f, P2 ;  /* 0x0000029f3b00780c */ /* 0x000fc40001744470 */
[----:B-1----:R-:W-:Y:S02]  /*4d70*/  SHF.L.U32 R15, R44, 0x10, RZ ;  /* 0x000000102c0f7819 */ /* 0x002fe400000006ff */
[----:B------:R-:W-:Y:S02]  /*4d80*/  SHF.L.U32 R32, R32, 0x10, RZ ;  /* 0x0000001020207819 */ /* 0x000fe400000006ff */
[----:B------:R-:W-:Y:S01]  /*4d90*/  SHF.L.U32 R46, R46, 0x10, RZ ;  /* 0x000000102e2e7819 */ /* 0x000fe200000006ff */
[----:B------:R-:W-:Y:S06]  /*4da0*/  @!P5 BRA `(.L_x_76) ;  /* 0x000000000048d947 */ /* 0x000fec0003800000 */
[----:B0-----:R-:W-:Y:S01]  /*4db0*/  FFMA.FTZ R16, R36, R11, R13 ;  /* 0x0000000b24107223 */ /* 0x001fe2000001000d */
        /* <DEDUP_REMOVED lines=17> */
.L_x_76:
[----:B------:R-:W-:Y:S04]  /*4ed0*/  BSSY B0, `(.L_x_77) ;  /* 0x0000014000007945 */ /* 0x000fe80003800000 */
[----:B------:R-:W-:Y:S05]  /*4ee0*/  @P2 BRA `(.L_x_78) ;  /* 0x0000000000482947 */ /* 0x000fea0003800000 */
[C-C-:B------:R-:W-:Y:S01]  /*4ef0*/  FFMA.FTZ R14, R18.reuse, R45, R19.reuse ;  /* 0x0000002d120e7223 */ /* 0x140fe20000010013 */
[----:B------:R-:W-:Y:S01]  /*4f00*/  ULDC.64 UR20, c[0x0][0x288] ;  /* 0x0000a20000147ab9 */ /* 0x000fe20000000a00 */
[----:B0-----:R-:W-:Y:S01]  /*4f10*/  FFMA.FTZ R17, R18, R36, R19 ;  /* 0x0000002412117223 */ /* 0x001fe20000010013 */
[----:B------:R-:W-:Y:S02]  /*4f20*/  IMAD R21, R4, UR20, RZ ;  /* 0x0000001404157c24 */ /* 0x000fe4000f8e02ff */
[----:B------:R-:W-:Y:S01]  /*4f30*/  FFMA.FTZ R16, R15, R10, -R14 ;  /* 0x0000000a0f107223 */ /* 0x000fe2000001080e */
[----:B------:R-:W-:Y:S01]  /*4f40*/  MOV R14, R62 ;  /* 0x0000003e000e7202 */ /* 0x000fe20000000f00 */
[----:B------:R-:W-:Y:S01]  /*4f50*/  FFMA.FTZ R4, R32, R11, -R17 ;  /* 0x0000000b20047223 */ /* 0x000fe20000010811 */
[----:B------:R-:W-:Y:S01]  /*4f60*/  MOV R15, R65 ;  /* 0x00000041000f7202 */ /* 0x000fe20000000f00 */
[----:B------:R-:W-:Y:S02]  /*4f70*/  IMAD R17, R56, UR21, R21 ;  /* 0x0000001538117c24 */ /* 0x000fe4000f8e0215 */
        /* <DEDUP_REMOVED lines=9> */
.L_x_78:
[----:B------:R-:W-:Y:S05]  /*5010*/  BSYNC B0 ;  /* 0x0000000000007941 */ /* 0x000fea0003800000 */
.L_x_77:
[----:B------:R-:W-:Y:S01]  /*5020*/  SHF.L.U32 R31, R31, 0x10, RZ ;  /* 0x000000101f1f7819 */ /* 0x000fe200000006ff */
[----:B------:R-:W-:Y:S01]  /*5030*/  FADD.FTZ R46, R46, -UR13 ;  /* 0x8000000d2e2e7e21 */ /* 0x000fe20008010000 */
[----:B------:R-:W-:Y:S02]  /*5040*/  SHF.L.U32 R43, R43, 0x10, RZ ;  /* 0x000000102b2b7819 */ /* 0x000fe400000006ff */
[----:B------:R-:W-:Y:S01]  /*5050*/  ISETP.GT.U32.OR P0, PT, R59, 0x29f, P0 ;  /* 0x0000029f3b00780c */ /* 0x000fe20000704470 */
[----:B------:R-:W-:Y:S01]  /*5060*/  FADD.FTZ R31, R31, -UR13 ;  /* 0x8000000d1f1f7e21 */ /* 0x000fe20008010000 */
[----:B------:R-:W-:Y:S01]  /*5070*/  SHF.L.U32 R30, R30, 0x10, RZ ;  /* 0x000000101e1e7819 */ /* 0x000fe200000006ff */
[----:B------:R-:W-:Y:S01]  /*5080*/  FMUL.FTZ R37, R46, UR18 ;  /* 0x000000122e257c20 */ /* 0x000fe20008410000 */
[----:B0-----:R-:W-:Y:S01]  /*5090*/  SHF.R.S32.HI R21, RZ, 0x1f, R54 ;  /* 0x0000001fff157819 */ /* 0x001fe20000011436 */
[----:B------:R-:W-:Y:S01]  /*50a0*/  FMUL.FTZ R36, R31, UR18 ;  /* 0x000000121f247c20 */ /* 0x000fe20008410000 */
[----:B------:R-:W-:Y:S01]  /*50b0*/  SHF.R.S32.HI R4, RZ, 0x1f, R53 ;  /* 0x0000001fff047819 */ /* 0x000fe20000011435 */
[----:B------:R-:W-:Y:S06]  /*50c0*/  @!P5 BRA `(.L_x_79) ;  /* 0x000000000048d947 */ /* 0x000fec0003800000 */
[----:B-1----:R-:W-:Y:S01]  /*50d0*/  FFMA.FTZ R15, R36, R11, R13 ;  /* 0x0000000b240f7223 */ /* 0x002fe2000001000d */
        /* <DEDUP_REMOVED lines=17> */
.L_x_79:
[----:B------:R-:W-:Y:S04]  /*51f0*/  BSSY B0, `(.L_x_80) ;  /* 0x0000014000007945 */ /* 0x000fe80003800000 */
[----:B------:R-:W-:Y:S05]  /*5200*/  @P0 BRA `(.L_x_81) ;  /* 0x0000000000480947 */ /* 0x000fea0003800000 */
[C-C-:B------:R-:W-:Y:S01]  /*5210*/  FFMA.FTZ R14, R18.reuse, R37, R19.reuse ;  /* 0x00000025120e7223 */ /* 0x140fe20000010013 */
[----:B-1----:R-:W-:Y:S01]  /*5220*/  FFMA.FTZ R15, R18, R36, R19 ;  /* 0x00000024120f7223 */ /* 0x002fe20000010013 */
[----:B------:R-:W-:Y:S02]  /*5230*/  ULDC.64 UR20, c[0x0][0x288] ;  /* 0x0000a20000147ab9 */ /* 0x000fe40000000a00 */
[----:B------:R-:W-:Y:S02]  /*5240*/  IMAD R16, R20, UR20, RZ ;  /* 0x0000001414107c24 */ /* 0x000fe4000f8e02ff */
        /* <DEDUP_REMOVED lines=14> */
.L_x_81:
[----:B------:R-:W-:Y:S05]  /*5330*/  BSYNC B0 ;  /* 0x0000000000007941 */ /* 0x000fea0003800000 */
.L_x_80:
[----:B------:R-:W-:Y:S02]  /*5340*/  SHF.L.U32 R41, R41, 0x10, RZ ;  /* 0x0000001029297819 */ /* 0x000fe400000006ff */
[----:B------:R-:W-:Y:S02]  /*5350*/  SHF.L.U32 R29, R29, 0x10, RZ ;  /* 0x000000101d1d7819 */ /* 0x000fe400000006ff */
[----:B------:R-:W-:Y:S01]  /*5360*/  ISETP.GE.U32.AND P0, PT, R54, UR22, PT ;  /* 0x0000001636007c0c */ /* 0x000fe2000bf06070 */
[----:B------:R-:W-:Y:S01]  /*5370*/  FADD.FTZ R41, R41, -UR13 ;  /* 0x8000000d29297e21 */ /* 0x000fe20008010000 */
[----:B------:R-:W-:Y:S01]  /*5380*/  ISETP.GE.U32.AND P2, PT, R53, UR22, PT ;  /* 0x0000001635007c0c */ /* 0x000fe2000bf46070 */
[----:B------:R-:W-:Y:S01]  /*5390*/  FADD.FTZ R29, R29, -UR13 ;  /* 0x8000000d1d1d7e21 */ /* 0x000fe20008010000 */
[----:B01----:R-:W-:Y:S01]  /*53a0*/  SHF.R.S32.HI R15, RZ, 0x1f, R52 ;  /* 0x0000001fff0f7819 */ /* 0x003fe20000011434 */
[----:B------:R-:W-:Y:S01]  /*53b0*/  FMUL.FTZ R41, R41, UR18 ;  /* 0x0000001229297c20 */ /* 0x000fe20008410000 */
[----:B------:R-:W-:Y:S01]  /*53c0*/  SHF.R.S32.HI R14, RZ, 0x1f, R51 ;  /* 0x0000001fff0e7819 */ /* 0x000fe20000011433 */
[----:B------:R-:W-:Y:S01]  /*53d0*/  FMUL.FTZ R34, R29, UR18 ;  /* 0x000000121d227c20 */ /* 0x000fe20008410000 */
[----:B------:R-:W-:-:S02]  /*53e0*/  ISETP.GE.U32.AND P4, PT, R52, UR22, PT ;  /* 0x0000001634007c0c */ /* 0x000fc4000bf86070 */
[----:B------:R-:W-:Y:S02]  /*53f0*/  ISETP.GE.U32.AND P3, PT, R51, UR22, PT ;  /* 0x0000001633007c0c */ /* 0x000fe4000bf66070 */
[----:B------:R-:W-:Y:S02]  /*5400*/  ISETP.GE.AND.EX P0, PT, R21, UR23, PT, P0 ;  /* 0x0000001715007c0c */ /* 0x000fe4000bf06300 */
[----:B------:R-:W-:Y:S02]  /*5410*/  ISETP.GE.AND.EX P2, PT, R4, UR23, PT, P2 ;  /* 0x0000001704007c0c */ /* 0x000fe4000bf46320 */
[----:B------:R-:W-:Y:S02]  /*5420*/  ISETP.GE.AND.EX P4, PT, R15, UR23, PT, P4 ;  /* 0x000000170f007c0c */ /* 0x000fe4000bf86340 */
[----:B------:R-:W-:Y:S02]  /*5430*/  ISETP.GE.AND.EX P3, PT, R14, UR23, PT, P3 ;  /* 0x000000170e007c0c */ /* 0x000fe4000bf66330 */
[----:B------:R-:W-:-:S02]  /*5440*/  SHF.L.U32 R17, R40, 0x10, RZ ;  /* 0x0000001028117819 */ /* 0x000fc400000006ff */
[C---:B------:R-:W-:Y:S02]  /*5450*/  ISETP.GT.U32.OR P0, PT, R59.reuse, 0x29f, P0 ;  /* 0x0000029f3b00780c */ /* 0x040fe40000704470 */
[----:B------:R-:W-:Y:S02]  /*5460*/  ISETP.GT.U32.OR P2, PT, R59, 0x29f, P2 ;  /* 0x0000029f3b00780c */ /* 0x000fe40001744470 */
[----:B------:R-:W-:Y:S02]  /*5470*/  SHF.L.U32 R28, R28, 0x10, RZ ;  /* 0x000000101c1c7819 */ /* 0x000fe400000006ff */
        /* <DEDUP_REMOVED lines=21> */
.L_x_82:
[----:B------:R-:W-:Y:S04]  /*55d0*/  BSSY B0, `(.L_x_83) ;  /* 0x0000014000007945 */ /* 0x000fe80003800000 */
[----:B------:R-:W-:Y:S05]  /*55e0*/  @P0 BRA `(.L_x_84) ;  /* 0x0000000000480947 */ /* 0x000fea0003800000 */
        /* <DEDUP_REMOVED lines=18> */
.L_x_84:
[----:B------:R-:W-:Y:S05]  /*5710*/  BSYNC B0 ;  /* 0x0000000000007941 */ /* 0x000fea0003800000 */
.L_x_83:
[----:B------:R-:W-:Y:S01]  /*5720*/  FADD.FTZ R42, R42, -UR13 ;  /* 0x8000000d2a2a7e21 */ /* 0x000fe20008010000 */
[----:B------:R-:W-:Y:S01]  /*5730*/  FADD.FTZ R27, R27, -UR13 ;  /* 0x8000000d1b1b7e21 */ /* 0x000fe20008010000 */
[----:B------:R-:W-:Y:S02]  /*5740*/  SHF.L.U32 R5, R5, 0x10, RZ ;  /* 0x0000001005057819 */ /* 0x000fe400000006ff */
[----:B------:R-:W-:Y:S01]  /*5750*/  SHF.L.U32 R26, R26, 0x10, RZ ;  /* 0x000000101a1a7819 */ /* 0x000fe200000006ff */
[----:B------:R-:W-:Y:S01]  /*5760*/  FMUL.FTZ R33, R42, UR18 ;  /* 0x000000122a217c20 */ /* 0x000fe20008410000 */
[----:B------:R-:W-:Y:S01]  /*5770*/  FMUL.FTZ R32, R27, UR18 ;  /* 0x000000121b207c20 */ /* 0x000fe20008410000 */
        /* <DEDUP_REMOVED lines=19> */
.L_x_85:
        /* <DEDUP_REMOVED lines=10> */
[----:B------:R-:W-:Y:S02]  /*5950*/  FMUL.FTZ R21, R20, UR18 ;  /* 0x0000001214157c20 */ /* 0x000fe40008410000 */
[----:B------:R-:W-:Y:S01]  /*5960*/  FMUL.FTZ R20, R26, UR18 ;  /* 0x000000121a147c20 */ /* 0x000fe20008410000 */
[----:B------:R-:W-:-:S04]  /*5970*/  IMAD.WIDE.U32 R16, R53, UR20, R4 ;  /* 0x0000001435107c25 */ /* 0x000fc8000f8e0004 */
[----:B------:R-:W-:Y:S01]  /*5980*/  IMAD R5, R53, UR21, R28 ;  /* 0x0000001535057c24 */ /* 0x000fe2000f8e021c */
[----:B------:R-:W-:Y:S02]  /*5990*/  ULDC.64 UR20, c[0x0][0x210] ;  /* 0x0000840000147ab9 */ /* 0x000fe40000000a00 */
[----:B------:R-:W-:Y:S02]  /*59a0*/  LEA R4, P0, R16, UR20, 0x1 ;  /* 0x0000001410047c11 */ /* 0x000fe4000f8008ff */
[----:B------:R-:W-:Y:S02]  /*59b0*/  IADD3 R5, R17, R5, RZ ;  /* 0x0000000511057210 */ /* 0x000fe40007ffe0ff */
[----:B------:R-:W-:Y:S02]  /*59c0*/  F2FP.BF16.F32.PACK_AB R17, R20, R21 ;  /* 0x000000151411723e */ /* 0x000fe400000010ff */
[----:B------:R-:W-:-:S05]  /*59d0*/  LEA.HI.X R5, R16, UR21, R5, 0x1, P0 ;  /* 0x0000001510057c11 */ /* 0x000fca00080f0c05 */
[----:B------:R1:W-:Y:S02]  /*59e0*/  STG.E desc[UR14][R4.64], R17 ;  /* 0x0000001104007986 */ /* 0x0003e4000c10190e */
.L_x_87:
[----:B------:R-:W-:Y:S05]  /*59f0*/  BSYNC B0 ;  /* 0x0000000000007941 */ /* 0x000fea0003800000 */
.L_x_86:
[----:B------:R-:W-:Y:S02]  /*5a00*/  SHF.L.U32 R6, R6, 0x10, RZ ;  /* 0x0000001006067819 */ /* 0x000fe400000006ff */
[----:B------:R-:W-:Y:S02]  /*5a10*/  SHF.L.U32 R25, R25, 0x10, RZ ;  /* 0x0000001019197819 */ /* 0x000fe400000006ff */
[----:B------:R-:W-:Y:S01]  /*5a20*/  SHF.L.U32 R7, R7, 0x10, RZ ;  /* 0x0000001007077819 */ /* 0x000fe200000006ff */
[----:B------:R-:W-:Y:S01]  /*5a30*/  FADD.FTZ R6, R6, -UR13 ;  /* 0x8000000d06067e21 */ /* 0x000fe20008010000 */
[----:B------:R-:W-:Y:S01]  /*5a40*/  ISETP.GT.U32.OR P4, PT, R59, 0x29f, P4 ;  /* 0x0000029f3b00780c */ /* 0x000fe20002784470 */
[----:B------:R-:W-:Y:S01]  /*5a50*/  FADD.FTZ R25, R25, -UR13 ;  /* 0x8000000d19197e21 */ /* 0x000fe20008010000 */
[----:B------:R-:W-:Y:S01]  /*5a60*/  ISETP.GT.U32.OR P3, PT, R59, 0x29f, P3 ;  /* 0x0000029f3b00780c */ /* 0x000fe20001f64470 */
[----:B------:R-:W-:Y:S01]  /*5a70*/  FMUL.FTZ R27, R6, UR18 ;  /* 0x00000012061b7c20 */ /* 0x000fe20008410000 */
[----:B------:R-:W-:Y:S01]  /*5a80*/  SHF.L.U32 R24, R24, 0x10, RZ ;  /* 0x0000001018187819 */ /* 0x000fe200000006ff */
[----:B------:R-:W-:Y:S01]  /*5a90*/  FMUL.FTZ R26, R25, UR18 ;  /* 0x00000012191a7c20 */ /* 0x000fe20008410000 */
[----:B------:R-:W-:-:S02]  /*5aa0*/  SHF.L.U32 R28, R8, 0x10, RZ ;  /* 0x00000010081c7819 */ /* 0x000fc400000006ff */
[----:B------:R-:W-:Y:S01]  /*5ab0*/  SHF.L.U32 R23, R23, 0x10, RZ ;  /* 0x0000001017177819 */ /* 0x000fe200000006ff */
[----:B------:R-:W-:Y:S06]  /*5ac0*/  @!P5 BRA `(.L_x_88) ;  /* 0x000000000048d947 */ /* 0x000fec0003800000 */
[----:B-1----:R-:W-:Y:S01]  /*5ad0*/  FFMA.FTZ R4, R27, R10, R12 ;  /* 0x0000000a1b047223 */ /* 0x002fe2000001000c */
[----:B------:R-:W-:-:S03]  /*5ae0*/  FFMA.FTZ R5, R26, R11, R13 ;  /* 0x0000000b1a057223 */ /* 0x000fc6000001000d */
[----:B------:R-:W-:Y:S01]  /*5af0*/  FMUL.FTZ R6, R4, -1.4426950216293334961 ;  /* 0xbfb8aa3b04067820 */ /* 0x000fe20000410000 */
[----:B------:R-:W-:-:S05]  /*5b00*/  FMUL.FTZ R16, R5, -1.4426950216293334961 ;  /* 0xbfb8aa3b05107820 */ /* 0x000fca0000410000 */
[----:B------:R-:W1:Y:S08]  /*5b10*/  MUFU.EX2 R6, R6 ;  /* 0x0000000600067308 */ /* 0x000e700000000800 */
[----:B------:R-:W0:Y:S01]  /*5b20*/  MUFU.EX2 R16, R16 ;  /* 0x0000001000107308 */ /* 0x000e220000000800 */
[----:B-1----:R-:W-:-:S07]  /*5b30*/  FADD.FTZ R8, R6, 1 ;  /* 0x3f80000006087421 */ /* 0x002fce0000010000 */
[----:B------:R-:W1:Y:S01]  /*5b40*/  MUFU.RCP R8, R8 ;  /* 0x0000000800087308 */ /* 0x000e620000001000 */
[----:B0-----:R-:W-:-:S07]  /*5b50*/  FADD.FTZ R17, R16, 1 ;  /* 0x3f80000010117421 */ /* 0x001fce0000010000 */
[----:B------:R-:W0:Y:S01]  /*5b60*/  MUFU.RCP R17, R17 ;  /* 0x0000001100117308 */ /* 0x000e220000001000 */
[----:B-1----:R-:W-:Y:S01]  /*5b70*/  FADD.FTZ R21, -R8, 1 ;  /* 0x3f80000008157421 */ /* 0x002fe20000010100 */
[----:B------:R-:W-:-:S03]  /*5b80*/  FMUL.FTZ R7, R7, R8 ;  /* 0x0000000807077220 */ /* 0x000fc60000410000 */
[----:B------:R-:W-:Y:S01]  /*5b90*/  FFMA.FTZ R4, R4, R21, 1 ;  /* 0x3f80000004047423 */ /* 0x000fe20000010015 */
[----:B0-----:R-:W-:Y:S01]  /*5ba0*/  FADD.FTZ R20, -R17, 1 ;  /* 0x3f80000011147421 */ /* 0x001fe20000010100 */
[----:B------:R-:W-:Y:S02]  /*5bb0*/  FMUL.FTZ R24, R24, R17 ;  /* 0x0000001118187220 */ /* 0x000fe40000410000 */
[----:B------:R-:W-:Y:S01]  /*5bc0*/  FMUL.FTZ R7, R7, R4 ;  /* 0x0000000407077220 */ /* 0x000fe20000410000 */
[----:B------:R-:W-:-:S04]  /*5bd0*/  FFMA.FTZ R5, R5, R20, 1 ;  /* 0x3f80000005057423 */ /* 0x000fc80000010014 */
[----:B------:R-:W-:-:S07]  /*5be0*/  FMUL.FTZ R24, R24, R5 ;  /* 0x0000000518187220 */ /* 0x000fce0000410000 */
.L_x_88:
[----:B------:R-:W-:Y:S04]  /*5bf0*/  BSSY B0, `(.L_x_89) ;  /* 0x0000014000007945 */ /* 0x000fe80003800000 */
[----:B------:R-:W-:Y:S05]  /*5c00*/  @P4 BRA `(.L_x_90) ;  /* 0x0000000000484947 */ /* 0x000fea0003800000 */
[C-C-:B-1----:R-:W-:Y:S01]  /*5c10*/  FFMA.FTZ R4, R18.reuse, R27, R19.reuse ;  /* 0x0000001b12047223 */ /* 0x142fe20000010013 */
[----:B------:R-:W-:Y:S01]  /*5c20*/  FFMA.FTZ R5, R18, R26, R19 ;  /* 0x0000001a12057223 */ /* 0x000fe20000010013 */
[----:B------:R-:W-:Y:S02]  /*5c30*/  ULDC.64 UR20, c[0x0][0x288] ;  /* 0x0000a20000147ab9 */ /* 0x000fe40000000a00 */
[----:B------:R-:W-:Y:S01]  /*5c40*/  FFMA.FTZ R8, R7, R10, -R4 ;  /* 0x0000000a07087223 */ /* 0x000fe20000010804 */
[----:B------:R-:W-:Y:S01]  /*5c50*/  FFMA.FTZ R24, R24, R11, -R5 ;  /* 0x0000000b18187223 */ /* 0x000fe20000010805 */
[----:B------:R-:W-:Y:S01]  /*5c60*/  MOV R4, R62 ;  /* 0x0000003e00047202 */ /* 0x000fe20000000f00 */
[----:B------:R-:W-:Y:S01]  /*5c70*/  IMAD R15, R15, UR20, RZ ;  /* 0x000000140f0f7c24 */ /* 0x000fe2000f8e02ff */
[----:B------:R-:W-:-:S03]  /*5c80*/  MOV R5, R65 ;  /* 0x0000004100057202 */ /* 0x000fc60000000f00 */
[----:B------:R-:W-:-:S04]  /*5c90*/  IMAD.WIDE.U32 R6, R52, UR20, R4 ;  /* 0x0000001434067c25 */ /* 0x000fc8000f8e0004 */
[----:B------:R-:W-:Y:S01]  /*5ca0*/  IMAD R5, R52, UR21, R15 ;  /* 0x0000001534057c24 */ /* 0x000fe2000f8e020f */
[----:B------:R-:W-:Y:S01]  /*5cb0*/  ULDC.64 UR20, c[0x0][0x210] ;  /* 0x0000840000147ab9 */ /* 0x000fe20000000a00 */
[----:B------:R-:W-:Y:S01]  /*5cc0*/  FMUL.FTZ R15, R8, UR18 ;  /* 0x00000012080f7c20 */ /* 0x000fe20008410000 */
[----:B------:R-:W-:Y:S01]  /*5cd0*/  FMUL.FTZ R8, R24, UR18 ;  /* 0x0000001218087c20 */ /* 0x000fe20008410000 */
[----:B------:R-:W-:Y:S02]  /*5ce0*/  LEA R4, P0, R6, UR20, 0x1 ;  /* 0x0000001406047c11 */ /* 0x000fe4000f8008ff */
[----:B------:R-:W-:Y:S02]  /*5cf0*/  IADD3 R5, R7, R5, RZ ;  /* 0x0000000507057210 */ /* 0x000fe40007ffe0ff */
[----:B------:R-:W-:Y:S02]  /*5d00*/  F2FP.BF16.F32.PACK_AB R7, R8, R15 ;  /* 0x0000000f0807723e */ /* 0x000fe400000010ff */
[----:B------:R-:W-:-:S05]  /*5d10*/  LEA.HI.X R5, R6, UR21, R5, 0x1, P0 ;  /* 0x0000001506057c11 */ /* 0x000fca00080f0c05 */
[----:B------:R2:W-:Y:S02]  /*5d20*/  STG.E desc[UR14][R4.64], R7 ;  /* 0x0000000704007986 */ /* 0x0005e4000c10190e */
.L_x_90:
[----:B------:R-:W-:Y:S05]  /*5d30*/  BSYNC B0 ;  /* 0x0000000000007941 */ /* 0x000fea0003800000 */
.L_x_89:
[----:B------:R-:W-:Y:S01]  /*5d40*/  FADD.FTZ R28, R28, -UR13 ;  /* 0x8000000d1c1c7e21 */ /* 0x000fe20008010000 */
[----:B------:R-:W-:Y:S01]  /*5d50*/  FADD.FTZ R23, R23, -UR13 ;  /* 0x8000000d17177e21 */ /* 0x000fe20008010000 */
[----:B------:R-:W-:Y:S02]  /*5d60*/  SHF.L.U32 R9, R9, 0x10, RZ ;  /* 0x0000001009097819 */ /* 0x000fe400000006ff */
[----:B------:R-:W-:Y:S01]  /*5d70*/  SHF.L.U32 R22, R22, 0x10, RZ ;  /* 0x0000001016167819 */ /* 0x000fe200000006ff */
[----:B0-----:R-:W-:Y:S01]  /*5d80*/  FMUL.FTZ R21, R28, UR18 ;  /* 0x000000121c157c20 */ /* 0x001fe20008410000 */
[----:B------:R-:W-:Y:S01]  /*5d90*/  FMUL.FTZ R20, R23, UR18 ;  /* 0x0000001217147c20 */ /* 0x000fe20008410000 */
[----:B------:R-:W-:Y:S06]  /*5da0*/  @!P5 BRA `(.L_x_91) ;  /* 0x000000000048d947 */ /* 0x000fec0003800000 */
[----:B------:R-:W-:Y:S01]  /*5db0*/  FFMA.FTZ R12, R21, R10, R12 ;  /* 0x0000000a150c7223 */ /* 0x000fe2000001000c */
[----:B------:R-:W-:-:S03]  /*5dc0*/  FFMA.FTZ R13, R20, R11, R13 ;  /* 0x0000000b140d7223 */ /* 0x000fc6000001000d */
[----:B-12---:R-:W-:Y:S01]  /*5dd0*/  FMUL.FTZ R4, R12, -1.4426950216293334961 ;  /* 0xbfb8aa3b0c047820 */ /* 0x006fe20000410000 */
        /* <DEDUP_REMOVED lines=15> */
.L_x_91:
[----:B------:R-:W-:Y:S04]  /*5ed0*/  BSSY B0, `(.L_x_92) ;  /* 0x0000013000007945 */ /* 0x000fe80003800000 */
[----:B------:R-:W-:Y:S05]  /*5ee0*/  @P3 BRA `(.L_x_93) ;  /* 0x0000000000443947 */ /* 0x000fea0003800000 */
[----:B------:R-:W-:Y:S01]  /*5ef0*/  ULDC.64 UR12, c[0x0][0x288] ;  /* 0x0000a200000c7ab9 */ /* 0x000fe20000000a00 */
[C-C-:B-12---:R-:W-:Y:S01]  /*5f00*/  FFMA.FTZ R4, R18.reuse, R21, R19.reuse ;  /* 0x0000001512047223 */ /* 0x146fe20000010013 */
[----:B------:R-:W-:Y:S01]  /*5f10*/  MOV R63, R65 ;  /* 0x00000041003f7202 */ /* 0x000fe20000000f00 */
[----:B------:R-:W-:Y:S01]  /*5f20*/  FFMA.FTZ R19, R18, R20, R19 ;  /* 0x0000001412137223 */ /* 0x000fe20000010013 */
[----:B------:R-:W-:Y:S02]  /*5f30*/  IMAD R14, R14, UR12, RZ ;  /* 0x0000000c0e0e7c24 */ /* 0x000fe4000f8e02ff */
[----:B------:R-:W-:Y:S01]  /*5f40*/  FFMA.FTZ R4, R9, R10, -R4 ;  /* 0x0000000a09047223 */ /* 0x000fe20000010804 */
[----:B------:R-:W-:Y:S01]  /*5f50*/  FFMA.FTZ R19, R22, R11, -R19 ;  /* 0x0000000b16137223 */ /* 0x000fe20000010813 */
[----:B------:R-:W-:-:S04]  /*5f60*/  IMAD.WIDE.U32 R62, R51, UR12, R62 ;  /* 0x0000000c333e7c25 */ /* 0x000fc8000f8e003e */
[----:B------:R-:W-:Y:S01]  /*5f70*/  FMUL.FTZ R7, R4, UR18 ;  /* 0x0000001204077c20 */ /* 0x000fe20008410000 */
[----:B------:R-:W-:Y:S01]  /*5f80*/  FMUL.FTZ R6, R19, UR18 ;  /* 0x0000001213067c20 */ /* 0x000fe20008410000 */
[----:B------:R-:W-:Y:S01]  /*5f90*/  IMAD R5, R51, UR13, R14 ;  /* 0x0000000d33057c24 */ /* 0x000fe2000f8e020e */
[----:B------:R-:W-:Y:S02]  /*5fa0*/  ULDC.64 UR12, c[0x0][0x210] ;  /* 0x00008400000c7ab9 */ /* 0x000fe40000000a00 */
[----:B------:R-:W-:Y:S02]  /*5fb0*/  LEA R4, P0, R62, UR12, 0x1 ;  /* 0x0000000c3e047c11 */ /* 0x000fe4000f8008ff */
[----:B------:R-:W-:Y:S02]  /*5fc0*/  IADD3 R5, R63, R5, RZ ;  /* 0x000000053f057210 */ /* 0x000fe40007ffe0ff */
[----:B------:R-:W-:Y:S02]  /*5fd0*/  F2FP.BF16.F32.PACK_AB R7, R6, R7 ;  /* 0x000000070607723e */ /* 0x000fe400000010ff */
[----:B------:R-:W-:-:S05]  /*5fe0*/  LEA.HI.X R5, R62, UR13, R5, 0x1, P0 ;  /* 0x0000000d3e057c11 */ /* 0x000fca00080f0c05 */
[----:B------:R0:W-:Y:S02]  /*5ff0*/  STG.E desc[UR14][R4.64], R7 ;  /* 0x0000000704007986 */ /* 0x0001e4000c10190e */
.L_x_93:
[----:B------:R-:W-:Y:S05]  /*6000*/  BSYNC B0 ;  /* 0x0000000000007941 */ /* 0x000fea0003800000 */
.L_x_92:
[----:B------:R-:W-:Y:S01]  /*6010*/  ULDC UR11, c[0x0][0x10] ;  /* 0x00000400000b7ab9 */ /* 0x000fe20000000800 */
[----:B------:R-:W-:Y:S02]  /*6020*/  UIADD3 UR4, UR4, 0x1, URZ ;  /* 0x0000000104047890 */ /* 0x000fe4000fffe03f */
[----:B------:R-:W-:-:S04]  /*6030*/  UIADD3 UR6, UR11, UR6, URZ ;  /* 0x000000060b067290 */ /* 0x000fc8000fffe03f */
[----:B------:R-:W-:-:S06]  /*6040*/  UISETP.GE.AND UP0, UPT, UR6, UR5, UPT ;  /* 0x000000050600728c */ /* 0x000fcc000bf06270 */
[----:B------:R-:W-:-:S13]  /*6050*/  PLOP3.LUT P0, PT, PT, PT, UP0, 0x80, 0x0 ;  /* 0x000000000000781c */ /* 0x000fda0003f0f008 */
[----:B------:R-:W-:Y:S05]  /*6060*/  @!P0 BRA `(.L_x_94) ;  /* 0xffffffa000bc8947 */ /* 0x000fea000383ffff */
.L_x_43:
[----:B012---:R-:W0:Y:S01]  /*6070*/  LDC R4, c[0x0][0xc] ;  /* 0x00000300ff047b82 */ /* 0x007e220000000800 */
        /* <DEDUP_REMOVED lines=18> */
.L_x_96:
[----:B------:R-:W-:Y:S05]  /*61a0*/  BSYNC B0 ;  /* 0x0000000000007941 */ /* 0x000fea0003800000 */
.L_x_95:
        /* <DEDUP_REMOVED lines=11> */
.L_x_98:
[----:B------:R-:W2:Y:S04]  /*6260*/  LDG.E.STRONG.GPU R5, desc[UR14][R2.64] ;  /* 0x0000000e02057981 */ /* 0x000ea8000c1ef900 */
[----:B--2---:R-:W-:Y:S01]  /*6270*/  CCTL.IVALL ;  /* 0x00000000ff00798f */ /* 0x004fe20002000000 */
[----:B------:R-:W-:Y:S05]  /*6280*/  YIELD ;  /* 0x0000000000007946 */ /* 0x000fea0003800000 */
[----:B------:R-:W-:-:S13]  /*6290*/  ISETP.NE.AND P0, PT, R5, R0, PT ;  /* 0x000000000500720c */ /* 0x000fda0003f05270 */
[----:B------:R-:W-:Y:S05]  /*62a0*/  @P0 BRA `(.L_x_98) ;  /* 0xfffffffc00ec0947 */ /* 0x000fea000383ffff */
.L_x_97:
[----:B------:R-:W-:Y:S05]  /*62b0*/  WARPSYNC.ALL ;  /* 0x0000000000007948 */ /* 0x000fea0003800000 */
[----:B------:R-:W0:Y:S08]  /*62c0*/  LDC.64 R22, c[0x0][0x288] ;  /* 0x0000a200ff167b82 */ /* 0x000e300000000a00 */
[----:B------:R-:W-:Y:S01]  /*62d0*/  BAR.SYNC.DEFER_BLOCKING 0x0 ;  /* 0x0000000000007b1d */ /* 0x000fe20000010000 */
[----:B0-----:R-:W-:-:S04]  /*62e0*/  LEA.HI R0, P0, R23, R22, RZ, 0x1 ;  /* 0x0000001617007211 */ /* 0x001fc800078108ff */
[----:B------:R-:W-:-:S04]  /*62f0*/  IADD3.X R3, RZ, R23, RZ, P0, !PT ;  /* 0x00000017ff037210 */ /* 0x000fc800007fe4ff */
[----:B------:R-:W-:Y:S02]  /*6300*/  SHF.R.S64 R24, R0, 0x1, R3 ;  /* 0x0000000100187819 */ /* 0x000fe40000001003 */
        /* <DEDUP_REMOVED lines=18> */
.L_x_99:
        /* <DEDUP_REMOVED lines=23> */
.L_x_100:
        /* <DEDUP_REMOVED lines=14> */
.L_x_5115:


//--------------------- .text._Z35group_norm_nhwc_bwd_one_pass_kernelI11Bf16IOFp32WLi256ELi84ELi672EEv26Group_norm_nhwc_bwd_params --------------------------
	.section	.text._Z35group_norm_nhwc_bwd_one_pass_kernelI11Bf16IOFp32WLi256ELi84ELi672EEv26Group_norm_nhwc_bwd_params,"ax",@progbits
	.align	128
        .global         _Z35group_norm_nhwc_bwd_one_pass_kernelI11Bf16IOFp32WLi256ELi84ELi672EEv26Group_norm_nhwc_bwd_params
        .type           _Z35group_norm_nhwc_bwd_one_pass_kernelI11Bf16IOFp32WLi256ELi84ELi672EEv26Group_norm_nhwc_bwd_params,@function
        .size           _Z35group_norm_nhwc_bwd_one_pass_kernelI11Bf16IOFp32WLi256ELi84ELi672EEv26Group_norm_nhwc_bwd_params,(.L_x_5116 - _Z35group_norm_nhwc_bwd_one_pass_kernelI11Bf16IOFp32WLi256ELi84ELi672EEv26Group_norm_nhwc_bwd_params)
        .other          _Z35group_norm_nhwc_bwd_one_pass_kernelI11Bf16IOFp32WLi256ELi84ELi672EEv26Group_norm_nhwc_bwd_params,@"STO_CUDA_ENTRY STV_DEFAULT"
_Z35group_norm_nhwc_bwd_one_pass_kernelI11Bf16IOFp32WLi256ELi84ELi672EEv26Group_norm_nhwc_bwd_params:
.text._Z35group_norm_nhwc_bwd_one_pass_kernelI11Bf16IOFp32WLi256ELi84ELi672EEv26Group_norm_nhwc_bwd_params:
[----:B------:R-:W0:Y:S08]  /*0000*/  LDC R1, c[0x0][0x28] ;  /* 0x00000a00ff017b82 */ /* 0x000e300000000800 */
[----:B------:R-:W1:Y:S01]  /*0010*/  S2UR UR6, SR_CTAID.Y ;  /* 0x00000000000679c3 */ /* 0x000e620000002600 */
[----:B------:R-:W-:Y:S01]  /*0020*/  ULDC UR5, c[0x0][0x2a0] ;  /* 0x0000a80000057ab9 */ /* 0x000fe20000000800 */
[----:B------:R-:W-:Y:S01]  /*0030*/  ULDC UR4, c[0x0][0x270] ;  /* 0x00009c0000047ab9 */ /* 0x000fe20000000800 */
[----:B------:R-:W2:Y:S01]  /*0040*/  S2R R0, SR_TID.X ;  /* 0x0000000000007919 */ /* 0x000ea20000002100 */
[----:B------:R-:W-:Y:S01]  /*0050*/  UIMAD UR5, UR5, UR4, URZ ;  /* 0x00000004050572a4 */ /* 0x000fe2000f8e023f */
[----:B0-----:R-:W-:Y:S01]  /*0060*/  IADD3 R1, R1, -0x8, RZ ;  /* 0xfffffff801017810 */ /* 0x001fe20007ffe0ff */
[----:B------:R-:W-:-:S02]  /*0070*/  ULDC.64 UR14, c[0x0][0x208] ;  /* 0x00008200000e7ab9 */ /* 0x000fc40000000a00 */
[----:B-1----:R-:W-:-:S06]  /*0080*/  UISETP.GE.AND UP0, UPT, UR6, UR5, UPT ;  /* 0x000000050600728c */ /* 0x002fcc000bf06270 */
[----:B------:R-:W-:-:S13]  /*0090*/  PLOP3.LUT P0, PT, PT, PT, UP0, 0x80, 0x0 ;  /* 0x000000000000781c */ /* 0x000fda0003f0f008 */
[----:B--2---:R-:W-:Y:S05]  /*00a0*/  @P0 BRA `(.L_x_101) ;  /* 0x0000009800e80947 */ /* 0x004fea0003800000 */
[----:B------:R-:W0:Y:S01]  /*00b0*/  S2UR UR16, SR_CTAID.X ;  /* 0x00000000001079c3 */ /* 0x000e220000002500 */
[--C-:B------:R-:W-:Y:S01]  /*00c0*/  SHF.R.U32.HI R2, RZ, 0x1, R0.reuse ;  /* 0x00000001ff027819 */ /* 0x100fe20000011600 */
[----:B------:R-:W-:Y:S01]  /*00d0*/  UMOV UR4, 0x400 ;  /* 0x0000040000047882 */ /* 0x000fe20000000000 */
[----:B------:R-:W-:Y:S01]  /*00e0*/  ULDC.64 UR18, c[0x0][0x290] ;  /* 0x0000a40000127ab9 */ /* 0x000fe20000000a00 */
[----:B------:R-:W-:Y:S01]  /*00f0*/  ULDC.64 UR12, c[0x0][0x288] ;  /* 0x0000a200000c7ab9 */ /* 0x000fe20000000a00 */
[----:B------:R-:W-:Y:S01]  /*0100*/  ULDC.U8 UR17, c[0x0][0x2a4] ;  /* 0x0000a90000117ab9 */ /* 0x000fe20000000000 */
[----:B------:R-:W-:Y:S01]  /*0110*/  IMAD.WIDE.U32 R2, R2, 0x30c30c31, RZ ;  /* 0x30c30c3102027825 */ /* 0x000fe200078e00ff */
[----:B------:R-:W-:Y:S01]  /*0120*/  UIMAD.WIDE.U32 UR8, UR12, 0x3, URZ ;  /* 0x000000030c0878a5 */ /* 0x000fe2000f8e003f */
[----:B------:R-:W0:Y:S01]  /*0130*/  LDC R5, c[0x0][0x2ac] ;  /* 0x0000ab00ff057b82 */ /* 0x000e220000000800 */
[----:B------:R-:W-:Y:S02]  /*0140*/  UIMAD UR10, UR13, 0x3, URZ ;  /* 0x000000030d0a78a4 */ /* 0x000fe4000f8e023f */
[----:B------:R-:W-:Y:S01]  /*0150*/  SHF.R.U32.HI R2, RZ, 0x2, R3 ;  /* 0x00000002ff027819 */ /* 0x000fe20000011603 */
[----:B------:R-:W-:Y:S01]  /*0160*/  ULEA.HI UR11, UP0, UR13, UR12, URZ, 0x1 ;  /* 0x0000000c0d0b7291 */ /* 0x000fe2000f81083f */
[----:B------:R-:W-:Y:S01]  /*0170*/  SHF.R.S32.HI R3, RZ, 0x1f, R0 ;  /* 0x0000001fff037819 */ /* 0x000fe20000011400 */
[----:B------:R-:W-:-:S02]  /*0180*/  UIADD3 UR10, UR9, UR10, URZ ;  /* 0x0000000a090a7290 */ /* 0x000fc4000fffe03f */
[----:B------:R-:W1:Y:S01]  /*0190*/  S2UR UR7, SR_CgaCtaId ;  /* 0x00000000000779c3 */ /* 0x000e620000008800 */
[----:B------:R-:W-:Y:S01]  /*01a0*/  LEA.HI R3, R3, R0, RZ, 0x5 ;  /* 0x0000000003037211 */ /* 0x000fe200078f28ff */
[----:B------:R-:W-:Y:S02]  /*01b0*/  UIADD3.X UR12, URZ, UR13, URZ, UP0, !UPT ;  /* 0x0000000d3f0c7290 */ /* 0x000fe400087fe43f */
[----:B------:R-:W-:Y:S01]  /*01c0*/  ULEA.HI UR8, UP0, UR10, UR8, URZ, 0x1 ;  /* 0x000000080a087291 */ /* 0x000fe2000f81083f */
[----:B------:R-:W-:Y:S01]  /*01d0*/  SHF.R.S32.HI R3, RZ, 0x5, R3 ;  /* 0x00000005ff037819 */ /* 0x000fe20000011403 */
[----:B------:R-:W-:Y:S02]  /*01e0*/  USHF.R.S32.HI UR9, URZ, 0x1, UR12 ;  /* 0x000000013f097899 */ /* 0x000fe4000801140c */
[----:B------:R-:W-:-:S04]  /*01f0*/  UIADD3.X UR10, URZ, UR10, URZ, UP0, !UPT ;  /* 0x0000000a3f0a7290 */ /* 0x000fc800087fe43f */
[----:B------:R-:W-:Y:S02]  /*0200*/  USHF.R.S64 UR8, UR8, 0x1, UR10 ;  /* 0x0000000108087899 */ /* 0x000fe4000800100a */
[----:B------:R-:W-:Y:S01]  /*0210*/  USHF.R.S32.HI UR10, URZ, 0x1, UR10 ;  /* 0x000000013f0a7899 */ /* 0x000fe2000801140a */
[----:B0-----:R-:W-:-:S03]  /*0220*/  IMAD R2, R5, UR16, R2 ;  /* 0x0000001005027c24 */ /* 0x001fc6000f8e0202 */
[----:B------:R-:W-:Y:S02]  /*0230*/  USHF.L.U64.HI UR10, UR8, 0x2, UR10 ;  /* 0x00000002080a7899 */ /* 0x000fe4000801020a */
[C---:B------:R-:W-:Y:S02]  /*0240*/  ISETP.GE.U32.AND P1, PT, R2.reuse, UR18, PT ;  /* 0x0000001202007c0c */ /* 0x040fe4000bf26070 */
[----:B------:R-:W-:Y:S01]  /*0250*/  SHF.R.S32.HI R4, RZ, 0x1f, R2 ;  /* 0x0000001fff047819 */ /* 0x000fe20000011402 */
[----:B-1----:R-:W-:Y:S01]  /*0260*/  ULEA UR4, UR7, UR4, 0x18 ;  /* 0x0000000407047291 */ /* 0x002fe2000f8ec03f */
[----:B------:R-:W-:Y:S01]  /*0270*/  IADD3 R75, R2, 0x30, RZ ;  /* 0x00000030024b7810 */ /* 0x000fe20007ffe0ff */
[----:B------:R-:W-:Y:S01]  /*0280*/  USHF.R.S64 UR7, UR11, 0x1, UR12 ;  /* 0x000000010b077899 */ /* 0x000fe2000800100c */
[----:B------:R-:W-:Y:S02]  /*0290*/  ISETP.GE.AND.EX P1, PT, R4, UR19, PT, P1 ;  /* 0x0000001304007c0c */ /* 0x000fe4000bf26310 */
[C---:B------:R-:W-:Y:S01]  /*02a0*/  IADD3 R74, R2.reuse, 0x40, RZ ;  /* 0x00000040024a7810 */ /* 0x040fe20007ffe0ff */
[----:B------:R-:W-:Y:S01]  /*02b0*/  USHF.L.U64.HI UR9, UR7, 0x2, UR9 ;  /* 0x0000000207097899 */ /* 0x000fe20008010209 */
[----:B------:R-:W-:Y:S01]  /*02c0*/  LEA R4, R3, UR4, 0x3 ;  /* 0x0000000403047c11 */ /* 0x000fe2000f8e18ff */
[----:B------:R-:W-:Y:S01]  /*02d0*/  UMOV UR4, URZ ;  /* 0x0000003f00047c82 */ /* 0x000fe20008000000 */
[----:B------:R-:W-:-:S02]  /*02e0*/  IADD3 R3, R2, 0x10, RZ ;  /* 0x0000001002037810 */ /* 0x000fc40007ffe0ff */
[----:B------:R-:W-:Y:S01]  /*02f0*/  ISETP.LT.U32.AND P1, PT, R0, 0x2a0, !P1 ;  /* 0x000002a00000780c */ /* 0x000fe20004f21070 */
[----:B------:R0:W-:Y:S01]  /*0300*/  STL [R1], R4 ;  /* 0x0000000401007387 */ /* 0x0001e20000100800 */
[C---:B------:R-:W-:Y:S02]  /*0310*/  IADD3 R3, R2.reuse, 0x20, RZ ;  /* 0x0000002002037810 */ /* 0x040fe40007ffe0ff */
[C---:B------:R-:W-:Y:S02]  /*0320*/  IADD3 R73, R2.reuse, 0x50, RZ ;  /* 0x0000005002497810 */ /* 0x040fe40007ffe0ff */
[----:B------:R-:W-:-:S07]  /*0330*/  IADD3 R72, R2, 0x60, RZ ;  /* 0x0000006002487810 */ /* 0x000fce0007ffe0ff */
.L_x_184:
[----:B------:R-:W1:Y:S01]  /*0340*/  LDC R8, c[0x0][0x2a0] ;  /* 0x0000a800ff087b82 */ /* 0x000e620000000800 */
[----:B------:R-:W2:Y:S01]  /*0350*/  S2R R10, SR_TID.X ;  /* 0x00000000000a7919 */ /* 0x000ea20000002100 */
[----:B------:R-:W-:Y:S01]  /*0360*/  ISETP.LE.AND P5, PT, RZ, UR6, PT ;  /* 0x00000006ff007c0c */ /* 0x000fe2000bfa3270 */
[----:B------:R-:W-:Y:S01]  /*0370*/  ULDC.64 UR18, c[0x0][0x290] ;  /* 0x0000a40000127ab9 */ /* 0x000fe20000000a00 */
[----:B------:R-:W-:Y:S01]  /*0380*/  SHF.R.S32.HI R17, RZ, 0x1f, R72 ;  /* 0x0000001fff117819 */ /* 0x000fe20000011448 */
[----:B------:R-:W-:Y:S01]  /*0390*/  ULDC.64 UR12, c[0x0][0x298] ;  /* 0x0000a600000c7ab9 */ /* 0x000fe20000000a00 */
[----:B------:R-:W-:Y:S02]  /*03a0*/  IADD3 R33, R2, 0xb0, RZ ;  /* 0x000000b002217810 */ /* 0x000fe40007ffe0ff */
[----:B------:R-:W-:Y:S01]  /*03b0*/  SHF.R.S32.HI R11, RZ, 0x1f, R2 ;  /* 0x0000001fff0b7819 */ /* 0x000fe20000011402 */
[----:B------:R-:W3:Y:S01]  /*03c0*/  @P1 LDC.64 R20, c[0x0][0x230] ;  /* 0x00008c00ff141b82 */ /* 0x000ee20000000a00 */
[----:B------:R-:W-:-:S02]  /*03d0*/  SHF.R.S32.HI R25, RZ, 0x1f, R33 ;  /* 0x0000001fff197819 */ /* 0x000fc40000011421 */
[----:B------:R-:W-:-:S04]  /*03e0*/  IADD3 R22, R2, 0x80, RZ ;  /* 0x0000008002167810 */ /* 0x000fc80007ffe0ff */
[----:B------:R-:W-:Y:S01]  /*03f0*/  SHF.R.S32.HI R35, RZ, 0x1f, R22 ;  /* 0x0000001fff237819 */ /* 0x000fe20000011416 */
[----:B------:R-:W4:Y:S01]  /*0400*/  @P1 LDC.64 R30, c[0x0][0x228] ;  /* 0x00008a00ff1e1b82 */ /* 0x000f220000000a00 */
[----:B-1----:R-:W-:-:S04]  /*0410*/  IABS R7, R8 ;  /* 0x0000000800077213 */ /* 0x002fc80000000000 */
[----:B0-----:R-:W1:Y:S08]  /*0420*/  I2F.RP R3, R7 ;  /* 0x0000000700037306 */ /* 0x001e700000209400 */
[----:B-1----:R-:W0:Y:S02]  /*0430*/  MUFU.RCP R3, R3 ;  /* 0x0000000300037308 */ /* 0x002e240000001000 */
[----:B0-----:R-:W-:-:S06]  /*0440*/  IADD3 R4, R3, 0xffffffe, RZ ;  /* 0x0ffffffe03047810 */ /* 0x001fcc0007ffe0ff */
[----:B------:R0:W1:Y:S02]  /*0450*/  F2I.FTZ.U32.TRUNC.NTZ R5, R4 ;  /* 0x0000000400057305 */ /* 0x000064000021f000 */
[----:B0-----:R-:W-:Y:S01]  /*0460*/  HFMA2.MMA R4, -RZ, RZ, 0, 0 ;  /* 0x00000000ff047435 */ /* 0x001fe200000001ff */
[----:B-1----:R-:W-:-:S05]  /*0470*/  IADD3 R6, RZ, -R5, RZ ;  /* 0x80000005ff067210 */ /* 0x002fca0007ffe0ff */
[----:B------:R-:W-:Y:S01]  /*0480*/  IMAD R9, R6, R7, RZ ;  /* 0x0000000706097224 */ /* 0x000fe200078e02ff */
[----:B------:R-:W-:-:S03]  /*0490*/  IABS R6, UR6 ;  /* 0x0000000600067c13 */ /* 0x000fc60008000000 */
[----:B------:R-:W-:Y:S01]  /*04a0*/  IMAD.HI.U32 R5, R5, R9, R4 ;  /* 0x0000000905057227 */ /* 0x000fe200078e0004 */
[----:B--2---:R-:W-:-:S05]  /*04b0*/  SHF.R.U32.HI R4, RZ, 0x1, R10 ;  /* 0x00000001ff047819 */ /* 0x004fca000001160a */
[----:B------:R-:W-:-:S05]  /*04c0*/  IMAD.HI.U32 R3, R5, R6, RZ ;  /* 0x0000000605037227 */ /* 0x000fca00078e00ff */
[----:B------:R-:W-:-:S05]  /*04d0*/  IADD3 R5, -R3, RZ, RZ ;  /* 0x000000ff03057210 */ /* 0x000fca0007ffe1ff */
[C---:B------:R-:W-:Y:S02]  /*04e0*/  IMAD R6, R7.reuse, R5, R6 ;  /* 0x0000000507067224 */ /* 0x040fe400078e0206 */
[----:B------:R-:W-:Y:S01]  /*04f0*/  IMAD.WIDE.U32 R4, R4, 0x30c30c31, RZ ;  /* 0x30c30c3104047825 */ /* 0x000fe200078e00ff */
[----:B------:R-:W-:Y:S02]  /*0500*/  LOP3.LUT R4, R8, UR6, RZ, 0x3c, !PT ;  /* 0x0000000608047c12 */ /* 0x000fe4000f8e3cff */
[----:B------:R-:W-:Y:S02]  /*0510*/  ISETP.GT.U32.AND P3, PT, R7, R6, PT ;  /* 0x000000060700720c */ /* 0x000fe40003f64070 */
[----:B------:R-:W-:Y:S02]  /*0520*/  SHF.R.U32.HI R9, RZ, 0x2, R5 ;  /* 0x00000002ff097819 */ /* 0x000fe40000011605 */
[----:B------:R-:W-:Y:S02]  /*0530*/  ISETP.GE.AND P2, PT, R4, RZ, PT ;  /* 0x000000ff0400720c */ /* 0x000fe40003f46270 */
[----:B------:R-:W-:Y:S01]  /*0540*/  LOP3.LUT R4, RZ, R8, RZ, 0x33, !PT ;  /* 0x00000008ff047212 */ /* 0x000fe200078e33ff */
[----:B------:R-:W-:-:S05]  /*0550*/  IMAD R34, R9, -0x2a, R10 ;  /* 0xffffffd609227824 */ /* 0x000fca00078e020a */
[----:B------:R-:W-:Y:S02]  /*0560*/  SHF.L.U32 R34, R34, 0x1, RZ ;  /* 0x0000000122227819 */ /* 0x000fe400000006ff */
[-C--:B------:R-:W-:Y:S02]  /*0570*/  @!P3 IADD3 R6, R6, -R7.reuse, RZ ;  /* 0x800000070606b210 */ /* 0x080fe40007ffe0ff */
[----:B------:R-:W-:Y:S02]  /*0580*/  @!P3 IADD3 R3, R3, 0x1, RZ ;  /* 0x000000010303b810 */ /* 0x000fe40007ffe0ff */
[CC--:B------:R-:W-:Y:S02]  /*0590*/  ISETP.GE.U32.AND P4, PT, R6.reuse, R7.reuse, PT ;  /* 0x000000070600720c */ /* 0x0c0fe40003f86070 */
[----:B------:R-:W-:Y:S02]  /*05a0*/  ISETP.GT.U32.AND P0, PT, R7, R6, PT ;  /* 0x000000060700720c */ /* 0x000fe40003f04070 */
[----:B------:R-:W-:-:S02]  /*05b0*/  IADD3 R5, R6, -R7, RZ ;  /* 0x8000000706057210 */ /* 0x000fc40007ffe0ff */
[----:B------:R-:W-:Y:S02]  /*05c0*/  ISETP.NE.AND P3, PT, R8, RZ, PT ;  /* 0x000000ff0800720c */ /* 0x000fe40003f65270 */
[----:B------:R-:W-:Y:S01]  /*05d0*/  SEL R5, R5, R6, !P0 ;  /* 0x0000000605057207 */ /* 0x000fe20004000000 */
[----:B------:R-:W0:Y:S01]  /*05e0*/  @P1 LDC.64 R8, c[0x0][0x288] ;  /* 0x0000a200ff081b82 */ /* 0x000e220000000a00 */
[----:B------:R-:W-:Y:S02]  /*05f0*/  ISETP.GE.U32.AND P0, PT, R72, UR18, PT ;  /* 0x0000001248007c0c */ /* 0x000fe4000bf06070 */
[----:B------:R-:W-:Y:S02]  /*0600*/  @!P5 IADD3 R5, -R5, RZ, RZ ;  /* 0x000000ff0505d210 */ /* 0x000fe40007ffe1ff */
[----:B------:R-:W-:Y:S02]  /*0610*/  @P4 IADD3 R3, R3, 0x1, RZ ;  /* 0x0000000103034810 */ /* 0x000fe40007ffe0ff */
[----:B------:R-:W-:-:S02]  /*0620*/  ISETP.GE.AND.EX P0, PT, R17, UR19, PT, P0 ;  /* 0x0000001311007c0c */ /* 0x000fc4000bf06300 */
[----:B------:R-:W-:Y:S02]  /*0630*/  SEL R62, R4, R5, !P3 ;  /* 0x00000005043e7207 */ /* 0x000fe40005800000 */
[----:B------:R-:W-:Y:S02]  /*0640*/  @!P2 IADD3 R3, -R3, RZ, RZ ;  /* 0x000000ff0303a210 */ /* 0x000fe40007ffe1ff */
[----:B------:R-:W-:Y:S01]  /*0650*/  ISETP.GT.U32.OR P0, PT, R0, 0x29f, P0 ;  /* 0x0000029f0000780c */ /* 0x000fe20000704470 */
[----:B------:R-:W-:Y:S01]  /*0660*/  IMAD R10, R62, 0x54, RZ ;  /* 0x000000543e0a7824 */ /* 0x000fe200078e02ff */
[----:B------:R-:W-:Y:S02]  /*0670*/  SEL R3, R4, R3, !P3 ;  /* 0x0000000304037207 */ /* 0x000fe40005800000 */
[----:B------:R-:W-:Y:S02]  /*0680*/  ISETP.GE.U32.AND P4, PT, R33, UR18, PT ;  /* 0x0000001221007c0c */ /* 0x000fe4000bf86070 */
[----:B------:R-:W-:-:S02]  /*0690*/  SHF.R.S32.HI R5, RZ, 0x1f, R34 ;  /* 0x0000001fff057819 */ /* 0x000fc40000011422 */
[----:B------:R-:W-:Y:S02]  /*06a0*/  IADD3 R12, P2, R34, R10, RZ ;  /* 0x0000000a220c7210 */ /* 0x000fe40007f5e0ff */
[----:B------:R-:W-:Y:S02]  /*06b0*/  SHF.R.S32.HI R4, RZ, 0x1f, R3 ;  /* 0x0000001fff047819 */ /* 0x000fe40000011403 */
[----:B------:R-:W-:Y:S01]  /*06c0*/  ISETP.GE.AND.EX P4, PT, R25, UR19, PT, P4 ;  /* 0x0000001319007c0c */ /* 0x000fe2000bf86340 */
[----:B------:R-:W1:Y:S01]  /*06d0*/  @!P0 LDC.64 R6, c[0x0][0x288] ;  /* 0x0000a200ff068b82 */ /* 0x000e620000000a00 */
[----:B------:R-:W-:Y:S01]  /*06e0*/  LEA.HI.X.SX32 R13, R10, R5, 0x1, P2 ;  /* 0x000000050a0d7211 */ /* 0x000fe200010f0eff */
[----:B------:R-:W-:Y:S01]  /*06f0*/  IMAD R4, R4, UR12, RZ ;  /* 0x0000000c04047c24 */ /* 0x000fe2000f8e02ff */
[----:B------:R-:W-:Y:S02]  /*0700*/  ISETP.GT.U32.OR P4, PT, R0, 0x29f, P4 ;  /* 0x0000029f0000780c */ /* 0x000fe40002784470 */
[----:B------:R-:W-:Y:S01]  /*0710*/  ISETP.GE.U32.AND P2, PT, R22, UR18, PT ;  /* 0x0000001216007c0c */ /* 0x000fe2000bf46070 */
[----:B------:R-:W-:-:S02]  /*0720*/  IMAD R15, R3, UR13, R4 ;  /* 0x0000000d030f7c24 */ /* 0x000fc4000f8e0204 */
[----:B------:R-:W-:Y:S01]  /*0730*/  IMAD.WIDE.U32 R12, R3, UR12, R12 ;  /* 0x0000000c030c7c25 */ /* 0x000fe2000f8e000c */
[----:B------:R-:W2:Y:S01]  /*0740*/  @!P0 LDC.64 R18, c[0x0][0x230] ;  /* 0x00008c00ff128b82 */ /* 0x000ea20000000a00 */
[----:B------:R-:W-:Y:S02]  /*0750*/  ISETP.GE.AND.EX P2, PT, R35, UR19, PT, P2 ;  /* 0x0000001323007c0c */ /* 0x000fe4000bf46320 */
[----:B------:R-:W-:Y:S01]  /*0760*/  CS2R R54, SRZ ;  /* 0x0000000000367805 */ /* 0x000fe2000001ff00 */
[----:B0-----:R-:W-:Y:S01]  /*0770*/  @P1 IMAD R3, R11, R8, RZ ;  /* 0x000000080b031224 */ /* 0x001fe200078e02ff */
[----:B------:R-:W-:Y:S02]  /*0780*/  IADD3 R15, R13, R15, RZ ;  /* 0x0000000f0d0f7210 */ /* 0x000fe40007ffe0ff */
[----:B------:R-:W-:Y:S02]  /*0790*/  CS2R R50, SRZ ;  /* 0x0000000000327805 */ /* 0x000fe4000001ff00 */
[----:B------:R-:W-:Y:S01]  /*07a0*/  @P1 MOV R14, R12 ;  /* 0x0000000c000e1202 */ /* 0x000fe20000000f00 */
[C---:B------:R-:W-:Y:S01]  /*07b0*/  @P1 IMAD R3, R2.reuse, R9, R3 ;  /* 0x0000000902031224 */ /* 0x040fe200078e0203 */
[----:B------:R-:W0:Y:S01]  /*07c0*/  @!P4 LDC.64 R4, c[0x0][0x288] ;  /* 0x0000a200ff04cb82 */ /* 0x000e220000000a00 */
[----:B------:R-:W-:-:S02]  /*07d0*/  IADD3 R11, R2, 0x70, RZ ;  /* 0x00000070020b7810 */ /* 0x000fc40007ffe0ff */
[----:B------:R-:W-:Y:S01]  /*07e0*/  CS2R R48, SRZ ;  /* 0x0000000000307805 */ /* 0x000fe2000001ff00 */
[----:B------:R-:W-:Y:S01]  /*07f0*/  @P1 IMAD.WIDE.U32 R8, R2, R8, R14 ;  /* 0x0000000802081225 */ /* 0x000fe200078e000e */
[----:B------:R-:W-:Y:S02]  /*0800*/  ISETP.GT.U32.OR P2, PT, R0, 0x29f, P2 ;  /* 0x0000029f0000780c */ /* 0x000fe40001744470 */
[----:B------:R-:W-:Y:S02]  /*0810*/  CS2R R52, SRZ ;  /* 0x0000000000347805 */ /* 0x000fe4000001ff00 */
[----:B------:R-:W-:Y:S01]  /*0820*/  ISETP.GE.U32.AND P3, PT, R11, UR18, PT ;  /* 0x000000120b007c0c */ /* 0x000fe2000bf66070 */
[----:B-1----:R-:W-:Y:S01]  /*0830*/  @!P0 IMAD R17, R17, R6, RZ ;  /* 0x0000000611118224 */ /* 0x002fe200078e02ff */
[----:B------:R-:W-:Y:S02]  /*0840*/  @P1 IADD3 R9, R9, R3, RZ ;  /* 0x0000000309091210 */ /* 0x000fe40007ffe0ff */
[----:B------:R-:W-:Y:S01]  /*0850*/  IADD3 R45, R2, 0x10, RZ ;  /* 0x00000010022d7810 */ /* 0x000fe20007ffe0ff */
[----:B------:R-:W-:Y:S01]  /*0860*/  @!P0 IMAD R7, R72, R7, R17 ;  /* 0x0000000748078224 */ /* 0x000fe200078e0211 */
[C---:B------:R-:W-:Y:S01]  /*0870*/  @P1 SHF.L.U32 R3, R8.reuse, 0x1, RZ ;  /* 0x0000000108031819 */ /* 0x040fe200000006ff */
[----:B------:R-:W1:Y:S01]  /*0880*/  @!P0 LDC.64 R16, c[0x0][0x228] ;  /* 0x00008a00ff108b82 */ /* 0x000e620000000a00 */
[----:B------:R-:W-:-:S02]  /*0890*/  @P1 SHF.L.U64.HI R26, R8, 0x1, R9 ;  /* 0x00000001081a1819 */ /* 0x000fc40000010209 */
[----:B------:R-:W-:Y:S02]  /*08a0*/  CS2R R46, SRZ ;  /* 0x00000000002e7805 */ /* 0x000fe4000001ff00 */
[----:B------:R-:W-:Y:S01]  /*08b0*/  @!P0 MOV R8, R12 ;  /* 0x0000000c00088202 */ /* 0x000fe20000000f00 */
[----:B------:R-:W-:Y:S01]  /*08c0*/  ULDC.64 UR12, c[0x0][0x248] ;  /* 0x00009200000c7ab9 */ /* 0x000fe20000000a00 */
[----:B------:R-:W-:Y:S02]  /*08d0*/  @!P0 MOV R9, R15 ;  /* 0x0000000f00098202 */ /* 0x000fe40000000f00 */
[----:B------:R-:W-:Y:S02]  /*08e0*/  SHF.R.S32.HI R23, RZ, 0x1f, R11 ;  /* 0x0000001fff177819 */ /* 0x000fe4000001140b */
[----:B---3--:R-:W-:Y:S01]  /*08f0*/  @P1 IADD3 R20, P5, R3, R20, RZ ;  /* 0x0000001403141210 */ /* 0x008fe20007fbe0ff */
[----:B------:R-:W-:Y:S01]  /*0900*/  @!P0 IMAD.WIDE.U32 R8, R72, R6, R8 ;  /* 0x0000000648088225 */ /* 0x000fe200078e0008 */
[----:B------:R-:W-:-:S02]  /*0910*/  ISETP.GE.AND.EX P3, PT, R23, UR19, PT, P3 ;  /* 0x0000001317007c0c */ /* 0x000fc4000bf66330 */
[----:B----4-:R-:W-:Y:S01]  /*0920*/  @P1 IADD3 R30, P6, R3, R30, RZ ;  /* 0x0000001e031e1210 */ /* 0x010fe20007fde0ff */
[----:B0-----:R-:W-:Y:S01]  /*0930*/  @!P4 IMAD R24, R25, R4, RZ ;  /* 0x000000041918c224 */ /* 0x001fe200078e02ff */
[----:B------:R-:W-:Y:S02]  /*0940*/  @!P0 IADD3 R3, R9, R7, RZ ;  /* 0x0000000709038210 */ /* 0x000fe40007ffe0ff */
[----:B------:R-:W-:Y:S01]  /*0950*/  ISETP.GT.U32.OR P3, PT, R0, 0x29f, P3 ;  /* 0x0000029f0000780c */ /* 0x000fe20001f64470 */
[----:B------:R-:W0:Y:S01]  /*0960*/  @!P4 LDC.64 R6, c[0x0][0x230] ;  /* 0x00008c00ff06cb82 */ /* 0x000e220000000a00 */
[----:B------:R-:W-:Y:S01]  /*0970*/  @!P4 IMAD R27, R33, R5, R24 ;  /* 0x00000005211bc224 */ /* 0x000fe200078e0218 */
[----:B------:R-:W-:Y:S02]  /*0980*/  @!P4 MOV R24, R12 ;  /* 0x0000000c0018c202 */ /* 0x000fe40000000f00 */
[----:B------:R-:W-:Y:S02]  /*0990*/  @!P4 MOV R25, R15 ;  /* 0x0000000f0019c202 */ /* 0x000fe40000000f00 */
[----:B------:R-:W-:-:S02]  /*09a0*/  @!P0 SHF.L.U32 R29, R8, 0x1, RZ ;  /* 0x00000001081d8819 */ /* 0x000fc400000006ff */
[----:B------:R-:W-:Y:S01]  /*09b0*/  @!P0 SHF.L.U64.HI R32, R8, 0x1, R3 ;  /* 0x0000000108208819 */ /* 0x000fe20000010203 */
[----:B------:R-:W-:Y:S01]  /*09c0*/  @!P4 IMAD.WIDE.U32 R24, R33, R4, R24 ;  /* 0x000000042118c225 */ /* 0x000fe200078e0018 */
[----:B------:R-:W3:Y:S01]  /*09d0*/  @!P4 LDC.64 R8, c[0x0][0x228] ;  /* 0x00008a00ff08cb82 */ /* 0x000ee20000000a00 */
[----:B------:R-:W-:Y:S01]  /*09e0*/  @P1 IADD3.X R21, R26, R21, RZ, P5, !PT ;  /* 0x000000151a151210 */ /* 0x000fe20002ffe4ff */
[----:B------:R-:W-:Y:S01]  /*09f0*/  HFMA2.MMA R3, -RZ, RZ, 0, 0 ;  /* 0x00000000ff037435 */ /* 0x000fe200000001ff */
[----:B--2---:R-:W-:Y:S02]  /*0a00*/  @!P0 IADD3 R18, P5, R29, R18, RZ ;  /* 0x000000121d128210 */ /* 0x004fe40007fbe0ff */
[----:B------:R-:W-:Y:S02]  /*0a10*/  @!P4 IADD3 R27, R25, R27, RZ ;  /* 0x0000001b191bc210 */ /* 0x000fe40007ffe0ff */
[----:B------:R-:W-:Y:S01]  /*0a20*/  @!P4 SHF.L.U32 R25, R24, 0x1, RZ ;  /* 0x000000011819c819 */ /* 0x000fe200000006ff */
[----:B------:R-:W2:Y:S01]  /*0a30*/  @!P3 LDC.64 R4, c[0x0][0x288] ;  /* 0x0000a200ff04bb82 */ /* 0x000ea20000000a00 */
[----:B------:R-:W-:-:S02]  /*0a40*/  @P1 IADD3.X R31, R26, R31, RZ, P6, !PT ;  /* 0x0000001f1a1f1210 */ /* 0x000fc400037fe4ff */
[----:B------:R-:W-:Y:S02]  /*0a50*/  @!P0 IADD3.X R19, R32, R19, RZ, P5, !PT ;  /* 0x0000001320138210 */ /* 0x000fe40002ffe4ff */
[----:B-1----:R-:W-:Y:S02]  /*0a60*/  @!P0 IADD3 R26, P5, R29, R16, RZ ;  /* 0x000000101d1a8210 */ /* 0x002fe40007fbe0ff */
[----:B------:R-:W-:Y:S01]  /*0a70*/  @!P4 SHF.L.U64.HI R24, R24, 0x1, R27 ;  /* 0x000000011818c819 */ /* 0x000fe2000001021b */
[----:B------:R1:W5:Y:S01]  /*0a80*/  @!P0 LDG.E R3, desc[UR14][R18.64] ;  /* 0x0000000e12038981 */ /* 0x000362000c1e1900 */
[----:B0-----:R-:W-:Y:S02]  /*0a90*/  @!P4 IADD3 R28, P6, R25, R6, RZ ;  /* 0x00000006191cc210 */ /* 0x001fe40007fde0ff */
[----:B------:R-:W-:Y:S02]  /*0aa0*/  @!P0 IADD3.X R27, R32, R17, RZ, P5, !PT ;  /* 0x00000011201b8210 */ /* 0x000fe40002ffe4ff */
[----:B------:R-:W-:-:S02]  /*0ab0*/  @!P4 IADD3.X R29, R24, R7, RZ, P6, !PT ;  /* 0x00000007181dc210 */ /* 0x000fc400037fe4ff */
[----:B------:R-:W0:Y:S01]  /*0ac0*/  @!P2 LDC.64 R6, c[0x0][0x288] ;  /* 0x0000a200ff06ab82 */ /* 0x000e220000000a00 */
[----:B------:R4:W5:Y:S01]  /*0ad0*/  @!P0 LDG.E R55, desc[UR14][R26.64] ;  /* 0x0000000e1a378981 */ /* 0x000962000c1e1900 */
[----:B---3--:R-:W-:Y:S02]  /*0ae0*/  @!P4 IADD3 R16, P0, R25, R8, RZ ;  /* 0x000000081910c210 */ /* 0x008fe40007f1e0ff */
[----:B------:R-:W-:Y:S01]  /*0af0*/  IADD3 R25, R2, 0x90, RZ ;  /* 0x0000009002197810 */ /* 0x000fe20007ffe0ff */
[----:B------:R-:W5:Y:S03]  /*0b00*/  @!P4 LDG.E R51, desc[UR14][R28.64] ;  /* 0x0000000e1c33c981 */ /* 0x000f66000c1e1900 */
[----:B-1----:R-:W1:Y:S01]  /*0b10*/  @!P3 LDC.64 R18, c[0x0][0x230] ;  /* 0x00008c00ff12bb82 */ /* 0x002e620000000a00 */
[----:B--2---:R-:W-:Y:S01]  /*0b20*/  @!P3 IMAD R8, R23, R4, RZ ;  /* 0x000000041708b224 */ /* 0x004fe200078e02ff */
[----:B------:R-:W-:-:S02]  /*0b30*/  @!P4 IADD3.X R17, R24, R9, RZ, P0, !PT ;  /* 0x000000091811c210 */ /* 0x000fc400007fe4ff */
[----:B------:R-:W-:Y:S02]  /*0b40*/  ISETP.GE.U32.AND P0, PT, R25, UR18, PT ;  /* 0x0000001219007c0c */ /* 0x000fe4000bf06070 */
[----:B------:R-:W-:Y:S02]  /*0b50*/  SHF.R.S32.HI R33, RZ, 0x1f, R25 ;  /* 0x0000001fff217819 */ /* 0x000fe40000011419 */
[----:B----4-:R-:W-:Y:S02]  /*0b60*/  @!P3 MOV R26, R12 ;  /* 0x0000000c001ab202 */ /* 0x010fe40000000f00 */
[----:B------:R-:W-:Y:S01]  /*0b70*/  @!P3 MOV R27, R15 ;  /* 0x0000000f001bb202 */ /* 0x000fe20000000f00 */
[----:B------:R-:W-:Y:S01]  /*0b80*/  @!P3 IMAD R23, R11, R5, R8 ;  /* 0x000000050b17b224 */ /* 0x000fe200078e0208 */
[----:B------:R-:W-:Y:S01]  /*0b90*/  ISETP.GE.AND.EX P0, PT, R33, UR19, PT, P0 ;  /* 0x0000001321007c0c */ /* 0x000fe2000bf06300 */
[----:B------:R-:W2:Y:S01]  /*0ba0*/  @!P2 LDC.64 R8, c[0x0][0x230] ;  /* 0x00008c00ff08ab82 */ /* 0x000ea20000000a00 */
[----:B------:R-:W-:Y:S01]  /*0bb0*/  IADD3 R24, R2, 0xa0, RZ ;  /* 0x000000a002187810 */ /* 0x000fe20007ffe0ff */
[----:B------:R-:W-:Y:S01]  /*0bc0*/  @!P3 IMAD.WIDE.U32 R26, R11, R4, R26 ;  /* 0x000000040b1ab225 */ /* 0x000fe200078e001a */
[----:B------:R-:W-:Y:S01]  /*0bd0*/  ISETP.GT.U32.OR P0, PT, R0, 0x29f, P0 ;  /* 0x0000029f0000780c */ /* 0x000fe20000704470 */
[----:B------:R3:W5:Y:S04]  /*0be0*/  @!P4 LDG.E R49, desc[UR14][R16.64] ;  /* 0x0000000e1031c981 */ /* 0x000768000c1e1900 */
[----:B------:R-:W4:Y:S01]  /*0bf0*/  @!P3 LDC.64 R4, c[0x0][0x228] ;  /* 0x00008a00ff04bb82 */ /* 0x000f220000000a00 */
[----:B------:R-:W-:-:S02]  /*0c00*/  ISETP.GE.U32.AND P4, PT, R24, UR18, PT ;  /* 0x0000001218007c0c */ /* 0x000fc4000bf86070 */
[----:B------:R-:W-:Y:S01]  /*0c10*/  SHF.R.S32.HI R37, RZ, 0x1f, R24 ;  /* 0x0000001fff257819 */ /* 0x000fe20000011418 */
[----:B0-----:R-:W-:Y:S01]  /*0c20*/  @!P2 IMAD R35, R35, R6, RZ ;  /* 0x000000062323a224 */ /* 0x001fe200078e02ff */
[----:B------:R-:W-:Y:S02]  /*0c30*/  @!P3 IADD3 R11, R27, R23, RZ ;  /* 0x000000171b0bb210 */ /* 0x000fe40007ffe0ff */
[----:B---3--:R-:W-:Y:S02]  /*0c40*/  @!P2 MOV R16, R12 ;  /* 0x0000000c0010a202 */ /* 0x008fe40000000f00 */
[----:B------:R-:W-:Y:S02]  /*0c50*/  @!P2 MOV R17, R15 ;  /* 0x0000000f0011a202 */ /* 0x000fe40000000f00 */
[----:B------:R-:W-:Y:S02]  /*0c60*/  @!P3 SHF.L.U32 R29, R26, 0x1, RZ ;  /* 0x000000011a1db819 */ /* 0x000fe400000006ff */
[----:B------:R-:W-:Y:S01]  /*0c70*/  ISETP.GE.AND.EX P4, PT, R37, UR19, PT, P4 ;  /* 0x0000001325007c0c */ /* 0x000fe2000bf86340 */
[----:B------:R-:W-:Y:S01]  /*0c80*/  @!P2 IMAD R35, R22, R7, R35 ;  /* 0x000000071623a224 */ /* 0x000fe200078e0223 */
[----:B------:R-:W-:Y:S01]  /*0c90*/  @!P3 SHF.L.U64.HI R32, R26, 0x1, R11 ;  /* 0x000000011a20b819 */ /* 0x000fe2000001020b */
[----:B------:R-:W-:Y:S01]  /*0ca0*/  @!P2 IMAD.WIDE.U32 R22, R22, R6, R16 ;  /* 0x000000061616a225 */ /* 0x000fe200078e0010 */
[----:B-1----:R-:W-:Y:S01]  /*0cb0*/  @!P3 IADD3 R26, P5, R29, R18, RZ ;  /* 0x000000121d1ab210 */ /* 0x002fe20007fbe0ff */
[----:B------:R-:W0:Y:S01]  /*0cc0*/  @!P0 LDC.64 R6, c[0x0][0x288] ;  /* 0x0000a200ff068b82 */ /* 0x000e220000000a00 */
[----:B------:R-:W-:-:S02]  /*0cd0*/  ISETP.GT.U32.OR P4, PT, R0, 0x29f, P4 ;  /* 0x0000029f0000780c */ /* 0x000fc40002784470 */
[----:B------:R-:W-:Y:S02]  /*0ce0*/  @!P3 IADD3.X R27, R32, R19, RZ, P5, !PT ;  /* 0x00000013201bb210 */ /* 0x000fe40002ffe4ff */
[----:B------:R-:W-:Y:S02]  /*0cf0*/  @!P2 IADD3 R19, R23, R35, RZ ;  /* 0x000000231713a210 */ /* 0x000fe40007ffe0ff */
[C---:B------:R-:W-:Y:S01]  /*0d00*/  @!P2 SHF.L.U32 R41, R22.reuse, 0x1, RZ ;  /* 0x000000011629a819 */ /* 0x040fe200000006ff */
[----:B------:R-:W1:Y:S01]  /*0d10*/  @!P2 LDC.64 R16, c[0x0][0x228] ;  /* 0x00008a00ff10ab82 */ /* 0x000e620000000a00 */
[----:B------:R-:W-:Y:S02]  /*0d20*/  @!P2 SHF.L.U64.HI R36, R22, 0x1, R19 ;  /* 0x000000011624a819 */ /* 0x000fe40000010213 */
[----:B--2---:R-:W-:Y:S02]  /*0d30*/  @!P2 IADD3 R28, P6, R41, R8, RZ ;  /* 0x00000008291ca210 */ /* 0x004fe40007fde0ff */
[----:B----4-:R-:W-:Y:S01]  /*0d40*/  @!P3 IADD3 R18, P5, R29, R4, RZ ;  /* 0x000000041d12b210 */ /* 0x010fe20007fbe0ff */
[----:B------:R-:W-:Y:S01]  /*0d50*/  HFMA2.MMA R11, -RZ, RZ, 0, 0 ;  /* 0x00000000ff0b7435 */ /* 0x000fe200000001ff */
[----:B------:R-:W-:Y:S01]  /*0d60*/  @!P2 IADD3.X R29, R36, R9, RZ, P6, !PT ;  /* 0x00000009241da210 */ /* 0x000fe200037fe4ff */
[----:B------:R-:W2:Y:S01]  /*0d70*/  @!P0 LDC.64 R22, c[0x0][0x230] ;  /* 0x00008c00ff168b82 */ /* 0x000ea20000000a00 */
[----:B------:R-:W-:-:S02]  /*0d80*/  @!P3 IADD3.X R19, R32, R5, RZ, P5, !PT ;  /* 0x000000052013b210 */ /* 0x000fc40002ffe4ff */
[----:B------:R-:W-:-:S03]  /*0d90*/  IADD3 R35, R2, 0xc0, RZ ;  /* 0x000000c002237810 */ /* 0x000fc60007ffe0ff */
[----:B------:R3:W5:Y:S02]  /*0da0*/  @!P3 LDG.E R54, desc[UR14][R18.64] ;  /* 0x0000000e1236b981 */ /* 0x000764000c1e1900 */
[----:B------:R-:W4:Y:S01]  /*0db0*/  @!P4 LDC.64 R8, c[0x0][0x288] ;  /* 0x0000a200ff08cb82 */ /* 0x000f220000000a00 */
[----:B0-----:R-:W-:Y:S01]  /*0dc0*/  @!P0 IMAD R38, R33, R6, RZ ;  /* 0x0000000621268224 */ /* 0x001fe200078e02ff */
[----:B------:R1:W5:Y:S01]  /*0dd0*/  @!P3 LDG.E R11, desc[UR14][R26.64] ;  /* 0x0000000e1a0bb981 */ /* 0x000362000c1e1900 */
[----:B------:R-:W-:Y:S02]  /*0de0*/  ISETP.GE.U32.AND P3, PT, R35, UR18, PT ;  /* 0x0000001223007c0c */ /* 0x000fe4000bf66070 */
[----:B------:R-:W-:Y:S02]  /*0df0*/  SHF.R.S32.HI R39, RZ, 0x1f, R35 ;  /* 0x0000001fff277819 */ /* 0x000fe40000011423 */
[----:B---3--:R-:W-:Y:S02]  /*0e00*/  @!P0 MOV R18, R12 ;  /* 0x0000000c00128202 */ /* 0x008fe40000000f00 */
[----:B------:R-:W-:Y:S01]  /*0e10*/  @!P0 MOV R19, R15 ;  /* 0x0000000f00138202 */ /* 0x000fe20000000f00 */
[----:B------:R-:W-:Y:S01]  /*0e20*/  @!P0 IMAD R5, R25, R7, R38 ;  /* 0x0000000719058224 */ /* 0x000fe200078e0226 */
[----:B------:R-:W-:Y:S01]  /*0e30*/  ISETP.GE.AND.EX P3, PT, R39, UR19, PT, P3 ;  /* 0x0000001327007c0c */ /* 0x000fe2000bf66330 */
[----:B------:R-:W0:Y:S01]  /*0e40*/  @!P0 LDC.64 R32, c[0x0][0x228] ;  /* 0x00008a00ff208b82 */ /* 0x000e220000000a00 */
[----:B------:R-:W-:Y:S01]  /*0e50*/  @!P0 IMAD.WIDE.U32 R6, R25, R6, R18 ;  /* 0x0000000619068225 */ /* 0x000fe200078e0012 */
[----:B-1----:R-:W-:-:S02]  /*0e60*/  @!P2 IADD3 R26, P5, R41, R16, RZ ;  /* 0x00000010291aa210 */ /* 0x002fc40007fbe0ff */
[----:B------:R-:W-:Y:S02]  /*0e70*/  ISETP.GT.U32.OR P3, PT, R0, 0x29f, P3 ;  /* 0x0000029f0000780c */ /* 0x000fe40001f64470 */
[----:B------:R-:W-:Y:S02]  /*0e80*/  @!P0 IADD3 R7, R7, R5, RZ ;  /* 0x0000000507078210 */ /* 0x000fe40007ffe0ff */
[----:B------:R-:W1:Y:S01]  /*0e90*/  @!P4 LDC.64 R18, c[0x0][0x230] ;  /* 0x00008c00ff12cb82 */ /* 0x000e620000000a00 */
[----:B------:R-:W-:Y:S02]  /*0ea0*/  MOV R4, RZ ;  /* 0x000000ff00047202 */ /* 0x000fe40000000f00 */
[----:B------:R-:W-:Y:S01]  /*0eb0*/  @!P2 IADD3.X R27, R36, R17, RZ, P5, !PT ;  /* 0x00000011241ba210 */ /* 0x000fe20002ffe4ff */
[----:B----4-:R-:W-:Y:S01]  /*0ec0*/  @!P4 IMAD R37, R37, R8, RZ ;  /* 0x000000082525c224 */ /* 0x010fe200078e02ff */
[----:B------:R-:W-:Y:S02]  /*0ed0*/  @!P0 SHF.L.U32 R5, R6, 0x1, RZ ;  /* 0x0000000106058819 */ /* 0x000fe400000006ff */
[----:B------:R-:W-:Y:S01]  /*0ee0*/  @!P4 MOV R16, R12 ;  /* 0x0000000c0010c202 */ /* 0x000fe20000000f00 */
[----:B------:R2:W5:Y:S01]  /*0ef0*/  @!P2 LDG.E R4, desc[UR14][R28.64] ;  /* 0x0000000e1c04a981 */ /* 0x000562000c1e1900 */
[----:B------:R-:W-:-:S02]  /*0f00*/  @!P4 MOV R17, R15 ;  /* 0x0000000f0011c202 */ /* 0x000fc40000000f00 */
[----:B------:R-:W-:Y:S01]  /*0f10*/  @!P0 SHF.L.U64.HI R6, R6, 0x1, R7 ;  /* 0x0000000106068819 */ /* 0x000fe20000010207 */
[----:B------:R3:W5:Y:S01]  /*0f20*/  @!P2 LDG.E R53, desc[UR14][R26.64] ;  /* 0x0000000e1a35a981 */ /* 0x000762000c1e1900 */
[----:B------:R-:W-:Y:S01]  /*0f30*/  IADD3 R7, R2, 0xd0, RZ ;  /* 0x000000d002077810 */ /* 0x000fe20007ffe0ff */
[C---:B------:R-:W-:Y:S02]  /*0f40*/  @!P4 IMAD R41, R24.reuse, R9, R37 ;  /* 0x000000091829c224 */ /* 0x040fe400078e0225 */
[----:B------:R-:W-:Y:S01]  /*0f50*/  @!P4 IMAD.WIDE.U32 R24, R24, R8, R16 ;  /* 0x000000081818c225 */ /* 0x000fe200078e0010 */
[----:B------:R-:W-:Y:S01]  /*0f60*/  ISETP.GE.U32.AND P2, PT, R7, UR18, PT ;  /* 0x0000001207007c0c */ /* 0x000fe2000bf46070 */
[----:B------:R-:W4:Y:S01]  /*0f70*/  @!P4 LDC.64 R8, c[0x0][0x228] ;  /* 0x00008a00ff08cb82 */ /* 0x000f220000000a00 */
[----:B------:R-:W-:Y:S02]  /*0f80*/  SHF.R.S32.HI R37, RZ, 0x1f, R7 ;  /* 0x0000001fff257819 */ /* 0x000fe40000011407 */
[----:B--2---:R-:W-:-:S02]  /*0f90*/  @!P0 IADD3 R28, P6, R5, R22, RZ ;  /* 0x00000016051c8210 */ /* 0x004fc40007fde0ff */
[----:B------:R-:W-:-:S03]  /*0fa0*/  ISETP.GE.AND.EX P2, PT, R37, UR19, PT, P2 ;  /* 0x0000001325007c0c */ /* 0x000fc6000bf46320 */
[----:B------:R-:W2:Y:S01]  /*0fb0*/  @!P3 LDC.64 R16, c[0x0][0x288] ;  /* 0x0000a200ff10bb82 */ /* 0x000ea20000000a00 */
[----:B------:R-:W-:Y:S02]  /*0fc0*/  ISETP.GT.U32.OR P2, PT, R0, 0x29f, P2 ;  /* 0x0000029f0000780c */ /* 0x000fe40001744470 */
[----:B------:R-:W-:Y:S02]  /*0fd0*/  @!P0 IADD3.X R29, R6, R23, RZ, P6, !PT ;  /* 0x00000017061d8210 */ /* 0x000fe400037fe4ff */
[----:B------:R-:W-:Y:S02]  /*0fe0*/  @!P4 IADD3 R23, R25, R41, RZ ;  /* 0x000000291917c210 */ /* 0x000fe40007ffe0ff */
[----:B0-----:R-:W-:Y:S01]  /*0ff0*/  @!P0 IADD3 R32, P5, R5, R32, RZ ;  /* 0x0000002005208210 */ /* 0x001fe20007fbe0ff */
[----:B------:R-:W-:Y:S01]  /*1000*/  HFMA2.MMA R5, -RZ, RZ, 0, 0 ;  /* 0x00000000ff057435 */ /* 0x000fe200000001ff */
[C---:B------:R-:W-:Y:S02]  /*1010*/  @!P4 SHF.L.U32 R41, R24.reuse, 0x1, RZ ;  /* 0x000000011829c819 */ /* 0x040fe400000006ff */
[----:B------:R-:W-:-:S02]  /*1020*/  @!P4 SHF.L.U64.HI R36, R24, 0x1, R23 ;  /* 0x000000011824c819 */ /* 0x000fc40000010217 */
[----:B-1----:R-:W-:Y:S01]  /*1030*/  @!P4 IADD3 R18, P6, R41, R18, RZ ;  /* 0x000000122912c210 */ /* 0x002fe20007fde0ff */
[----:B------:R-:W0:Y:S01]  /*1040*/  @!P3 LDC.64 R22, c[0x0][0x230] ;  /* 0x00008c00ff16bb82 */ /* 0x000e220000000a00 */
[----:B------:R-:W-:Y:S02]  /*1050*/  @!P0 IADD3.X R33, R6, R33, RZ, P5, !PT ;  /* 0x0000002106218210 */ /* 0x000fe40002ffe4ff */
[----:B------:R-:W-:Y:S01]  /*1060*/  MOV R6, RZ ;  /* 0x000000ff00067202 */ /* 0x000fe20000000f00 */
[----:B------:R1:W5:Y:S01]  /*1070*/  @!P0 LDG.E R5, desc[UR14][R28.64] ;  /* 0x0000000e1c058981 */ /* 0x000362000c1e1900 */
[----:B------:R-:W-:-:S03]  /*1080*/  @!P4 IADD3.X R19, R36, R19, RZ, P6, !PT ;  /* 0x000000132413c210 */ /* 0x000fc600037fe4ff */
[----:B---3--:R-:W3:Y:S01]  /*1090*/  @!P2 LDC.64 R26, c[0x0][0x288] ;  /* 0x0000a200ff1aab82 */ /* 0x008ee20000000a00 */
[----:B------:R-:W5:Y:S01]  /*10a0*/  @!P0 LDG.E R52, desc[UR14][R32.64] ;  /* 0x0000000e20348981 */ /* 0x000f62000c1e1900 */
[----:B----4-:R-:W-:Y:S01]  /*10b0*/  @!P4 IADD3 R8, P0, R41, R8, RZ ;  /* 0x000000082908c210 */ /* 0x010fe20007f1e0ff */
[----:B--2---:R-:W-:Y:S02]  /*10c0*/  @!P3 IMAD R38, R39, R16, RZ ;  /* 0x000000102726b224 */ /* 0x004fe400078e02ff */
[----:B------:R2:W5:Y:S01]  /*10d0*/  @!P4 LDG.E R6, desc[UR14][R18.64] ;  /* 0x0000000e1206c981 */ /* 0x000562000c1e1900 */
[----:B-1----:R-:W-:Y:S02]  /*10e0*/  IADD3 R29, R2, 0xe0, RZ ;  /* 0x000000e0021d7810 */ /* 0x002fe40007ffe0ff */
[----:B------:R-:W1:Y:S01]  /*10f0*/  @!P3 LDC.64 R24, c[0x0][0x228] ;  /* 0x00008a00ff18bb82 */ /* 0x000e620000000a00 */
[----:B------:R-:W-:Y:S01]  /*1100*/  @!P4 IADD3.X R9, R36, R9, RZ, P0, !PT ;  /* 0x000000092409c210 */ /* 0x000fe200007fe4ff */
[----:B------:R-:W-:Y:S01]  /*1110*/  @!P3 IMAD R39, R35, R17, R38 ;  /* 0x000000112327b224 */ /* 0x000fe200078e0226 */
[----:B------:R-:W-:-:S02]  /*1120*/  ISETP.GE.U32.AND P0, PT, R29, UR18, PT ;  /* 0x000000121d007c0c */ /* 0x000fc4000bf06070 */
[----:B--2---:R-:W-:Y:S01]  /*1130*/  @!P3 MOV R18, R12 ;  /* 0x0000000c0012b202 */ /* 0x004fe20000000f00 */
[----:B------:R2:W5:Y:S01]  /*1140*/  @!P4 LDG.E R50, desc[UR14][R8.64] ;  /* 0x0000000e0832c981 */ /* 0x000562000c1e1900 */
[----:B------:R-:W-:Y:S02]  /*1150*/  @!P3 MOV R19, R15 ;  /* 0x0000000f0013b202 */ /* 0x000fe40000000f00 */
[----:B------:R-:W-:Y:S01]  /*1160*/  SHF.R.S32.HI R33, RZ, 0x1f, R29 ;  /* 0x0000001fff217819 */ /* 0x000fe2000001141d */
[----:B------:R-:W-:-:S03]  /*1170*/  @!P3 IMAD.WIDE.U32 R16, R35, R16, R18 ;  /* 0x000000102310b225 */ /* 0x000fc600078e0012 */
[----:B------:R-:W-:Y:S01]  /*1180*/  ISETP.GE.AND.EX P4, PT, R33, UR19, PT, P0 ;  /* 0x0000001321007c0c */ /* 0x000fe2000bf86300 */
[----:B------:R-:W4:Y:S01]  /*1190*/  @!P2 LDC.64 R18, c[0x0][0x228] ;  /* 0x00008a00ff12ab82 */ /* 0x000f220000000a00 */
[----:B------:R-:W-:Y:S02]  /*11a0*/  @!P3 IADD3 R17, R17, R39, RZ ;  /* 0x000000271111b210 */ /* 0x000fe40007ffe0ff */
[----:B------:R-:W-:Y:S02]  /*11b0*/  ISETP.GT.U32.OR P4, PT, R0, 0x29f, P4 ;  /* 0x0000029f0000780c */ /* 0x000fe40002784470 */
[C---:B------:R-:W-:Y:S02]  /*11c0*/  @!P3 SHF.L.U32 R35, R16.reuse, 0x1, RZ ;  /* 0x000000011023b819 */ /* 0x040fe400000006ff */
[----:B------:R-:W-:Y:S02]  /*11d0*/  @!P3 SHF.L.U64.HI R28, R16, 0x1, R17 ;  /* 0x00000001101cb819 */ /* 0x000fe40000010211 */
[----:B------:R-:W4:Y:S01]  /*11e0*/  @!P2 LDC.64 R16, c[0x0][0x230] ;  /* 0x00008c00ff10ab82 */ /* 0x000f220000000a00 */
[----:B0-----:R-:W-:Y:S01]  /*11f0*/  @!P3 IADD3 R22, P5, R35, R22, RZ ;  /* 0x000000162316b210 */ /* 0x001fe20007fbe0ff */
[----:B---3--:R-:W-:Y:S01]  /*1200*/  @!P2 IMAD R32, R37, R26, RZ ;  /* 0x0000001a2520a224 */ /* 0x008fe200078e02ff */
[----:B--2---:R-:W-:-:S02]  /*1210*/  @!P2 MOV R8, R12 ;  /* 0x0000000c0008a202 */ /* 0x004fc40000000f00 */
[----:B------:R-:W-:Y:S02]  /*1220*/  @!P2 MOV R9, R15 ;  /* 0x0000000f0009a202 */ /* 0x000fe40000000f00 */
[----:B------:R-:W-:Y:S02]  /*1230*/  SHF.R.S32.HI R56, RZ, 0x1f, R45 ;  /* 0x0000001fff387819 */ /* 0x000fe4000001142d */
[----:B------:R-:W-:Y:S02]  /*1240*/  ISETP.GE.U32.AND P6, PT, R45, UR18, PT ;  /* 0x000000122d007c0c */ /* 0x000fe4000bfc6070 */
[----:B-1----:R-:W-:Y:S01]  /*1250*/  @!P3 IADD3 R24, P0, R35, R24, RZ ;  /* 0x000000182318b210 */ /* 0x002fe20007f1e0ff */
[C---:B------:R-:W-:Y:S01]  /*1260*/  @!P2 IMAD R35, R7.reuse, R27, R32 ;  /* 0x0000001b0723a224 */ /* 0x040fe200078e0220 */
[----:B------:R-:W-:Y:S01]  /*1270*/  @!P3 IADD3.X R23, R28, R23, RZ, P5, !PT ;  /* 0x000000171c17b210 */ /* 0x000fe20002ffe4ff */
[----:B------:R-:W-:Y:S01]  /*1280*/  @!P2 IMAD.WIDE.U32 R26, R7, R26, R8 ;  /* 0x0000001a071aa225 */ /* 0x000fe200078e0008 */
[----:B------:R-:W-:Y:S01]  /*1290*/  ISETP.GE.AND.EX P5, PT, R56, UR19, PT, P6 ;  /* 0x0000001338007c0c */ /* 0x000fe2000bfa6360 */
[----:B------:R-:W0:Y:S01]  /*12a0*/  @!P4 LDC.64 R8, c[0x0][0x288] ;  /* 0x0000a200ff08cb82 */ /* 0x000e220000000a00 */
[----:B------:R-:W-:Y:S01]  /*12b0*/  IADD3 R44, R2, 0x20, RZ ;  /* 0x00000020022c7810 */ /* 0x000fe20007ffe0ff */
[----:B------:R-:W-:Y:S01]  /*12c0*/  HFMA2.MMA R7, -RZ, RZ, 0, 0 ;  /* 0x00000000ff077435 */ /* 0x000fe200000001ff */
[----:B------:R-:W-:-:S02]  /*12d0*/  ISETP.GT.U32.OR P5, PT, R0, 0x29f, P5 ;  /* 0x0000029f0000780c */ /* 0x000fc40002fa4470 */
[----:B------:R-:W-:Y:S02]  /*12e0*/  @!P3 IADD3.X R25, R28, R25, RZ, P0, !PT ;  /* 0x000000191c19b210 */ /* 0x000fe400007fe4ff */
[----:B------:R-:W-:Y:S02]  /*12f0*/  SHF.R.S32.HI R43, RZ, 0x1f, R44 ;  /* 0x0000001fff2b7819 */ /* 0x000fe4000001142c */
[----:B------:R-:W-:Y:S01]  /*1300*/  ISETP.GE.U32.AND P0, PT, R44, UR18, PT ;  /* 0x000000122c007c0c */ /* 0x000fe2000bf06070 */
[----:B------:R1:W5:Y:S01]  /*1310*/  @!P3 LDG.E R47, desc[UR14][R24.64] ;  /* 0x0000000e182fb981 */ /* 0x000362000c1e1900 */
[----:B------:R-:W-:Y:S02]  /*1320*/  @!P2 IADD3 R35, R27, R35, RZ ;  /* 0x000000231b23a210 */ /* 0x000fe40007ffe0ff */
[----:B------:R-:W-:Y:S01]  /*1330*/  @!P2 SHF.L.U32 R27, R26, 0x1, RZ ;  /* 0x000000011a1ba819 */ /* 0x000fe200000006ff */
[----:B------:R0:W5:Y:S01]  /*1340*/  @!P3 LDG.E R7, desc[UR14][R22.64] ;  /* 0x0000000e1607b981 */ /* 0x000162000c1e1900 */
[----:B------:R-:W-:-:S02]  /*1350*/  ISETP.GE.AND.EX P0, PT, R43, UR19, PT, P0 ;  /* 0x000000132b007c0c */ /* 0x000fc4000bf06300 */
[----:B------:R-:W-:Y:S02]  /*1360*/  MOV R42, RZ ;  /* 0x000000ff002a7202 */ /* 0x000fe40000000f00 */
[----:B------:R-:W-:Y:S01]  /*1370*/  @!P2 SHF.L.U64.HI R28, R26, 0x1, R35 ;  /* 0x000000011a1ca819 */ /* 0x000fe20000010223 */
[----:B-1----:R-:W1:Y:S01]  /*1380*/  @!P4 LDC.64 R24, c[0x0][0x228] ;  /* 0x00008a00ff18cb82 */ /* 0x002e620000000a00 */
[C---:B----4-:R-:W-:Y:S02]  /*1390*/  @!P2 IADD3 R16, P3, R27.reuse, R16, RZ ;  /* 0x000000101b10a210 */ /* 0x050fe40007f7e0ff */
[----:B------:R-:W-:Y:S01]  /*13a0*/  @!P2 IADD3 R18, P6, R27, R18, RZ ;  /* 0x000000121b12a210 */ /* 0x000fe20007fde0ff */
[----:B------:R2:W5:Y:S01]  /*13b0*/  @P1 LDG.E R42, desc[UR14][R20.64] ;  /* 0x0000000e142a1981 */ /* 0x000562000c1e1900 */
[----:B------:R-:W-:-:S03]  /*13c0*/  ISETP.GT.U32.OR P0, PT, R0, 0x29f, P0 ;  /* 0x0000029f0000780c */ /* 0x000fc60000704470 */
[----:B------:R-:W3:Y:S01]  /*13d0*/  @!P5 LDC.64 R26, c[0x0][0x288] ;  /* 0x0000a200ff1adb82 */ /* 0x000ee20000000a00 */
[C---:B------:R-:W-:Y:S02]  /*13e0*/  @!P2 IADD3.X R17, R28.reuse, R17, RZ, P3, !PT ;  /* 0x000000111c11a210 */ /* 0x040fe40001ffe4ff */
[----:B------:R-:W-:Y:S01]  /*13f0*/  @!P2 IADD3.X R19, R28, R19, RZ, P6, !PT ;  /* 0x000000131c13a210 */ /* 0x000fe200037fe4ff */
[----:B0-----:R-:W-:Y:S02]  /*1400*/  @!P4 IMAD R22, R33, R8, RZ ;  /* 0x000000082116c224 */ /* 0x001fe400078e02ff */
[----:B------:R0:W5:Y:S02]  /*1410*/  @!P2 LDG.E R48, desc[UR14][R16.64] ;  /* 0x0000000e1030a981 */ /* 0x000164000c1e1900 */
[----:B--2---:R-:W2:Y:S02]  /*1420*/  @!P4 LDC.64 R20, c[0x0][0x230] ;  /* 0x00008c00ff14cb82 */ /* 0x004ea40000000a00 */
[----:B------:R4:W5:Y:S01]  /*1430*/  @!P2 LDG.E R46, desc[UR14][R18.64] ;  /* 0x0000000e122ea981 */ /* 0x000962000c1e1900 */
[----:B------:R-:W-:Y:S01]  /*1440*/  @!P4 IMAD R33, R29, R9, R22 ;  /* 0x000000091d21c224 */ /* 0x000fe200078e0216 */
[----:B0-----:R-:W-:-:S04]  /*1450*/  @!P4 MOV R16, R12 ;  /* 0x0000000c0010c202 */ /* 0x001fc80000000f00 */
[----:B------:R-:W0:Y:S01]  /*1460*/  @!P5 LDC.64 R22, c[0x0][0x230] ;  /* 0x00008c00ff16db82 */ /* 0x000e220000000a00 */
[----:B------:R-:W-:-:S03]  /*1470*/  @!P4 MOV R17, R15 ;  /* 0x0000000f0011c202 */ /* 0x000fc60000000f00 */
[----:B------:R-:W-:-:S04]  /*1480*/  @!P4 IMAD.WIDE.U32 R8, R29, R8, R16 ;  /* 0x000000081d08c225 */ /* 0x000fc800078e0010 */
[----:B----4-:R-:W4:Y:S01]  /*1490*/  @!P0 LDC.64 R18, c[0x0][0x288] ;  /* 0x0000a200ff128b82 */ /* 0x010f220000000a00 */
[----:B------:R-:W-:Y:S01]  /*14a0*/  @!P4 IADD3 R9, R9, R33, RZ ;  /* 0x000000210909c210 */ /* 0x000fe20007ffe0ff */
[----:B---3--:R-:W-:Y:S01]  /*14b0*/  @!P5 IMAD R32, R56, R26, RZ ;  /* 0x0000001a3820d224 */ /* 0x008fe200078e02ff */
[----:B------:R-:W-:Y:S02]  /*14c0*/  SHF.R.S32.HI R40, RZ, 0x1f, R75 ;  /* 0x0000001fff287819 */ /* 0x000fe4000001144b */
[----:B------:R-:W-:-:S03]  /*14d0*/  ISETP.GE.U32.AND P2, PT, R75, UR18, PT ;  /* 0x000000124b007c0c */ /* 0x000fc6000bf46070 */
[----:B------:R-:W3:Y:S01]  /*14e0*/  @!P5 LDC.64 R16, c[0x0][0x228] ;  /* 0x00008a00ff10db82 */ /* 0x000ee20000000a00 */
[C---:B------:R-:W-:Y:S02]  /*14f0*/  @!P4 SHF.L.U32 R29, R8.reuse, 0x1, RZ ;  /* 0x00000001081dc819 */ /* 0x040fe400000006ff */
[----:B------:R-:W-:Y:S02]  /*1500*/  @!P4 SHF.L.U64.HI R28, R8, 0x1, R9 ;  /* 0x00000001081cc819 */ /* 0x000fe40000010209 */
[----:B------:R-:W-:Y:S02]  /*1510*/  @!P5 MOV R8, R12 ;  /* 0x0000000c0008d202 */ /* 0x000fe40000000f00 */
[----:B------:R-:W-:Y:S01]  /*1520*/  @!P5 MOV R9, R15 ;  /* 0x0000000f0009d202 */ /* 0x000fe20000000f00 */
[----:B------:R-:W-:Y:S01]  /*1530*/  @!P5 IMAD R33, R45, R27, R32 ;  /* 0x0000001b2d21d224 */ /* 0x000fe200078e0220 */
[----:B------:R-:W-:Y:S02]  /*1540*/  ISETP.GE.AND.EX P2, PT, R40, UR19, PT, P2 ;  /* 0x0000001328007c0c */ /* 0x000fe4000bf46320 */
[----:B--2---:R-:W-:Y:S01]  /*1550*/  @!P4 IADD3 R20, P3, R29, R20, RZ ;  /* 0x000000141d14c210 */ /* 0x004fe20007f7e0ff */
[----:B------:R-:W-:Y:S01]  /*1560*/  @!P5 IMAD.WIDE.U32 R26, R45, R26, R8 ;  /* 0x0000001a2d1ad225 */ /* 0x000fe200078e0008 */
[----:B------:R-:W-:-:S02]  /*1570*/  ISETP.GT.U32.OR P2, PT, R0, 0x29f, P2 ;  /* 0x0000029f0000780c */ /* 0x000fc40001744470 */
[----:B------:R-:W-:Y:S02]  /*1580*/  @!P4 IADD3.X R21, R28, R21, RZ, P3, !PT ;  /* 0x000000151c15c210 */ /* 0x000fe40001ffe4ff */
[----:B-1----:R-:W-:Y:S02]  /*1590*/  @!P4 IADD3 R24, P3, R29, R24, RZ ;  /* 0x000000181d18c210 */ /* 0x002fe40007f7e0ff */
[----:B------:R-:W-:Y:S02]  /*15a0*/  @!P5 IADD3 R27, R27, R33, RZ ;  /* 0x000000211b1bd210 */ /* 0x000fe40007ffe0ff */
[----:B------:R-:W-:Y:S01]  /*15b0*/  @!P5 SHF.L.U32 R9, R26, 0x1, RZ ;  /* 0x000000011a09d819 */ /* 0x000fe200000006ff */
[----:B----4-:R-:W-:Y:S01]  /*15c0*/  @!P0 IMAD R36, R43, R18, RZ ;  /* 0x000000122b248224 */ /* 0x010fe200078e02ff */
[----:B------:R-:W-:Y:S01]  /*15d0*/  HFMA2.MMA R8, -RZ, RZ, 0, 0 ;  /* 0x00000000ff087435 */ /* 0x000fe200000001ff */
[----:B------:R-:W-:Y:S01]  /*15e0*/  @!P4 IADD3.X R25, R28, R25, RZ, P3, !PT ;  /* 0x000000191c19c210 */ /* 0x000fe20001ffe4ff */
[----:B------:R-:W-:Y:S01]  /*15f0*/  HFMA2.MMA R43, -RZ, RZ, 0, 0 ;  /* 0x00000000ff2b7435 */ /* 0x000fe200000001ff */
[----:B------:R-:W-:Y:S01]  /*1600*/  @!P5 SHF.L.U64.HI R32, R26, 0x1, R27 ;  /* 0x000000011a20d819 */ /* 0x000fe2000001021b */
[----:B------:R-:W-:Y:S01]  /*1610*/  UIMAD.WIDE UR12, UR6, 0x8, UR12 ;  /* 0x00000008060c78a5 */ /* 0x000fe2000f8e020c */
[----:B0-----:R-:W-:Y:S01]  /*1620*/  @!P5 IADD3 R22, P3, R9, R22, RZ ;  /* 0x000000160916d210 */ /* 0x001fe20007f7e0ff */
[----:B------:R-:W0:Y:S03]  /*1630*/  @!P0 LDC.64 R26, c[0x0][0x230] ;  /* 0x00008c00ff1a8b82 */ /* 0x000e260000000a00 */
[----:B------:R-:W-:Y:S01]  /*1640*/  @!P5 IADD3.X R23, R32, R23, RZ, P3, !PT ;  /* 0x000000172017d210 */ /* 0x000fe20001ffe4ff */
[----:B------:R1:W5:Y:S01]  /*1650*/  @!P4 LDG.E R8, desc[UR14][R20.64] ;  /* 0x0000000e1408c981 */ /* 0x000362000c1e1900 */
[----:B------:R-:W-:-:S03]  /*1660*/  MOV R45, RZ ;  /* 0x000000ff002d7202 */ /* 0x000fc60000000f00 */
[----:B------:R-:W2:Y:S01]  /*1670*/  @!P2 LDC.64 R28, c[0x0][0x288] ;  /* 0x0000a200ff1cab82 */ /* 0x000ea20000000a00 */
[----:B------:R4:W5:Y:S01]  /*1680*/  @!P5 LDG.E R43, desc[UR14][R22.64] ;  /* 0x0000000e162bd981 */ /* 0x000962000c1e1900 */
[----:B------:R-:W-:-:S03]  /*1690*/  SHF.R.S32.HI R38, RZ, 0x1f, R74 ;  /* 0x0000001fff267819 */ /* 0x000fc6000001144a */
[----:B------:R3:W5:Y:S03]  /*16a0*/  @!P4 LDG.E R45, desc[UR14][R24.64] ;  /* 0x0000000e182dc981 */ /* 0x000766000c1e1900 */
[----:B-1----:R-:W1:Y:S01]  /*16b0*/  @!P0 LDC.64 R20, c[0x0][0x228] ;  /* 0x00008a00ff148b82 */ /* 0x002e620000000a00 */
[----:B----4-:R-:W-:Y:S02]  /*16c0*/  MOV R22, UR12 ;  /* 0x0000000c00167c02 */ /* 0x010fe40008000f00 */
[----:B------:R-:W-:Y:S02]  /*16d0*/  MOV R23, UR13 ;  /* 0x0000000d00177c02 */ /* 0x000fe40008000f00 */
[----:B---3--:R-:W-:Y:S02]  /*16e0*/  @!P0 MOV R24, R12 ;  /* 0x0000000c00188202 */ /* 0x008fe40000000f00 */
[----:B------:R-:W-:-:S02]  /*16f0*/  @!P0 MOV R25, R15 ;  /* 0x0000000f00198202 */ /* 0x000fc40000000f00 */
[----:B------:R-:W-:Y:S01]  /*1700*/  ISETP.GE.U32.AND P3, PT, R74, UR18, PT ;  /* 0x000000124a007c0c */ /* 0x000fe2000bf66070 */
[----:B------:R-:W3:Y:S01]  /*1710*/  LDG.E.64 R22, desc[UR14][R22.64] ;  /* 0x0000000e16167981 */ /* 0x000ee2000c1e1b00 */
[C---:B------:R-:W-:Y:S01]  /*1720*/  @!P0 IMAD R19, R44.reuse, R19, R36 ;  /* 0x000000132c138224 */ /* 0x040fe200078e0224 */
[----:B------:R-:W-:Y:S01]  /*1730*/  @!P5 IADD3 R16, P6, R9, R16, RZ ;  /* 0x000000100910d210 */ /* 0x000fe20007fde0ff */
[----:B------:R-:W-:Y:S01]  /*1740*/  @!P0 IMAD.WIDE.U32 R24, R44, R18, R24 ;  /* 0x000000122c188225 */ /* 0x000fe200078e0018 */
[----:B------:R-:W-:Y:S02]  /*1750*/  ISETP.GE.AND.EX P3, PT, R38, UR19, PT, P3 ;  /* 0x0000001326007c0c */ /* 0x000fe4000bf66330 */
[----:B------:R-:W-:Y:S02]  /*1760*/  CS2R R60, SRZ ;  /* 0x00000000003c7805 */ /* 0x000fe4000001ff00 */
[----:B------:R-:W-:Y:S02]  /*1770*/  @!P5 IADD3.X R17, R32, R17, RZ, P6, !PT ;  /* 0x000000112011d210 */ /* 0x000fe400037fe4ff */
[----:B------:R-:W-:-:S02]  /*1780*/  ISETP.GT.U32.OR P3, PT, R0, 0x29f, P3 ;  /* 0x0000029f0000780c */ /* 0x000fc40001f64470 */
[----:B------:R-:W-:Y:S01]  /*1790*/  @!P0 IADD3 R19, R25, R19, RZ ;  /* 0x0000001319138210 */ /* 0x000fe20007ffe0ff */
[----:B------:R4:W5:Y:S01]  /*17a0*/  @!P5 LDG.E R60, desc[UR14][R16.64] ;  /* 0x0000000e103cd981 */ /* 0x000962000c1e1900 */
[----:B------:R-:W-:Y:S02]  /*17b0*/  @!P0 SHF.L.U32 R9, R24, 0x1, RZ ;  /* 0x0000000118098819 */ /* 0x000fe400000006ff */
[----:B------:R-:W-:Y:S01]  /*17c0*/  SHF.R.S32.HI R39, RZ, 0x1f, R73 ;  /* 0x0000001fff277819 */ /* 0x000fe20000011449 */
[----:B--2---:R-:W-:Y:S01]  /*17d0*/  @!P2 IMAD R18, R40, R28, RZ ;  /* 0x0000001c2812a224 */ /* 0x004fe200078e02ff */
[----:B------:R-:W-:Y:S02]  /*17e0*/  ISETP.GE.U32.AND P6, PT, R73, UR18, PT ;  /* 0x0000001249007c0c */ /* 0x000fe4000bfc6070 */
[----:B------:R-:W-:Y:S02]  /*17f0*/  CS2R R58, SRZ ;  /* 0x00000000003a7805 */ /* 0x000fe4000001ff00 */
[----:B------:R-:W-:Y:S01]  /*1800*/  @!P0 SHF.L.U64.HI R32, R24, 0x1, R19 ;  /* 0x0000000118208819 */ /* 0x000fe20000010213 */
[----:B------:R-:W5:Y:S01]  /*1810*/  @P1 LDG.E R61, desc[UR14][R30.64] ;  /* 0x0000000e1e3d1981 */ /* 0x000f62000c1e1900 */
[----:B0-----:R-:W-:-:S02]  /*1820*/  @!P0 IADD3 R26, P4, R9, R26, RZ ;  /* 0x0000001a091a8210 */ /* 0x001fc40007f9e0ff */
[----:B----4-:R-:W-:Y:S02]  /*1830*/  @!P2 MOV R16, R12 ;  /* 0x0000000c0010a202 */ /* 0x010fe40000000f00 */
[----:B------:R-:W-:Y:S01]  /*1840*/  @!P2 MOV R17, R15 ;  /* 0x0000000f0011a202 */ /* 0x000fe20000000f00 */
[----:B------:R-:W-:Y:S01]  /*1850*/  @!P2 IMAD R33, R75, R29, R18 ;  /* 0x0000001d4b21a224 */ /* 0x000fe200078e0212 */
[----:B------:R-:W-:Y:S01]  /*1860*/  ISETP.GE.AND.EX P6, PT, R39, UR19, PT, P6 ;  /* 0x0000001327007c0c */ /* 0x000fe2000bfc6360 */
[----:B------:R-:W0:Y:S01]  /*1870*/  @!P3 LDC.64 R18, c[0x0][0x288] ;  /* 0x0000a200ff12bb82 */ /* 0x000e220000000a00 */
[----:B------:R-:W-:Y:S02]  /*1880*/  @!P0 IADD3.X R27, R32, R27, RZ, P4, !PT ;  /* 0x0000001b201b8210 */ /* 0x000fe400027fe4ff */
[----:B------:R-:W-:Y:S02]  /*1890*/  ISETP.GT.U32.OR P4, PT, R0, 0x29f, P6 ;  /* 0x0000029f0000780c */ /* 0x000fe40003784470 */
[----:B-1----:R-:W-:Y:S01]  /*18a0*/  @!P0 IADD3 R20, P5, R9, R20, RZ ;  /* 0x0000001409148210 */ /* 0x002fe20007fbe0ff */
[----:B------:R-:W-:Y:S01]  /*18b0*/  @!P2 IMAD.WIDE.U32 R28, R75, R28, R16 ;  /* 0x0000001c4b1ca225 */ /* 0x000fe200078e0010 */
[----:B------:R-:W-:Y:S01]  /*18c0*/  IADD3 R9, R2, 0xf0, RZ ;  /* 0x000000f002097810 */ /* 0x000fe20007ffe0ff */
[----:B------:R-:W1:Y:S03]  /*18d0*/  @!P2 LDC.64 R16, c[0x0][0x228] ;  /* 0x00008a00ff10ab82 */ /* 0x000e660000000a00 */
[----:B------:R-:W-:-:S02]  /*18e0*/  ISETP.GE.U32.AND P6, PT, R9, UR18, PT ;  /* 0x0000001209007c0c */ /* 0x000fc4000bfc6070 */
[----:B------:R-:W-:-:S03]  /*18f0*/  SHF.R.S32.HI R35, RZ, 0x1f, R9 ;  /* 0x0000001fff237819 */ /* 0x000fc60000011409 */
[----:B------:R-:W2:Y:S01]  /*1900*/  @!P2 LDC.64 R24, c[0x0][0x230] ;  /* 0x00008c00ff18ab82 */ /* 0x000ea20000000a00 */
[----:B------:R-:W-:Y:S02]  /*1910*/  @!P0 IADD3.X R21, R32, R21, RZ, P5, !PT ;  /* 0x0000001520158210 */ /* 0x000fe40002ffe4ff */
[----:B------:R-:W-:Y:S02]  /*1920*/  ISETP.GE.AND.EX P5, PT, R35, UR19, PT, P6 ;  /* 0x0000001323007c0c */ /* 0x000fe4000bfa6360 */
[----:B------:R-:W-:Y:S02]  /*1930*/  @!P2 IADD3 R29, R29, R33, RZ ;  /* 0x000000211d1da210 */ /* 0x000fe40007ffe0ff */
[----:B------:R-:W-:Y:S02]  /*1940*/  CS2R R40, SRZ ;  /* 0x0000000000287805 */ /* 0x000fe4000001ff00 */
[----:B------:R-:W-:Y:S01]  /*1950*/  ISETP.GT.U32.OR P5, PT, R0, 0x29f, P5 ;  /* 0x0000029f0000780c */ /* 0x000fe20002fa4470 */
[----:B------:R-:W4:Y:S01]  /*1960*/  @!P4 LDC.64 R32, c[0x0][0x288] ;  /* 0x0000a200ff20cb82 */ /* 0x000f220000000a00 */
[C---:B------:R-:W-:Y:S01]  /*1970*/  @!P2 SHF.L.U32 R37, R28.reuse, 0x1, RZ ;  /* 0x000000011c25a819 */ /* 0x040fe200000006ff */
[----:B------:R1:W5:Y:S01]  /*1980*/  @!P0 LDG.E R59, desc[UR14][R20.64] ;  /* 0x0000000e143b8981 */ /* 0x000362000c1e1900 */
[----:B------:R-:W-:Y:S01]  /*1990*/  @!P2 SHF.L.U64.HI R36, R28, 0x1, R29 ;  /* 0x000000011c24a819 */ /* 0x000fe2000001021d */
[----:B0-----:R-:W-:-:S02]  /*19a0*/  @!P3 IMAD R38, R38, R18, RZ ;  /* 0x000000122626b224 */ /* 0x001fc400078e02ff */
[----:B------:R0:W5:Y:S02]  /*19b0*/  @!P0 LDG.E R40, desc[UR14][R26.64] ;  /* 0x0000000e1a288981 */ /* 0x000164000c1e1900 */
[----:B------:R-:W4:Y:S01]  /*19c0*/  @!P3 LDC.64 R28, c[0x0][0x230] ;  /* 0x00008c00ff1cbb82 */ /* 0x000f220000000a00 */
[----:B-1----:R-:W-:Y:S02]  /*19d0*/  @!P2 IADD3 R16, P0, R37, R16, RZ ;  /* 0x000000102510a210 */ /* 0x002fe40007f1e0ff */
[----:B------:R-:W-:-:S05]  /*19e0*/  @!P3 MOV R20, R12 ;  /* 0x0000000c0014b202 */ /* 0x000fca0000000f00 */
[----:B------:R-:W1:Y:S01]  /*19f0*/  @!P3 LDC.64 R30, c[0x0][0x228] ;  /* 0x00008a00ff1ebb82 */ /* 0x000e620000000a00 */
[----:B------:R-:W-:Y:S02]  /*1a00*/  @!P3 MOV R21, R15 ;  /* 0x0000000f0015b202 */ /* 0x000fe40000000f00 */
[----:B--2---:R-:W-:Y:S01]  /*1a10*/  @!P2 IADD3 R24, P6, R37, R24, RZ ;  /* 0x000000182518a210 */ /* 0x004fe20007fde0ff */
[----:B------:R-:W-:-:S04]  /*1a20*/  @!P3 IMAD R37, R74, R19, R38 ;  /* 0x000000134a25b224 */ /* 0x000fc800078e0226 */
[----:B0-----:R-:W0:Y:S01]  /*1a30*/  @!P5 LDC.64 R26, c[0x0][0x288] ;  /* 0x0000a200ff1adb82 */ /* 0x001e220000000a00 */
[----:B------:R-:W-:Y:S01]  /*1a40*/  @!P3 IMAD.WIDE.U32 R18, R74, R18, R20 ;  /* 0x000000124a12b225 */ /* 0x000fe200078e0014 */
[C---:B------:R-:W-:Y:S02]  /*1a50*/  @!P2 IADD3.X R17, R36.reuse, R17, RZ, P0, !PT ;  /* 0x000000112411a210 */ /* 0x040fe400007fe4ff */
[----:B------:R-:W-:Y:S01]  /*1a60*/  @!P2 IADD3.X R25, R36, R25, RZ, P6, !PT ;  /* 0x000000192419a210 */ /* 0x000fe200037fe4ff */
[----:B----4-:R-:W-:Y:S01]  /*1a70*/  @!P4 IMAD R20, R39, R32, RZ ;  /* 0x000000202714c224 */ /* 0x010fe200078e02ff */
[----:B------:R-:W-:Y:S01]  /*1a80*/  @!P3 IADD3 R21, R19, R37, RZ ;  /* 0x000000251315b210 */ /* 0x000fe20007ffe0ff */
[----:B------:R2:W5:Y:S01]  /*1a90*/  @!P2 LDG.E R58, desc[UR14][R16.64] ;  /* 0x0000000e103aa981 */ /* 0x000562000c1e1900 */
[C---:B------:R-:W-:Y:S01]  /*1aa0*/  @!P3 SHF.L.U32 R19, R18.reuse, 0x1, RZ ;  /* 0x000000011213b819 */ /* 0x040fe200000006ff */
[----:B------:R-:W-:Y:S01]  /*1ab0*/  @!P4 IMAD R37, R73, R33, R20 ;  /* 0x000000214925c224 */ /* 0x000fe200078e0214 */
[----:B------:R-:W-:Y:S01]  /*1ac0*/  @!P3 SHF.L.U64.HI R36, R18, 0x1, R21 ;  /* 0x000000011224b819 */ /* 0x000fe20000010215 */
[----:B------:R4:W5:Y:S01]  /*1ad0*/  @!P2 LDG.E R41, desc[UR14][R24.64] ;  /* 0x0000000e1829a981 */ /* 0x000962000c1e1900 */
[----:B------:R-:W0:Y:S01]  /*1ae0*/  @!P5 LDC.64 R20, c[0x0][0x228] ;  /* 0x00008a00ff14db82 */ /* 0x000e220000000a00 */
[----:B--2---:R-:W-:-:S02]  /*1af0*/  @!P4 MOV R16, R12 ;  /* 0x0000000c0010c202 */ /* 0x004fc40000000f00 */
[----:B------:R-:W-:-:S05]  /*1b00*/  @!P4 MOV R17, R15 ;  /* 0x0000000f0011c202 */ /* 0x000fca0000000f00 */
[----:B----4-:R-:W2:Y:S01]  /*1b10*/  @!P4 LDC.64 R24, c[0x0][0x230] ;  /* 0x00008c00ff18cb82 */ /* 0x010ea20000000a00 */
[----:B------:R-:W-:Y:S01]  /*1b20*/  @!P4 IMAD.WIDE.U32 R32, R73, R32, R16 ;  /* 0x000000204920c225 */ /* 0x000fe200078e0010 */
[C---:B------:R-:W-:Y:S02]  /*1b30*/  @!P3 IADD3 R28, P0, R19.reuse, R28, RZ ;  /* 0x0000001c131cb210 */ /* 0x040fe40007f1e0ff */
[----:B-1----:R-:W-:Y:S02]  /*1b40*/  @!P3 IADD3 R30, P2, R19, R30, RZ ;  /* 0x0000001e131eb210 */ /* 0x002fe40007f5e0ff */
[----:B------:R-:W-:Y:S01]  /*1b50*/  @!P4 IADD3 R37, R33, R37, RZ ;  /* 0x000000252125c210 */ /* 0x000fe20007ffe0ff */
[----:B0-----:R-:W-:Y:S01]  /*1b60*/  @!P5 IMAD R38, R35, R26, RZ ;  /* 0x0000001a2326d224 */ /* 0x001fe200078e02ff */
[----:B------:R-:W-:Y:S02]  /*1b70*/  @!P3 IADD3.X R29, R36, R29, RZ, P0, !PT ;  /* 0x0000001d241db210 */ /* 0x000fe400007fe4ff */
[----:B------:R-:W-:-:S02]  /*1b80*/  CS2R R56, SRZ ;  /* 0x0000000000387805 */ /* 0x000fc4000001ff00 */
[----:B------:R-:W-:Y:S01]  /*1b90*/  @!P3 IADD3.X R31, R36, R31, RZ, P2, !PT ;  /* 0x0000001f241fb210 */ /* 0x000fe200017fe4ff */
[----:B------:R-:W0:Y:S01]  /*1ba0*/  @!P4 LDC.64 R16, c[0x0][0x228] ;  /* 0x00008a00ff10cb82 */ /* 0x000e220000000a00 */
[C---:B------:R-:W-:Y:S02]  /*1bb0*/  @!P4 SHF.L.U32 R36, R32.reuse, 0x1, RZ ;  /* 0x000000012024c819 */ /* 0x040fe400000006ff */
[----:B------:R-:W-:Y:S01]  /*1bc0*/  @!P4 SHF.L.U64.HI R35, R32, 0x1, R37 ;  /* 0x000000012023c819 */ /* 0x000fe20000010225 */
[----:B------:R-:W5:Y:S01]  /*1bd0*/  @!P3 LDG.E R57, desc[UR14][R30.64] ;  /* 0x0000000e1e39b981 */ /* 0x000f62000c1e1900 */
[----:B------:R-:W-:Y:S02]  /*1be0*/  @!P5 MOV R32, R12 ;  /* 0x0000000c0020d202 */ /* 0x000fe40000000f00 */
[----:B------:R-:W-:Y:S01]  /*1bf0*/  @!P5 MOV R33, R15 ;  /* 0x0000000f0021d202 */ /* 0x000fe20000000f00 */
[----:B------:R-:W-:Y:S01]  /*1c00*/  @!P5 IMAD R37, R9, R27, R38 ;  /* 0x0000001b0925d224 */ /* 0x000fe200078e0226 */
[----:B------:R-:W-:-:S02]  /*1c10*/  CS2R R38, SRZ ;  /* 0x0000000000267805 */ /* 0x000fc4000001ff00 */
[----:B------:R-:W-:Y:S01]  /*1c20*/  MOV R44, RZ ;  /* 0x000000ff002c7202 */ /* 0x000fe20000000f00 */
[----:B------:R-:W1:Y:S01]  /*1c30*/  @!P5 LDC.64 R18, c[0x0][0x230] ;  /* 0x00008c00ff12db82 */ /* 0x000e620000000a00 */
[----:B------:R-:W-:Y:S01]  /*1c40*/  @!P5 IMAD.WIDE.U32 R26, R9, R26, R32 ;  /* 0x0000001a091ad225 */ /* 0x000fe200078e0020 */
[----:B--2---:R-:W-:Y:S01]  /*1c50*/  @!P4 IADD3 R24, P0, R36, R24, RZ ;  /* 0x000000182418c210 */ /* 0x004fe20007f1e0ff */
[----:B------:R-:W5:Y:S03]  /*1c60*/  @!P3 LDG.E R38, desc[UR14][R28.64] ;  /* 0x0000000e1c26b981 */ /* 0x000f66000c1e1900 */
[----:B------:R-:W-:Y:S02]  /*1c70*/  @!P5 IADD3 R27, R27, R37, RZ ;  /* 0x000000251b1bd210 */ /* 0x000fe40007ffe0ff */
[C---:B------:R-:W-:Y:S02]  /*1c80*/  @!P5 SHF.L.U32 R9, R26.reuse, 0x1, RZ ;  /* 0x000000011a09d819 */ /* 0x040fe400000006ff */
[----:B------:R-:W-:-:S02]  /*1c90*/  @!P5 SHF.L.U64.HI R26, R26, 0x1, R27 ;  /* 0x000000011a1ad819 */ /* 0x000fc4000001021b */
[----:B------:R-:W-:Y:S02]  /*1ca0*/  @!P5 IADD3 R20, P3, R9, R20, RZ ;  /* 0x000000140914d210 */ /* 0x000fe40007f7e0ff */
[----:B------:R-:W-:Y:S02]  /*1cb0*/  @!P4 IADD3.X R25, R35, R25, RZ, P0, !PT ;  /* 0x000000192319c210 */ /* 0x000fe400007fe4ff */
[----:B------:R-:W-:-:S03]  /*1cc0*/  @!P5 IADD3.X R21, R26, R21, RZ, P3, !PT ;  /* 0x000000151a15d210 */ /* 0x000fc60001ffe4ff */
[----:B------:R-:W5:Y:S04]  /*1cd0*/  @!P4 LDG.E R39, desc[UR14][R24.64] ;  /* 0x0000000e1827c981 */ /* 0x000f68000c1e1900 */
[----:B------:R-:W5:Y:S01]  /*1ce0*/  @!P5 LDG.E R44, desc[UR14][R20.64] ;  /* 0x0000000e142cd981 */ /* 0x000f62000c1e1900 */
[----:B0-----:R-:W-:-:S04]  /*1cf0*/  @!P4 IADD3 R16, P0, R36, R16, RZ ;  /* 0x000000102410c210 */ /* 0x001fc80007f1e0ff */
[----:B------:R-:W-:Y:S02]  /*1d00*/  @!P4 IADD3.X R17, R35, R17, RZ, P0, !PT ;  /* 0x000000112311c210 */ /* 0x000fe400007fe4ff */
[----:B-1----:R-:W-:Y:S01]  /*1d10*/  @!P5 IADD3 R18, P2, R9, R18, RZ ;  /* 0x000000120912d210 */ /* 0x002fe20007f5e0ff */
[----:B------:R-:W-:Y:S01]  /*1d20*/  HFMA2.MMA R9, -RZ, RZ, 0, 0 ;  /* 0x00000000ff097435 */ /* 0x000fe200000001ff */
[----:B------:R-:W-:Y:S01]  /*1d30*/  UMOV UR18, 0x3f800000 ;  /* 0x3f80000000127882 */ /* 0x000fe20000000000 */
[----:B------:R-:W-:Y:S01]  /*1d40*/  BSSY B0, `(.L_x_102) ;  /* 0x000001d000007945 */ /* 0x000fe20003800000 */
[----:B------:R-:W-:Y:S01]  /*1d50*/  @!P5 IADD3.X R19, R26, R19, RZ, P2, !PT ;  /* 0x000000131a13d210 */ /* 0x000fe200017fe4ff */
[----:B------:R0:W5:Y:S06]  /*1d60*/  @!P4 LDG.E R56, desc[UR14][R16.64] ;  /* 0x0000000e1038c981 */ /* 0x00016c000c1e1900 */
        /* <DEDUP_REMOVED lines=26> */
.L_x_103:
[----:B------:R-:W-:Y:S05]  /*1f10*/  BSYNC B0 ;  /* 0x0000000000007941 */ /* 0x000fea0003800000 */
.L_x_102:
[----:B------:R-:W-:Y:S02]  /*1f20*/  ISETP.NE.AND P5, PT, RZ, UR17, PT ;  /* 0x00000011ff007c0c */ /* 0x000fe4000bfa5270 */
[C---:B-----5:R-:W-:Y:S02]  /*1f30*/  PRMT R10, R42.reuse, 0x7632, R10 ;  /* 0x000076322a0a7816 */ /* 0x060fe4000000000a */
[----:B0-----:R-:W-:Y:S02]  /*1f40*/  SHF.L.U32 R20, R42, 0x10, RZ ;  /* 0x000000102a147819 */ /* 0x001fe400000006ff */
[----:B------:R-:W-:Y:S02]  /*1f50*/  SHF.L.U32 R21, R43, 0x10, RZ ;  /* 0x000000102b157819 */ /* 0x000fe400000006ff */
[----:B------:R-:W-:Y:S01]  /*1f60*/  SHF.L.U32 R10, R10, 0x10, RZ ;  /* 0x000000100a0a7819 */ /* 0x000fe200000006ff */
[----:B------:R-:W-:Y:S01]  /*1f70*/  FADD.FTZ R20, R20, -UR13 ;  /* 0x8000000d14147e21 */ /* 0x000fe20008010000 */
[----:B------:R-:W-:Y:S01]  /*1f80*/  PRMT R23, R61, 0x7632, R23 ;  /* 0x000076323d177816 */ /* 0x000fe20000000017 */
[----:B------:R-:W-:Y:S01]  /*1f90*/  FADD.FTZ R25, R21, -UR13 ;  /* 0x8000000d15197e21 */ /* 0x000fe20008010000 */
[----:B------:R-:W-:Y:S01]  /*1fa0*/  PRMT R26, R43, 0x7632, R26 ;  /* 0x000076322b1a7816 */ /* 0x000fe2000000001a */
[----:B------:R-:W-:Y:S01]  /*1fb0*/  FADD.FTZ R10, R10, -UR13 ;  /* 0x8000000d0a0a7e21 */ /* 0x000fe20008010000 */
[----:B------:R-:W-:Y:S01]  /*1fc0*/  PRMT R22, R60, 0x7632, R22 ;  /* 0x000076323c167816 */ /* 0x000fe20000000016 */
[----:B------:R-:W-:Y:S01]  /*1fd0*/  FMUL.FTZ R21, R20, UR18 ;  /* 0x0000001214157c20 */ /* 0x000fe20008410000 */
[----:B------:R-:W-:Y:S01]  /*1fe0*/  SHF.L.U32 R27, R61, 0x10, RZ ;  /* 0x000000103d1b7819 */ /* 0x000fe200000006ff */
[----:B------:R-:W-:Y:S01]  /*1ff0*/  FMUL.FTZ R25, R25, UR18 ;  /* 0x0000001219197c20 */ /* 0x000fe20008410000 */
[----:B------:R-:W-:Y:S01]  /*2000*/  SHF.L.U32 R24, R60, 0x10, RZ ;  /* 0x000000103c187819 */ /* 0x000fe200000006ff */
[----:B------:R-:W-:Y:S01]  /*2010*/  FMUL.FTZ R10, R10, UR18 ;  /* 0x000000120a0a7c20 */ /* 0x000fe20008410000 */
[----:B------:R-:W-:-:S02]  /*2020*/  SHF.L.U32 R23, R23, 0x10, RZ ;  /* 0x0000001017177819 */ /* 0x000fc400000006ff */
        /* <DEDUP_REMOVED lines=21> */
.L_x_104:
[----:B------:R-:W-:Y:S01]  /*2180*/  FMUL.FTZ R20, R27, R16 ;  /* 0x000000101b147220 */ /* 0x000fe20000410000 */
[----:B------:R-:W-:Y:S01]  /*2190*/  FADD.FTZ R26, R26, -UR13 ;  /* 0x8000000d1a1a7e21 */ /* 0x000fe20008010000 */
[----:B------:R-:W-:Y:S01]  /*21a0*/  FFMA.FTZ R28, R21, R27, RZ ;  /* 0x0000001b151c7223 */ /* 0x000fe200000100ff */
        /* <DEDUP_REMOVED lines=23> */
.L_x_105:
[----:B------:R-:W-:Y:S01]  /*2320*/  FFMA.FTZ R30, R10, R29, R21 ;  /* 0x0000001d0a1e7223 */ /* 0x000fe20000010015 */
[----:B------:R-:W-:Y:S01]  /*2330*/  FADD.FTZ R29, R29, R20 ;  /* 0x000000141d1d7221 */ /* 0x000fe20000010000 */
[----:B------:R-:W-:Y:S01]  /*2340*/  FADD.FTZ R27, RZ, R27 ;  /* 0x0000001bff1b7221 */ /* 0x000fe20000010000 */
[----:B------:R-:W-:Y:S01]  /*2350*/  FFMA.FTZ R20, R25, R24, R28 ;  /* 0x0000001819147223 */ /* 0x000fe2000001001c */
[----:B------:R-:W-:Y:S01]  /*2360*/  FMUL.FTZ R28, R24, R16 ;  /* 0x00000010181c7220 */ /* 0x000fe20000410000 */
[----:B------:R-:W-:Y:S01]  /*2370*/  FFMA.FTZ R21, R10, R23, RZ ;  /* 0x000000170a157223 */ /* 0x000fe200000100ff */
[----:B------:R-:W-:Y:S01]  /*2380*/  FADD.FTZ R23, RZ, R23 ;  /* 0x00000017ff177221 */ /* 0x000fe20000010000 */
[----:B------:R-:W-:Y:S01]  /*2390*/  PRMT R10, R40, 0x7632, R10 ;  /* 0x00007632280a7816 */ /* 0x000fe2000000000a */
[----:B------:R-:W-:Y:S01]  /*23a0*/  FADD.FTZ R24, R27, R24 ;  /* 0x000000181b187221 */ /* 0x000fe20000010000 */
[----:B------:R-:W-:Y:S01]  /*23b0*/  FFMA.FTZ R27, R25, R28, R30 ;  /* 0x0000001c191b7223 */ /* 0x000fe2000001001e */
[----:B------:R-:W-:Y:S01]  /*23c0*/  FFMA.FTZ R21, R26, R22, R21 ;  /* 0x000000161a157223 */ /* 0x000fe20000010015 */
[----:B------:R-:W-:Y:S01]  /*23d0*/  FADD.FTZ R23, R23, R22 ;  /* 0x0000001617177221 */ /* 0x000fe20000010000 */
[----:B------:R-:W-:Y:S01]  /*23e0*/  FMUL.FTZ R25, R22, R17 ;  /* 0x0000001116197220 */ /* 0x000fe20000410000 */
[----:B------:R-:W-:-:S02]  /*23f0*/  SHF.L.U32 R22, R40, 0x10, RZ ;  /* 0x0000001028167819 */ /* 0x000fc400000006ff */
[----:B------:R-:W-:Y:S01]  /*2400*/  SHF.L.U32 R30, R10, 0x10, RZ ;  /* 0x000000100a1e7819 */ /* 0x000fe200000006ff */
[--C-:B------:R-:W-:Y:S01]  /*2410*/  FADD.FTZ R10, R29, R28.reuse ;  /* 0x0000001c1d0a7221 */ /* 0x100fe20000010000 */
        /* <DEDUP_REMOVED lines=27> */
.L_x_106:
[----:B------:R-:W-:Y:S01]  /*25d0*/  FMUL.FTZ R31, R27, R16 ;  /* 0x000000101b1f7220 */ /* 0x000fe20000410000 */
[----:B------:R-:W-:Y:S01]  /*25e0*/  FADD.FTZ R30, R25, R10 ;  /* 0x0000000a191e7221 */ /* 0x000fe20000010000 */
[----:B------:R-:W-:Y:S01]  /*25f0*/  FADD.FTZ R10, R24, R27 ;  /* 0x0000001b180a7221 */ /* 0x000fe20000010000 */
[----:B------:R-:W-:Y:S01]  /*2600*/  PRMT R24, R41, 0x7632, R24 ;  /* 0x0000763229187816 */ /* 0x000fe20000000018 */
[C---:B------:R-:W-:Y:S01]  /*2610*/  FFMA.FTZ R20, R29.reuse, R27, R20 ;  /* 0x0000001b1d147223 */ /* 0x040fe20000010014 */
[----:B------:R-:W-:Y:S01]  /*2620*/  FFMA.FTZ R29, R29, R31, R26 ;  /* 0x0000001f1d1d7223 */ /* 0x000fe2000001001a */
[----:B------:R-:W-:Y:S01]  /*2630*/  FMUL.FTZ R25, R22, R17 ;  /* 0x0000001116197220 */ /* 0x000fe20000410000 */
[----:B------:R-:W-:Y:S01]  /*2640*/  SHF.L.U32 R26, R41, 0x10, RZ ;  /* 0x00000010291a7819 */ /* 0x000fe200000006ff */
[----:B------:R-:W-:Y:S01]  /*2650*/  FFMA.FTZ R21, R28, R22, R21 ;  /* 0x000000161c157223 */ /* 0x000fe20000010015 */
[----:B------:R-:W-:Y:S01]  /*2660*/  SHF.L.U32 R24, R24, 0x10, RZ ;  /* 0x0000001018187819 */ /* 0x000fe200000006ff */
[--C-:B------:R-:W-:Y:S01]  /*2670*/  FFMA.FTZ R28, R28, R25, R29.reuse ;  /* 0x000000191c1c7223 */ /* 0x100fe2000001001d */
[----:B------:R-:W-:Y:S01]  /*2680*/  FADD.FTZ R23, R23, R22 ;  /* 0x0000001617177221 */ /* 0x000fe20000010000 */
[----:B------:R-:W-:Y:S01]  /*2690*/  PRMT R29, R58, 0x7632, R29 ;  /* 0x000076323a1d7816 */ /* 0x000fe2000000001d */
[----:B------:R-:W-:Y:S01]  /*26a0*/  FADD.FTZ R22, R30, R31 ;  /* 0x0000001f1e167221 */ /* 0x000fe20000010000 */
[----:B------:R-:W-:Y:S01]  /*26b0*/  FADD.FTZ R26, R26, -UR13 ;  /* 0x8000000d1a1a7e21 */ /* 0x000fe20008010000 */
[----:B------:R-:W-:Y:S01]  /*26c0*/  FADD.FTZ R30, R24, -UR13 ;  /* 0x8000000d181e7e21 */ /* 0x000fe20008010000 */
[----:B------:R-:W-:-:S02]  /*26d0*/  SHF.L.U32 R24, R29, 0x10, RZ ;  /* 0x000000101d187819 */ /* 0x000fc400000006ff */
        /* <DEDUP_REMOVED lines=22> */
.L_x_107:
[--C-:B------:R-:W-:Y:S01]  /*2840*/  FADD.FTZ R30, R25, R22.reuse ;  /* 0x00000016191e7221 */ /* 0x100fe20000010000 */
[----:B------:R-:W-:Y:S01]  /*2850*/  FMUL.FTZ R31, R27, R16 ;  /* 0x000000101b1f7220 */ /* 0x000fe20000410000 */
[----:B------:R-:W-:Y:S01]  /*2860*/  PRMT R22, R38, 0x7632, R22 ;  /* 0x0000763226167816 */ /* 0x000fe20000000016 */
[----:B------:R-:W-:Y:S01]  /*2870*/  FADD.FTZ R10, R10, R27 ;  /* 0x0000001b0a0a7221 */ /* 0x000fe20000010000 */
[----:B------:R-:W-:Y:S01]  /*2880*/  FFMA.FTZ R20, R29, R27, R20 ;  /* 0x0000001b1d147223 */ /* 0x000fe20000010014 */
[----:B------:R-:W-:Y:S01]  /*2890*/  FADD.FTZ R23, R23, R24 ;  /* 0x0000001817177221 */ /* 0x000fe20000010000 */
[----:B------:R-:W-:Y:S01]  /*28a0*/  FFMA.FTZ R21, R26, R24, R21 ;  /* 0x000000181a157223 */ /* 0x000fe20000010015 */
[----:B------:R-:W-:Y:S01]  /*28b0*/  FMUL.FTZ R25, R24, R17 ;  /* 0x0000001118197220 */ /* 0x000fe20000410000 */
[--C-:B------:R-:W-:Y:S01]  /*28c0*/  FFMA.FTZ R29, R29, R31, R28.reuse ;  /* 0x0000001f1d1d7223 */ /* 0x100fe2000001001c */
[----:B------:R-:W-:Y:S02]  /*28d0*/  SHF.L.U32 R24, R38, 0x10, RZ ;  /* 0x0000001026187819 */ /* 0x000fe400000006ff */
[----:B------:R-:W-:Y:S01]  /*28e0*/  SHF.L.U32 R27, R22, 0x10, RZ ;  /* 0x00000010161b7819 */ /* 0x000fe200000006ff */
[----:B------:R-:W-:Y:S01]  /*28f0*/  FADD.FTZ R22, R30, R31 ;  /* 0x0000001f1e167221 */ /* 0x000fe20000010000 */
[----:B------:R-:W-:Y:S01]  /*2900*/  FFMA.FTZ R26, R26, R25, R29 ;  /* 0x000000191a1a7223 */ /* 0x000fe2000001001d */
        /* <DEDUP_REMOVED lines=26> */
.L_x_108:
[----:B------:R-:W-:Y:S01]  /*2ab0*/  FMUL.FTZ R31, R27, R16 ;  /* 0x000000101b1f7220 */ /* 0x000fe20000410000 */
[--C-:B------:R-:W-:Y:S01]  /*2ac0*/  FADD.FTZ R30, R25, R22.reuse ;  /* 0x00000016191e7221 */ /* 0x100fe20000010000 */
[----:B------:R-:W-:Y:S01]  /*2ad0*/  PRMT R22, R39, 0x7632, R22 ;  /* 0x0000763227167816 */ /* 0x000fe20000000016 */
[C---:B------:R-:W-:Y:S01]  /*2ae0*/  FFMA.FTZ R20, R29.reuse, R27, R20 ;  /* 0x0000001b1d147223 */ /* 0x040fe20000010014 */
[----:B------:R-:W-:Y:S01]  /*2af0*/  FFMA.FTZ R29, R29, R31, R26 ;  /* 0x0000001f1d1d7223 */ /* 0x000fe2000001001a */
[----:B------:R-:W-:Y:S01]  /*2b00*/  FADD.FTZ R23, R23, R24 ;  /* 0x0000001817177221 */ /* 0x000fe20000010000 */
[----:B------:R-:W-:Y:S01]  /*2b10*/  FFMA.FTZ R21, R28, R24, R21 ;  /* 0x000000181c157223 */ /* 0x000fe20000010015 */
[----:B------:R-:W-:Y:S01]  /*2b20*/  FMUL.FTZ R25, R24, R17 ;  /* 0x0000001118197220 */ /* 0x000fe20000410000 */
[----:B------:R-:W-:Y:S01]  /*2b30*/  SHF.L.U32 R24, R39, 0x10, RZ ;  /* 0x0000001027187819 */ /* 0x000fe200000006ff */
[----:B------:R-:W-:Y:S01]  /*2b40*/  FADD.FTZ R10, R10, R27 ;  /* 0x0000001b0a0a7221 */ /* 0x000fe20000010000 */
[----:B------:R-:W-:Y:S01]  /*2b50*/  SHF.L.U32 R26, R22, 0x10, RZ ;  /* 0x00000010161a7819 */ /* 0x000fe200000006ff */
[----:B------:R-:W-:Y:S01]  /*2b60*/  FFMA.FTZ R28, R28, R25, R29 ;  /* 0x000000191c1c7223 */ /* 0x000fe2000001001d */
[----:B------:R-:W-:Y:S01]  /*2b70*/  FADD.FTZ R22, R30, R31 ;  /* 0x0000001f1e167221 */ /* 0x000fe20000010000 */
        /* <DEDUP_REMOVED lines=26> */
.L_x_109:
        /* <DEDUP_REMOVED lines=39> */
.L_x_110:
        /* <DEDUP_REMOVED lines=39> */
.L_x_111:
        /* <DEDUP_REMOVED lines=39> */
.L_x_112:
        /* <DEDUP_REMOVED lines=39> */
.L_x_113:
[----:B------:R-:W-:Y:S01]  /*36e0*/  FADD.FTZ R26, R10, R27 ;  /* 0x0000001b0a1a7221 */ /* 0x000fe20000010000 */
[----:B------:R-:W-:Y:S01]  /*36f0*/  FADD.FTZ R10, R23, R24 ;  /* 0x00000018170a7221 */ /* 0x000fe20000010000 */
[----:B------:R-:W-:Y:S01]  /*3700*/  FMUL.FTZ R31, R27, R16 ;  /* 0x000000101b1f7220 */ /* 0x000fe20000410000 */
[----:B------:R-:W-:Y:S01]  /*3710*/  PRMT R23, R6, 0x7632, R23 ;  /* 0x0000763206177816 */ /* 0x000fe20000000017 */
[----:B------:R-:W-:Y:S01]  /*3720*/  FADD.FTZ R32, R25, R22 ;  /* 0x0000001619207221 */ /* 0x000fe20000010000 */
[C---:B------:R-:W-:Y:S01]  /*3730*/  FFMA.FTZ R27, R29.reuse, R27, R20 ;  /* 0x0000001b1d1b7223 */ /* 0x040fe20000010014 */
[----:B------:R-:W-:Y:S01]  /*3740*/  FMUL.FTZ R22, R24, R17 ;  /* 0x0000001118167220 */ /* 0x000fe20000410000 */
[----:B------:R-:W-:Y:S01]  /*3750*/  FFMA.FTZ R20, R30, R24, R21 ;  /* 0x000000181e147223 */ /* 0x000fe20000010015 */
[----:B------:R-:W-:Y:S01]  /*3760*/  FFMA.FTZ R29, R29, R31, R28 ;  /* 0x0000001f1d1d7223 */ /* 0x000fe2000001001c */
        /* <DEDUP_REMOVED lines=10> */
[----:B------:R-:W-:Y:S01]  /*3810*/  PRMT R22, R51, 0x7632, R22 ;  /* 0x0000763233167816 */ /* 0x000fe20000000016 */
[----:B------:R-:W-:Y:S01]  /*3820*/  FMUL.FTZ R25, R28, UR18 ;  /* 0x000000121c197c20 */ /* 0x000fe20008410000 */
        /* <DEDUP_REMOVED lines=20> */
.L_x_114:
[----:B------:R-:W-:Y:S01]  /*3970*/  FMUL.FTZ R31, R23, R16 ;  /* 0x00000010171f7220 */ /* 0x000fe20000410000 */
[----:B------:R-:W-:Y:S01]  /*3980*/  FADD.FTZ R26, R26, R23 ;  /* 0x000000171a1a7221 */ /* 0x000fe20000010000 */
[----:B------:R-:W-:Y:S01]  /*3990*/  FFMA.FTZ R27, R29, R23, R27 ;  /* 0x000000171d1b7223 */ /* 0x000fe2000001001b */
[----:B------:R-:W-:Y:S01]  /*39a0*/  SHF.L.U32 R23, R51, 0x10, RZ ;  /* 0x0000001033177819 */ /* 0x000fe200000006ff */
[----:B------:R-:W-:Y:S01]  /*39b0*/  FFMA.FTZ R32, R29, R31, R30 ;  /* 0x0000001f1d207223 */ /* 0x000fe2000001001e */
[----:B------:R-:W-:Y:S01]  /*39c0*/  SHF.L.U32 R22, R22, 0x10, RZ ;  /* 0x0000001016167819 */ /* 0x000fe200000006ff */
[----:B------:R-:W-:Y:S01]  /*39d0*/  FADD.FTZ R21, R21, R31 ;  /* 0x0000001f15157221 */ /* 0x000fe20000010000 */
[----:B------:R-:W-:Y:S01]  /*39e0*/  PRMT R29, R49, 0x7632, R29 ;  /* 0x00007632311d7816 */ /* 0x000fe2000000001d */
[----:B------:R-:W-:Y:S01]  /*39f0*/  FADD.FTZ R23, R23, -UR13 ;  /* 0x8000000d17177e21 */ /* 0x000fe20008010000 */
[----:B------:R-:W-:Y:S01]  /*3a00*/  SHF.L.U32 R28, R49, 0x10, RZ ;  /* 0x00000010311c7819 */ /* 0x000fe200000006ff */
[----:B------:R-:W-:Y:S01]  /*3a10*/  FADD.FTZ R31, R22, -UR13 ;  /* 0x8000000d161f7e21 */ /* 0x000fe20008010000 */
[----:B------:R-:W-:Y:S01]  /*3a20*/  SHF.L.U32 R29, R29, 0x10, RZ ;  /* 0x000000101d1d7819 */ /* 0x000fe200000006ff */
[----:B------:R-:W-:Y:S01]  /*3a30*/  FMUL.FTZ R30, R23, UR18 ;  /* 0x00000012171e7c20 */ /* 0x000fe20008410000 */
        /* <DEDUP_REMOVED lines=16> */
[----:B-1----:R-:W-:Y:S01]  /*3b40*/  FMUL.FTZ R29, R29, R64 ;  /* 0x000000401d1d7220 */ /* 0x002fe20000410000 */
[----:B------:R-:W-:Y:S02]  /*3b50*/  FADD.FTZ R64, -R64, 1 ;  /* 0x3f80000040407421 */ /* 0x000fe40000010100 */
[----:B------:R-:W-:Y:S02]  /*3b60*/  FMUL.FTZ R28, R28, R23 ;  /* 0x000000171c1c7220 */ /* 0x000fe40000410000 */
[----:B------:R-:W-:-:S04]  /*3b70*/  FFMA.FTZ R64, R33, R64, 1 ;  /* 0x3f80000021407423 */ /* 0x000fc80000010040 */
[----:B------:R-:W-:-:S07]  /*3b80*/  FMUL.FTZ R29, R29, R64 ;  /* 0x000000401d1d7220 */ /* 0x000fce0000410000 */
.L_x_115:
[--C-:B------:R-:W-:Y:S01]  /*3b90*/  FADD.FTZ R36, R22, R21.reuse ;  /* 0x0000001516247221 */ /* 0x100fe20000010000 */
[----:B------:R-:W-:Y:S01]  /*3ba0*/  PRMT R21, R7, 0x7632, R21 ;  /* 0x0000763207157816 */ /* 0x000fe20000000015 */
[----:B------:R-:W-:Y:S01]  /*3bb0*/  FFMA.FTZ R33, R25, R22, R32 ;  /* 0x0000001619217223 */ /* 0x000fe20000010020 */
[----:B------:R-:W-:Y:S01]  /*3bc0*/  SHF.L.U32 R22, R7, 0x10, RZ ;  /* 0x0000001007167819 */ /* 0x000fe200000006ff */
[----:B------:R-:W-:Y:S01]  /*3bd0*/  FMUL.FTZ R23, R28, R16 ;  /* 0x000000101c177220 */ /* 0x000fe20000410000 */
[----:B------:R-:W-:Y:S02]  /*3be0*/  SHF.L.U32 R21, R21, 0x10, RZ ;  /* 0x0000001015157819 */ /* 0x000fe400000006ff */
[C---:B------:R-:W-:Y:S01]  /*3bf0*/  SHF.L.U32 R32, R47.reuse, 0x10, RZ ;  /* 0x000000102f207819 */ /* 0x040fe200000006ff */
[--C-:B------:R-:W-:Y:S01]  /*3c00*/  FFMA.FTZ R64, R30, R23, R33.reuse ;  /* 0x000000171e407223 */ /* 0x100fe20000010021 */
[----:B------:R-:W-:Y:S01]  /*3c10*/  FADD.FTZ R22, R22, -UR13 ;  /* 0x8000000d16167e21 */ /* 0x000fe20008010000 */
[----:B------:R-:W-:Y:S01]  /*3c20*/  PRMT R33, R47, 0x7632, R33 ;  /* 0x000076322f217816 */ /* 0x000fe20000000021 */
[----:B------:R-:W-:Y:S01]  /*3c30*/  FADD.FTZ R21, R21, -UR13 ;  /* 0x8000000d15157e21 */ /* 0x000fe20008010000 */
[----:B------:R-:W-:Y:S01]  /*3c40*/  FADD.FTZ R36, R36, R23 ;  /* 0x0000001724247221 */ /* 0x000fe20000010000 */
[----:B------:R-:W-:Y:S01]  /*3c50*/  FMUL.FTZ R34, R22, UR18 ;  /* 0x0000001216227c20 */ /* 0x000fe20008410000 */
[----:B------:R-:W-:Y:S01]  /*3c60*/  PRMT R66, R48, 0x7632, R66 ;  /* 0x0000763230427816 */ /* 0x000fe20000000042 */
[----:B------:R-:W-:Y:S01]  /*3c70*/  FMUL.FTZ R22, R29, R17 ;  /* 0x000000111d167220 */ /* 0x000fe20000410000 */
[----:B------:R-:W-:Y:S01]  /*3c80*/  SHF.L.U32 R33, R33, 0x10, RZ ;  /* 0x0000001021217819 */ /* 0x000fe200000006ff */
[----:B------:R-:W-:Y:S01]  /*3c90*/  FMUL.FTZ R35, R21, UR18 ;  /* 0x0000001215237c20 */ /* 0x000fe20008410000 */
[----:B------:R-:W-:Y:S06]  /*3ca0*/  @!P5 BRA `(.L_x_116) ;  /* 0x000000000048d947 */ /* 0x000fec0003800000 */
[----:B------:R-:W-:-:S04]  /*3cb0*/  FFMA.FTZ R21, R34, R16, R18 ;  /* 0x0000001022157223 */ /* 0x000fc80000010012 */
[----:B------:R-:W-:-:S06]  /*3cc0*/  FMUL.FTZ R37, R21, -1.4426950216293334961 ;  /* 0xbfb8aa3b15257820 */ /* 0x000fcc0000410000 */
[----:B------:R-:W0:Y:S02]  /*3cd0*/  MUFU.EX2 R37, R37 ;  /* 0x0000002500257308 */ /* 0x000e240000000800 */
[----:B0-----:R-:W-:-:S06]  /*3ce0*/  FADD.FTZ R23, R37, 1 ;  /* 0x3f80000025177421 */ /* 0x001fcc0000010000 */
[----:B------:R-:W0:Y:S02]  /*3cf0*/  MUFU.RCP R23, R23 ;  /* 0x0000001700177308 */ /* 0x000e240000001000 */
[----:B0-----:R-:W-:Y:S01]  /*3d00*/  FADD.FTZ R68, -R23, 1 ;  /* 0x3f80000017447421 */ /* 0x001fe20000010100 */
[----:B------:R-:W-:-:S03]  /*3d10*/  FMUL.FTZ R32, R32, R23 ;  /* 0x0000001720207220 */ /* 0x000fc60000410000 */
[----:B------:R-:W-:-:S04]  /*3d20*/  FFMA.FTZ R21, R21, R68, 1 ;  /* 0x3f80000015157423 */ /* 0x000fc80000010044 */
[----:B------:R-:W-:Y:S01]  /*3d30*/  FMUL.FTZ R32, R32, R21 ;  /* 0x0000001520207220 */ /* 0x000fe20000410000 */
        /* <DEDUP_REMOVED lines=9> */
.L_x_116:
[----:B------:R-:W-:Y:S01]  /*3dd0*/  SHF.L.U32 R65, R48, 0x10, RZ ;  /* 0x0000001030417819 */ /* 0x000fe200000006ff */
[----:B------:R-:W-:Y:S01]  /*3de0*/  FFMA.FTZ R21, R31, R22, R64 ;  /* 0x000000161f157223 */ /* 0x000fe20000010040 */
[----:B------:R-:W-:Y:S01]  /*3df0*/  SHF.L.U32 R66, R66, 0x10, RZ ;  /* 0x0000001042427819 */ /* 0x000fe200000006ff */
[----:B------:R-:W-:Y:S01]  /*3e00*/  FMUL.FTZ R23, R32, R16 ;  /* 0x0000001020177220 */ /* 0x000fe20000410000 */
[----:B------:R-:W-:Y:S01]  /*3e10*/  FADD.FTZ R36, R22, R36 ;  /* 0x0000002416247221 */ /* 0x000fe20000010000 */
[----:B------:R-:W-:Y:S01]  /*3e20*/  PRMT R64, R46, 0x7632, R64 ;  /* 0x000076322e407816 */ /* 0x000fe20000000040 */
[----:B------:R-:W-:Y:S01]  /*3e30*/  FADD.FTZ R65, R65, -UR13 ;  /* 0x8000000d41417e21 */ /* 0x000fe20008010000 */
[----:B------:R-:W-:Y:S01]  /*3e40*/  FADD.FTZ R66, R66, -UR13 ;  /* 0x8000000d42427e21 */ /* 0x000fe20008010000 */
[----:B------:R-:W-:Y:S01]  /*3e50*/  FFMA.FTZ R21, R34, R23, R21 ;  /* 0x0000001722157223 */ /* 0x000fe20000010015 */
[----:B------:R-:W-:Y:S01]  /*3e60*/  FADD.FTZ R36, R36, R23 ;  /* 0x0000001724247221 */ /* 0x000fe20000010000 */
[----:B------:R-:W-:Y:S01]  /*3e70*/  SHF.L.U32 R63, R46, 0x10, RZ ;  /* 0x000000102e3f7819 */ /* 0x000fe200000006ff */
[----:B------:R-:W-:Y:S01]  /*3e80*/  FMUL.FTZ R65, R65, UR18 ;  /* 0x0000001241417c20 */ /* 0x000fe20008410000 */
[----:B------:R-:W-:Y:S01]  /*3e90*/  SHF.L.U32 R64, R64, 0x10, RZ ;  /* 0x0000001040407819 */ /* 0x000fe200000006ff */
[----:B------:R-:W-:Y:S01]  /*3ea0*/  FMUL.FTZ R22, R33, R17 ;  /* 0x0000001121167220 */ /* 0x000fe20000410000 */
[----:B------:R-:W-:Y:S01]  /*3eb0*/  FMUL.FTZ R66, R66, UR18 ;  /* 0x0000001242427c20 */ /* 0x000fe20008410000 */
        /* <DEDUP_REMOVED lines=15> */
[----:B0-----:R-:W-:Y:S01]  /*3fb0*/  FMUL.FTZ R64, R64, R37 ;  /* 0x0000002540407220 */ /* 0x001fe20000410000 */
[----:B------:R-:W-:-:S04]  /*3fc0*/  FADD.FTZ R37, -R37, 1 ;  /* 0x3f80000025257421 */ /* 0x000fc80000010100 */
[----:B------:R-:W-:-:S04]  /*3fd0*/  FFMA.FTZ R37, R23, R37, 1 ;  /* 0x3f80000017257423 */ /* 0x000fc80000010025 */
[----:B------:R-:W-:-:S07]  /*3fe0*/  FMUL.FTZ R64, R64, R37 ;  /* 0x0000002540407220 */ /* 0x000fce0000410000 */
.L_x_117:
[C---:B------:R-:W-:Y:S01]  /*3ff0*/  PRMT R70, R8.reuse, 0x7632, R70 ;  /* 0x0000763208467816 */ /* 0x040fe20000000046 */
[----:B------:R-:W-:Y:S01]  /*4000*/  FFMA.FTZ R21, R35, R22, R21 ;  /* 0x0000001623157223 */ /* 0x000fe20000010015 */
[----:B------:R-:W-:Y:S01]  /*4010*/  FMUL.FTZ R23, R63, R16 ;  /* 0x000000103f177220 */ /* 0x000fe20000410000 */
[----:B------:R-:W-:Y:S01]  /*4020*/  SHF.L.U32 R69, R8, 0x10, RZ ;  /* 0x0000001008457819 */ /* 0x000fe200000006ff */
[----:B------:R-:W-:Y:S01]  /*4030*/  FADD.FTZ R36, R22, R36 ;  /* 0x0000002416247221 */ /* 0x000fe20000010000 */
[----:B------:R-:W-:Y:S01]  /*4040*/  SHF.L.U32 R70, R70, 0x10, RZ ;  /* 0x0000001046467819 */ /* 0x000fe200000006ff */
[----:B------:R-:W-:Y:S01]  /*4050*/  FMUL.FTZ R22, R64, R17 ;  /* 0x0000001140167220 */ /* 0x000fe20000410000 */
[----:B------:R-:W-:Y:S01]  /*4060*/  FFMA.FTZ R21, R65, R23, R21 ;  /* 0x0000001741157223 */ /* 0x000fe20000010015 */
        /* <DEDUP_REMOVED lines=29> */
.L_x_118:
[----:B------:R-:W-:Y:S01]  /*4240*/  FMUL.FTZ R23, R67, R16 ;  /* 0x0000001043177220 */ /* 0x000fe20000410000 */
[----:B------:R-:W-:Y:S01]  /*4250*/  FMUL.FTZ R37, R68, R17 ;  /* 0x0000001144257220 */ /* 0x000fe20000410000 */
[----:B------:R-:W-:Y:S02]  /*4260*/  SHF.L.U32 R71, R9, 0x10, RZ ;  /* 0x0000001009477819 */ /* 0x000fe400000006ff */
[----:B------:R-:W-:Y:S01]  /*4270*/  FFMA.FTZ R21, R69, R23, R21 ;  /* 0x0000001745157223 */ /* 0x000fe20000010015 */
[--C-:B------:R-:W-:Y:S01]  /*4280*/  FADD.FTZ R22, R22, R23.reuse ;  /* 0x0000001716167221 */ /* 0x100fe20000010000 */
[----:B------:R-:W-:Y:S01]  /*4290*/  PRMT R23, R44, 0x7632, R23 ;  /* 0x000076322c177816 */ /* 0x000fe20000000017 */
[----:B------:R-:W-:Y:S01]  /*42a0*/  FADD.FTZ R71, R71, -UR13 ;  /* 0x8000000d47477e21 */ /* 0x000fe20008010000 */
[--C-:B------:R-:W-:Y:S01]  /*42b0*/  FFMA.FTZ R36, R70, R37, R21.reuse ;  /* 0x0000002546247223 */ /* 0x100fe20000010015 */
[----:B------:R-:W-:Y:S01]  /*42c0*/  PRMT R21, R9, 0x7632, R21 ;  /* 0x0000763209157816 */ /* 0x000fe20000000015 */
[----:B------:R-:W-:Y:S01]  /*42d0*/  FADD.FTZ R37, R37, R22 ;  /* 0x0000001625257221 */ /* 0x000fe20000010000 */
[----:B------:R-:W-:Y:S01]  /*42e0*/  SHF.L.U32 R23, R23, 0x10, RZ ;  /* 0x0000001017177819 */ /* 0x000fe200000006ff */
[----:B------:R-:W-:Y:S01]  /*42f0*/  FMUL.FTZ R71, R71, UR18 ;  /* 0x0000001247477c20 */ /* 0x000fe20008410000 */
[----:B------:R-:W-:-:S02]  /*4300*/  SHF.L.U32 R21, R21, 0x10, RZ ;  /* 0x0000001015157819 */ /* 0x000fc400000006ff */
[----:B------:R-:W-:-:S03]  /*4310*/  SHF.L.U32 R22, R44, 0x10, RZ ;  /* 0x000000102c167819 */ /* 0x000fc600000006ff */
[----:B------:R-:W-:-:S04]  /*4320*/  FADD.FTZ R21, R21, -UR13 ;  /* 0x8000000d15157e21 */ /* 0x000fc80008010000 */
        /* <DEDUP_REMOVED lines=20> */
.L_x_119:
[----:B------:R0:W-:Y:S01]  /*4470*/  STL [R1+0x4], R2 ;  /* 0x0000040201007387 */ /* 0x0001e20000100800 */
[----:B------:R-:W-:-:S04]  /*4480*/  FMUL.FTZ R76, R22, R16 ;  /* 0x00000010164c7220 */ /* 0x000fc80000410000 */
[----:B------:R-:W-:Y:S01]  /*4490*/  FFMA.FTZ R36, R71, R76, R36 ;  /* 0x0000004c47247223 */ /* 0x000fe20000010024 */
[----:B------:R-:W-:Y:S01]  /*44a0*/  FADD.FTZ R37, R37, R76 ;  /* 0x0000004c25257221 */ /* 0x000fe20000010000 */
[----:B------:R-:W-:Y:S01]  /*44b0*/  FMUL.FTZ R76, R23, R17 ;  /* 0x00000011174c7220 */ /* 0x000fe20000410000 */
[----:B0-----:R-:W0:Y:S03]  /*44c0*/  S2R R2, SR_LANEID ;  /* 0x0000000000027919 */ /* 0x001e260000000000 */
[----:B------:R-:W-:Y:S01]  /*44d0*/  FFMA.FTZ R36, R21, R76, R36 ;  /* 0x0000004c15247223 */ /* 0x000fe20000010024 */
[----:B------:R-:W-:-:S04]  /*44e0*/  FADD.FTZ R37, R76, R37 ;  /* 0x000000254c257221 */ /* 0x000fc80000010000 */
[----:B------:R-:W1:Y:S04]  /*44f0*/  SHFL.DOWN PT, R76, R36, 0x1, 0x1f ;  /* 0x08201f00244c7f89 */ /* 0x000e6800000e0000 */
[----:B------:R-:W2:Y:S01]  /*4500*/  SHFL.DOWN PT, R77, R37, 0x1, 0x1f ;  /* 0x08201f00254d7f89 */ /* 0x000ea200000e0000 */
[----:B0-----:R-:W-:-:S13]  /*4510*/  ISETP.GT.AND P0, PT, R2, 0x1e, PT ;  /* 0x0000001e0200780c */ /* 0x001fda0003f04270 */
[----:B-1----:R-:W-:Y:S01]  /*4520*/  @!P0 FADD.FTZ R36, R36, R76 ;  /* 0x0000004c24248221 */ /* 0x002fe20000010000 */
[----:B--2---:R-:W-:Y:S01]  /*4530*/  @!P0 FADD.FTZ R37, R37, R77 ;  /* 0x0000004d25258221 */ /* 0x004fe20000010000 */
[----:B------:R-:W-:-:S03]  /*4540*/  ISETP.GT.AND P0, PT, R2, 0x1d, PT ;  /* 0x0000001d0200780c */ /* 0x000fc60003f04270 */
[----:B------:R-:W0:Y:S04]  /*4550*/  SHFL.DOWN PT, R76, R36, 0x2, 0x1f ;  /* 0x08401f00244c7f89 */ /* 0x000e2800000e0000 */
[----:B------:R-:W1:Y:S06]  /*4560*/  SHFL.DOWN PT, R77, R37, 0x2, 0x1f ;  /* 0x08401f00254d7f89 */ /* 0x000e6c00000e0000 */
        /* <DEDUP_REMOVED lines=9> */
[----:B------:R1:W5:Y:S04]  /*4600*/  LDL.LU R2, [R1+0x4] ;  /* 0x0000040001027983 */ /* 0x0003680000300800 */
[----:B------:R-:W2:Y:S06]  /*4610*/  SHFL.DOWN PT, R77, R37, 0x8, 0x1f ;  /* 0x09001f00254d7f89 */ /* 0x000eac00000e0000 */
[----:B0-----:R-:W-:-:S02]  /*4620*/  @!P0 FADD.FTZ R36, R36, R76 ;  /* 0x0000004c24248221 */ /* 0x001fc40000010000 */
[----:B------:R-:W3:Y:S01]  /*4630*/  LDL R76, [R1] ;  /* 0x00000000014c7983 */ /* 0x000ee20000100800 */
[----:B--2---:R-:W-:Y:S02]  /*4640*/  @!P0 FADD.FTZ R37, R37, R77 ;  /* 0x0000004d25258221 */ /* 0x004fe40000010000 */
[----:B------:R-:W0:Y:S01]  /*4650*/  S2R R77, SR_LANEID ;  /* 0x00000000004d7919 */ /* 0x000e220000000000 */
[----:B------:R-:W-:Y:S01]  /*4660*/  FFMA.FTZ R20, R25, R24, R20 ;  /* 0x0000001819147223 */ /* 0x000fe20000010014 */
[----:B------:R-:W-:Y:S02]  /*4670*/  FADD.FTZ R10, R10, R24 ;  /* 0x000000180a0a7221 */ /* 0x000fe40000010000 */
[----:B------:R-:W2:Y:S01]  /*4680*/  SHFL.DOWN PT, R24, R36, 0x10, 0x1f ;  /* 0x0a001f0024187f89 */ /* 0x000ea200000e0000 */
[----:B------:R-:W4:Y:S03]  /*4690*/  S2UR UR19, SR_CgaCtaId ;  /* 0x00000000001379c3 */ /* 0x000f260000008800 */
[----:B------:R-:W1:Y:S01]  /*46a0*/  SHFL.DOWN PT, R25, R37, 0x10, 0x1f ;  /* 0x0a001f0025197f89 */ /* 0x000e6200000e0000 */
[----:B------:R-:W-:Y:S01]  /*46b0*/  FFMA.FTZ R27, R30, R28, R27 ;  /* 0x0000001c1e1b7223 */ /* 0x000fe2000001001b */
[----:B------:R-:W-:Y:S01]  /*46c0*/  FFMA.FTZ R20, R31, R29, R20 ;  /* 0x0000001d1f147223 */ /* 0x000fe20000010014 */
[----:B------:R-:W-:Y:S01]  /*46d0*/  FADD.FTZ R26, R26, R28 ;  /* 0x0000001c1a1a7221 */ /* 0x000fe20000010000 */
[----:B------:R-:W-:Y:S01]  /*46e0*/  FADD.FTZ R10, R10, R29 ;  /* 0x0000001d0a0a7221 */ /* 0x000fe20000010000 */
[----:B------:R-:W-:Y:S01]  /*46f0*/  FFMA.FTZ R27, R34, R32, R27 ;  /* 0x00000020221b7223 */ /* 0x000fe2000001001b */
[----:B------:R-:W-:Y:S01]  /*4700*/  FFMA.FTZ R20, R35, R33, R20 ;  /* 0x0000002123147223 */ /* 0x000fe20000010014 */
[----:B------:R-:W-:Y:S01]  /*4710*/  FADD.FTZ R26, R26, R32 ;  /* 0x000000201a1a7221 */ /* 0x000fe20000010000 */
[----:B------:R-:W-:Y:S01]  /*4720*/  FADD.FTZ R33, R10, R33 ;  /* 0x000000210a217221 */ /* 0x000fe20000010000 */
[----:B------:R-:W-:Y:S01]  /*4730*/  UMOV UR12, 0x400 ;  /* 0x00000400000c7882 */ /* 0x000fe20000000000 */
[----:B------:R-:W-:Y:S01]  /*4740*/  FFMA.FTZ R10, R65, R63, R27 ;  /* 0x0000003f410a7223 */ /* 0x000fe2000001001b */
[----:B------:R-:W-:Y:S01]  /*4750*/  UIADD3 UR11, UR12, 0xd0, URZ ;  /* 0x000000d00c0b7890 */ /* 0x000fe2000fffe03f */
[----:B------:R-:W-:Y:S01]  /*4760*/  FFMA.FTZ R27, R66, R64, R20 ;  /* 0x00000040421b7223 */ /* 0x000fe20000010014 */
[----:B0-----:R-:W-:Y:S01]  /*4770*/  ISETP.GT.AND P0, PT, R77, 0xf, PT ;  /* 0x0000000f4d00780c */ /* 0x001fe20003f04270 */
[----:B------:R-:W-:Y:S01]  /*4780*/  FADD.FTZ R26, R26, R63 ;  /* 0x0000003f1a1a7221 */ /* 0x000fe20000010000 */
[----:B------:R-:W-:Y:S01]  /*4790*/  FADD.FTZ R33, R33, R64 ;  /* 0x0000004021217221 */ /* 0x000fe20000010000 */
[----:B----4-:R-:W-:Y:S01]  /*47a0*/  ULEA UR11, UR19, UR11, 0x18 ;  /* 0x0000000b130b7291 */ /* 0x010fe2000f8ec03f */
[----:B------:R-:W-:Y:S01]  /*47b0*/  FFMA.FTZ R10, R69, R67, R10 ;  /* 0x00000043450a7223 */ /* 0x000fe2000001000a */
[----:B------:R-:W-:Y:S01]  /*47c0*/  FFMA.FTZ R70, R70, R68, R27 ;  /* 0x0000004446467223 */ /* 0x000fe2000001001b */
[----:B------:R-:W-:Y:S01]  /*47d0*/  ISETP.NE.AND P2, PT, R0, RZ, PT ;  /* 0x000000ff0000720c */ /* 0x000fe20003f45270 */
[----:B------:R-:W-:Y:S01]  /*47e0*/  FADD.FTZ R67, R26, R67 ;  /* 0x000000431a437221 */ /* 0x000fe20000010000 */
[----:B------:R-:W-:-:S05]  /*47f0*/  FADD.FTZ R68, R33, R68 ;  /* 0x0000004421447221 */ /* 0x000fca0000010000 */
[----:B--2---:R-:W-:Y:S01]  /*4800*/  @!P0 FADD.FTZ R36, R36, R24 ;  /* 0x0000001824248221 */ /* 0x004fe20000010000 */
[----:B-1----:R-:W-:Y:S01]  /*4810*/  @!P0 FADD.FTZ R37, R37, R25 ;  /* 0x0000001925258221 */ /* 0x002fe20000010000 */
[----:B------:R-:W-:Y:S01]  /*4820*/  ISETP.NE.AND P0, PT, R77, RZ, PT ;  /* 0x000000ff4d00720c */ /* 0x000fe20003f05270 */
[----:B------:R-:W-:Y:S01]  /*4830*/  FFMA.FTZ R20, R71, R22, R10 ;  /* 0x0000001647147223 */ /* 0x000fe2000001000a */
[----:B------:R-:W-:Y:S01]  /*4840*/  FFMA.FTZ R21, R21, R23, R70 ;  /* 0x0000001715157223 */ /* 0x000fe20000010046 */
[----:B------:R-:W-:Y:S01]  /*4850*/  FADD.FTZ R22, R67, R22 ;  /* 0x0000001643167221 */ /* 0x000fe20000010000 */
[----:B------:R-:W-:Y:S01]  /*4860*/  FADD.FTZ R23, R68, R23 ;  /* 0x0000001744177221 */ /* 0x000fe20000010000 */
[C---:B------:R-:W-:Y:S01]  /*4870*/  LEA R10, R0.reuse, UR11, 0x4 ;  /* 0x0000000b000a7c11 */ /* 0x040fe2000f8e20ff */
[----:B------:R-:W-:Y:S04]  /*4880*/  BSSY B0, `(.L_x_120) ;  /* 0x0000039000007945 */ /* 0x000fe80003800000 */
[----:B------:R0:W-:Y:S01]  /*4890*/  STS.128 [R10], R20 ;  /* 0x000000140a007388 */ /* 0x0001e20000000c00 */
[----:B------:R-:W-:-:S03]  /*48a0*/  ISETP.GT.U32.AND P3, PT, R0, 0x29, PT ;  /* 0x000000290000780c */ /* 0x000fc60003f64070 */
[----:B---3--:R0:W-:Y:S01]  /*48b0*/  @!P0 STS.64 [R76+0x18], R36 ;  /* 0x000018244c008388 */ /* 0x0081e20000000a00 */
[----:B------:R-:W-:Y:S06]  /*48c0*/  BAR.SYNC.DEFER_BLOCKING 0x0 ;  /* 0x0000000000007b1d */ /* 0x000fec0000010000 */
[----:B------:R-:W-:Y:S05]  /*48d0*/  @P2 BRA `(.L_x_121) ;  /* 0x0000000000cc2947 */ /* 0x000fea0003800000 */
[----:B------:R-:W-:-:S09]  /*48e0*/  ULEA UR11, UR19, UR12, 0x18 ;  /* 0x0000000c130b7291 */ /* 0x000fd2000f8ec03f */
[----:B------:R-:W1:Y:S04]  /*48f0*/  LDS.128 R28, [UR11+0x20] ;  /* 0x0000200bff1c7984 */ /* 0x000e680008000c00 */
[----:B------:R-:W2:Y:S04]  /*4900*/  LDS.128 R32, [UR11+0x30] ;  /* 0x0000300bff207984 */ /* 0x000ea80008000c00 */
[----:B------:R-:W3:Y:S01]  /*4910*/  LDS.128 R24, [UR11+0x40] ;  /* 0x0000400bff187984 */ /* 0x000ee20008000c00 */
[----:B-1----:R-:W-:Y:S01]  /*4920*/  FADD.FTZ R63, R36, R28 ;  /* 0x0000001c243f7221 */ /* 0x002fe20000010000 */
[----:B------:R-:W-:-:S03]  /*4930*/  FADD.FTZ R28, R37, R29 ;  /* 0x0000001d251c7221 */ /* 0x000fc60000010000 */
[----:B------:R-:W-:Y:S01]  /*4940*/  FADD.FTZ R63, R63, R30 ;  /* 0x0000001e3f3f7221 */ /* 0x000fe20000010000 */
[----:B0-----:R-:W-:Y:S02]  /*4950*/  FADD.FTZ R36, R28, R31 ;  /* 0x0000001f1c247221 */ /* 0x001fe40000010000 */
        /* <DEDUP_REMOVED lines=11> */
[----:B0-----:R-:W-:Y:S01]  /*4a10*/  FADD.FTZ R63, R63, R28 ;  /* 0x0000001c3f3f7221 */ /* 0x001fe20000010000 */
[----:B------:R-:W-:-:S03]  /*4a20*/  FADD.FTZ R36, R36, R29 ;  /* 0x0000001d24247221 */ /* 0x000fc60000010000 */
[----:B------:R-:W-:Y:S01]  /*4a30*/  FADD.FTZ R63, R63, R30 ;  /* 0x0000001e3f3f7221 */ /* 0x000fe20000010000 */
[----:B------:R-:W-:Y:S02]  /*4a40*/  FADD.FTZ R36, R36, R31 ;  /* 0x0000001f24247221 */ /* 0x000fe40000010000 */
[----:B------:R-:W0:Y:S01]  /*4a50*/  LDS.128 R28, [UR11+0x80] ;  /* 0x0000800bff1c7984 */ /* 0x000e220008000c00 */
        /* <DEDUP_REMOVED lines=23> */
[----:B0-----:R-:W-:Y:S01]  /*4bd0*/  FADD.FTZ R63, R63, R28 ;  /* 0x0000001c3f3f7221 */ /* 0x001fe20000010000 */
[----:B------:R-:W-:-:S03]  /*4be0*/  FADD.FTZ R24, R36, R29 ;  /* 0x0000001d24187221 */ /* 0x000fc60000010000 */
[----:B------:R-:W-:Y:S01]  /*4bf0*/  FADD.FTZ R36, R63, R30 ;  /* 0x0000001e3f247221 */ /* 0x000fe20000010000 */
[----:B------:R-:W-:-:S07]  /*4c00*/  FADD.FTZ R37, R24, R31 ;  /* 0x0000001f18257221 */ /* 0x000fce0000010000 */
.L_x_121:
[----:B------:R-:W-:Y:S05]  /*4c10*/  BSYNC B0 ;  /* 0x0000000000007941 */ /* 0x000fea0003800000 */
.L_x_120:
[----:B------:R-:W-:Y:S06]  /*4c20*/  BAR.SYNC.DEFER_BLOCKING 0x0 ;  /* 0x0000000000007b1d */ /* 0x000fec0000010000 */
[----:B------:R-:W-:Y:S04]  /*4c30*/  BSSY B0, `(.L_x_122) ;  /* 0x000004d000007945 */ /* 0x000fe80003800000 */
[----:B------:R-:W-:Y:S05]  /*4c40*/  @P3 BRA `(.L_x_123) ;  /* 0x00000004002c3947 */ /* 0x000fea0003800000 */
[----:B------:R-:W1:Y:S04]  /*4c50*/  LDS.128 R24, [R10+0x2a0] ;  /* 0x0002a0000a187984 */ /* 0x000e680000000c00 */
[----:B------:R-:W2:Y:S04]  /*4c60*/  LDS.128 R28, [R10+0x540] ;  /* 0x000540000a1c7984 */ /* 0x000ea80000000c00 */
[----:B------:R-:W3:Y:S01]  /*4c70*/  LDS.128 R32, [R10+0x7e0] ;  /* 0x0007e0000a207984 */ /* 0x000ee20000000c00 */
[----:B-1----:R-:W-:Y:S01]  /*4c80*/  FADD.FTZ R63, R20, R24 ;  /* 0x00000018143f7221 */ /* 0x002fe20000010000 */
[----:B------:R-:W-:Y:S01]  /*4c90*/  FADD.FTZ R24, R21, R25 ;  /* 0x0000001915187221 */ /* 0x000fe20000010000 */
[----:B------:R-:W-:Y:S01]  /*4ca0*/  FADD.FTZ R25, R22, R26 ;  /* 0x0000001a16197221 */ /* 0x000fe20000010000 */
[----:B------:R-:W-:Y:S01]  /*4cb0*/  FADD.FTZ R26, R23, R27 ;  /* 0x0000001b171a7221 */ /* 0x000fe20000010000 */
[----:B--2---:R-:W-:Y:S01]  /*4cc0*/  FADD.FTZ R63, R63, R28 ;  /* 0x0000001c3f3f7221 */ /* 0x004fe20000010000 */
[----:B------:R-:W-:Y:S01]  /*4cd0*/  FADD.FTZ R24, R24, R29 ;  /* 0x0000001d18187221 */ /* 0x000fe20000010000 */
[----:B0-----:R-:W0:Y:S01]  /*4ce0*/  LDS.128 R20, [R10+0xa80] ;  /* 0x000a80000a147984 */ /* 0x001e220000000c00 */
[----:B------:R-:W-:Y:S01]  /*4cf0*/  FADD.FTZ R29, R25, R30 ;  /* 0x0000001e191d7221 */ /* 0x000fe20000010000 */
[----:B------:R-:W-:Y:S01]  /*4d00*/  FADD.FTZ R28, R26, R31 ;  /* 0x0000001f1a1c7221 */ /* 0x000fe20000010000 */
[----:B---3--:R-:W-:Y:S01]  /*4d10*/  FADD.FTZ R63, R63, R32 ;  /* 0x000000203f3f7221 */ /* 0x008fe20000010000 */
[----:B------:R-:W-:Y:S01]  /*4d20*/  FADD.FTZ R32, R24, R33 ;  /* 0x0000002118207221 */ /* 0x000fe20000010000 */
[----:B------:R-:W-:Y:S01]  /*4d30*/  FADD.FTZ R33, R29, R34 ;  /* 0x000000221d217221 */ /* 0x000fe20000010000 */
[----:B------:R-:W1:Y:S01]  /*4d40*/  LDS.128 R24, [R10+0xd20] ;  /* 0x000d20000a187984 */ /* 0x000e620000000c00 */
[----:B------:R-:W-:-:S03]  /*4d50*/  FADD.FTZ R34, R28, R35 ;  /* 0x000000231c227221 */ /* 0x000fc60000010000 */
[----:B------:R-:W2:Y:S01]  /*4d60*/  LDS.128 R28, [R10+0xfc0] ;  /* 0x000fc0000a1c7984 */ /* 0x000ea20000000c00 */
[----:B0-----:R-:W-:Y:S01]  /*4d70*/  FADD.FTZ R63, R63, R20 ;  /* 0x000000143f3f7221 */ /* 0x001fe20000010000 */
[----:B------:R-:W-:Y:S01]  /*4d80*/  FADD.FTZ R32, R32, R21 ;  /* 0x0000001520207221 */ /* 0x000fe20000010000 */
[----:B------:R-:W-:Y:S01]  /*4d90*/  FADD.FTZ R33, R33, R22 ;  /* 0x0000001621217221 */ /* 0x000fe20000010000 */
[----:B------:R-:W-:Y:S02]  /*4da0*/  FADD.FTZ R34, R34, R23 ;  /* 0x0000001722227221 */ /* 0x000fe40000010000 */
[----:B------:R-:W0:Y:S01]  /*4db0*/  LDS.128 R20, [R10+0x1260] ;  /* 0x001260000a147984 */ /* 0x000e220000000c00 */
[----:B-1----:R-:W-:Y:S01]  /*4dc0*/  FADD.FTZ R63, R63, R24 ;  /* 0x000000183f3f7221 */ /* 0x002fe20000010000 */
[----:B------:R-:W-:Y:S01]  /*4dd0*/  FADD.FTZ R32, R32, R25 ;  /* 0x0000001920207221 */ /* 0x000fe20000010000 */
[----:B------:R-:W-:Y:S01]  /*4de0*/  FADD.FTZ R33, R33, R26 ;  /* 0x0000001a21217221 */ /* 0x000fe20000010000 */
[----:B------:R-:W-:Y:S01]  /*4df0*/  FADD.FTZ R34, R34, R27 ;  /* 0x0000001b22227221 */ /* 0x000fe20000010000 */
[----:B--2---:R-:W-:Y:S01]  /*4e00*/  FADD.FTZ R63, R63, R28 ;  /* 0x0000001c3f3f7221 */ /* 0x004fe20000010000 */
[----:B------:R-:W1:Y:S01]  /*4e10*/  LDS.128 R24, [R10+0x1500] ;  /* 0x001500000a187984 */ /* 0x000e620000000c00 */
[----:B------:R-:W-:Y:S01]  /*4e20*/  FADD.FTZ R32, R32, R29 ;  /* 0x0000001d20207221 */ /* 0x000fe20000010000 */
[----:B------:R-:W-:Y:S01]  /*4e30*/  FADD.FTZ R33, R33, R30 ;  /* 0x0000001e21217221 */ /* 0x000fe20000010000 */
[----:B------:R-:W-:-:S02]  /*4e40*/  FADD.FTZ R34, R34, R31 ;  /* 0x0000001f22227221 */ /* 0x000fc40000010000 */
        /* <DEDUP_REMOVED lines=9> */
[----:B------:R-:W-:-:S02]  /*4ee0*/  FADD.FTZ R34, R34, R27 ;  /* 0x0000001b22227221 */ /* 0x000fc40000010000 */
[----:B------:R-:W1:Y:S01]  /*4ef0*/  LDS.128 R24, [R10+0x1ce0] ;  /* 0x001ce0000a187984 */ /* 0x000e620000000c00 */
[----:B--2---:R-:W-:Y:S01]  /*4f00*/  FADD.FTZ R63, R63, R28 ;  /* 0x0000001c3f3f7221 */ /* 0x004fe20000010000 */
[----:B------:R-:W-:Y:S01]  /*4f10*/  FADD.FTZ R32, R32, R29 ;  /* 0x0000001d20207221 */ /* 0x000fe20000010000 */
[----:B------:R-:W-:Y:S01]  /*4f20*/  FADD.FTZ R33, R33, R30 ;  /* 0x0000001e21217221 */ /* 0x000fe20000010000 */
[----:B------:R-:W-:Y:S02]  /*4f30*/  FADD.FTZ R34, R34, R31 ;  /* 0x0000001f22227221 */ /* 0x000fe40000010000 */
[----:B------:R-:W2:Y:S01]  /*4f40*/  LDS.128 R28, [R10+0x1f80] ;  /* 0x001f80000a1c7984 */ /* 0x000ea20000000c00 */
[----:B0-----:R-:W-:Y:S01]  /*4f50*/  FADD.FTZ R63, R63, R20 ;  /* 0x000000143f3f7221 */ /* 0x001fe20000010000 */
[----:B------:R-:W-:Y:S01]  /*4f60*/  FADD.FTZ R32, R32, R21 ;  /* 0x0000001520207221 */ /* 0x000fe20000010000 */
[----:B------:R-:W-:Y:S01]  /*4f70*/  FADD.FTZ R33, R33, R22 ;  /* 0x0000001621217221 */ /* 0x000fe20000010000 */
[----:B------:R-:W-:-:S02]  /*4f80*/  FADD.FTZ R34, R34, R23 ;  /* 0x0000001722227221 */ /* 0x000fc40000010000 */
[----:B------:R-:W0:Y:S01]  /*4f90*/  LDS.128 R20, [R10+0x2220] ;  /* 0x002220000a147984 */ /* 0x000e220000000c00 */
        /* <DEDUP_REMOVED lines=8> */
[----:B------:R-:W-:-:S02]  /*5020*/  FADD.FTZ R34, R34, R31 ;  /* 0x0000001f22227221 */ /* 0x000fc40000010000 */
[----:B------:R-:W2:Y:S01]  /*5030*/  LDS.128 R28, [R10+0x2760] ;  /* 0x002760000a1c7984 */ /* 0x000ea20000000c00 */
        /* <DEDUP_REMOVED lines=11> */
[----:B------:R-:W-:-:S07]  /*50f0*/  FADD.FTZ R23, R34, R31 ;  /* 0x0000001f22177221 */ /* 0x000fce0000010000 */
.L_x_123:
[----:B------:R-:W-:Y:S05]  /*5100*/  BSYNC B0 ;  /* 0x0000000000007941 */ /* 0x000fea0003800000 */
.L_x_122:
[----:B0-----:R-:W0:Y:S01]  /*5110*/  LDC R10, c[0x0][0xc] ;  /* 0x00000300ff0a7b82 */ /* 0x001e220000000800 */
[----:B------:R-:W-:Y:S01]  /*5120*/  IMAD R25, R62, 0x2a, R0 ;  /* 0x0000002a3e197824 */ /* 0x000fe200078e0200 */
[----:B------:R-:W-:Y:S01]  /*5130*/  BSSY B0, `(.L_x_124) ;  /* 0x0000013000007945 */ /* 0x000fe20003800000 */
[----:B------:R-:W-:-:S05]  /*5140*/  PRMT R71, R42, 0x7632, R71 ;  /* 0x000076322a477816 */ /* 0x000fca0000000047 */
[----:B------:R-:W1:Y:S01]  /*5150*/  LDC.64 R30, c[0x0][0x268] ;  /* 0x00009a00ff1e7b82 */ /* 0x000e620000000a00 */
[----:B0-----:R-:W-:Y:S01]  /*5160*/  ISETP.GE.U32.AND P0, PT, R10, 0x2, PT ;  /* 0x000000020a00780c */ /* 0x001fe20003f06070 */
[----:B-1----:R-:W-:Y:S01]  /*5170*/  IMAD.WIDE R30, R25, 0x4, R30 ;  /* 0x00000004191e7825 */ /* 0x002fe200078e021e */
[----:B------:R-:W-:Y:S11]  /*5180*/  @P3 BRA `(.L_x_125) ;  /* 0x0000000000343947 */ /* 0x000ff60003800000 */
[----:B------:R-:W0:Y:S01]  /*5190*/  LDC.64 R28, c[0x0][0x288] ;  /* 0x0000a200ff1c7b82 */ /* 0x000e220000000a00 */
[----:B------:R-:W-:Y:S01]  /*51a0*/  MOV R27, UR7 ;  /* 0x00000007001b7c02 */ /* 0x000fe20008000f00 */
[----:B------:R1:W-:Y:S01]  /*51b0*/  REDG.E.ADD.F32.FTZ.RN.STRONG.GPU desc[UR14][R30.64], R20 ;  /* 0x000000141e0079a6 */ /* 0x0003e2000c10f38e */
[----:B------:R-:W-:Y:S02]  /*51c0*/  MOV R25, UR8 ;  /* 0x0000000800197c02 */ /* 0x000fe40008000f00 */
[----:B------:R-:W-:-:S04]  /*51d0*/  LEA R26, P3, R27, R30, 0x2 ;  /* 0x0000001e1b1a7211 */ /* 0x000fc800078610ff */
[----:B------:R-:W-:-:S05]  /*51e0*/  IADD3.X R27, R31, UR9, RZ, P3, !PT ;  /* 0x000000091f1b7c10 */ /* 0x000fca0009ffe4ff */
[----:B------:R2:W-:Y:S01]  /*51f0*/  REDG.E.ADD.F32.FTZ.RN.STRONG.GPU desc[UR14][R26.64], R21 ;  /* 0x000000151a0079a6 */ /* 0x0005e2000c10f38e */
[CC--:B0-----:R-:W-:Y:S02]  /*5200*/  LEA R24, P4, R28.reuse, R30.reuse, 0x2 ;  /* 0x0000001e1c187211 */ /* 0x0c1fe400078810ff */
[----:B-1----:R-:W-:Y:S02]  /*5210*/  LEA R30, P6, R25, R30, 0x2 ;  /* 0x0000001e191e7211 */ /* 0x002fe400078c10ff */
[----:B------:R-:W-:Y:S02]  /*5220*/  LEA.HI.X R25, R28, R31, R29, 0x2, P4 ;  /* 0x0000001f1c197211 */ /* 0x000fe400020f141d */
[----:B------:R-:W-:-:S03]  /*5230*/  IADD3.X R31, R31, UR10, RZ, P6, !PT ;  /* 0x0000000a1f1f7c10 */ /* 0x000fc6000b7fe4ff */
[----:B------:R2:W-:Y:S04]  /*5240*/  REDG.E.ADD.F32.FTZ.RN.STRONG.GPU desc[UR14][R24.64], R22 ;  /* 0x00000016180079a6 */ /* 0x0005e8000c10f38e */
[----:B------:R2:W-:Y:S02]  /*5250*/  REDG.E.ADD.F32.FTZ.RN.STRONG.GPU desc[UR14][R30.64], R23 ;  /* 0x000000171e0079a6 */ /* 0x0005e4000c10f38e */
.L_x_125:
[----:B------:R-:W-:Y:S05]  /*5260*/  BSYNC B0 ;  /* 0x0000000000007941 */ /* 0x000fea0003800000 */
.L_x_124:
[----:B------:R-:W-:Y:S02]  /*5270*/  PRMT R35, R61, 0x7632, R35 ;  /* 0x000076323d237816 */ /* 0x000fe40000000023 */
[----:B------:R-:W-:Y:S02]  /*5280*/  PRMT R66, R43, 0x7632, R66 ;  /* 0x000076322b427816 */ /* 0x000fe40000000042 */
[----:B------:R-:W-:Y:S02]  /*5290*/  PRMT R65, R60, 0x7632, R65 ;  /* 0x000076323c417816 */ /* 0x000fe40000000041 */
[----:B------:R-:W-:Y:S02]  /*52a0*/  PRMT R64, R40, 0x7632, R64 ;  /* 0x0000763228407816 */ /* 0x000fe40000000040 */
[----:B------:R-:W-:Y:S02]  /*52b0*/  PRMT R70, R59, 0x7632, R70 ;  /* 0x000076323b467816 */ /* 0x000fe40000000046 */
[----:B------:R-:W-:-:S02]  /*52c0*/  PRMT R69, R41, 0x7632, R69 ;  /* 0x0000763229457816 */ /* 0x000fc40000000045 */
[----:B------:R-:W-:Y:S02]  /*52d0*/  PRMT R68, R58, 0x7632, R68 ;  /* 0x000076323a447816 */ /* 0x000fe40000000044 */
[----:B------:R-:W-:Y:S02]  /*52e0*/  PRMT R67, R38, 0x7632, R67 ;  /* 0x0000763226437816 */ /* 0x000fe40000000043 */
[----:B------:R-:W-:Y:S02]  /*52f0*/  PRMT R63, R57, 0x7632, R63 ;  /* 0x00007632393f7816 */ /* 0x000fe4000000003f */
[----:B------:R-:W-:Y:S02]  /*5300*/  PRMT R62, R39, 0x7632, R62 ;  /* 0x00007632273e7816 */ /* 0x000fe4000000003e */
[----:B------:R-:W-:Y:S01]  /*5310*/  PRMT R34, R56, 0x7632, R34 ;  /* 0x0000763238227816 */ /* 0x000fe20000000022 */
[----:B------:R-:W-:Y:S06]  /*5320*/  @!P0 BRA `(.L_x_126) ;  /* 0x0000001000908947 */ /* 0x000fec0003800000 */
[----:B------:R-:W0:Y:S01]  /*5330*/  S2R R20, SR_CTAID.Y ;  /* 0x0000000000147919 */ /* 0x000e220000002600 */
[----:B--2---:R-:W1:Y:S01]  /*5340*/  LDC R21, c[0x0][0x10] ;  /* 0x00000400ff157b82 */ /* 0x004e620000000800 */
[----:B------:R-:W-:-:S07]  /*5350*/  ULOP3.LUT UR11, UR4, 0x1, URZ, 0xc0, !UPT ;  /* 0x00000001040b7892 */ /* 0x000fce000f8ec03f */
[----:B------:R-:W2:Y:S08]  /*5360*/  LDC.64 R22, c[0x0][0x258] ;  /* 0x00009600ff167b82 */ /* 0x000eb00000000a00 */
[----:B------:R-:W3:Y:S01]  /*5370*/  LDC.64 R26, c[0x0][0x260] ;  /* 0x00009800ff1a7b82 */ /* 0x000ee20000000a00 */
[----:B-1----:R-:W-:-:S05]  /*5380*/  IMAD R24, R21, UR11, RZ ;  /* 0x0000000b15187c24 */ /* 0x002fca000f8e02ff */
[C---:B0-----:R-:W-:Y:S01]  /*5390*/  IADD3 R25, R24.reuse, R20, RZ ;  /* 0x0000001418197210 */ /* 0x041fe20007ffe0ff */
[----:B------:R-:W-:-:S04]  /*53a0*/  IMAD R24, R24, R10, RZ ;  /* 0x0000000a18187224 */ /* 0x000fc800078e02ff */
[----:B--2---:R-:W-:Y:S01]  /*53b0*/  IMAD.WIDE.U32 R22, R25, 0x4, R22 ;  /* 0x0000000419167825 */ /* 0x004fe200078e0016 */
[----:B------:R-:W-:-:S05]  /*53c0*/  SHF.L.U32 R24, R24, 0x1, RZ ;  /* 0x0000000118187819 */ /* 0x000fca00000006ff */
        /* <DEDUP_REMOVED lines=13> */
[----:B-1----:R-:W-:Y:S02]  /*54a0*/  MOV R24, UR11 ;  /* 0x0000000b00187c02 */ /* 0x002fe40008000f00 */
[----:B0-----:R-:W-:-:S13]  /*54b0*/  ISETP.EQ.U32.AND P0, PT, R28, UR19, PT ;  /* 0x000000131c007c0c */ /* 0x001fda000bf02070 */
[----:B------:R-:W-:Y:S06]  /*54c0*/  @P0 MEMBAR.ALL.GPU ;  /* 0x0000000000000992 */ /* 0x000fec000000a000 */
[----:B------:R-:W-:-:S00]  /*54d0*/  @P0 ERRBAR ;  /* 0x00000000000009ab */ /* 0x000fc00000000000 */
[----:B------:R-:W-:Y:S06]  /*54e0*/  @P0 CGAERRBAR ;  /* 0x00000000000005ab */ /* 0x000fec0000000000 */
[----:B------:R0:W-:Y:S01]  /*54f0*/  @P0 REDG.E.ADD.S32.STRONG.GPU desc[UR14][R22.64], R24 ;  /* 0x000000181600098e */ /* 0x0001e2000c10e38e */
[----:B------:R-:W-:-:S04]  /*5500*/  PLOP3.LUT P0, PT, PT, PT, UP0, 0x80, 0x0 ;  /* 0x000000000000781c */ /* 0x000fc80003f0f008 */
[----:B0-----:R-:W-:-:S04]  /*5510*/  SEL R24, R10, RZ, !P0 ;  /* 0x000000ff0a187207 */ /* 0x001fc80004000000 */
[----:B------:R-:W-:-:S13]  /*5520*/  ISETP.NE.AND P0, PT, R24, -0x1, PT ;  /* 0xffffffff1800780c */ /* 0x000fda0003f05270 */
[----:B------:R-:W-:Y:S05]  /*5530*/  @!P0 BRA `(.L_x_127) ;  /* 0x0000000000148947 */ /* 0x000fea0003800000 */
.L_x_128:
[----:B------:R-:W2:Y:S04]  /*5540*/  LDG.E.STRONG.GPU R25, desc[UR14][R22.64] ;  /* 0x0000000e16197981 */ /* 0x000ea8000c1ef900 */
[----:B--2---:R-:W-:Y:S01]  /*5550*/  CCTL.IVALL ;  /* 0x00000000ff00798f */ /* 0x004fe20002000000 */
[----:B------:R-:W-:Y:S05]  /*5560*/  YIELD ;  /* 0x0000000000007946 */ /* 0x000fea0003800000 */
[----:B------:R-:W-:-:S13]  /*5570*/  ISETP.NE.AND P0, PT, R25, R24, PT ;  /* 0x000000181900720c */ /* 0x000fda0003f05270 */
[----:B------:R-:W-:Y:S05]  /*5580*/  @P0 BRA `(.L_x_128) ;  /* 0xfffffffc00ec0947 */ /* 0x000fea000383ffff */
.L_x_127:
        /* <DEDUP_REMOVED lines=8> */
[----:B------:R-:W-:-:S04]  /*5610*/  LOP3.LUT R23, R10, 0x3, RZ, 0xc0, !PT ;  /* 0x000000030a177812 */ /* 0x000fc800078ec0ff */
[----:B------:R-:W-:Y:S02]  /*5620*/  IADD3 R22, -R23, R10, RZ ;  /* 0x0000000a17167210 */ /* 0x000fe40007ffe1ff */
[----:B------:R-:W-:Y:S02]  /*5630*/  MOV R23, RZ ;  /* 0x000000ff00177202 */ /* 0x000fe40000000f00 */
[----:B------:R-:W-:-:S13]  /*5640*/  ISETP.GT.AND P0, PT, R22, RZ, PT ;  /* 0x000000ff1600720c */ /* 0x000fda0003f04270 */
[----:B------:R-:W-:Y:S05]  /*5650*/  @!P0 BRA `(.L_x_130) ;  /* 0x0000000800d88947 */ /* 0x000fea0003800000 */
[----:B------:R-:W-:Y:S02]  /*5660*/  ISETP.GT.AND P3, PT, R22, 0xc, PT ;  /* 0x0000000c1600780c */ /* 0x000fe40003f64270 */
[----:B------:R-:W-:-:S11]  /*5670*/  PLOP3.LUT P0, PT, PT, PT, PT, 0x80, 0x0 ;  /* 0x000000000000781c */ /* 0x000fd60003f0f070 */
[----:B------:R-:W-:Y:S05]  /*5680*/  @!P3 BRA `(.L_x_131) ;  /* 0x0000000400d0b947 */ /* 0x000fea0003800000 */
[----:B------:R-:W-:-:S13]  /*5690*/  PLOP3.LUT P0, PT, PT, PT, PT, 0x8, 0x0 ;  /* 0x000000000000781c */ /* 0x000fda0003f0e170 */
.L_x_132:
        /* <DEDUP_REMOVED lines=12> */
[----:B--2---:R-:W-:Y:S01]  /*5760*/  @!P6 FADD.FTZ R36, R36, R24 ;  /* 0x000000182424e221 */ /* 0x004fe20000010000 */
[----:B------:R-:W-:Y:S01]  /*5770*/  @!P6 FADD.FTZ R37, R37, R25 ;  /* 0x000000192525e221 */ /* 0x000fe20000010000 */
[----:B------:R-:W-:Y:S01]  /*5780*/  ISETP.EQ.OR P6, PT, R30, UR16, P2 ;  /* 0x000000101e007c0c */ /* 0x000fe200097c2670 */
[----:B------:R-:W-:-:S04]  /*5790*/  @!P4 IMAD R24, R21, R31, R20 ;  /* 0x0000001f1518c224 */ /* 0x000fc800078e0214 */
[----:B------:R-:W-:-:S06]  /*57a0*/  @!P4 IMAD.WIDE.U32 R24, R24, 0x8, R26 ;  /* 0x000000081818c825 */ /* 0x000fcc00078e001a */
[----:B------:R-:W2:Y:S02]  /*57b0*/  @!P4 LDG.E.64 R24, desc[UR14][R24.64] ;  /* 0x0000000e1818c981 */ /* 0x000ea4000c1e1b00 */
[----:B------:R-:W-:-:S04]  /*57c0*/  @!P6 IMAD R30, R21, R30, R20 ;  /* 0x0000001e151ee224 */ /* 0x000fc800078e0214 */
[----:B------:R-:W-:-:S06]  /*57d0*/  @!P6 IMAD.WIDE.U32 R30, R30, 0x8, R26 ;  /* 0x000000081e1ee825 */ /* 0x000fcc00078e001a */
[----:B------:R-:W4:Y:S01]  /*57e0*/  @!P6 LDG.E.64 R30, desc[UR14][R30.64] ;  /* 0x0000000e1e1ee981 */ /* 0x000f22000c1e1b00 */
[----:B---3--:R-:W-:Y:S01]  /*57f0*/  @!P3 FADD.FTZ R36, R36, R28 ;  /* 0x0000001c2424b221 */ /* 0x008fe20000010000 */
[----:B------:R-:W-:Y:S01]  /*5800*/  IADD3 R28, R23, 0x4, RZ ;  /* 0x00000004171c7810 */ /* 0x000fe20007ffe0ff */
[----:B------:R-:W-:-:S03]  /*5810*/  @!P3 FADD.FTZ R37, R37, R29 ;  /* 0x0000001d2525b221 */ /* 0x000fc60000010000 */
[----:B------:R-:W-:-:S13]  /*5820*/  ISETP.EQ.OR P3, PT, R28, UR16, P2 ;  /* 0x000000101c007c0c */ /* 0x000fda0009762670 */
[----:B------:R-:W-:-:S04]  /*5830*/  @!P3 IMAD R28, R21, R28, R20 ;  /* 0x0000001c151cb224 */ /* 0x000fc800078e0214 */
[----:B------:R-:W-:-:S06]  /*5840*/  @!P3 IMAD.WIDE.U32 R28, R28, 0x8, R26 ;  /* 0x000000081c1cb825 */ /* 0x000fcc00078e001a */
[----:B------:R-:W3:Y:S01]  /*5850*/  @!P3 LDG.E.64 R28, desc[UR14][R28.64] ;  /* 0x0000000e1c1cb981 */ /* 0x000ee2000c1e1b00 */
[----:B--2---:R-:W-:Y:S01]  /*5860*/  @!P4 FADD.FTZ R36, R36, R24 ;  /* 0x000000182424c221 */ /* 0x004fe20000010000 */
[----:B------:R-:W-:Y:S01]  /*5870*/  IADD3 R24, R23, 0x5, RZ ;  /* 0x0000000517187810 */ /* 0x000fe20007ffe0ff */
[----:B------:R-:W-:-:S03]  /*5880*/  @!P4 FADD.FTZ R37, R37, R25 ;  /* 0x000000192525c221 */ /* 0x000fc60000010000 */
[----:B------:R-:W-:Y:S01]  /*5890*/  ISETP.EQ.OR P4, PT, R24, UR16, P2 ;  /* 0x0000001018007c0c */ /* 0x000fe20009782670 */
[----:B----4-:R-:W-:Y:S01]  /*58a0*/  @!P6 FADD.FTZ R36, R36, R30 ;  /* 0x0000001e2424e221 */ /* 0x010fe20000010000 */
[----:B------:R-:W-:Y:S01]  /*58b0*/  IADD3 R30, R23, 0x6, RZ ;  /* 0x00000006171e7810 */ /* 0x000fe20007ffe0ff */
[----:B------:R-:W-:-:S03]  /*58c0*/  @!P6 FADD.FTZ R37, R37, R31 ;  /* 0x0000001f2525e221 */ /* 0x000fc60000010000 */
[----:B------:R-:W-:-:S07]  /*58d0*/  ISETP.EQ.OR P6, PT, R30, UR16, P2 ;  /* 0x000000101e007c0c */ /* 0x000fce00097c2670 */
[----:B------:R-:W-:-:S04]  /*58e0*/  @!P4 IMAD R24, R21, R24, R20 ;  /* 0x000000181518c224 */ /* 0x000fc800078e0214 */
[----:B------:R-:W-:-:S06]  /*58f0*/  @!P4 IMAD.WIDE.U32 R24, R24, 0x8, R26 ;  /* 0x000000081818c825 */ /* 0x000fcc00078e001a */
[----:B------:R-:W2:Y:S01]  /*5900*/  @!P4 LDG.E.64 R24, desc[UR14][R24.64] ;  /* 0x0000000e1818c981 */ /* 0x000ea2000c1e1b00 */
        /* <DEDUP_REMOVED lines=25> */
[----:B------:R-:W-:Y:S01]  /*5aa0*/  @!P3 FADD.FTZ R37, R37, R29 ;  /* 0x0000001d2525b221 */ /* 0x000fe20000010000 */
[----:B------:R-:W-:Y:S02]  /*5ab0*/  IADD3 R28, R23, 0xa, RZ ;  /* 0x0000000a171c7810 */ /* 0x000fe40007ffe0ff */
[----:B--2---:R-:W-:Y:S01]  /*5ac0*/  @!P4 FADD.FTZ R36, R36, R24 ;  /* 0x000000182424c221 */ /* 0x004fe20000010000 */
[----:B------:R-:W-:Y:S01]  /*5ad0*/  @!P4 FADD.FTZ R37, R37, R25 ;  /* 0x000000192525c221 */ /* 0x000fe20000010000 */
[----:B------:R-:W-:Y:S02]  /*5ae0*/  ISETP.EQ.OR P4, PT, R28, UR16, P2 ;  /* 0x000000101c007c0c */ /* 0x000fe40009782670 */
[----:B------:R-:W-:-:S04]  /*5af0*/  IADD3 R24, R23, 0xb, RZ ;  /* 0x0000000b17187810 */ /* 0x000fc80007ffe0ff */
[----:B------:R-:W-:Y:S01]  /*5b00*/  ISETP.EQ.OR P3, PT, R24, UR16, P2 ;  /* 0x0000001018007c0c */ /* 0x000fe20009762670 */
[----:B----4-:R-:W-:Y:S01]  /*5b10*/  @!P6 FADD.FTZ R36, R36, R30 ;  /* 0x0000001e2424e221 */ /* 0x010fe20000010000 */
[----:B------:R-:W-:-:S05]  /*5b20*/  IADD3 R30, R23, 0xc, RZ ;  /* 0x0000000c171e7810 */ /* 0x000fca0007ffe0ff */
[----:B------:R-:W-:Y:S02]  /*5b30*/  @!P4 IMAD R28, R21, R28, R20 ;  /* 0x0000001c151cc224 */ /* 0x000fe400078e0214 */
[----:B------:R-:W-:Y:S01]  /*5b40*/  @!P6 FADD.FTZ R37, R37, R31 ;  /* 0x0000001f2525e221 */ /* 0x000fe20000010000 */
[----:B------:R-:W-:Y:S01]  /*5b50*/  ISETP.EQ.OR P6, PT, R30, UR16, P2 ;  /* 0x000000101e007c0c */ /* 0x000fe200097c2670 */
[----:B------:R-:W-:-:S04]  /*5b60*/  @!P4 IMAD.WIDE.U32 R28, R28, 0x8, R26 ;  /* 0x000000081c1cc825 */ /* 0x000fc800078e001a */
[----:B------:R-:W-:Y:S02]  /*5b70*/  @!P3 IMAD R24, R21, R24, R20 ;  /* 0x000000181518b224 */ /* 0x000fe400078e0214 */
[----:B------:R-:W2:Y:S02]  /*5b80*/  @!P4 LDG.E.64 R28, desc[UR14][R28.64] ;  /* 0x0000000e1c1cc981 */ /* 0x000ea4000c1e1b00 */
[----:B------:R-:W-:-:S04]  /*5b90*/  @!P3 IMAD.WIDE.U32 R24, R24, 0x8, R26 ;  /* 0x000000081818b825 */ /* 0x000fc800078e001a */
[----:B------:R-:W-:Y:S02]  /*5ba0*/  @!P6 IMAD R30, R21, R30, R20 ;  /* 0x0000001e151ee224 */ /* 0x000fe400078e0214 */
[----:B------:R-:W3:Y:S02]  /*5bb0*/  @!P3 LDG.E.64 R24, desc[UR14][R24.64] ;  /* 0x0000000e1818b981 */ /* 0x000ee4000c1e1b00 */
[----:B------:R-:W-:-:S06]  /*5bc0*/  @!P6 IMAD.WIDE.U32 R30, R30, 0x8, R26 ;  /* 0x000000081e1ee825 */ /* 0x000fcc00078e001a */
[----:B------:R-:W4:Y:S01]  /*5bd0*/  @!P6 LDG.E.64 R30, desc[UR14][R30.64] ;  /* 0x0000000e1e1ee981 */ /* 0x000f22000c1e1b00 */
[----:B--2---:R-:W-:Y:S01]  /*5be0*/  @!P4 FADD.FTZ R36, R36, R28 ;  /* 0x0000001c2424c221 */ /* 0x004fe20000010000 */
[----:B------:R-:W-:Y:S01]  /*5bf0*/  IADD3 R28, R23, 0xd, RZ ;  /* 0x0000000d171c7810 */ /* 0x000fe20007ffe0ff */
[----:B------:R-:W-:-:S03]  /*5c00*/  @!P4 FADD.FTZ R37, R37, R29 ;  /* 0x0000001d2525c221 */ /* 0x000fc60000010000 */
[----:B------:R-:W-:Y:S01]  /*5c10*/  ISETP.EQ.OR P4, PT, R28, UR16, P2 ;  /* 0x000000101c007c0c */ /* 0x000fe20009782670 */
[----:B---3--:R-:W-:Y:S01]  /*5c20*/  @!P3 FADD.FTZ R36, R36, R24 ;  /* 0x000000182424b221 */ /* 0x008fe20000010000 */
[----:B------:R-:W-:Y:S01]  /*5c30*/  IADD3 R24, R23, 0xe, RZ ;  /* 0x0000000e17187810 */ /* 0x000fe20007ffe0ff */
[----:B------:R-:W-:-:S03]  /*5c40*/  @!P3 FADD.FTZ R37, R37, R25 ;  /* 0x000000192525b221 */ /* 0x000fc60000010000 */
        /* <DEDUP_REMOVED lines=14> */
[----:B------:R-:W-:Y:S02]  /*5d30*/  IADD3 R22, R22, -0x10, RZ ;  /* 0xfffffff016167810 */ /* 0x000fe40007ffe0ff */
[----:B------:R-:W-:Y:S01]  /*5d40*/  IADD3 R23, R23, 0x10, RZ ;  /* 0x0000001017177810 */ /* 0x000fe20007ffe0ff */
[----:B--2---:R-:W-:Y:S01]  /*5d50*/  @!P4 FADD.FTZ R36, R36, R28 ;  /* 0x0000001c2424c221 */ /* 0x004fe20000010000 */
[----:B------:R-:W-:Y:S01]  /*5d60*/  @!P4 FADD.FTZ R37, R37, R29 ;  /* 0x0000001d2525c221 */ /* 0x000fe20000010000 */
[----:B------:R-:W-:Y:S02]  /*5d70*/  ISETP.GT.AND P4, PT, R22, 0xc, PT ;  /* 0x0000000c1600780c */ /* 0x000fe40003f84270 */
[----:B---3--:R-:W-:Y:S01]  /*5d80*/  @!P3 FADD.FTZ R36, R36, R24 ;  /* 0x000000182424b221 */ /* 0x008fe20000010000 */
[----:B------:R-:W-:-:S03]  /*5d90*/  @!P3 FADD.FTZ R37, R37, R25 ;  /* 0x000000192525b221 */ /* 0x000fc60000010000 */
[----:B----4-:R-:W-:Y:S01]  /*5da0*/  @!P6 FADD.FTZ R36, R36, R30 ;  /* 0x0000001e2424e221 */ /* 0x010fe20000010000 */
[----:B------:R-:W-:-:S06]  /*5db0*/  @!P6 FADD.FTZ R37, R37, R31 ;  /* 0x0000001f2525e221 */ /* 0x000fcc0000010000 */
[----:B------:R-:W-:Y:S05]  /*5dc0*/  @P4 BRA `(.L_x_132) ;  /* 0xfffffff800344947 */ /* 0x000fea000383ffff */
.L_x_131:
[----:B------:R-:W-:-:S13]  /*5dd0*/  ISETP.GT.AND P3, PT, R22, 0x4, PT ;  /* 0x000000041600780c */ /* 0x000fda0003f64270 */
[----:B------:R-:W-:Y:S05]  /*5de0*/  @!P3 BRA `(.L_x_133) ;  /* 0x0000000000ecb947 */ /* 0x000fea0003800000 */
[----:B------:R-:W-:-:S13]  /*5df0*/  ISETP.EQ.OR P0, PT, R23, UR16, P2 ;  /* 0x0000001017007c0c */ /* 0x000fda0009702670 */
[----:B------:R-:W-:-:S04]  /*5e00*/  @!P0 IMAD R28, R23, R21, R20 ;  /* 0x00000015171c8224 */ /* 0x000fc800078e0214 */
[----:B------:R-:W-:-:S06]  /*5e10*/  @!P0 IMAD.WIDE.U32 R28, R28, 0x8, R26 ;  /* 0x000000081c1c8825 */ /* 0x000fcc00078e001a */
[----:B------:R-:W2:Y:S01]  /*5e20*/  @!P0 LDG.E.64 R28, desc[UR14][R28.64] ;  /* 0x0000000e1c1c8981 */ /* 0x000ea2000c1e1b00 */
[C---:B------:R-:W-:Y:S02]  /*5e30*/  IADD3 R24, R23.reuse, 0x1, RZ ;  /* 0x0000000117187810 */ /* 0x040fe40007ffe0ff */
[C---:B------:R-:W-:Y:S02]  /*5e40*/  IADD3 R30, R23.reuse, 0x2, RZ ;  /* 0x00000002171e7810 */ /* 0x040fe40007ffe0ff */
        /* <DEDUP_REMOVED lines=8> */
[----:B------:R-:W3:Y:S01]  /*5ed0*/  @!P3 LDG.E.64 R24, desc[UR14][R24.64] ;  /* 0x0000000e1818b981 */ /* 0x000ee2000c1e1b00 */
[----:B------:R-:W-:-:S03]  /*5ee0*/  IADD3 R23, R23, 0x4, RZ ;  /* 0x0000000417177810 */ /* 0x000fc60007ffe0ff */
        /* <DEDUP_REMOVED lines=8> */
[----:B------:R-:W-:Y:S01]  /*5f70*/  @!P3 FADD.FTZ R37, R37, R25 ;  /* 0x000000192525b221 */ /* 0x000fe20000010000 */
[----:B------:R-:W-:Y:S02]  /*5f80*/  IADD3 R25, R23, 0x1, RZ ;  /* 0x0000000117197810 */ /* 0x000fe40007ffe0ff */
[----:B----4-:R-:W-:Y:S01]  /*5f90*/  @!P4 FADD.FTZ R36, R36, R30 ;  /* 0x0000001e2424c221 */ /* 0x010fe20000010000 */
[----:B------:R-:W-:Y:S01]  /*5fa0*/  @!P4 FADD.FTZ R37, R37, R31 ;  /* 0x0000001f2525c221 */ /* 0x000fe20000010000 */
[----:B------:R-:W-:Y:S02]  /*5fb0*/  IADD3 R24, R23, 0x2, RZ ;  /* 0x0000000217187810 */ /* 0x000fe40007ffe0ff */
[----:B------:R-:W-:Y:S02]  /*5fc0*/  ISETP.EQ.OR P4, PT, R25, UR16, P2 ;  /* 0x0000001019007c0c */ /* 0x000fe40009782670 */
[----:B------:R-:W-:Y:S01]  /*5fd0*/  IADD3 R30, R23, 0x3, RZ ;  /* 0x00000003171e7810 */ /* 0x000fe20007ffe0ff */
[----:B------:R-:W-:-:S03]  /*5fe0*/  @!P0 IMAD R32, R21, R23, R20 ;  /* 0x0000001715208224 */ /* 0x000fc600078e0214 */
[----:B------:R-:W-:Y:S01]  /*5ff0*/  ISETP.EQ.OR P3, PT, R30, UR16, P2 ;  /* 0x000000101e007c0c */ /* 0x000fe20009762670 */
[----:B------:R-:W-:-:S06]  /*6000*/  @!P0 IMAD.WIDE.U32 R32, R32, 0x8, R26 ;  /* 0x0000000820208825 */ /* 0x000fcc00078e001a */
[----:B------:R-:W3:Y:S06]  /*6010*/  @!P0 LDG.E.64 R32, desc[UR14][R32.64] ;  /* 0x0000000e20208981 */ /* 0x000eec000c1e1b00 */
[----:B------:R-:W-:-:S04]  /*6020*/  @!P3 IMAD R30, R21, R30, R20 ;  /* 0x0000001e151eb224 */ /* 0x000fc800078e0214 */
[----:B------:R-:W-:-:S06]  /*6030*/  @!P3 IMAD.WIDE.U32 R30, R30, 0x8, R26 ;  /* 0x000000081e1eb825 */ /* 0x000fcc00078e001a */
[----:B------:R-:W4:Y:S01]  /*6040*/  @!P3 LDG.E.64 R30, desc[UR14][R30.64] ;  /* 0x0000000e1e1eb981 */ /* 0x000f22000c1e1b00 */
        /* <DEDUP_REMOVED lines=9> */
[----:B------:R-:W-:Y:S01]  /*60e0*/  IADD3 R22, R22, -0x4, RZ ;  /* 0xfffffffc16167810 */ /* 0x000fe20007ffe0ff */
[----:B---3--:R-:W-:Y:S01]  /*60f0*/  @!P0 FADD.FTZ R36, R36, R32 ;  /* 0x0000002024248221 */ /* 0x008fe20000010000 */
[----:B------:R-:W-:Y:S01]  /*6100*/  @!P0 FADD.FTZ R37, R37, R33 ;  /* 0x0000002125258221 */ /* 0x000fe20000010000 */
[----:B------:R-:W-:Y:S02]  /*6110*/  PLOP3.LUT P0, PT, PT, PT, PT, 0x8, 0x0 ;  /* 0x000000000000781c */ /* 0x000fe40003f0e170 */
[----:B------:R-:W-:Y:S02]  /*6120*/  IADD3 R22, R22, -0x4, RZ ;  /* 0xfffffffc16167810 */ /* 0x000fe40007ffe0ff */
[----:B------:R-:W-:Y:S01]  /*6130*/  IADD3 R23, R23, 0x4, RZ ;  /* 0x0000000417177810 */ /* 0x000fe20007ffe0ff */
[----:B--2---:R-:W-:Y:S01]  /*6140*/  @!P4 FADD.FTZ R36, R36, R28 ;  /* 0x0000001c2424c221 */ /* 0x004fe20000010000 */
[----:B------:R-:W-:-:S03]  /*6150*/  @!P4 FADD.FTZ R37, R37, R29 ;  /* 0x0000001d2525c221 */ /* 0x000fc60000010000 */
[----:B----4-:R-:W-:Y:S01]  /*6160*/  @!P6 FADD.FTZ R36, R36, R24 ;  /* 0x000000182424e221 */ /* 0x010fe20000010000 */
[----:B------:R-:W-:-:S03]  /*6170*/  @!P6 FADD.FTZ R37, R37, R25 ;  /* 0x000000192525e221 */ /* 0x000fc60000010000 */
[----:B------:R-:W-:Y:S01]  /*6180*/  @!P3 FADD.FTZ R36, R36, R30 ;  /* 0x0000001e2424b221 */ /* 0x000fe20000010000 */
[----:B------:R-:W-:-:S07]  /*6190*/  @!P3 FADD.FTZ R37, R37, R31 ;  /* 0x0000001f2525b221 */ /* 0x000fce0000010000 */
.L_x_133:
[----:B------:R-:W-:-:S13]  /*61a0*/  ISETP.NE.OR P0, PT, R22, RZ, P0 ;  /* 0x000000ff1600720c */ /* 0x000fda0000705670 */
[----:B------:R-:W-:Y:S05]  /*61b0*/  @!P0 BRA `(.L_x_129) ;  /* 0x00000000007c8947 */ /* 0x000fea0003800000 */
.L_x_130:
        /* <DEDUP_REMOVED lines=9> */
[----:B--2---:R-:W-:Y:S01]  /*6250*/  @!P0 FADD.FTZ R36, R36, R28 ;  /* 0x0000001c24248221 */ /* 0x004fe20000010000 */
[----:B------:R-:W-:Y:S01]  /*6260*/  IADD3 R28, R23, 0x2, RZ ;  /* 0x00000002171c7810 */ /* 0x000fe20007ffe0ff */
[----:B------:R-:W-:-:S03]  /*6270*/  @!P0 FADD.FTZ R37, R37, R29 ;  /* 0x0000001d25258221 */ /* 0x000fc60000010000 */
[----:B------:R-:W-:Y:S01]  /*6280*/  ISETP.EQ.OR P0, PT, R28, UR16, P2 ;  /* 0x000000101c007c0c */ /* 0x000fe20009702670 */
[----:B---3--:R-:W-:Y:S01]  /*6290*/  @!P3 FADD.FTZ R36, R36, R24 ;  /* 0x000000182424b221 */ /* 0x008fe20000010000 */
[----:B------:R-:W-:Y:S01]  /*62a0*/  IADD3 R24, R23, 0x3, RZ ;  /* 0x0000000317187810 */ /* 0x000fe20007ffe0ff */
[----:B------:R-:W-:-:S10]  /*62b0*/  @!P3 FADD.FTZ R37, R37, R25 ;  /* 0x000000192525b221 */ /* 0x000fd40000010000 */
[----:B------:R-:W-:Y:S01]  /*62c0*/  @!P0 IMAD R28, R21, R28, R20 ;  /* 0x0000001c151c8224 */ /* 0x000fe200078e0214 */
[----:B------:R-:W-:-:S03]  /*62d0*/  ISETP.EQ.OR P3, PT, R24, UR16, P2 ;  /* 0x0000001018007c0c */ /* 0x000fc60009762670 */
[----:B------:R-:W-:-:S06]  /*62e0*/  @!P0 IMAD.WIDE.U32 R28, R28, 0x8, R26 ;  /* 0x000000081c1c8825 */ /* 0x000fcc00078e001a */
[----:B------:R-:W2:Y:S04]  /*62f0*/  @!P0 LDG.E.64 R28, desc[UR14][R28.64] ;  /* 0x0000000e1c1c8981 */ /* 0x000ea8000c1e1b00 */
[----:B------:R-:W-:-:S04]  /*6300*/  @!P3 IMAD R24, R21, R24, R20 ;  /* 0x000000181518b224 */ /* 0x000fc800078e0214 */
[----:B------:R-:W-:-:S06]  /*6310*/  @!P3 IMAD.WIDE.U32 R24, R24, 0x8, R26 ;  /* 0x000000081818b825 */ /* 0x000fcc00078e001a */
[----:B------:R-:W3:Y:S01]  /*6320*/  @!P3 LDG.E.64 R24, desc[UR14][R24.64] ;  /* 0x0000000e1818b981 */ /* 0x000ee2000c1e1b00 */
[----:B------:R-:W-:Y:S02]  /*6330*/  IADD3 R22, R22, -0x4, RZ ;  /* 0xfffffffc16167810 */ /* 0x000fe40007ffe0ff */
[----:B------:R-:W-:Y:S01]  /*6340*/  IADD3 R23, R23, 0x4, RZ ;  /* 0x0000000417177810 */ /* 0x000fe20007ffe0ff */
[----:B--2---:R-:W-:Y:S01]  /*6350*/  @!P0 FADD.FTZ R36, R36, R28 ;  /* 0x0000001c24248221 */ /* 0x004fe20000010000 */
[----:B------:R-:W-:Y:S01]  /*6360*/  @!P0 FADD.FTZ R37, R37, R29 ;  /* 0x0000001d25258221 */ /* 0x000fe20000010000 */
[----:B------:R-:W-:Y:S02]  /*6370*/  ISETP.NE.AND P0, PT, R22, RZ, PT ;  /* 0x000000ff1600720c */ /* 0x000fe40003f05270 */
[----:B---3--:R-:W-:Y:S01]  /*6380*/  @!P3 FADD.FTZ R36, R36, R24 ;  /* 0x000000182424b221 */ /* 0x008fe20000010000 */
[----:B------:R-:W-:-:S10]  /*6390*/  @!P3 FADD.FTZ R37, R37, R25 ;  /* 0x000000192525b221 */ /* 0x000fd40000010000 */
[----:B------:R-:W-:Y:S05]  /*63a0*/  @P0 BRA `(.L_x_130) ;  /* 0xfffffffc00840947 */ /* 0x000fea000383ffff */
.L_x_129:
        /* <DEDUP_REMOVED lines=11> */
.L_x_135:
[----:B------:R-:W-:Y:S05]  /*6460*/  BSYNC B0 ;  /* 0x0000000000007941 */ /* 0x000fea0003800000 */
.L_x_134:
        /* <DEDUP_REMOVED lines=16> */
.L_x_126:
[----:B------:R-:W0:Y:S01]  /*6570*/  S2UR UR12, SR_CgaCtaId ;  /* 0x00000000000c79c3 */ /* 0x000e220000008800 */
[----:B------:R-:W-:Y:S01]  /*6580*/  UMOV UR11, 0x400 ;  /* 0x00000400000b7882 */ /* 0x000fe20000000000 */
[----:B------:R-:W-:Y:S01]  /*6590*/  SHF.L.U32 R42, R42, 0x10, RZ ;  /* 0x000000102a2a7819 */ /* 0x000fe200000006ff */
[----:B------:R-:W-:Y:S01]  /*65a0*/  ULDC.64 UR20, c[0x0][0x290] ;  /* 0x0000a40000147ab9 */ /* 0x000fe20000000a00 */
[----:B------:R-:W-:Y:S02]  /*65b0*/  SHF.L.U32 R71, R71, 0x10, RZ ;  /* 0x0000001047477819 */ /* 0x000fe400000006ff */
[C---:B-----5:R-:W-:Y:S02]  /*65c0*/  IADD3 R32, R2.reuse, 0x10, RZ ;  /* 0x0000001002207810 */ /* 0x060fe40007ffe0ff */
[----:B------:R-:W-:Y:S01]  /*65d0*/  IADD3 R76, R2, 0x10, RZ ;  /* 0x00000010024c7810 */ /* 0x000fe20007ffe0ff */
[----:B--2---:R-:W-:Y:S01]  /*65e0*/  FADD.FTZ R22, R71, -UR13 ;  /* 0x8000000d47167e21 */ /* 0x004fe20008010000 */
[----:B------:R-:W-:-:S02]  /*65f0*/  ISETP.GE.U32.AND P0, PT, R32, UR20, PT ;  /* 0x0000001420007c0c */ /* 0x000fc4000bf06070 */
[----:B------:R-:W-:Y:S01]  /*6600*/  SHF.R.S32.HI R76, RZ, 0x1f, R76 ;  /* 0x0000001fff4c7819 */ /* 0x000fe2000001144c */
[----:B------:R-:W-:Y:S01]  /*6610*/  FMUL.FTZ R22, R22, UR18 ;  /* 0x0000001216167c20 */ /* 0x000fe20008410000 */
[----:B------:R-:W-:Y:S02]  /*6620*/  SHF.L.U32 R61, R61, 0x10, RZ ;  /* 0x000000103d3d7819 */ /* 0x000fe400000006ff */
[----:B------:R-:W-:Y:S02]  /*6630*/  ISETP.GE.AND.EX P0, PT, R76, UR21, PT, P0 ;  /* 0x000000154c007c0c */ /* 0x000fe4000bf06300 */
[----:B------:R-:W-:Y:S01]  /*6640*/  SHF.L.U32 R43, R43, 0x10, RZ ;  /* 0x000000102b2b7819 */ /* 0x000fe200000006ff */
[----:B0-----:R-:W-:-:S03]  /*6650*/  ULEA UR11, UR12, UR11, 0x18 ;  /* 0x0000000b0c0b7291 */ /* 0x001fc6000f8ec03f */
[----:B------:R-:W-:-:S06]  /*6660*/  ULDC UR12, c[0x0][0x2bc] ;  /* 0x0000af00000c7ab9 */ /* 0x000fcc0000000800 */
[----:B------:R-:W-:Y:S01]  /*6670*/  @!P2 STS.64 [UR11+0xc8], R36 ;  /* 0x0000c824ff00a988 */ /* 0x000fe20008000a0b */
[----:B------:R-:W-:Y:S06]  /*6680*/  BAR.SYNC.DEFER_BLOCKING 0x0 ;  /* 0x0000000000007b1d */ /* 0x000fec0000010000 */
[----:B------:R-:W0:Y:S02]  /*6690*/  LDS.64 R20, [UR11+0xc8] ;  /* 0x0000c80bff147984 */ /* 0x000e240008000a00 */
[----:B0-----:R-:W-:Y:S01]  /*66a0*/  FMUL.FTZ R20, R20, UR12 ;  /* 0x0000000c14147c20 */ /* 0x001fe20008410000 */
[----:B------:R-:W-:Y:S01]  /*66b0*/  FMUL.FTZ R10, R21, UR12 ;  /* 0x0000000c150a7c20 */ /* 0x000fe20008410000 */
[----:B------:R-:W-:-:S03]  /*66c0*/  FADD.FTZ R21, R42, -UR13 ;  /* 0x8000000d2a157e21 */ /* 0x000fc60008010000 */
[----:B------:R-:W-:Y:S01]  /*66d0*/  R2UR UR11, R20 ;  /* 0x00000000140b72ca */ /* 0x000fe200000e0000 */
[----:B------:R-:W-:Y:S01]  /*66e0*/  FMUL.FTZ R21, R21, UR18 ;  /* 0x0000001215157c20 */ /* 0x000fe20008410000 */
[----:B------:R-:W-:Y:S01]  /*66f0*/  SHF.L.U32 R20, R35, 0x10, RZ ;  /* 0x0000001023147819 */ /* 0x000fe200000006ff */
[----:B------:R-:W-:-:S12]  /*6700*/  @!P5 BRA `(.L_x_136) ;  /* 0x000000000048d947 */ /* 0x000fd80003800000 */
        /* <DEDUP_REMOVED lines=18> */
.L_x_136:
[----:B------:R-:W-:Y:S04]  /*6830*/  BSSY B0, `(.L_x_137) ;  /* 0x0000015000007945 */ /* 0x000fe80003800000 */
[----:B------:R-:W-:Y:S05]  /*6840*/  @!P1 BRA `(.L_x_138) ;  /* 0x00000000004c9947 */ /* 0x000fea0003800000 */
[--C-:B------:R-:W-:Y:S01]  /*6850*/  FFMA.FTZ R24, R21, UR11, R10.reuse ;  /* 0x0000000b15187c23 */ /* 0x100fe2000801000a */
[----:B------:R-:W-:Y:S01]  /*6860*/  FFMA.FTZ R21, R22, UR11, R10 ;  /* 0x0000000b16157c23 */ /* 0x000fe2000801000a */
[----:B------:R-:W-:Y:S01]  /*6870*/  SHF.R.S32.HI R23, RZ, 0x1f, R2 ;  /* 0x0000001fff177819 */ /* 0x000fe20000011402 */
[----:B------:R-:W-:Y:S01]  /*6880*/  ULDC.64 UR22, c[0x0][0x288] ;  /* 0x0000a20000167ab9 */ /* 0x000fe20000000a00 */
[----:B------:R-:W-:Y:S01]  /*6890*/  FFMA.FTZ R24, R61, R16, -R24 ;  /* 0x000000103d187223 */ /* 0x000fe20000010818 */
[----:B------:R-:W-:Y:S01]  /*68a0*/  FFMA.FTZ R22, R20, R17, -R21 ;  /* 0x0000001114167223 */ /* 0x000fe20000010815 */
[----:B------:R-:W-:Y:S01]  /*68b0*/  MOV R20, R12 ;  /* 0x0000000c00147202 */ /* 0x000fe20000000f00 */
[----:B------:R-:W-:Y:S01]  /*68c0*/  IMAD R23, R23, UR22, RZ ;  /* 0x0000001617177c24 */ /* 0x000fe2000f8e02ff */
[----:B------:R-:W-:Y:S01]  /*68d0*/  MOV R21, R15 ;  /* 0x0000000f00157202 */ /* 0x000fe20000000f00 */
[----:B------:R-:W-:Y:S01]  /*68e0*/  FMUL.FTZ R25, R24, UR18 ;  /* 0x0000001218197c20 */ /* 0x000fe20008410000 */
[----:B------:R-:W-:Y:S01]  /*68f0*/  FMUL.FTZ R24, R22, UR18 ;  /* 0x0000001216187c20 */ /* 0x000fe20008410000 */
[----:B------:R-:W-:-:S02]  /*6900*/  IMAD R23, R2, UR23, R23 ;  /* 0x0000001702177c24 */ /* 0x000fc4000f8e0217 */
[----:B------:R-:W-:Y:S01]  /*6910*/  IMAD.WIDE.U32 R20, R2, UR22, R20 ;  /* 0x0000001602147c25 */ /* 0x000fe2000f8e0014 */
[----:B------:R-:W-:-:S04]  /*6920*/  ULDC.64 UR22, c[0x0][0x210] ;  /* 0x0000840000167ab9 */ /* 0x000fc80000000a00 */
[----:B------:R-:W-:Y:S02]  /*6930*/  IADD3 R23, R21, R23, RZ ;  /* 0x0000001715177210 */ /* 0x000fe40007ffe0ff */
[----:B------:R-:W-:Y:S02]  /*6940*/  LEA R22, P2, R20, UR22, 0x1 ;  /* 0x0000001614167c11 */ /* 0x000fe4000f8408ff */
[----:B------:R-:W-:Y:S02]  /*6950*/  F2FP.BF16.F32.PACK_AB R21, R24, R25 ;  /* 0x000000191815723e */ /* 0x000fe400000010ff */
[----:B------:R-:W-:-:S05]  /*6960*/  LEA.HI.X R23, R20, UR23, R23, 0x1, P2 ;  /* 0x0000001714177c11 */ /* 0x000fca00090f0c17 */
[----:B------:R0:W-:Y:S04]  /*6970*/  STG.E desc[UR14][R22.64], R21 ;  /* 0x0000001516007986 */ /* 0x0001e8000c10190e */
.L_x_138:
[----:B------:R-:W-:Y:S05]  /*6980*/  BSYNC B0 ;  /* 0x0000000000007941 */ /* 0x000fea0003800000 */
.L_x_137:
[----:B------:R-:W-:Y:S01]  /*6990*/  SHF.L.U32 R66, R66, 0x10, RZ ;  /* 0x0000001042427819 */ /* 0x000fe200000006ff */
[----:B0-----:R-:W-:Y:S01]  /*69a0*/  FADD.FTZ R23, R43, -UR13 ;  /* 0x8000000d2b177e21 */ /* 0x001fe20008010000 */
[----:B------:R-:W-:Y:S02]  /*69b0*/  SHF.L.U32 R21, R60, 0x10, RZ ;  /* 0x000000103c157819 */ /* 0x000fe400000006ff */
[----:B------:R-:W-:Y:S01]  /*69c0*/  ISETP.GT.U32.OR P0, PT, R0, 0x29f, P0 ;  /* 0x0000029f0000780c */ /* 0x000fe20000704470 */
[----:B------:R-:W-:Y:S01]  /*69d0*/  FADD.FTZ R22, R66, -UR13 ;  /* 0x8000000d42167e21 */ /* 0x000fe20008010000 */
[----:B------:R-:W-:Y:S01]  /*69e0*/  SHF.L.U32 R20, R65, 0x10, RZ ;  /* 0x0000001041147819 */ /* 0x000fe200000006ff */
[----:B------:R-:W-:Y:S01]  /*69f0*/  FMUL.FTZ R23, R23, UR18 ;  /* 0x0000001217177c20 */ /* 0x000fe20008410000 */
[----:B------:R-:W-:Y:S01]  /*6a00*/  SHF.L.U32 R40, R40, 0x10, RZ ;  /* 0x0000001028287819 */ /* 0x000fe200000006ff */
        /* <DEDUP_REMOVED lines=21> */
.L_x_139:
[----:B------:R-:W-:Y:S04]  /*6b60*/  BSSY B0, `(.L_x_140) ;  /* 0x0000014000007945 */ /* 0x000fe80003800000 */
[----:B------:R-:W-:Y:S05]  /*6b70*/  @P0 BRA `(.L_x_141) ;  /* 0x0000000000480947 */ /* 0x000fea0003800000 */
[--C-:B------:R-:W-:Y:S01]  /*6b80*/  FFMA.FTZ R24, R23, UR11, R10.reuse ;  /* 0x0000000b17187c23 */ /* 0x100fe2000801000a */
[----:B------:R-:W-:Y:S01]  /*6b90*/  FFMA.FTZ R23, R22, UR11, R10 ;  /* 0x0000000b16177c23 */ /* 0x000fe2000801000a */
[----:B------:R-:W-:Y:S02]  /*6ba0*/  ULDC.64 UR22, c[0x0][0x288] ;  /* 0x0000a20000167ab9 */ /* 0x000fe40000000a00 */
        /* <DEDUP_REMOVED lines=9> */
[----:B------:R-:W-:Y:S02]  /*6c40*/  ULDC.64 UR22, c[0x0][0x210] ;  /* 0x0000840000167ab9 */ /* 0x000fe40000000a00 */
[----:B------:R-:W-:Y:S02]  /*6c50*/  LEA R22, P0, R20, UR22, 0x1 ;  /* 0x0000001614167c11 */ /* 0x000fe4000f8008ff */
[----:B------:R-:W-:Y:S02]  /*6c60*/  IADD3 R27, R21, R27, RZ ;  /* 0x0000001b151b7210 */ /* 0x000fe40007ffe0ff */
[----:B------:R-:W-:Y:S02]  /*6c70*/  F2FP.BF16.F32.PACK_AB R21, R24, R25 ;  /* 0x000000191815723e */ /* 0x000fe400000010ff */
[----:B------:R-:W-:-:S05]  /*6c80*/  LEA.HI.X R23, R20, UR23, R27, 0x1, P0 ;  /* 0x0000001714177c11 */ /* 0x000fca00080f0c1b */
[----:B------:R0:W-:Y:S02]  /*6c90*/  STG.E desc[UR14][R22.64], R21 ;  /* 0x0000001516007986 */ /* 0x0001e4000c10190e */
.L_x_141:
[----:B------:R-:W-:Y:S05]  /*6ca0*/  BSYNC B0 ;  /* 0x0000000000007941 */ /* 0x000fea0003800000 */
.L_x_140:
[----:B------:R-:W-:Y:S01]  /*6cb0*/  IADD3 R32, R2, 0x20, RZ ;  /* 0x0000002002207810 */ /* 0x000fe20007ffe0ff */
[----:B------:R-:W-:Y:S01]  /*6cc0*/  FADD.FTZ R40, R40, -UR13 ;  /* 0x8000000d28287e21 */ /* 0x000fe20008010000 */
[----:B------:R-:W-:Y:S01]  /*6cd0*/  IADD3 R35, R2, 0x20, RZ ;  /* 0x0000002002237810 */ /* 0x000fe20007ffe0ff */
[----:B------:R-:W-:Y:S01]  /*6ce0*/  FADD.FTZ R64, R64, -UR13 ;  /* 0x8000000d40407e21 */ /* 0x000fe20008010000 */
[----:B------:R-:W-:Y:S01]  /*6cf0*/  ISETP.GE.U32.AND P4, PT, R32, UR20, PT ;  /* 0x0000001420007c0c */ /* 0x000fe2000bf86070 */
[----:B------:R-:W-:Y:S01]  /*6d00*/  FMUL.FTZ R31, R40, UR18 ;  /* 0x00000012281f7c20 */ /* 0x000fe20008410000 */
[----:B------:R-:W-:Y:S01]  /*6d10*/  ISETP.GE.U32.AND P2, PT, R75, UR20, PT ;  /* 0x000000144b007c0c */ /* 0x000fe2000bf46070 */
[----:B------:R-:W-:Y:S01]  /*6d20*/  FMUL.FTZ R64, R64, UR18 ;  /* 0x0000001240407c20 */ /* 0x000fe20008410000 */
[----:B------:R-:W-:Y:S02]  /*6d30*/  SHF.R.S32.HI R35, RZ, 0x1f, R35 ;  /* 0x0000001fff237819 */ /* 0x000fe40000011423 */
[----:B------:R-:W-:-:S02]  /*6d40*/  SHF.R.S32.HI R30, RZ, 0x1f, R75 ;  /* 0x0000001fff1e7819 */ /* 0x000fc4000001144b */
[----:B------:R-:W-:Y:S02]  /*6d50*/  ISETP.GE.U32.AND P3, PT, R74, UR20, PT ;  /* 0x000000144a007c0c */ /* 0x000fe4000bf66070 */
[----:B------:R-:W-:Y:S02]  /*6d60*/  SHF.R.S32.HI R33, RZ, 0x1f, R74 ;  /* 0x0000001fff217819 */ /* 0x000fe4000001144a */
[----:B------:R-:W-:Y:S02]  /*6d70*/  ISETP.GE.AND.EX P4, PT, R35, UR21, PT, P4 ;  /* 0x0000001523007c0c */ /* 0x000fe4000bf86340 */
[----:B------:R-:W-:Y:S02]  /*6d80*/  ISETP.GE.AND.EX P2, PT, R30, UR21, PT, P2 ;  /* 0x000000151e007c0c */ /* 0x000fe4000bf46320 */
[----:B------:R-:W-:Y:S02]  /*6d90*/  SHF.L.U32 R59, R59, 0x10, RZ ;  /* 0x000000103b3b7819 */ /* 0x000fe400000006ff */
[----:B------:R-:W-:-:S02]  /*6da0*/  ISETP.GE.U32.AND P0, PT, R73, UR20, PT ;  /* 0x0000001449007c0c */ /* 0x000fc4000bf06070 */
[----:B------:R-:W-:Y:S02]  /*6db0*/  ISETP.GE.AND.EX P3, PT, R33, UR21, PT, P3 ;  /* 0x0000001521007c0c */ /* 0x000fe4000bf66330 */
[C---:B------:R-:W-:Y:S02]  /*6dc0*/  ISETP.GT.U32.OR P4, PT, R0.reuse, 0x29f, P4 ;  /* 0x0000029f0000780c */ /* 0x040fe40002784470 */
[----:B------:R-:W-:Y:S02]  /*6dd0*/  ISETP.GT.U32.OR P2, PT, R0, 0x29f, P2 ;  /* 0x0000029f0000780c */ /* 0x000fe40001744470 */
[----:B------:R-:W-:Y:S02]  /*6de0*/  SHF.L.U32 R70, R70, 0x10, RZ ;  /* 0x0000001046467819 */ /* 0x000fe400000006ff */
[----:B------:R-:W-:Y:S02]  /*6df0*/  SHF.L.U32 R41, R41, 0x10, RZ ;  /* 0x0000001029297819 */ /* 0x000fe400000006ff */
[----:B------:R-:W-:Y:S01]  /*6e00*/  SHF.L.U32 R69, R69, 0x10, RZ ;  /* 0x0000001045457819 */ /* 0x000fe200000006ff */
[----:B------:R-:W-:Y:S06]  /*6e10*/  @!P5 BRA `(.L_x_142) ;  /* 0x000000000048d947 */ /* 0x000fec0003800000 */
[----:B------:R-:W-:Y:S01]  /*6e20*/  FFMA.FTZ R20, R31, R16, R18 ;  /* 0x000000101f147223 */ /* 0x000fe20000010012 */
[----:B0-----:R-:W-:-:S03]  /*6e30*/  FFMA.FTZ R21, R64, R17, R19 ;  /* 0x0000001140157223 */ /* 0x001fc60000010013 */
        /* <DEDUP_REMOVED lines=16> */
.L_x_142:
[----:B------:R-:W-:Y:S04]  /*6f40*/  BSSY B0, `(.L_x_143) ;  /* 0x0000014000007945 */ /* 0x000fe80003800000 */
[----:B------:R-:W-:Y:S05]  /*6f50*/  @P4 BRA `(.L_x_144) ;  /* 0x0000000000484947 */ /* 0x000fea0003800000 */
[--C-:B------:R-:W-:Y:S01]  /*6f60*/  FFMA.FTZ R20, R31, UR11, R10.reuse ;  /* 0x0000000b1f147c23 */ /* 0x100fe2000801000a */
[----:B0-----:R-:W-:Y:S01]  /*6f70*/  FFMA.FTZ R21, R64, UR11, R10 ;  /* 0x0000000b40157c23 */ /* 0x001fe2000801000a */
        /* <DEDUP_REMOVED lines=16> */
.L_x_144:
[----:B------:R-:W-:Y:S05]  /*7080*/  BSYNC B0 ;  /* 0x0000000000007941 */ /* 0x000fea0003800000 */
.L_x_143:
[----:B------:R-:W-:Y:S01]  /*7090*/  FADD.FTZ R41, R41, -UR13 ;  /* 0x8000000d29297e21 */ /* 0x000fe20008010000 */
[----:B------:R-:W-:Y:S01]  /*70a0*/  FADD.FTZ R69, R69, -UR13 ;  /* 0x8000000d45457e21 */ /* 0x000fe20008010000 */
[----:B01----:R-:W-:Y:S02]  /*70b0*/  SHF.L.U32 R21, R58, 0x10, RZ ;  /* 0x000000103a157819 */ /* 0x003fe400000006ff */
        /* <DEDUP_REMOVED lines=22> */
.L_x_145:
[----:B------:R-:W-:Y:S04]  /*7220*/  BSSY B0, `(.L_x_146) ;  /* 0x0000014000007945 */ /* 0x000fe80003800000 */
[----:B------:R-:W-:Y:S05]  /*7230*/  @P2 BRA `(.L_x_147) ;  /* 0x0000000000482947 */ /* 0x000fea0003800000 */
[--C-:B------:R-:W-:Y:S01]  /*7240*/  FFMA.FTZ R20, R41, UR11, R10.reuse ;  /* 0x0000000b29147c23 */ /* 0x100fe2000801000a */
[----:B------:R-:W-:Y:S01]  /*7250*/  ULDC.64 UR22, c[0x0][0x288] ;  /* 0x0000a20000167ab9 */ /* 0x000fe20000000a00 */
[----:B------:R-:W-:Y:S01]  /*7260*/  FFMA.FTZ R23, R28, UR11, R10 ;  /* 0x0000000b1c177c23 */ /* 0x000fe2000801000a */
        /* <DEDUP_REMOVED lines=15> */
.L_x_147:
[----:B------:R-:W-:Y:S05]  /*7360*/  BSYNC B0 ;  /* 0x0000000000007941 */ /* 0x000fea0003800000 */
.L_x_146:
[----:B------:R-:W-:Y:S02]  /*7370*/  SHF.L.U32 R38, R38, 0x10, RZ ;  /* 0x0000001026267819 */ /* 0x000fe400000006ff */
[----:B------:R-:W-:Y:S02]  /*7380*/  SHF.L.U32 R67, R67, 0x10, RZ ;  /* 0x0000001043437819 */ /* 0x000fe400000006ff */
[----:B------:R-:W-:Y:S01]  /*7390*/  SHF.R.S32.HI R32, RZ, 0x1f, R73 ;  /* 0x0000001fff207819 */ /* 0x000fe20000011449 */
[----:B------:R-:W-:Y:S01]  /*73a0*/  FADD.FTZ R38, R38, -UR13 ;  /* 0x8000000d26267e21 */ /* 0x000fe20008010000 */
[----:B------:R-:W-:Y:S01]  /*73b0*/  ISETP.GT.U32.OR P3, PT, R0, 0x29f, P3 ;  /* 0x0000029f0000780c */ /* 0x000fe20001f64470 */
[----:B------:R-:W-:Y:S01]  /*73c0*/  FADD.FTZ R67, R67, -UR13 ;  /* 0x8000000d43437e21 */ /* 0x000fe20008010000 */
[----:B------:R-:W-:Y:S01]  /*73d0*/  ISETP.GE.AND.EX P0, PT, R32, UR21, PT, P0 ;  /* 0x0000001520007c0c */ /* 0x000fe2000bf06300 */
[----:B------:R-:W-:Y:S01]  /*73e0*/  FMUL.FTZ R31, R38, UR18 ;  /* 0x00000012261f7c20 */ /* 0x000fe20008410000 */
[----:B------:R-:W-:Y:S01]  /*73f0*/  SHF.L.U32 R57, R57, 0x10, RZ ;  /* 0x0000001039397819 */ /* 0x000fe200000006ff */
[----:B------:R-:W-:Y:S01]  /*7400*/  FMUL.FTZ R30, R67, UR18 ;  /* 0x00000012431e7c20 */ /* 0x000fe20008410000 */
[----:B------:R-:W-:-:S02]  /*7410*/  SHF.L.U32 R20, R63, 0x10, RZ ;  /* 0x000000103f147819 */ /* 0x000fc400000006ff */
        /* <DEDUP_REMOVED lines=20> */
.L_x_148:
[----:B------:R-:W-:Y:S04]  /*7560*/  BSSY B0, `(.L_x_149) ;  /* 0x0000014000007945 */ /* 0x000fe80003800000 */
[----:B------:R-:W-:Y:S05]  /*7570*/  @P3 BRA `(.L_x_150) ;  /* 0x0000000000483947 */ /* 0x000fea0003800000 */
[--C-:B0-----:R-:W-:Y:S01]  /*7580*/  FFMA.FTZ R21, R30, UR11, R10.reuse ;  /* 0x0000000b1e157c23 */ /* 0x101fe2000801000a */
        /* <DEDUP_REMOVED lines=17> */
.L_x_150:
[----:B------:R-:W-:Y:S05]  /*76a0*/  BSYNC B0 ;  /* 0x0000000000007941 */ /* 0x000fea0003800000 */
.L_x_149:
[----:B------:R-:W-:Y:S01]  /*76b0*/  SHF.L.U32 R62, R62, 0x10, RZ ;  /* 0x000000103e3e7819 */ /* 0x000fe200000006ff */
[----:B------:R-:W-:Y:S01]  /*76c0*/  FADD.FTZ R39, R39, -UR13 ;  /* 0x8000000d27277e21 */ /* 0x000fe20008010000 */
[----:B------:R-:W-:Y:S02]  /*76d0*/  ISETP.GE.U32.AND P2, PT, R72, UR20, PT ;  /* 0x0000001448007c0c */ /* 0x000fe4000bf46070 */
[----:B------:R-:W-:Y:S01]  /*76e0*/  ISETP.GT.U32.OR P0, PT, R0, 0x29f, P0 ;  /* 0x0000029f0000780c */ /* 0x000fe20000704470 */
[----:B------:R-:W-:Y:S01]  /*76f0*/  FADD.FTZ R62, R62, -UR13 ;  /* 0x8000000d3e3e7e21 */ /* 0x000fe20008010000 */
[----:B01----:R-:W-:Y:S01]  /*7700*/  SHF.L.U32 R21, R56, 0x10, RZ ;  /* 0x0000001038157819 */ /* 0x003fe200000006ff */
[----:B------:R-:W-:Y:S01]  /*7710*/  FMUL.FTZ R39, R39, UR18 ;  /* 0x0000001227277c20 */ /* 0x000fe20008410000 */
[----:B------:R-:W-:Y:S01]  /*7720*/  SHF.L.U32 R34, R34, 0x10, RZ ;  /* 0x0000001022227819 */ /* 0x000fe200000006ff */
[----:B------:R-:W-:Y:S01]  /*7730*/  FMUL.FTZ R62, R62, UR18 ;  /* 0x000000123e3e7c20 */ /* 0x000fe20008410000 */
[----:B------:R-:W-:Y:S01]  /*7740*/  SHF.R.S32.HI R24, RZ, 0x1f, R72 ;  /* 0x0000001fff187819 */ /* 0x000fe20000011448 */
        /* <DEDUP_REMOVED lines=19> */
.L_x_151:
        /* <DEDUP_REMOVED lines=20> */
.L_x_153:
[----:B------:R-:W-:Y:S05]  /*79c0*/  BSYNC B0 ;  /* 0x0000000000007941 */ /* 0x000fea0003800000 */
.L_x_152:
[C---:B------:R-:W-:Y:S02]  /*79d0*/  PRMT R20, R3.reuse, 0x7632, R20 ;  /* 0x0000763203147816 */ /* 0x040fe40000000014 */
[----:B------:R-:W-:Y:S02]  /*79e0*/  SHF.L.U32 R21, R3, 0x10, RZ ;  /* 0x0000001003157819 */ /* 0x000fe400000006ff */
[----:B------:R-:W-:Y:S02]  /*79f0*/  SHF.L.U32 R20, R20, 0x10, RZ ;  /* 0x0000001014147819 */ /* 0x000fe400000006ff */
[----:B------:R-:W-:Y:S01]  /*7a00*/  IADD3 R3, R2, 0x70, RZ ;  /* 0x0000007002037810 */ /* 0x000fe20007ffe0ff */
[----:B------:R-:W-:Y:S01]  /*7a10*/  FADD.FTZ R21, R21, -UR13 ;  /* 0x8000000d15157e21 */ /* 0x000fe20008010000 */
[----:B------:R-:W-:Y:S01]  /*7a20*/  ISETP.GE.AND.EX P2, PT, R24, UR21, PT, P2 ;  /* 0x0000001518007c0c */ /* 0x000fe2000bf46320 */
[----:B------:R-:W-:Y:S01]  /*7a30*/  FADD.FTZ R20, R20, -UR13 ;  /* 0x8000000d14147e21 */ /* 0x000fe20008010000 */
[----:B0-----:R-:W-:Y:S01]  /*7a40*/  PRMT R22, R55, 0x7632, R22 ;  /* 0x0000763237167816 */ /* 0x001fe20000000016 */
[----:B------:R-:W-:Y:S01]  /*7a50*/  FMUL.FTZ R33, R21, UR18 ;  /* 0x0000001215217c20 */ /* 0x000fe20008410000 */
[----:B------:R-:W-:Y:S01]  /*7a60*/  ISETP.GE.U32.AND P0, PT, R3, UR20, PT ;  /* 0x0000001403007c0c */ /* 0x000fe2000bf06070 */
[----:B------:R-:W-:Y:S01]  /*7a70*/  FMUL.FTZ R32, R20, UR18 ;  /* 0x0000001214207c20 */ /* 0x000fe20008410000 */
[----:B------:R-:W-:-:S02]  /*7a80*/  ISETP.GT.U32.OR P2, PT, R0, 0x29f, P2 ;  /* 0x0000029f0000780c */ /* 0x000fc40001744470 */
[----:B------:R-:W-:Y:S02]  /*7a90*/  SHF.L.U32 R55, R55, 0x10, RZ ;  /* 0x0000001037377819 */ /* 0x000fe400000006ff */
[----:B------:R-:W-:Y:S02]  /*7aa0*/  SHF.L.U32 R22, R22, 0x10, RZ ;  /* 0x0000001016167819 */ /* 0x000fe400000006ff */
        /* <DEDUP_REMOVED lines=20> */
.L_x_154:
[----:B------:R-:W-:Y:S04]  /*7bf0*/  BSSY B0, `(.L_x_155) ;  /* 0x0000014000007945 */ /* 0x000fe80003800000 */
[----:B------:R-:W-:Y:S05]  /*7c00*/  @P2 BRA `(.L_x_156) ;  /* 0x0000000000482947 */ /* 0x000fea0003800000 */
[--C-:B------:R-:W-:Y:S01]  /*7c10*/  FFMA.FTZ R20, R33, UR11, R10.reuse ;  /* 0x0000000b21147c23 */ /* 0x100fe2000801000a */
[----:B------:R-:W-:Y:S01]  /*7c20*/  FFMA.FTZ R21, R32, UR11, R10 ;  /* 0x0000000b20157c23 */ /* 0x000fe2000801000a */
        /* <DEDUP_REMOVED lines=16> */
.L_x_156:
[----:B------:R-:W-:Y:S05]  /*7d30*/  BSYNC B0 ;  /* 0x0000000000007941 */ /* 0x000fea0003800000 */
.L_x_155:
[C---:B------:R-:W-:Y:S02]  /*7d40*/  PRMT R20, R11.reuse, 0x7632, R20 ;  /* 0x000076320b147816 */ /* 0x040fe40000000014 */
[----:B0-----:R-:W-:Y:S02]  /*7d50*/  SHF.L.U32 R22, R11, 0x10, RZ ;  /* 0x000000100b167819 */ /* 0x001fe400000006ff */
[----:B------:R-:W-:Y:S02]  /*7d60*/  SHF.L.U32 R20, R20, 0x10, RZ ;  /* 0x0000001014147819 */ /* 0x000fe400000006ff */
[----:B------:R-:W-:Y:S01]  /*7d70*/  IADD3 R11, R2, 0x80, RZ ;  /* 0x00000080020b7810 */ /* 0x000fe20007ffe0ff */
[----:B------:R-:W-:Y:S01]  /*7d80*/  FADD.FTZ R23, R22, -UR13 ;  /* 0x8000000d16177e21 */ /* 0x000fe20008010000 */
[----:B------:R-:W-:Y:S01]  /*7d90*/  ISETP.GE.AND.EX P0, PT, R25, UR21, PT, P0 ;  /* 0x0000001519007c0c */ /* 0x000fe2000bf06300 */
[----:B------:R-:W-:Y:S01]  /*7da0*/  FADD.FTZ R20, R20, -UR13 ;  /* 0x8000000d14147e21 */ /* 0x000fe20008010000 */
[----:B------:R-:W-:Y:S01]  /*7db0*/  PRMT R24, R54, 0x7632, R24 ;  /* 0x0000763236187816 */ /* 0x000fe20000000018 */
        /* <DEDUP_REMOVED lines=26> */
.L_x_157:
        /* <DEDUP_REMOVED lines=12> */
[----:B------:R-:W-:Y:S01]  /*8020*/  IMAD.WIDE.U32 R20, R3, UR22, R20 ;  /* 0x0000001603147c25 */ /* 0x000fe2000f8e0014 */
[----:B------:R-:W-:-:S03]  /*8030*/  ULDC.64 UR22, c[0x0][0x210] ;  /* 0x0000840000167ab9 */ /* 0x000fc60000000a00 */
[----:B------:R-:W-:Y:S01]  /*8040*/  FMUL.FTZ R3, R27, UR18 ;  /* 0x000000121b037c20 */ /* 0x000fe20008410000 */
[C---:B------:R-:W-:Y:S02]  /*8050*/  LEA R24, P0, R20.reuse, UR22, 0x1 ;  /* 0x0000001614187c11 */ /* 0x040fe4000f8008ff */
[----:B------:R-:W-:Y:S02]  /*8060*/  IADD3 R25, R21, R25, RZ ;  /* 0x0000001915197210 */ /* 0x000fe40007ffe0ff */
[----:B------:R-:W-:Y:S02]  /*8070*/  F2FP.BF16.F32.PACK_AB R3, R3, R26 ;  /* 0x0000001a0303723e */ /* 0x000fe400000010ff */
[----:B------:R-:W-:-:S05]  /*8080*/  LEA.HI.X R25, R20, UR23, R25, 0x1, P0 ;  /* 0x0000001714197c11 */ /* 0x000fca00080f0c19 */
[----:B------:R0:W-:Y:S02]  /*8090*/  STG.E desc[UR14][R24.64], R3 ;  /* 0x0000000318007986 */ /* 0x0001e4000c10190e */
.L_x_159:
[----:B------:R-:W-:Y:S05]  /*80a0*/  BSYNC B0 ;  /* 0x0000000000007941 */ /* 0x000fea0003800000 */
.L_x_158:
[C---:B------:R-:W-:Y:S02]  /*80b0*/  PRMT R21, R4.reuse, 0x7632, R21 ;  /* 0x0000763204157816 */ /* 0x040fe40000000015 */
[----:B------:R-:W-:Y:S02]  /*80c0*/  SHF.L.U32 R20, R4, 0x10, RZ ;  /* 0x0000001004147819 */ /* 0x000fe400000006ff */
[----:B------:R-:W-:Y:S02]  /*80d0*/  SHF.L.U32 R4, R21, 0x10, RZ ;  /* 0x0000001015047819 */ /* 0x000fe400000006ff */
[----:B0-----:R-:W-:Y:S01]  /*80e0*/  IADD3 R3, R2, 0x90, RZ ;  /* 0x0000009002037810 */ /* 0x001fe20007ffe0ff */
        /* <DEDUP_REMOVED lines=30> */
.L_x_160:
        /* <DEDUP_REMOVED lines=11> */
[----:B------:R-:W-:-:S02]  /*8380*/  FMUL.FTZ R24, R53, UR18 ;  /* 0x0000001235187c20 */ /* 0x000fc40008410000 */
        /* <DEDUP_REMOVED lines=8> */
.L_x_162:
[----:B------:R-:W-:Y:S05]  /*8410*/  BSYNC B0 ;  /* 0x0000000000007941 */ /* 0x000fea0003800000 */
.L_x_161:
[C---:B0-----:R-:W-:Y:S02]  /*8420*/  PRMT R11, R5.reuse, 0x7632, R11 ;  /* 0x00007632050b7816 */ /* 0x041fe4000000000b */
[----:B------:R-:W-:Y:S02]  /*8430*/  SHF.L.U32 R20, R5, 0x10, RZ ;  /* 0x0000001005147819 */ /* 0x000fe400000006ff */
        /* <DEDUP_REMOVED lines=32> */
.L_x_163:
        /* <DEDUP_REMOVED lines=20> */
.L_x_165:
[----:B------:R-:W-:Y:S05]  /*8780*/  BSYNC B0 ;  /* 0x0000000000007941 */ /* 0x000fea0003800000 */
.L_x_164:
        /* <DEDUP_REMOVED lines=34> */
.L_x_166:
        /* <DEDUP_REMOVED lines=8> */
[----:B------:R-:W-:Y:S02]  /*8a30*/  MOV R20, R12 ;  /* 0x0000000c00147202 */ /* 0x000fe40000000f00 */
[----:B------:R-:W-:Y:S01]  /*8a40*/  MOV R21, R15 ;  /* 0x0000000f00157202 */ /* 0x000fe20000000f00 */
[----:B------:R-:W-:-:S02]  /*8a50*/  FMUL.FTZ R6, R6, UR18 ;  /* 0x0000001206067c20 */ /* 0x000fc40008410000 */
[----:B------:R-:W-:-:S04]  /*8a60*/  IMAD.WIDE.U32 R22, R5, UR22, R20 ;  /* 0x0000001605167c25 */ /* 0x000fc8000f8e0014 */
[----:B------:R-:W-:Y:S01]  /*8a70*/  IMAD R21, R5, UR23, R24 ;  /* 0x0000001705157c24 */ /* 0x000fe2000f8e0218 */
[----:B------:R-:W-:Y:S01]  /*8a80*/  ULDC.64 UR22, c[0x0][0x210] ;  /* 0x0000840000167ab9 */ /* 0x000fe20000000a00 */
[----:B------:R-:W-:Y:S01]  /*8a90*/  FMUL.FTZ R5, R11, UR18 ;  /* 0x000000120b057c20 */ /* 0x000fe20008410000 */
[C---:B------:R-:W-:Y:S02]  /*8aa0*/  LEA R20, P2, R22.reuse, UR22, 0x1 ;  /* 0x0000001616147c11 */ /* 0x040fe4000f8408ff */
[----:B------:R-:W-:Y:S02]  /*8ab0*/  IADD3 R21, R23, R21, RZ ;  /* 0x0000001517157210 */ /* 0x000fe40007ffe0ff */
[----:B------:R-:W-:Y:S02]  /*8ac0*/  F2FP.BF16.F32.PACK_AB R5, R5, R6 ;  /* 0x000000060505723e */ /* 0x000fe400000010ff */
[----:B------:R-:W-:-:S05]  /*8ad0*/  LEA.HI.X R21, R22, UR23, R21, 0x1, P2 ;  /* 0x0000001716157c11 */ /* 0x000fca00090f0c15 */
[----:B------:R0:W-:Y:S02]  /*8ae0*/  STG.E desc[UR14][R20.64], R5 ;  /* 0x0000000514007986 */ /* 0x0001e4000c10190e */
.L_x_168:
[----:B------:R-:W-:Y:S05]  /*8af0*/  BSYNC B0 ;  /* 0x0000000000007941 */ /* 0x000fea0003800000 */
.L_x_167:
        /* <DEDUP_REMOVED lines=34> */
.L_x_169:
[----:B------:R-:W-:Y:S04]  /*8d20*/  BSSY B0, `(.L_x_170) ;  /* 0x0000014000007945 */ /* 0x000fe80003800000 */
[----:B------:R-:W-:Y:S05]  /*8d30*/  @P0 BRA `(.L_x_171) ;  /* 0x0000000000480947 */ /* 0x000fea0003800000 */
[--C-:B------:R-:W-:Y:S01]  /*8d40*/  FFMA.FTZ R11, R32, UR11, R10.reuse ;  /* 0x0000000b200b7c23 */ /* 0x100fe2000801000a */
[----:B------:R-:W-:Y:S01]  /*8d50*/  FFMA.FTZ R22, R51, UR11, R10 ;  /* 0x0000000b33167c23 */ /* 0x000fe2000801000a */
[----:B------:R-:W-:Y:S01]  /*8d60*/  ULDC.64 UR22, c[0x0][0x288] ;  /* 0x0000a20000167ab9 */ /* 0x000fe20000000a00 */
[----:B------:R-:W-:Y:S01]  /*8d70*/  MOV R21, R15 ;  /* 0x0000000f00157202 */ /* 0x000fe20000000f00 */
[----:B------:R-:W-:Y:S01]  /*8d80*/  FFMA.FTZ R11, R20, R17, -R11 ;  /* 0x00000011140b7223 */ /* 0x000fe2000001080b */
[----:B------:R-:W-:Y:S01]  /*8d90*/  MOV R20, R12 ;  /* 0x0000000c00147202 */ /* 0x000fe20000000f00 */
[----:B------:R-:W-:Y:S02]  /*8da0*/  IMAD R4, R4, UR22, RZ ;  /* 0x0000001604047c24 */ /* 0x000fe4000f8e02ff */
[----:B------:R-:W-:Y:S02]  /*8db0*/  FFMA.FTZ R49, R49, R16, -R22 ;  /* 0x0000001031317223 */ /* 0x000fe40000010816 */
[----:B------:R-:W-:-:S04]  /*8dc0*/  IMAD.WIDE.U32 R22, R3, UR22, R20 ;  /* 0x0000001603167c25 */ /* 0x000fc8000f8e0014 */
[----:B------:R-:W-:Y:S01]  /*8dd0*/  IMAD R21, R3, UR23, R4 ;  /* 0x0000001703157c24 */ /* 0x000fe2000f8e0204 */
[----:B------:R-:W-:Y:S01]  /*8de0*/  ULDC.64 UR22, c[0x0][0x210] ;  /* 0x0000840000167ab9 */ /* 0x000fe20000000a00 */
[----:B------:R-:W-:Y:S01]  /*8df0*/  FMUL.FTZ R4, R49, UR18 ;  /* 0x0000001231047c20 */ /* 0x000fe20008410000 */
[----:B------:R-:W-:Y:S01]  /*8e00*/  FMUL.FTZ R3, R11, UR18 ;  /* 0x000000120b037c20 */ /* 0x000fe20008410000 */
[C---:B------:R-:W-:Y:S02]  /*8e10*/  LEA R20, P0, R22.reuse, UR22, 0x1 ;  /* 0x0000001616147c11 */ /* 0x040fe4000f8008ff */
[----:B------:R-:W-:Y:S02]  /*8e20*/  IADD3 R21, R23, R21, RZ ;  /* 0x0000001517157210 */ /* 0x000fe40007ffe0ff */
[----:B------:R-:W-:Y:S02]  /*8e30*/  F2FP.BF16.F32.PACK_AB R3, R3, R4 ;  /* 0x000000040303723e */ /* 0x000fe400000010ff */
[----:B------:R-:W-:-:S05]  /*8e40*/  LEA.HI.X R21, R22, UR23, R21, 0x1, P0 ;  /* 0x0000001716157c11 */ /* 0x000fca00080f0c15 */
[----:B------:R0:W-:Y:S02]  /*8e50*/  STG.E desc[UR14][R20.64], R3 ;  /* 0x0000000314007986 */ /* 0x0001e4000c10190e */
.L_x_171:
[----:B------:R-:W-:Y:S05]  /*8e60*/  BSYNC B0 ;  /* 0x0000000000007941 */ /* 0x000fea0003800000 */
.L_x_170:
[C---:B0-----:R-:W-:Y:S02]  /*8e70*/  PRMT R3, R7.reuse, 0x7632, R3 ;  /* 0x0000763207037816 */ /* 0x041fe40000000003 */
[----:B------:R-:W-:Y:S02]  /*8e80*/  SHF.L.U32 R7, R7, 0x10, RZ ;  /* 0x0000001007077819 */ /* 0x000fe400000006ff */
[----:B------:R-:W-:Y:S02]  /*8e90*/  SHF.L.U32 R3, R3, 0x10, RZ ;  /* 0x0000001003037819 */ /* 0x000fe400000006ff */
[----:B------:R-:W-:Y:S01]  /*8ea0*/  ISETP.GE.AND.EX P2, PT, R6, UR21, PT, P2 ;  /* 0x0000001506007c0c */ /* 0x000fe2000bf46320 */
[----:B------:R-:W-:Y:S01]  /*8eb0*/  FADD.FTZ R7, R7, -UR13 ;  /* 0x8000000d07077e21 */ /* 0x000fe20008010000 */
[----:B------:R-:W-:Y:S01]  /*8ec0*/  PRMT R20, R47, 0x7632, R20 ;  /* 0x000076322f147816 */ /* 0x000fe20000000014 */
[----:B------:R-:W-:Y:S01]  /*8ed0*/  FADD.FTZ R4, R3, -UR13 ;  /* 0x8000000d03047e21 */ /* 0x000fe20008010000 */
[----:B------:R-:W-:Y:S01]  /*8ee0*/  SHF.L.U32 R47, R47, 0x10, RZ ;  /* 0x000000102f2f7819 */ /* 0x000fe200000006ff */
[----:B------:R-:W-:Y:S01]  /*8ef0*/  FMUL.FTZ R29, R7, UR18 ;  /* 0x00000012071d7c20 */ /* 0x000fe20008410000 */
[----:B------:R-:W-:Y:S01]  /*8f00*/  ISETP.GT.U32.OR P2, PT, R0, 0x29f, P2 ;  /* 0x0000029f0000780c */ /* 0x000fe20001744470 */
[----:B------:R-:W-:Y:S01]  /*8f10*/  FMUL.FTZ R28, R4, UR18 ;  /* 0x00000012041c7c20 */ /* 0x000fe20008410000 */
[----:B------:R-:W-:-:S02]  /*8f20*/  PRMT R30, R48, 0x7632, R30 ;  /* 0x00007632301e7816 */ /* 0x000fc4000000001e */
[----:B------:R-:W-:Y:S02]  /*8f30*/  IADD3 R3, R2, 0xd0, RZ ;  /* 0x000000d002037810 */ /* 0x000fe40007ffe0ff */
        /* <DEDUP_REMOVED lines=20> */
.L_x_172:
        /* <DEDUP_REMOVED lines=13> */
[----:B------:R-:W-:Y:S01]  /*9150*/  F2FP.BF16.F32.PACK_AB R11, R11, R20 ;  /* 0x000000140b0b723e */ /* 0x000fe200000010ff */
[----:B------:R-:W-:Y:S01]  /*9160*/  IMAD R5, R5, UR23, R22 ;  /* 0x0000001705057c24 */ /* 0x000fe2000f8e0216 */
[----:B------:R-:W-:Y:S02]  /*9170*/  ULDC.64 UR22, c[0x0][0x210] ;  /* 0x0000840000167ab9 */ /* 0x000fe40000000a00 */
[----:B------:R-:W-:Y:S02]  /*9180*/  LEA R4, P0, R6, UR22, 0x1 ;  /* 0x0000001606047c11 */ /* 0x000fe4000f8008ff */
[----:B------:R-:W-:-:S04]  /*9190*/  IADD3 R5, R7, R5, RZ ;  /* 0x0000000507057210 */ /* 0x000fc80007ffe0ff */
[----:B------:R-:W-:-:S05]  /*91a0*/  LEA.HI.X R5, R6, UR23, R5, 0x1, P0 ;  /* 0x0000001706057c11 */ /* 0x000fca00080f0c05 */
[----:B------:R0:W-:Y:S02]  /*91b0*/  STG.E desc[UR14][R4.64], R11 ;  /* 0x0000000b04007986 */ /* 0x0001e4000c10190e */
.L_x_174:
[----:B------:R-:W-:Y:S05]  /*91c0*/  BSYNC B0 ;  /* 0x0000000000007941 */ /* 0x000fea0003800000 */
.L_x_173:
[----:B------:R-:W-:Y:S02]  /*91d0*/  IADD3 R6, R2, 0xe0, RZ ;  /* 0x000000e002067810 */ /* 0x000fe40007ffe0ff */
[----:B------:R-:W-:Y:S02]  /*91e0*/  SHF.L.U32 R48, R48, 0x10, RZ ;  /* 0x0000001030307819 */ /* 0x000fe400000006ff */
[----:B0-----:R-:W-:Y:S02]  /*91f0*/  SHF.L.U32 R11, R30, 0x10, RZ ;  /* 0x000000101e0b7819 */ /* 0x001fe400000006ff */
[----:B------:R-:W-:Y:S01]  /*9200*/  IADD3 R4, R2, 0xf0, RZ ;  /* 0x000000f002047810 */ /* 0x000fe20007ffe0ff */
[----:B------:R-:W-:Y:S01]  /*9210*/  FADD.FTZ R48, R48, -UR13 ;  /* 0x8000000d30307e21 */ /* 0x000fe20008010000 */
[----:B------:R-:W-:Y:S01]  /*9220*/  ISETP.GE.U32.AND P0, PT, R3, UR20, PT ;  /* 0x0000001403007c0c */ /* 0x000fe2000bf06070 */
[----:B------:R-:W-:Y:S01]  /*9230*/  FADD.FTZ R11, R11, -UR13 ;  /* 0x8000000d0b0b7e21 */ /* 0x000fe20008010000 */
[----:B------:R-:W-:Y:S01]  /*9240*/  SHF.R.S32.HI R32, RZ, 0x1f, R3 ;  /* 0x0000001fff207819 */ /* 0x000fe20000011403 */
[----:B------:R-:W-:Y:S01]  /*9250*/  FMUL.FTZ R31, R48, UR18 ;  /* 0x00000012301f7c20 */ /* 0x000fe20008410000 */
[----:B------:R-:W-:Y:S01]  /*9260*/  ISETP.GE.U32.AND P2, PT, R6, UR20, PT ;  /* 0x0000001406007c0c */ /* 0x000fe2000bf46070 */
[----:B------:R-:W-:Y:S01]  /*9270*/  FMUL.FTZ R30, R11, UR18 ;  /* 0x000000120b1e7c20 */ /* 0x000fe20008410000 */
[----:B------:R-:W-:-:S02]  /*9280*/  SHF.R.S32.HI R7, RZ, 0x1f, R6 ;  /* 0x0000001fff077819 */ /* 0x000fc40000011406 */
[----:B------:R-:W-:Y:S02]  /*9290*/  ISETP.GE.U32.AND P4, PT, R4, UR20, PT ;  /* 0x0000001404007c0c */ /* 0x000fe4000bf86070 */
[----:B------:R-:W-:Y:S02]  /*92a0*/  SHF.R.S32.HI R5, RZ, 0x1f, R4 ;  /* 0x0000001fff057819 */ /* 0x000fe40000011404 */
[----:B------:R-:W-:Y:S02]  /*92b0*/  ISETP.GE.AND.EX P3, PT, R32, UR21, PT, P0 ;  /* 0x0000001520007c0c */ /* 0x000fe4000bf66300 */
[----:B------:R-:W-:Y:S02]  /*92c0*/  PRMT R20, R46, 0x7632, R20 ;  /* 0x000076322e147816 */ /* 0x000fe40000000014 */
[----:B------:R-:W-:Y:S02]  /*92d0*/  ISETP.GE.AND.EX P0, PT, R7, UR21, PT, P2 ;  /* 0x0000001507007c0c */ /* 0x000fe4000bf06320 */
[----:B------:R-:W-:-:S02]  /*92e0*/  ISETP.GE.AND.EX P2, PT, R5, UR21, PT, P4 ;  /* 0x0000001505007c0c */ /* 0x000fc4000bf46340 */
[----:B------:R-:W-:Y:S02]  /*92f0*/  ISETP.GT.U32.OR P3, PT, R0, 0x29f, P3 ;  /* 0x0000029f0000780c */ /* 0x000fe40001f64470 */
[----:B------:R-:W-:Y:S02]  /*9300*/  SHF.L.U32 R21, R46, 0x10, RZ ;  /* 0x000000102e157819 */ /* 0x000fe400000006ff */
[----:B------:R-:W-:Y:S01]  /*9310*/  SHF.L.U32 R20, R20, 0x10, RZ ;  /* 0x0000001014147819 */ /* 0x000fe200000006ff */
[----:B------:R-:W-:Y:S08]  /*9320*/  @!P5 BRA `(.L_x_175) ;  /* 0x000000000048d947 */ /* 0x000ff00003800000 */
        /* <DEDUP_REMOVED lines=18> */
.L_x_175:
        /* <DEDUP_REMOVED lines=20> */
.L_x_177:
[----:B------:R-:W-:Y:S05]  /*9590*/  BSYNC B0 ;  /* 0x0000000000007941 */ /* 0x000fea0003800000 */
.L_x_176:
[C---:B0-----:R-:W-:Y:S02]  /*95a0*/  PRMT R3, R8.reuse, 0x7632, R3 ;  /* 0x0000763208037816 */ /* 0x041fe40000000003 */
[----:B------:R-:W-:Y:S02]  /*95b0*/  SHF.L.U32 R8, R8, 0x10, RZ ;  /* 0x0000001008087819 */ /* 0x000fe400000006ff */
[----:B------:R-:W-:Y:S02]  /*95c0*/  SHF.L.U32 R3, R3, 0x10, RZ ;  /* 0x0000001003037819 */ /* 0x000fe400000006ff */
[C---:B------:R-:W-:Y:S02]  /*95d0*/  PRMT R25, R9.reuse, 0x7632, R25 ;  /* 0x0000763209197816 */ /* 0x040fe40000000019 */
[----:B------:R-:W-:Y:S01]  /*95e0*/  SHF.L.U32 R29, R9, 0x10, RZ ;  /* 0x00000010091d7819 */ /* 0x000fe200000006ff */
[----:B------:R-:W-:Y:S01]  /*95f0*/  FADD.FTZ R9, R8, -UR13 ;  /* 0x8000000d08097e21 */ /* 0x000fe20008010000 */
[----:B------:R-:W-:Y:S01]  /*9600*/  PRMT R11, R45, 0x7632, R11 ;  /* 0x000076322d0b7816 */ /* 0x000fe2000000000b */
[----:B------:R-:W-:Y:S01]  /*9610*/  FADD.FTZ R3, R3, -UR13 ;  /* 0x8000000d03037e21 */ /* 0x000fe20008010000 */
[----:B------:R-:W-:Y:S01]  /*9620*/  SHF.L.U32 R45, R45, 0x10, RZ ;  /* 0x000000102d2d7819 */ /* 0x000fe200000006ff */
[----:B------:R-:W-:Y:S01]  /*9630*/  FMUL.FTZ R27, R9, UR18 ;  /* 0x00000012091b7c20 */ /* 0x000fe20008410000 */
[----:B------:R-:W-:Y:S01]  /*9640*/  ISETP.GT.U32.OR P0, PT, R0, 0x29f, P0 ;  /* 0x0000029f0000780c */ /* 0x000fe20000704470 */
[----:B------:R-:W-:Y:S01]  /*9650*/  FMUL.FTZ R28, R3, UR18 ;  /* 0x00000012031c7c20 */ /* 0x000fe20008410000 */
[----:B------:R-:W-:-:S02]  /*9660*/  SHF.L.U32 R8, R11, 0x10, RZ ;  /* 0x000000100b087819 */ /* 0x000fc400000006ff */
        /* <DEDUP_REMOVED lines=20> */
.L_x_178:
[----:B------:R-:W-:Y:S04]  /*97b0*/  BSSY B0, `(.L_x_179) ;  /* 0x0000014000007945 */ /* 0x000fe80003800000 */
[----:B------:R-:W-:Y:S05]  /*97c0*/  @P0 BRA `(.L_x_180) ;  /* 0x0000000000480947 */ /* 0x000fea0003800000 */
[--C-:B------:R-:W-:Y:S01]  /*97d0*/  FFMA.FTZ R3, R28, UR11, R10.reuse ;  /* 0x0000000b1c037c23 */ /* 0x100fe2000801000a */
[----:B------:R-:W-:Y:S01]  /*97e0*/  ULDC.64 UR20, c[0x0][0x288] ;  /* 0x0000a20000147ab9 */ /* 0x000fe20000000a00 */
[----:B------:R-:W-:Y:S01]  /*97f0*/  MOV R9, R15 ;  /* 0x0000000f00097202 */ /* 0x000fe20000000f00 */
[----:B------:R-:W-:Y:S01]  /*9800*/  FFMA.FTZ R20, R27, UR11, R10 ;  /* 0x0000000b1b147c23 */ /* 0x000fe2000801000a */
[----:B------:R-:W-:Y:S01]  /*9810*/  FFMA.FTZ R3, R8, R17, -R3 ;  /* 0x0000001108037223 */ /* 0x000fe20000010803 */
[----:B------:R-:W-:Y:S01]  /*9820*/  MOV R8, R12 ;  /* 0x0000000c00087202 */ /* 0x000fe20000000f00 */
[----:B------:R-:W-:Y:S02]  /*9830*/  IMAD R7, R7, UR20, RZ ;  /* 0x0000001407077c24 */ /* 0x000fe4000f8e02ff */
[----:B------:R-:W-:Y:S01]  /*9840*/  FFMA.FTZ R20, R45, R16, -R20 ;  /* 0x000000102d147223 */ /* 0x000fe20000010814 */
[----:B------:R-:W-:Y:S01]  /*9850*/  FMUL.FTZ R3, R3, UR18 ;  /* 0x0000001203037c20 */ /* 0x000fe20008410000 */
[----:B------:R-:W-:-:S04]  /*9860*/  IMAD.WIDE.U32 R8, R6, UR20, R8 ;  /* 0x0000001406087c25 */ /* 0x000fc8000f8e0008 */
[----:B------:R-:W-:Y:S01]  /*9870*/  FMUL.FTZ R20, R20, UR18 ;  /* 0x0000001214147c20 */ /* 0x000fe20008410000 */
[----:B------:R-:W-:Y:S01]  /*9880*/  IMAD R7, R6, UR21, R7 ;  /* 0x0000001506077c24 */ /* 0x000fe2000f8e0207 */
[----:B------:R-:W-:-:S03]  /*9890*/  ULDC.64 UR20, c[0x0][0x210] ;  /* 0x0000840000147ab9 */ /* 0x000fc60000000a00 */
[----:B------:R-:W-:Y:S02]  /*98a0*/  F2FP.BF16.F32.PACK_AB R3, R3, R20 ;  /* 0x000000140303723e */ /* 0x000fe400000010ff */
[----:B------:R-:W-:Y:S02]  /*98b0*/  LEA R6, P0, R8, UR20, 0x1 ;  /* 0x0000001408067c11 */ /* 0x000fe4000f8008ff */
[----:B------:R-:W-:-:S04]  /*98c0*/  IADD3 R7, R9, R7, RZ ;  /* 0x0000000709077210 */ /* 0x000fc80007ffe0ff */
[----:B------:R-:W-:-:S05]  /*98d0*/  LEA.HI.X R7, R8, UR21, R7, 0x1, P0 ;  /* 0x0000001508077c11 */ /* 0x000fca00080f0c07 */
[----:B------:R0:W-:Y:S02]  /*98e0*/  STG.E desc[UR14][R6.64], R3 ;  /* 0x0000000306007986 */ /* 0x0001e4000c10190e */
.L_x_180:
[----:B------:R-:W-:Y:S05]  /*98f0*/  BSYNC B0 ;  /* 0x0000000000007941 */ /* 0x000fea0003800000 */
.L_x_179:
[----:B0-----:R-:W-:Y:S01]  /*9900*/  PRMT R6, R44, 0x7632, R6 ;  /* 0x000076322c067816 */ /* 0x001fe20000000006 */
[----:B------:R-:W-:Y:S01]  /*9910*/  FADD.FTZ R29, R29, -UR13 ;  /* 0x8000000d1d1d7e21 */ /* 0x000fe20008010000 */
[----:B------:R-:W-:Y:S01]  /*9920*/  FADD.FTZ R25, R25, -UR13 ;  /* 0x8000000d19197e21 */ /* 0x000fe20008010000 */
[----:B------:R-:W-:Y:S02]  /*9930*/  ISETP.GT.U32.OR P2, PT, R0, 0x29f, P2 ;  /* 0x0000029f0000780c */ /* 0x000fe40001744470 */
[----:B------:R-:W-:Y:S01]  /*9940*/  SHF.L.U32 R3, R44, 0x10, RZ ;  /* 0x000000102c037819 */ /* 0x000fe200000006ff */
[----:B------:R-:W-:Y:S01]  /*9950*/  FMUL.FTZ R29, R29, UR18 ;  /* 0x000000121d1d7c20 */ /* 0x000fe20008410000 */
[----:B------:R-:W-:Y:S01]  /*9960*/  SHF.L.U32 R6, R6, 0x10, RZ ;  /* 0x0000001006067819 */ /* 0x000fe200000006ff */
        /* <DEDUP_REMOVED lines=20> */
.L_x_181:
[----:B------:R-:W-:Y:S04]  /*9ab0*/  BSSY B0, `(.L_x_182) ;  /* 0x0000013000007945 */ /* 0x000fe80003800000 */
[----:B------:R-:W-:Y:S05]  /*9ac0*/  @P2 BRA `(.L_x_183) ;  /* 0x0000000000442947 */ /* 0x000fea0003800000 */
[----:B------:R-:W-:Y:S01]  /*9ad0*/  ULDC.64 UR12, c[0x0][0x288] ;  /* 0x0000a200000c7ab9 */ /* 0x000fe20000000a00 */
[----:B------:R-:W-:Y:S01]  /*9ae0*/  MOV R13, R15 ;  /* 0x0000000f000d7202 */ /* 0x000fe20000000f00 */
[--C-:B------:R-:W-:Y:S01]  /*9af0*/  FFMA.FTZ R8, R29, UR11, R10.reuse ;  /* 0x0000000b1d087c23 */ /* 0x100fe2000801000a */
[----:B------:R-:W-:Y:S01]  /*9b00*/  FFMA.FTZ R7, R22, UR11, R10 ;  /* 0x0000000b16077c23 */ /* 0x000fe2000801000a */
        /* <DEDUP_REMOVED lines=13> */
.L_x_183:
[----:B------:R-:W-:Y:S05]  /*9be0*/  BSYNC B0 ;  /* 0x0000000000007941 */ /* 0x000fea0003800000 */
.L_x_182:
[----:B------:R-:W-:Y:S01]  /*9bf0*/  ULDC UR11, c[0x0][0x10] ;  /* 0x00000400000b7ab9 */ /* 0x000fe20000000800 */
[----:B------:R-:W-:Y:S02]  /*9c00*/  UIADD3 UR4, UR4, 0x1, URZ ;  /* 0x0000000104047890 */ /* 0x000fe4000fffe03f */
[----:B------:R-:W-:-:S04]  /*9c10*/  UIADD3 UR6, UR11, UR6, URZ ;  /* 0x000000060b067290 */ /* 0x000fc8000fffe03f */
[----:B------:R-:W-:-:S06]  /*9c20*/  UISETP.GE.AND UP0, UPT, UR6, UR5, UPT ;  /* 0x000000050600728c */ /* 0x000fcc000bf06270 */
[----:B------:R-:W-:-:S13]  /*9c30*/  PLOP3.LUT P0, PT, PT, PT, UP0, 0x80, 0x0 ;  /* 0x000000000000781c */ /* 0x000fda0003f0f008 */
[----:B------:R-:W-:Y:S05]  /*9c40*/  @!P0 BRA `(.L_x_184) ;  /* 0xffffff6400bc8947 */ /* 0x000fea000383ffff */
.L_x_101:
[----:B------:R-:W1:Y:S01]  /*9c50*/  LDC R6, c[0x0][0xc] ;  /* 0x00000300ff067b82 */ /* 0x000e620000000800 */
[----:B------:R-:W-:Y:S01]  /*9c60*/  ISETP.NE.AND P1, PT, R0, RZ, PT ;  /* 0x000000ff0000720c */ /* 0x000fe20003f25270 */
[----:B------:R-:W-:Y:S06]  /*9c70*/  BSSY B0, `(.L_x_185) ;  /* 0x0000011000007945 */ /* 0x000fec0003800000 */
[----:B------:R-:W2:Y:S08]  /*9c80*/  LDC R7, c[0x0][0x10] ;  /* 0x00000400ff077b82 */ /* 0x000eb00000000800 */
[----:B0-----:R-:W0:Y:S01]  /*9c90*/  LDC.64 R2, c[0x0][0x258] ;  /* 0x00009600ff027b82 */ /* 0x001e220000000a00 */
[----:B-1----:R-:W-:-:S02]  /*9ca0*/  ISETP.NE.AND P0, PT, R6, 0x1, PT ;  /* 0x000000010600780c */ /* 0x002fc40003f05270 */
[----:B--2---:R-:W-:-:S04]  /*9cb0*/  SHF.L.U32 R4, R7, 0x1, RZ ;  /* 0x0000000107047819 */ /* 0x004fc800000006ff */
[----:B------:R-:W-:-:S05]  /*9cc0*/  SEL R5, R4, RZ, P0 ;  /* 0x000000ff04057207 */ /* 0x000fca0000000000 */
[----:B0-----:R-:W-:Y:S01]  /*9cd0*/  IMAD.WIDE.U32 R2, R5, 0x4, R2 ;  /* 0x0000000405027825 */ /* 0x001fe200078e0002 */
        /* <DEDUP_REMOVED lines=10> */
.L_x_186:
[----:B------:R-:W-:Y:S05]  /*9d80*/  BSYNC B0 ;  /* 0x0000000000007941 */ /* 0x000fea0003800000 */
.L_x_185:
        /* <DEDUP_REMOVED lines=11> */
.L_x_188:
[----:B------:R-:W2:Y:S04]  /*9e40*/  LDG.E.STRONG.GPU R5, desc[UR14][R2.64] ;  /* 0x0000000e02057981 */ /* 0x000ea8000c1ef900 */
[----:B--2---:R-:W-:Y:S01]  /*9e50*/  CCTL.IVALL ;  /* 0x00000000ff00798f */ /* 0x004fe20002000000 */
[----:B------:R-:W-:Y:S05]  /*9e60*/  YIELD ;  /* 0x0000000000007946 */ /* 0x000fea0003800000 */
[----:B------:R-:W-:-:S13]  /*9e70*/  ISETP.NE.AND P0, PT, R5, R4, PT ;  /* 0x000000040500720c */ /* 0x000fda0003f05270 */
[----:B------:R-:W-:Y:S05]  /*9e80*/  @P0 BRA `(.L_x_188) ;  /* 0xfffffffc00ec0947 */ /* 0x000fea000383ffff */
.L_x_187:
[----:B------:R-:W-:Y:S05]  /*9e90*/  WARPSYNC.ALL ;  /* 0x0000000000007948 */ /* 0x000fea0003800000 */
[----:B------:R-:W0:Y:S01]  /*9ea0*/  LDC.64 R22, c[0x0][0x288] ;  /* 0x0000a200ff167b82 */ /* 0x000e220000000a00 */
[----:B------:R-:W-:-:S07]  /*9eb0*/  SHF.R.S32.HI R4, RZ, 0x1f, R0 ;  /* 0x0000001fff047819 */ /* 0x000fce0000011400 */
[----:B------:R-:W-:Y:S01]  /*9ec0*/  BAR.SYNC.DEFER_BLOCKING 0x0 ;  /* 0x0000000000007b1d */ /* 0x000fe20000010000 */
[----:B0-----:R-:W-:-:S04]  /*9ed0*/  LEA.HI R2, P0, R23, R22, RZ, 0x1 ;  /* 0x0000001617027211 */ /* 0x001fc800078108ff */
[----:B------:R-:W-:-:S04]  /*9ee0*/  IADD3.X R3, RZ, R23, RZ, P0, !PT ;  /* 0x00000017ff037210 */ /* 0x000fc800007fe4ff */
[--C-:B------:R-:W-:Y:S02]  /*9ef0*/  SHF.R.S64 R25, R2, 0x1, R3.reuse ;  /* 0x0000000102197819 */ /* 0x100fe40000001003 */
[----:B------:R-:W-:Y:S02]  /*9f00*/  SHF.R.S32.HI R24, RZ, 0x1, R3 ;  /* 0x00000001ff187819 */ /* 0x000fe40000011403 */
[----:B------:R-:W-:-:S04]  /*9f10*/  ISETP.GT.U32.AND P0, PT, R25, R0, PT ;  /* 0x000000001900720c */ /* 0x000fc80003f04070 */
[----:B------:R-:W-:-:S13]  /*9f20*/  ISETP.GT.AND.EX P0, PT, R24, R4, PT, P0 ;  /* 0x000000041800720c */ /* 0x000fda0003f04300 */
[----:B------:R-:W-:Y:S05]  /*9f30*/  @!P0 EXIT ;  /* 0x000000000000894d */ /* 0x000fea0003800000 */
[C---:B------:R-:W-:Y:S01]  /*9f40*/  IMAD.WIDE.U32 R2, R22.reuse, 0x3, RZ ;  /* 0x0000000316027825 */ /* 0x040fe200078e00ff */
[----:B------:R-:W-:Y:S01]  /*9f50*/  LEA R5, R23, R23, 0x1 ;  /* 0x0000001717057211 */ /* 0x000fe200078e08ff */
[----:B------:R-:W0:Y:S01]  /*9f60*/  LDC.64 R14, c[0x0][0x218] ;  /* 0x00008600ff0e7b82 */ /* 0x000e220000000a00 */
[----:B------:R-:W-:Y:S01]  /*9f70*/  MOV R7, R4 ;  /* 0x0000000400077202 */ /* 0x000fe20000000f00 */
[----:B------:R-:W-:Y:S01]  /*9f80*/  ULDC.64 UR4, c[0x0][0x268] ;  /* 0x00009a0000047ab9 */ /* 0x000fe20000000a00 */
[----:B------:R-:W-:Y:S02]  /*9f90*/  IADD3 R5, R3, R5, RZ ;  /* 0x0000000503057210 */ /* 0x000fe40007ffe0ff */
[----:B------:R-:W-:Y:S02]  /*9fa0*/  SHF.L.U64.HI R23, R22, 0x2, R23 ;  /* 0x0000000216177819 */ /* 0x000fe40000010217 */
[----:B------:R-:W-:Y:S01]  /*9fb0*/  LEA.HI R2, P0, R5, R2, RZ, 0x1 ;  /* 0x0000000205027211 */ /* 0x000fe200078108ff */
[----:B------:R-:W1:Y:S01]  /*9fc0*/  LDC.64 R16, c[0x0][0x220] ;  /* 0x00008800ff107b82 */ /* 0x000e620000000a00 */
[----:B------:R-:W-:-:S02]  /*9fd0*/  SHF.L.U64.HI R31, R25, 0x2, R24 ;  /* 0x00000002191f7819 */ /* 0x000fc40000010218 */
[----:B------:R-:W-:-:S04]  /*9fe0*/  IADD3.X R5, RZ, R5, RZ, P0, !PT ;  /* 0x00000005ff057210 */ /* 0x000fc800007fe4ff */
[--C-:B------:R-:W-:Y:S02]  /*9ff0*/  SHF.R.S64 R27, R2, 0x1, R5.reuse ;  /* 0x00000001021b7819 */ /* 0x100fe40000001005 */
[----:B------:R-:W-:-:S04]  /*a000*/  SHF.R.S32.HI R2, RZ, 0x1, R5 ;  /* 0x00000001ff027819 */ /* 0x000fc80000011405 */
[----:B------:R-:W-:-:S07]  /*a010*/  SHF.L.U64.HI R29, R27, 0x2, R2 ;  /* 0x000000021b1d7819 */ /* 0x000fce0000010202 */
.L_x_189:
[----:B------:R-:W-:-:S04]  /*a020*/  LEA R6, P0, R0, UR4, 0x2 ;  /* 0x0000000400067c11 */ /* 0x000fc8000f8010ff */
[----:B------:R-:W-:Y:S02]  /*a030*/  LEA.HI.X R7, R0, UR5, R7, 0x2, P0 ;  /* 0x0000000500077c11 */ /* 0x000fe400080f1407 */
[-C--:B------:R-:W-:Y:S02]  /*a040*/  LEA R8, P0, R25, R6.reuse, 0x2 ;  /* 0x0000000619087211 */ /* 0x080fe400078010ff */
[-C--:B------:R-:W-:Y:S01]  /*a050*/  LEA R12, P1, R22, R6.reuse, 0x2 ;  /* 0x00000006160c7211 */ /* 0x080fe200078210ff */
[----:B--2---:R2:W3:Y:S01]  /*a060*/  LDG.E R18, desc[UR14][R6.64] ;  /* 0x0000000e06127981 */ /* 0x0044e2000c1e1900 */
[----:B------:R-:W-:Y:S02]  /*a070*/  LEA R10, P2, R27, R6, 0x2 ;  /* 0x000000061b0a7211 */ /* 0x000fe400078410ff */
[----:B------:R-:W-:Y:S02]  /*a080*/  IADD3.X R9, R7, R31, RZ, P0, !PT ;  /* 0x0000001f07097210 */ /* 0x000fe400007fe4ff */
[----:B------:R-:W-:-:S02]  /*a090*/  IADD3.X R13, R23, R7, RZ, P1, !PT ;  /* 0x00000007170d7210 */ /* 0x000fc40000ffe4ff */
[----:B------:R-:W-:Y:S01]  /*a0a0*/  IADD3.X R11, R7, R29, RZ, P2, !PT ;  /* 0x0000001d070b7210 */ /* 0x000fe200017fe4ff */
[----:B------:R-:W3:Y:S04]  /*a0b0*/  LDG.E R19, desc[UR14][R8.64] ;  /* 0x0000000e08137981 */ /* 0x000ee8000c1e1900 */
[----:B------:R-:W4:Y:S04]  /*a0c0*/  LDG.E R20, desc[UR14][R12.64] ;  /* 0x0000000e0c147981 */ /* 0x000f28000c1e1900 */
[----:B------:R-:W4:Y:S01]  /*a0d0*/  LDG.E R21, desc[UR14][R10.64] ;  /* 0x0000000e0a157981 */ /* 0x000f22000c1e1900 */
[----:B------:R-:W-:-:S02]  /*a0e0*/  SHF.L.U32 R5, R0, 0x1, RZ ;  /* 0x0000000100057819 */ /* 0x000fc400000006ff */
[----:B------:R-:W-:-:S03]  /*a0f0*/  IADD3 R0, R0, 0x2a0, RZ ;  /* 0x000002a000007810 */ /* 0x000fc60007ffe0ff */
[----:B0-----:R-:W-:-:S04]  /*a100*/  IMAD.WIDE R2, R5, 0x4, R14 ;  /* 0x0000000405027825 */ /* 0x001fc800078e020e */
[----:B-1----:R-:W-:Y:S01]  /*a110*/  IMAD.WIDE R4, R5, 0x4, R16 ;  /* 0x0000000405047825 */ /* 0x002fe200078e0210 */
[----:B------:R-:W-:Y:S02]  /*a120*/  ISETP.GT.U32.AND P0, PT, R25, R0, PT ;  /* 0x000000001900720c */ /* 0x000fe40003f04070 */
[----:B--2---:R-:W-:-:S04]  /*a130*/  SHF.R.S32.HI R7, RZ, 0x1f, R0 ;  /* 0x0000001fff077819 */ /* 0x004fc80000011400 */
[----:B------:R-:W-:Y:S01]  /*a140*/  ISETP.GT.AND.EX P0, PT, R24, R7, PT, P0 ;  /* 0x000000071800720c */ /* 0x000fe20003f04300 */
[----:B---3--:R2:W-:Y:S04]  /*a150*/  STG.E.64 desc[UR14][R2.64], R18 ;  /* 0x0000001202007986 */ /* 0x0085e8000c101b0e */
[----:B----4-:R2:W-:Y:S08]  /*a160*/  STG.E.64 desc[UR14][R4.64], R20 ;  /* 0x0000001404007986 */ /* 0x0105f0000c101b0e */
[----:B------:R-:W-:Y:S05]  /*a170*/  @P0 BRA `(.L_x_189) ;  /* 0xfffffffc00a80947 */ /* 0x000fea000383ffff */
[----:B------:R-:W-:Y:S05]  /*a180*/  EXIT ;  /* 0x000000000000794d */ /* 0x000fea0003800000 */
.L_x_190:
        /* <DEDUP_REMOVED lines=15> */
.L_x_5116:


//--------------------- .text._Z35group_norm_nhwc_bwd_one_pass_kernelI11Bf16IOFp32WLi512ELi84ELi672EEv26Group_norm_nhwc_bwd_params --------------------------
	.section	.text._Z35group_norm_nhwc_bwd_one_pass_kernelI11Bf16IOFp32WLi512ELi84ELi672EEv26Group_norm_nhwc_bwd_params,"ax",@progbits
	.align	128
        .global         _Z35group_norm_nhwc_bwd_one_pass_kernelI11Bf16IOFp32WLi512ELi84ELi672EEv26Group_norm_nhwc_bwd_params
        .type           _Z35group_norm_nhwc_bwd_one_pass_kernelI11Bf16IOFp32WLi512ELi84ELi672EEv26Group_norm_nhwc_bwd_params,@function
        .size           _Z35group_norm_nhwc_bwd_one_pass_kernelI11Bf16IOFp32WLi512ELi84ELi672EEv26Group_norm_nhwc_bwd_params,(.L_x_5117 - _Z35group_norm_nhwc_bwd_one_pass_kernelI11Bf16IOFp32WLi512ELi84ELi672EEv26Group_norm_nhwc_bwd_params)
        .other          _Z35group_norm_nhwc_bwd_one_pass_kernelI11Bf16IOFp32WLi512ELi84ELi672EEv26Group_norm_nhwc_bwd_params,@"STO_CUDA_ENTRY STV_DEFAULT"
_Z35group_norm_nhwc_bwd_one_pass_kernelI11Bf16IOFp32WLi512ELi84ELi672EEv26Group_norm_nhwc_bwd_params:
.text._Z35group_norm_nhwc_bwd_one_pass_kernelI11Bf16IOFp32WLi512ELi84ELi672EEv26Group_norm_nhwc_bwd_params:
        /* <DEDUP_REMOVED lines=12> */
[----:B------:R-:W-:Y:S01]  /*00c0*/  SHF.R.U32.HI R2, RZ, 0x1, R0 ;  /* 0x00000001ff027819 */ /* 0x000fe20000011600 */
        /* <DEDUP_REMOVED lines=9> */
[----:B------:R-:W-:-:S02]  /*0160*/  ULEA.HI UR10, UP0, UR11, UR10, URZ, 0x1 ;  /* 0x0000000a0b0a7291 */ /* 0x000fc4000f81083f */
[----:B------:R-:W-:Y:S02]  /*0170*/  UIADD3 UR13, UR5, UR13, URZ ;  /* 0x0000000d050d7290 */ /* 0x000fe4000fffe03f */
[----:B------:R-:W1:Y:S01]  /*0180*/  S2UR UR7, SR_CgaCtaId ;  /* 0x00000000000779c3 */ /* 0x000e620000008800 */
[----:B------:R-:W-:Y:S01]  /*0190*/  IMAD R2, R3, -0x2a, R0 ;  /* 0xffffffd603027824 */ /* 0x000fe200078e0200 */
[----:B------:R-:W-:Y:S02]  /*01a0*/  UIADD3.X UR11, URZ, UR11, URZ, UP0, !UPT ;  /* 0x0000000b3f0b7290 */ /* 0x000fe400087fe43f */
[----:B------:R-:W-:Y:S02]  /*01b0*/  ULEA.HI UR12, UP0, UR13, UR4, URZ, 0x1 ;  /* 0x000000040d0c7291 */ /* 0x000fe4000f81083f */
[----:B------:R-:W-:Y:S02]  /*01c0*/  USHF.R.S64 UR10, UR10, 0x1, UR11 ;  /* 0x000000010a0a7899 */ /* 0x000fe4000800100b */
[----:B------:R-:W-:-:S02]  /*01d0*/  UIADD3.X UR13, URZ, UR13, URZ, UP0, !UPT ;  /* 0x0000000d3f0d7290 */ /* 0x000fc400087fe43f */
[----:B------:R-:W-:Y:S02]  /*01e0*/  USHF.R.S32.HI UR11, URZ, 0x1, UR11 ;  /* 0x000000013f0b7899 */ /* 0x000fe4000801140b */
[----:B------:R-:W-:Y:S02]  /*01f0*/  USHF.R.S64 UR12, UR12, 0x1, UR13 ;  /* 0x000000010c0c7899 */ /* 0x000fe4000800100d */
[----:B------:R-:W-:Y:S01]  /*0200*/  USHF.R.S32.HI UR13, URZ, 0x1, UR13 ;  /* 0x000000013f0d7899 */ /* 0x000fe2000801140d */
[----:B0-----:R-:W-:Y:S01]  /*0210*/  IMAD R16, R16, UR24, R3 ;  /* 0x0000001810107c24 */ /* 0x001fe2000f8e0203 */
[----:B------:R-:W-:Y:S01]  /*0220*/  SHF.R.S32.HI R3, RZ, 0x1f, R0 ;  /* 0x0000001fff037819 */ /* 0x000fe20000011400 */
[----:B------:R-:W-:Y:S02]  /*0230*/  USHF.L.U64.HI UR11, UR10, 0x2, UR11 ;  /* 0x000000020a0b7899 */ /* 0x000fe4000801020b */
[----:B------:R-:W-:Y:S01]  /*0240*/  USHF.L.U64.HI UR13, UR12, 0x2, UR13 ;  /* 0x000000020c0d7899 */ /* 0x000fe2000801020d */
[----:B------:R-:W-:Y:S01]  /*0250*/  LEA.HI R3, R3, R0, RZ, 0x5 ;  /* 0x0000000003037211 */ /* 0x000fe200078f28ff */
[----:B------:R-:W-:Y:S01]  /*0260*/  UMOV UR4, URZ ;  /* 0x0000003f00047c82 */ /* 0x000fe20008000000 */
[----:B------:R-:W-:Y:S01]  /*0270*/  ISETP.GE.U32.AND P1, PT, R16, UR14, PT ;  /* 0x0000000e10007c0c */ /* 0x000fe2000bf26070 */
[----:B-1----:R-:W-:Y:S01]  /*0280*/  ULEA UR6, UR7, UR6, 0x18 ;  /* 0x0000000607067291 */ /* 0x002fe2000f8ec03f */
[----:B------:R-:W-:-:S02]  /*0290*/  SHF.R.S32.HI R4, RZ, 0x1f, R16 ;  /* 0x0000001fff047819 */ /* 0x000fc40000011410 */
[----:B------:R-:W-:Y:S02]  /*02a0*/  SHF.R.S32.HI R3, RZ, 0x5, R3 ;  /* 0x00000005ff037819 */ /* 0x000fe40000011403 */
[----:B------:R-:W-:Y:S02]  /*02b0*/  ISETP.GE.AND.EX P1, PT, R4, UR15, PT, P1 ;  /* 0x0000000f04007c0c */ /* 0x000fe4000bf26310 */
[----:B------:R-:W-:Y:S02]  /*02c0*/  LEA R4, R3, UR6, 0x3 ;  /* 0x0000000603047c11 */ /* 0x000fe4000f8e18ff */
[----:B------:R-:W-:Y:S02]  /*02d0*/  SHF.L.U32 R3, R2, 0x1, RZ ;  /* 0x0000000102037819 */ /* 0x000fe400000006ff */
[C---:B------:R-:W-:Y:S01]  /*02e0*/  IADD3 R2, R16.reuse, 0x20, RZ ;  /* 0x0000002010027810 */ /* 0x040fe20007ffe0ff */
[----:B------:R0:W-:Y:S01]  /*02f0*/  STL [R1+0x164], R4 ;  /* 0x0001640401007387 */ /* 0x0001e20000100800 */
[----:B------:R-:W-:-:S02]  /*0300*/  IADD3 R2, R16, 0x50, RZ ;  /* 0x0000005010027810 */ /* 0x000fc40007ffe0ff */
[C---:B------:R-:W-:Y:S01]  /*0310*/  IADD3 R2, R16.reuse, 0x80, RZ ;  /* 0x0000008010027810 */ /* 0x040fe20007ffe0ff */
[----:B------:R1:W-:Y:S01]  /*0320*/  STL [R1+0x160], R3 ;  /* 0x0001600301007387 */ /* 0x0003e20000100800 */
[C---:B------:R-:W-:Y:S02]  /*0330*/  IADD3 R2, R16.reuse, 0xb0, RZ ;  /* 0x000000b010027810 */ /* 0x040fe40007ffe0ff */
[C---:B------:R-:W-:Y:S02]  /*0340*/  IADD3 R2, R16.reuse, 0x160, RZ ;  /* 0x0000016010027810 */ /* 0x040fe40007ffe0ff */
[C---:B------:R-:W-:Y:S02]  /*0350*/  IADD3 R2, R16.reuse, 0x180, RZ ;  /* 0x0000018010027810 */ /* 0x040fe40007ffe0ff */
[C---:B0-----:R-:W-:Y:S02]  /*0360*/  IADD3 R4, R16.reuse, 0x10, RZ ;  /* 0x0000001010047810 */ /* 0x041fe40007ffe0ff */
[----:B------:R-:W-:-:S02]  /*0370*/  IADD3 R4, R16, 0x40, RZ ;  /* 0x0000004010047810 */ /* 0x000fc40007ffe0ff */
[C---:B-1----:R-:W-:Y:S02]  /*0380*/  IADD3 R3, R16.reuse, 0x30, RZ ;  /* 0x0000003010037810 */ /* 0x042fe40007ffe0ff */
[C---:B------:R-:W-:Y:S02]  /*0390*/  IADD3 R3, R16.reuse, 0x60, RZ ;  /* 0x0000006010037810 */ /* 0x040fe40007ffe0ff */
[C---:B------:R-:W-:Y:S02]  /*03a0*/  IADD3 R3, R16.reuse, 0x90, RZ ;  /* 0x0000009010037810 */ /* 0x040fe40007ffe0ff */
[C---:B------:R-:W-:Y:S02]  /*03b0*/  IADD3 R3, R16.reuse, 0xc0, RZ ;  /* 0x000000c010037810 */ /* 0x040fe40007ffe0ff */
[C---:B------:R-:W-:Y:S02]  /*03c0*/  IADD3 R4, R16.reuse, 0x70, RZ ;  /* 0x0000007010047810 */ /* 0x040fe40007ffe0ff */
[----:B------:R-:W-:-:S02]  /*03d0*/  IADD3 R3, R16, 0x170, RZ ;  /* 0x0000017010037810 */ /* 0x000fc40007ffe0ff */
[C---:B------:R-:W-:Y:S02]  /*03e0*/  IADD3 R4, R16.reuse, 0xa0, RZ ;  /* 0x000000a010047810 */ /* 0x040fe40007ffe0ff */
[C---:B------:R-:W-:Y:S02]  /*03f0*/  IADD3 R3, R16.reuse, 0x190, RZ ;  /* 0x0000019010037810 */ /* 0x040fe40007ffe0ff */
[C---:B------:R-:W-:Y:S02]  /*0400*/  IADD3 R2, R16.reuse, 0x1a0, RZ ;  /* 0x000001a010027810 */ /* 0x040fe40007ffe0ff */
[C---:B------:R-:W-:Y:S02]  /*0410*/  IADD3 R4, R16.reuse, 0x150, RZ ;  /* 0x0000015010047810 */ /* 0x040fe40007ffe0ff */
[C---:B------:R-:W-:Y:S02]  /*0420*/  IADD3 R3, R16.reuse, 0x1b0, RZ ;  /* 0x000001b010037810 */ /* 0x040fe40007ffe0ff */
[----:B------:R-:W-:-:S02]  /*0430*/  IADD3 R2, R16, 0x1c0, RZ ;  /* 0x000001c010027810 */ /* 0x000fc40007ffe0ff */
[----:B------:R-:W-:Y:S02]  /*0440*/  ISETP.LT.U32.AND P1, PT, R0, 0x2a0, !P1 ;  /* 0x000002a00000780c */ /* 0x000fe40004f21070 */
[C---:B------:R-:W-:Y:S02]  /*0450*/  IADD3 R4, R16.reuse, 0x1d0, RZ ;  /* 0x000001d010047810 */ /* 0x040fe40007ffe0ff */
[C---:B------:R-:W-:Y:S02]  /*0460*/  IADD3 R3, R16.reuse, 0x1e0, RZ ;  /* 0x000001e010037810 */ /* 0x040fe40007ffe0ff */
[----:B------:R-:W-:-:S07]  /*0470*/  IADD3 R2, R16, 0x1f0, RZ ;  /* 0x000001f010027810 */ /* 0x000fce0007ffe0ff */
.L_x_338:
[----:B0-----:R-:W2:Y:S01]  /*0480*/  LDL R5, [R1+0x160] ;  /* 0x0001600001057983 */ /* 0x001ea20000100800 */
[----:B------:R-:W-:Y:S01]  /*0490*/  ULDC UR15, c[0x0][0x2a0] ;  /* 0x0000a800000f7ab9 */ /* 0x000fe20000000800 */
[----:B------:R-:W-:Y:S01]  /*04a0*/  UMOV UR6, URZ ;  /* 0x0000003f00067c82 */ /* 0x000fe20008000000 */
[----:B------:R-:W-:Y:S01]  /*04b0*/  MOV R2, UR15 ;  /* 0x0000000f00027c02 */ /* 0x000fe20008000f00 */
[----:B------:R-:W-:Y:S01]  /*04c0*/  UISETP.GE.AND UP1, UPT, UR9, URZ, UPT ;  /* 0x0000003f0900728c */ /* 0x000fe2000bf26270 */
[----:B------:R-:W-:Y:S01]  /*04d0*/  IADD3 R26, R16, 0xc0, RZ ;  /* 0x000000c0101a7810 */ /* 0x000fe20007ffe0ff */
[----:B------:R-:W-:Y:S01]  /*04e0*/  UISETP.NE.AND UP0, UPT, UR15, URZ, UPT ;  /* 0x0000003f0f00728c */ /* 0x000fe2000bf05270 */
[----:B------:R-:W-:Y:S01]  /*04f0*/  IABS R2, R2 ;  /* 0x0000000200027213 */ /* 0x000fe20000000000 */
[----:B------:R-:W-:Y:S01]  /*0500*/  ULDC.64 UR18, c[0x0][0x290] ;  /* 0x0000a40000127ab9 */ /* 0x000fe20000000a00 */
[----:B------:R-:W-:Y:S01]  /*0510*/  SHF.R.S32.HI R8, RZ, 0x1f, R26 ;  /* 0x0000001fff087819 */ /* 0x000fe2000001141a */
[----:B------:R-:W0:Y:S01]  /*0520*/  @P1 LDC.64 R6, c[0x0][0x288] ;  /* 0x0000a200ff061b82 */ /* 0x000e220000000a00 */
[----:B------:R-:W-:-:S02]  /*0530*/  R2UR UR16, R2 ;  /* 0x00000000021072ca */ /* 0x000fc400000e0000 */
[----:B------:R-:W-:Y:S02]  /*0540*/  ISETP.GE.U32.AND P3, PT, R26, UR18, PT ;  /* 0x000000121a007c0c */ /* 0x000fe4000bf66070 */
[----:B------:R-:W-:Y:S02]  /*0550*/  IADD3 R25, R16, 0x150, RZ ;  /* 0x0000015010197810 */ /* 0x000fe40007ffe0ff */
[----:B------:R-:W-:Y:S01]  /*0560*/  ISETP.GE.AND.EX P3, PT, R8, UR19, PT, P3 ;  /* 0x0000001308007c0c */ /* 0x000fe2000bf66330 */
[----:B------:R-:W1:Y:S01]  /*0570*/  @P1 LDC.64 R14, c[0x0][0x230] ;  /* 0x00008c00ff0e1b82 */ /* 0x000e620000000a00 */
[----:B------:R-:W-:Y:S02]  /*0580*/  SHF.R.S32.HI R17, RZ, 0x1f, R25 ;  /* 0x0000001fff117819 */ /* 0x000fe40000011419 */
[----:B------:R-:W-:Y:S02]  /*0590*/  ISETP.GT.U32.OR P3, PT, R0, 0x29f, P3 ;  /* 0x0000029f0000780c */ /* 0x000fe40001f64470 */
[----:B------:R-:W-:Y:S01]  /*05a0*/  IADD3 R27, R16, 0x160, RZ ;  /* 0x00000160101b7810 */ /* 0x000fe20007ffe0ff */
[----:B------:R-:W3:Y:S02]  /*05b0*/  I2F.RP R2, UR16 ;  /* 0x0000001000027d06 */ /* 0x000ee40008209400 */
[----:B------:R-:W4:Y:S01]  /*05c0*/  @P1 LDC.64 R18, c[0x0][0x228] ;  /* 0x00008a00ff121b82 */ /* 0x000f220000000a00 */
[----:B------:R-:W-:-:S02]  /*05d0*/  SHF.R.S32.HI R10, RZ, 0x1f, R27 ;  /* 0x0000001fff0a7819 */ /* 0x000fc4000001141b */
[----:B------:R-:W-:-:S04]  /*05e0*/  ISETP.GE.U32.AND P4, PT, R27, UR18, PT ;  /* 0x000000121b007c0c */ /* 0x000fc8000bf86070 */
[----:B------:R-:W-:Y:S01]  /*05f0*/  ISETP.GE.AND.EX P4, PT, R10, UR19, PT, P4 ;  /* 0x000000130a007c0c */ /* 0x000fe2000bf86340 */
[----:B------:R-:W0:Y:S03]  /*0600*/  @!P3 LDC.64 R20, c[0x0][0x288] ;  /* 0x0000a200ff14bb82 */ /* 0x000e260000000a00 */
[----:B------:R-:W-:Y:S01]  /*0610*/  ISETP.GT.U32.OR P4, PT, R0, 0x29f, P4 ;  /* 0x0000029f0000780c */ /* 0x000fe20002784470 */
[----:B---3--:R-:W3:Y:S02]  /*0620*/  MUFU.RCP R2, R2 ;  /* 0x0000000200027308 */ /* 0x008ee40000001000 */
[----:B---3--:R-:W-:Y:S01]  /*0630*/  IADD3 R2, R2, 0xffffffe, RZ ;  /* 0x0ffffffe02027810 */ /* 0x008fe20007ffe0ff */
[----:B0-----:R-:W-:-:S05]  /*0640*/  @!P3 IMAD R22, R8, R20, RZ ;  /* 0x000000140816b224 */ /* 0x001fca00078e02ff */
[----:B------:R-:W0:Y:S01]  /*0650*/  F2I.FTZ.U32.TRUNC.NTZ R2, R2 ;  /* 0x0000000200027305 */ /* 0x000e22000021f000 */
[----:B------:R-:W-:Y:S01]  /*0660*/  @!P3 IMAD R21, R26, R21, R22 ;  /* 0x000000151a15b224 */ /* 0x000fe200078e0216 */
[----:B0-----:R-:W-:Y:S02]  /*0670*/  R2UR UR7, R2 ;  /* 0x00000000020772ca */ /* 0x001fe400000e0000 */
[----:B------:R-:W-:-:S04]  /*0680*/  IABS R2, UR9 ;  /* 0x0000000900027c13 */ /* 0x000fc80008000000 */
[----:B------:R-:W-:-:S07]  /*0690*/  R2UR UR14, R2 ;  /* 0x00000000020e72ca */ /* 0x000fce00000e0000 */
[----:B------:R-:W-:-:S04]  /*06a0*/  UIADD3 UR5, URZ, -UR7, URZ ;  /* 0x800000073f057290 */ /* 0x000fc8000fffe03f */
[----:B------:R-:W-:-:S04]  /*06b0*/  UIMAD UR5, UR5, UR16, URZ ;  /* 0x00000010050572a4 */ /* 0x000fc8000f8e023f */
[----:B------:R-:W-:-:S04]  /*06c0*/  UIMAD.WIDE.U32 UR6, UR7, UR5, UR6 ;  /* 0x00000005070672a5 */ /* 0x000fc8000f8e0006 */
[----:B------:R-:W-:-:S04]  /*06d0*/  UIMAD.WIDE.U32 UR6, UR7, UR14, URZ ;  /* 0x0000000e070672a5 */ /* 0x000fc8000f8e003f */
[----:B------:R-:W-:-:S04]  /*06e0*/  UIADD3 UR5, -UR7, URZ, URZ ;  /* 0x0000003f07057290 */ /* 0x000fc8000fffe13f */
[----:B------:R-:W-:Y:S02]  /*06f0*/  UIMAD UR5, UR16, UR5, UR14 ;  /* 0x00000005100572a4 */ /* 0x000fe4000f8e020e */
[----:B------:R-:W-:Y:S02]  /*0700*/  ULOP3.LUT UR14, URZ, UR15, URZ, 0x33, !UPT ;  /* 0x0000000f3f0e7292 */ /* 0x000fe4000f8e333f */
[----:B------:R-:W-:Y:S02]  /*0710*/  UISETP.GT.U32.AND UP3, UPT, UR16, UR5, UPT ;  /* 0x000000051000728c */ /* 0x000fe4000bf64070 */
[----:B------:R-:W-:-:S09]  /*0720*/  ULOP3.LUT UR15, UR9, UR15, URZ, 0x3c, !UPT ;  /* 0x0000000f090f7292 */ /* 0x000fd2000f8e3c3f */
[----:B------:R-:W-:Y:S02]  /*0730*/  @!UP3 UIADD3 UR5, UR5, -UR16, URZ ;  /* 0x800000100505b290 */ /* 0x000fe4000fffe03f */
[----:B------:R-:W-:Y:S02]  /*0740*/  @!UP3 UIADD3 UR7, UR7, 0x1, URZ ;  /* 0x000000010707b890 */ /* 0x000fe4000fffe03f */
[----:B------:R-:W-:Y:S02]  /*0750*/  UISETP.GE.U32.AND UP2, UPT, UR5, UR16, UPT ;  /* 0x000000100500728c */ /* 0x000fe4000bf46070 */
[----:B------:R-:W-:Y:S02]  /*0760*/  UIADD3 UR6, UR5, -UR16, URZ ;  /* 0x8000001005067290 */ /* 0x000fe4000fffe03f */
[----:B------:R-:W-:Y:S02]  /*0770*/  UISETP.GT.U32.AND UP4, UPT, UR16, UR5, UPT ;  /* 0x000000051000728c */ /* 0x000fe4000bf84070 */
[----:B------:R-:W-:-:S02]  /*0780*/  UISETP.GE.AND UP3, UPT, UR15, URZ, UPT ;  /* 0x0000003f0f00728c */ /* 0x000fc4000bf66270 */
[----:B------:R-:W-:-:S03]  /*0790*/  USEL UR5, UR6, UR5, !UP4 ;  /* 0x0000000506057287 */ /* 0x000fc6000e000000 */
[----:B------:R-:W-:Y:S02]  /*07a0*/  @UP2 UIADD3 UR7, UR7, 0x1, URZ ;  /* 0x0000000107072890 */ /* 0x000fe4000fffe03f */
[----:B------:R-:W-:-:S04]  /*07b0*/  @!UP1 UIADD3 UR5, -UR5, URZ, URZ ;  /* 0x0000003f05059290 */ /* 0x000fc8000fffe13f */
[----:B------:R-:W-:Y:S02]  /*07c0*/  USEL UR16, UR14, UR5, !UP0 ;  /* 0x000000050e107287 */ /* 0x000fe4000c000000 */
[----:B------:R-:W-:Y:S02]  /*07d0*/  @!UP3 UIADD3 UR7, -UR7, URZ, URZ ;  /* 0x0000003f0707b290 */ /* 0x000fe4000fffe13f */
[----:B------:R-:W-:Y:S02]  /*07e0*/  UIMAD UR17, UR16, 0x54, URZ ;  /* 0x00000054101178a4 */ /* 0x000fe4000f8e023f */
[----:B------:R-:W-:-:S03]  /*07f0*/  USEL UR7, UR14, UR7, !UP0 ;  /* 0x000000070e077287 */ /* 0x000fc6000c000000 */
[----:B------:R-:W-:Y:S01]  /*0800*/  ULDC.64 UR14, c[0x0][0x298] ;  /* 0x0000a600000e7ab9 */ /* 0x000fe20000000a00 */
[----:B------:R-:W-:Y:S01]  /*0810*/  MOV R4, UR17 ;  /* 0x0000001100047c02 */ /* 0x000fe20008000f00 */
[----:B------:R-:W-:-:S04]  /*0820*/  USHF.R.S32.HI UR5, URZ, 0x1f, UR7 ;  /* 0x0000001f3f057899 */ /* 0x000fc80008011407 */
[----:B------:R-:W-:-:S04]  /*0830*/  UIMAD UR5, UR5, UR14, URZ ;  /* 0x0000000e050572a4 */ /* 0x000fc8000f8e023f */
[----:B------:R-:W-:Y:S01]  /*0840*/  UIMAD UR5, UR7, UR15, UR5 ;  /* 0x0000000f070572a4 */ /* 0x000fe2000f8e0205 */
[----:B--2---:R-:W-:Y:S02]  /*0850*/  SHF.R.S32.HI R3, RZ, 0x1f, R5 ;  /* 0x0000001fff037819 */ /* 0x004fe40000011405 */
[----:B------:R-:W-:Y:S02]  /*0860*/  IADD3 R2, P0, R5, UR17, RZ ;  /* 0x0000001105027c10 */ /* 0x000fe4000ff1e0ff */
[----:B------:R-:W-:Y:S02]  /*0870*/  SHF.R.S32.HI R5, RZ, 0x1f, R16 ;  /* 0x0000001fff057819 */ /* 0x000fe40000011410 */
[----:B------:R-:W-:Y:S02]  /*0880*/  LEA.HI.X.SX32 R3, R4, R3, 0x1, P0 ;  /* 0x0000000304037211 */ /* 0x000fe400000f0eff */
[----:B------:R-:W-:Y:S01]  /*0890*/  MOV R4, UR14 ;  /* 0x0000000e00047c02 */ /* 0x000fe20008000f00 */
[----:B------:R-:W-:Y:S01]  /*08a0*/  @P1 IMAD R9, R5, R6, RZ ;  /* 0x0000000605091224 */ /* 0x000fe200078e02ff */
[----:B------:R-:W-:-:S03]  /*08b0*/  ISETP.GE.U32.AND P0, PT, R25, UR18, PT ;  /* 0x0000001219007c0c */ /* 0x000fc6000bf06070 */
[----:B------:R-:W-:Y:S01]  /*08c0*/  IMAD.WIDE.U32 R2, R4, UR7, R2 ;  /* 0x0000000704027c25 */ /* 0x000fe2000f8e0002 */
[----:B------:R-:W-:Y:S01]  /*08d0*/  ISETP.GE.AND.EX P0, PT, R17, UR19, PT, P0 ;  /* 0x0000001311007c0c */ /* 0x000fe2000bf06300 */
[----:B------:R-:W-:Y:S02]  /*08e0*/  ULDC.64 UR6, c[0x0][0x248] ;  /* 0x0000920000067ab9 */ /* 0x000fe40000000a00 */
[----:B------:R-:W-:Y:S01]  /*08f0*/  @P1 IMAD R9, R16, R7, R9 ;  /* 0x0000000710091224 */ /* 0x000fe200078e0209 */
[----:B------:R-:W-:Y:S02]  /*0900*/  IADD3 R5, R3, UR5, RZ ;  /* 0x0000000503057c10 */ /* 0x000fe4000fffe0ff */
[-C--:B------:R-:W-:Y:S02]  /*0910*/  @P1 MOV R4, R2.reuse ;  /* 0x0000000200041202 */ /* 0x080fe40000000f00 */
[----:B------:R-:W-:Y:S02]  /*0920*/  ISETP.GT.U32.OR P0, PT, R0, 0x29f, P0 ;  /* 0x0000029f0000780c */ /* 0x000fe40000704470 */
[----:B------:R-:W-:Y:S01]  /*0930*/  @!P3 MOV R22, R2 ;  /* 0x000000020016b202 */ /* 0x000fe20000000f00 */
[----:B------:R-:W-:Y:S01]  /*0940*/  @P1 IMAD.WIDE.U32 R6, R16, R6, R4 ;  /* 0x0000000610061225 */ /* 0x000fe200078e0004 */
[----:B------:R-:W-:-:S04]  /*0950*/  @!P3 MOV R23, R5 ;  /* 0x000000050017b202 */ /* 0x000fc80000000f00 */
[----:B------:R-:W-:Y:S01]  /*0960*/  @P1 IADD3 R9, R7, R9, RZ ;  /* 0x0000000907091210 */ /* 0x000fe20007ffe0ff */
[----:B------:R-:W-:Y:S01]  /*0970*/  @!P3 IMAD.WIDE.U32 R22, R26, R20, R22 ;  /* 0x000000141a16b225 */ /* 0x000fe200078e0016 */
[C---:B------:R-:W-:Y:S01]  /*0980*/  @P1 SHF.L.U32 R24, R6.reuse, 0x1, RZ ;  /* 0x0000000106181819 */ /* 0x040fe200000006ff */
[----:B------:R-:W-:Y:S01]  /*0990*/  HFMA2.MMA R26, -RZ, RZ, 0, 0 ;  /* 0x00000000ff1a7435 */ /* 0x000fe200000001ff */
[----:B------:R-:W-:Y:S01]  /*09a0*/  @P1 SHF.L.U64.HI R11, R6, 0x1, R9 ;  /* 0x00000001060b1819 */ /* 0x000fe20000010209 */
[----:B------:R-:W0:Y:S01]  /*09b0*/  @!P0 LDC.64 R12, c[0x0][0x288] ;  /* 0x0000a200ff0c8b82 */ /* 0x000e220000000a00 */
[----:B-1----:R-:W-:Y:S02]  /*09c0*/  @P1 IADD3 R14, P2, R24, R14, RZ ;  /* 0x0000000e180e1210 */ /* 0x002fe40007f5e0ff */
[----:B------:R-:W-:Y:S02]  /*09d0*/  @!P3 IADD3 R21, R23, R21, RZ ;  /* 0x000000151715b210 */ /* 0x000fe40007ffe0ff */
[----:B------:R-:W-:-:S02]  /*09e0*/  @P1 IADD3.X R15, R11, R15, RZ, P2, !PT ;  /* 0x0000000f0b0f1210 */ /* 0x000fc400017fe4ff */
[----:B----4-:R-:W-:Y:S01]  /*09f0*/  @P1 IADD3 R28, P2, R24, R18, RZ ;  /* 0x00000012181c1210 */ /* 0x010fe20007f5e0ff */
[----:B------:R-:W1:Y:S08]  /*0a00*/  @!P3 LDC.64 R8, c[0x0][0x230] ;  /* 0x00008c00ff08bb82 */ /* 0x000e700000000a00 */
[----:B------:R-:W2:Y:S01]  /*0a10*/  @!P3 LDC.64 R6, c[0x0][0x228] ;  /* 0x00008a00ff06bb82 */ /* 0x000ea20000000a00 */
[----:B------:R-:W-:Y:S01]  /*0a20*/  @!P3 SHF.L.U32 R23, R22, 0x1, RZ ;  /* 0x000000011617b819 */ /* 0x000fe200000006ff */
[----:B------:R3:W4:Y:S01]  /*0a30*/  @P1 LDG.E R26, desc[UR22][R14.64] ;  /* 0x000000160e1a1981 */ /* 0x000722000c1e1900 */
[----:B------:R-:W-:-:S02]  /*0a40*/  @P1 IADD3.X R29, R11, R19, RZ, P2, !PT ;  /* 0x000000130b1d1210 */ /* 0x000fc400017fe4ff */
[----:B------:R-:W-:Y:S02]  /*0a50*/  @!P3 SHF.L.U64.HI R11, R22, 0x1, R21 ;  /* 0x00000001160bb819 */ /* 0x000fe40000010215 */
[----:B------:R-:W-:Y:S01]  /*0a60*/  @!P0 MOV R22, R2 ;  /* 0x0000000200168202 */ /* 0x000fe20000000f00 */
[----:B0-----:R-:W-:Y:S01]  /*0a70*/  @!P0 IMAD R17, R17, R12, RZ ;  /* 0x0000000c11118224 */ /* 0x001fe200078e02ff */
[----:B------:R-:W0:Y:S03]  /*0a80*/  @!P4 LDC.64 R20, c[0x0][0x288] ;  /* 0x0000a200ff14cb82 */ /* 0x000e260000000a00 */
[----:B------:R-:W-:Y:S01]  /*0a90*/  @!P0 IMAD R13, R25, R13, R17 ;  /* 0x0000000d190d8224 */ /* 0x000fe200078e0211 */
[----:B------:R-:W-:Y:S02]  /*0aa0*/  MOV R17, RZ ;  /* 0x000000ff00117202 */ /* 0x000fe40000000f00 */
[----:B-1----:R-:W-:-:S02]  /*0ab0*/  @!P3 IADD3 R8, P6, R23, R8, RZ ;  /* 0x000000081708b210 */ /* 0x002fc40007fde0ff */
[----:B------:R-:W1:Y:S02]  /*0ac0*/  @!P0 LDC.64 R18, c[0x0][0x230] ;  /* 0x00008c00ff128b82 */ /* 0x000e640000000a00 */
[----:B------:R-:W-:Y:S02]  /*0ad0*/  @!P3 IADD3.X R9, R11, R9, RZ, P6, !PT ;  /* 0x000000090b09b210 */ /* 0x000fe400037fe4ff */
[----:B--2---:R-:W-:-:S04]  /*0ae0*/  @!P3 IADD3 R6, P5, R23, R6, RZ ;  /* 0x000000061706b210 */ /* 0x004fc80007fbe0ff */
[----:B---3--:R-:W2:Y:S01]  /*0af0*/  @!P0 LDC.64 R14, c[0x0][0x228] ;  /* 0x00008a00ff0e8b82 */ /* 0x008ea20000000a00 */
[----:B------:R-:W-:Y:S02]  /*0b00*/  @!P0 MOV R23, R5 ;  /* 0x0000000500178202 */ /* 0x000fe40000000f00 */
[----:B------:R-:W-:Y:S01]  /*0b10*/  @!P3 IADD3.X R7, R11, R7, RZ, P5, !PT ;  /* 0x000000070b07b210 */ /* 0x000fe20002ffe4ff */
[----:B------:R-:W-:Y:S01]  /*0b20*/  @!P0 IMAD.WIDE.U32 R22, R25, R12, R22 ;  /* 0x0000000c19168225 */ /* 0x000fe200078e0016 */
[----:B------:R-:W-:-:S03]  /*0b30*/  HFMA2.MMA R25, -RZ, RZ, 0, 0 ;  /* 0x00000000ff197435 */ /* 0x000fc600000001ff */
[----:B------:R3:W2:Y:S07]  /*0b40*/  @!P3 LDG.E R17, desc[UR22][R6.64] ;  /* 0x000000160611b981 */ /* 0x0006ae000c1e1900 */
[----:B------:R0:W2:Y:S01]  /*0b50*/  @!P3 LDG.E R25, desc[UR22][R8.64] ;  /* 0x000000160819b981 */ /* 0x0000a2000c1e1900 */
[----:B------:R-:W-:-:S04]  /*0b60*/  @!P0 IADD3 R13, R23, R13, RZ ;  /* 0x0000000d170d8210 */ /* 0x000fc80007ffe0ff */
[C---:B---3--:R-:W-:Y:S02]  /*0b70*/  @!P0 SHF.L.U64.HI R6, R22.reuse, 0x1, R13 ;  /* 0x0000000116068819 */ /* 0x048fe4000001020d */
[----:B------:R-:W3:Y:S01]  /*0b80*/  @!P4 LDC.64 R12, c[0x0][0x228] ;  /* 0x00008a00ff0ccb82 */ /* 0x000ee20000000a00 */
[----:B0-----:R-:W-:-:S04]  /*0b90*/  @!P0 SHF.L.U32 R8, R22, 0x1, RZ ;  /* 0x0000000116088819 */ /* 0x001fc800000006ff */
[----:B-1----:R-:W-:-:S04]  /*0ba0*/  @!P0 IADD3 R18, P6, R8, R18, RZ ;  /* 0x0000001208128210 */ /* 0x002fc80007fde0ff */
[----:B------:R-:W-:Y:S01]  /*0bb0*/  @!P0 IADD3.X R19, R6, R19, RZ, P6, !PT ;  /* 0x0000001306138210 */ /* 0x000fe200037fe4ff */
[----:B----4-:R0:W-:Y:S04]  /*0bc0*/  STL [R1+0xc4], R26 ;  /* 0x0000c41a01007387 */ /* 0x0101e80000100800 */
[----:B------:R-:W-:Y:S01]  /*0bd0*/  @P1 STL.64 [R1], R28 ;  /* 0x0000001c01001387 */ /* 0x000fe20000100a00 */
[----:B0-----:R-:W-:-:S04]  /*0be0*/  IADD3 R26, R16, 0x170, RZ ;  /* 0x00000170101a7810 */ /* 0x001fc80007ffe0ff */
[----:B------:R-:W-:Y:S02]  /*0bf0*/  SHF.R.S32.HI R24, RZ, 0x1f, R26 ;  /* 0x0000001fff187819 */ /* 0x000fe4000001141a */
[----:B------:R-:W-:-:S04]  /*0c00*/  ISETP.GE.U32.AND P2, PT, R26, UR18, PT ;  /* 0x000000121a007c0c */ /* 0x000fc8000bf46070 */
[----:B------:R-:W-:-:S04]  /*0c10*/  ISETP.GE.AND.EX P2, PT, R24, UR19, PT, P2 ;  /* 0x0000001318007c0c */ /* 0x000fc8000bf46320 */
[----:B------:R-:W-:Y:S01]  /*0c20*/  ISETP.GT.U32.OR P2, PT, R0, 0x29f, P2 ;  /* 0x0000029f0000780c */ /* 0x000fe20001744470 */
[----:B--2---:R-:W-:Y:S04]  /*0c30*/  STL [R1+0x104], R25 ;  /* 0x0001041901007387 */ /* 0x004fe80000100800 */
[----:B------:R0:W-:Y:S02]  /*0c40*/  STL [R1+0x108], R17 ;  /* 0x0001081101007387 */ /* 0x0001e40000100800 */
[----:B0-----:R-:W-:Y:S01]  /*0c50*/  @!P4 IMAD R17, R10, R20, RZ ;  /* 0x000000140a11c224 */ /* 0x001fe200078e02ff */
[----:B------:R-:W-:Y:S01]  /*0c60*/  @!P0 IADD3 R14, P5, R8, R14, RZ ;  /* 0x0000000e080e8210 */ /* 0x000fe20007fbe0ff */
[----:B------:R-:W0:Y:S02]  /*0c70*/  @!P4 LDC.64 R10, c[0x0][0x230] ;  /* 0x00008c00ff0acb82 */ /* 0x000e240000000a00 */
[----:B------:R-:W-:Y:S01]  /*0c80*/  @!P4 IMAD R21, R27, R21, R17 ;  /* 0x000000151b15c224 */ /* 0x000fe200078e0211 */
[----:B------:R-:W-:-:S05]  /*0c90*/  HFMA2.MMA R17, -RZ, RZ, 0, 0 ;  /* 0x00000000ff117435 */ /* 0x000fca00000001ff */
[----:B------:R-:W1:Y:S05]  /*0ca0*/  @!P2 LDC.64 R8, c[0x0][0x288] ;  /* 0x0000a200ff08ab82 */ /* 0x000e6a0000000a00 */
[----:B------:R2:W4:Y:S01]  /*0cb0*/  @!P0 LDG.E R17, desc[UR22][R18.64] ;  /* 0x0000001612118981 */ /* 0x000522000c1e1900 */
[----:B------:R-:W-:Y:S02]  /*0cc0*/  @!P4 MOV R22, R2 ;  /* 0x000000020016c202 */ /* 0x000fe40000000f00 */
[----:B------:R-:W-:-:S03]  /*0cd0*/  @!P4 MOV R23, R5 ;  /* 0x000000050017c202 */ /* 0x000fc60000000f00 */
[----:B------:R-:W-:Y:S01]  /*0ce0*/  @!P4 IMAD.WIDE.U32 R22, R27, R20, R22 ;  /* 0x000000141b16c225 */ /* 0x000fe200078e0016 */
[----:B------:R-:W-:Y:S01]  /*0cf0*/  MOV R27, RZ ;  /* 0x000000ff001b7202 */ /* 0x000fe20000000f00 */
[----:B--2---:R-:W2:Y:S01]  /*0d00*/  @!P2 LDC.64 R18, c[0x0][0x228] ;  /* 0x00008a00ff12ab82 */ /* 0x004ea20000000a00 */
[----:B------:R-:W-:-:S05]  /*0d10*/  @!P0 IADD3.X R15, R6, R15, RZ, P5, !PT ;  /* 0x0000000f060f8210 */ /* 0x000fca0002ffe4ff */
[----:B------:R3:W2:Y:S01]  /*0d20*/  @!P0 LDG.E R27, desc[UR22][R14.64] ;  /* 0x000000160e1b8981 */ /* 0x0006a2000c1e1900 */
[----:B-1----:R-:W-:-:S04]  /*0d30*/  @!P2 IMAD R24, R24, R8, RZ ;  /* 0x000000081818a224 */ /* 0x002fc800078e02ff */
[----:B------:R-:W-:Y:S01]  /*0d40*/  @!P2 IMAD R9, R26, R9, R24 ;  /* 0x000000091a09a224 */ /* 0x000fe200078e0218 */
[----:B------:R-:W-:Y:S01]  /*0d50*/  MOV R24, RZ ;  /* 0x000000ff00187202 */ /* 0x000fe20000000f00 */
[----:B---3--:R-:W1:Y:S01]  /*0d60*/  @!P2 LDC.64 R14, c[0x0][0x230] ;  /* 0x00008c00ff0eab82 */ /* 0x008e620000000a00 */
[----:B----4-:R3:W-:Y:S02]  /*0d70*/  STL [R1+0x12c], R17 ;  /* 0x00012c1101007387 */ /* 0x0107e40000100800 */
[----:B---3--:R-:W-:Y:S02]  /*0d80*/  @!P4 IADD3 R17, R23, R21, RZ ;  /* 0x000000151711c210 */ /* 0x008fe40007ffe0ff */
[C---:B------:R-:W-:Y:S02]  /*0d90*/  @!P4 SHF.L.U32 R23, R22.reuse, 0x1, RZ ;  /* 0x000000011617c819 */ /* 0x040fe400000006ff */
[----:B------:R-:W-:Y:S02]  /*0da0*/  @!P4 SHF.L.U64.HI R17, R22, 0x1, R17 ;  /* 0x000000011611c819 */ /* 0x000fe40000010211 */
[----:B------:R-:W-:-:S04]  /*0db0*/  @!P4 IADD3 R12, P6, R23, R12, RZ ;  /* 0x0000000c170cc210 */ /* 0x000fc80007fde0ff */
[----:B------:R-:W-:-:S05]  /*0dc0*/  @!P4 IADD3.X R13, R17, R13, RZ, P6, !PT ;  /* 0x0000000d110dc210 */ /* 0x000fca00037fe4ff */
[----:B------:R-:W3:Y:S01]  /*0dd0*/  @!P4 LDG.E R24, desc[UR22][R12.64] ;  /* 0x000000160c18c981 */ /* 0x000ee2000c1e1900 */
[----:B0-----:R-:W-:Y:S02]  /*0de0*/  @!P4 IADD3 R10, P0, R23, R10, RZ ;  /* 0x0000000a170ac210 */ /* 0x001fe40007f1e0ff */
[----:B------:R-:W-:Y:S02]  /*0df0*/  @!P2 MOV R22, R2 ;  /* 0x000000020016a202 */ /* 0x000fe40000000f00 */
[----:B------:R-:W-:-:S03]  /*0e00*/  @!P2 MOV R23, R5 ;  /* 0x000000050017a202 */ /* 0x000fc60000000f00 */
[----:B------:R-:W-:Y:S01]  /*0e10*/  @!P2 IMAD.WIDE.U32 R22, R26, R8, R22 ;  /* 0x000000081a16a225 */ /* 0x000fe200078e0016 */
[----:B------:R-:W-:Y:S01]  /*0e20*/  HFMA2.MMA R26, -RZ, RZ, 0, 0 ;  /* 0x00000000ff1a7435 */ /* 0x000fe200000001ff */
[----:B------:R-:W-:-:S03]  /*0e30*/  @!P4 IADD3.X R11, R17, R11, RZ, P0, !PT ;  /* 0x0000000b110bc210 */ /* 0x000fc600007fe4ff */
[----:B------:R-:W-:Y:S02]  /*0e40*/  @!P2 IADD3 R9, R23, R9, RZ ;  /* 0x000000091709a210 */ /* 0x000fe40007ffe0ff */
[C---:B------:R-:W-:Y:S02]  /*0e50*/  @!P2 SHF.L.U32 R8, R22.reuse, 0x1, RZ ;  /* 0x000000011608a819 */ /* 0x040fe400000006ff */
[----:B------:R-:W-:Y:S02]  /*0e60*/  @!P2 SHF.L.U64.HI R17, R22, 0x1, R9 ;  /* 0x000000011611a819 */ /* 0x000fe40000010209 */
[----:B------:R0:W4:Y:S01]  /*0e70*/  @!P4 LDG.E R26, desc[UR22][R10.64] ;  /* 0x000000160a1ac981 */ /* 0x000122000c1e1900 */
[C---:B-1----:R-:W-:Y:S02]  /*0e80*/  @!P2 IADD3 R14, P0, R8.reuse, R14, RZ ;  /* 0x0000000e080ea210 */ /* 0x042fe40007f1e0ff */
[----:B--2---:R-:W-:Y:S01]  /*0e90*/  @!P2 IADD3 R18, P4, R8, R18, RZ ;  /* 0x000000120812a210 */ /* 0x004fe20007f9e0ff */
[----:B------:R-:W-:Y:S01]  /*0ea0*/  STL [R1+0x138], R27 ;  /* 0x0001381b01007387 */ /* 0x000fe20000100800 */
[----:B------:R-:W-:-:S02]  /*0eb0*/  @!P2 IADD3.X R15, R17, R15, RZ, P0, !PT ;  /* 0x0000000f110fa210 */ /* 0x000fc400007fe4ff */
[----:B------:R-:W-:Y:S01]  /*0ec0*/  @!P2 IADD3.X R19, R17, R19, RZ, P4, !PT ;  /* 0x000000131113a210 */ /* 0x000fe200027fe4ff */
[----:B------:R-:W-:-:S10]  /*0ed0*/  HFMA2.MMA R17, -RZ, RZ, 0, 0 ;  /* 0x00000000ff117435 */ /* 0x000fd400000001ff */
[----:B------:R1:W2:Y:S01]  /*0ee0*/  @!P2 LDG.E R17, desc[UR22][R18.64] ;  /* 0x000000161211a981 */ /* 0x0002a2000c1e1900 */
[----:B------:R-:W-:-:S03]  /*0ef0*/  IADD3 R25, R16, 0x180, RZ ;  /* 0x0000018010197810 */ /* 0x000fc60007ffe0ff */
[----:B---3--:R3:W-:Y:S02]  /*0f00*/  STL [R1+0x13c], R24 ;  /* 0x00013c1801007387 */ /* 0x0087e40000100800 */
[----:B---3--:R-:W-:-:S10]  /*0f10*/  HFMA2.MMA R24, -RZ, RZ, 0, 0 ;  /* 0x00000000ff187435 */ /* 0x008fd400000001ff */
[----:B------:R3:W3:Y:S01]  /*0f20*/  @!P2 LDG.E R24, desc[UR22][R14.64] ;  /* 0x000000160e18a981 */ /* 0x0006e2000c1e1900 */
[----:B------:R-:W-:Y:S02]  /*0f30*/  SHF.R.S32.HI R7, RZ, 0x1f, R25 ;  /* 0x0000001fff077819 */ /* 0x000fe40000011419 */
[----:B------:R-:W-:Y:S02]  /*0f40*/  ISETP.GE.U32.AND P3, PT, R25, UR18, PT ;  /* 0x0000001219007c0c */ /* 0x000fe4000bf66070 */
[----:B------:R-:W-:Y:S02]  /*0f50*/  IADD3 R29, R16, 0x190, RZ ;  /* 0x00000190101d7810 */ /* 0x000fe40007ffe0ff */
[----:B------:R-:W-:Y:S02]  /*0f60*/  ISETP.GE.AND.EX P3, PT, R7, UR19, PT, P3 ;  /* 0x0000001307007c0c */ /* 0x000fe4000bf66330 */
[----:B------:R-:W-:Y:S02]  /*0f70*/  SHF.R.S32.HI R6, RZ, 0x1f, R29 ;  /* 0x0000001fff067819 */ /* 0x000fe4000001141d */
[----:B------:R-:W-:-:S02]  /*0f80*/  ISETP.GT.U32.OR P3, PT, R0, 0x29f, P3 ;  /* 0x0000029f0000780c */ /* 0x000fc40001f64470 */
[----:B------:R-:W-:-:S04]  /*0f90*/  ISETP.GE.U32.AND P5, PT, R29, UR18, PT ;  /* 0x000000121d007c0c */ /* 0x000fc8000bfa6070 */
[----:B------:R-:W-:-:S04]  /*0fa0*/  ISETP.GE.AND.EX P5, PT, R6, UR19, PT, P5 ;  /* 0x0000001306007c0c */ /* 0x000fc8000bfa6350 */
[----:B------:R-:W-:-:S03]  /*0fb0*/  ISETP.GT.U32.OR P5, PT, R0, 0x29f, P5 ;  /* 0x0000029f0000780c */ /* 0x000fc60002fa4470 */
[----:B------:R-:W1:Y:S08]  /*0fc0*/  @!P3 LDC.64 R20, c[0x0][0x288] ;  /* 0x0000a200ff14bb82 */ /* 0x000e700000000a00 */
[----:B------:R-:W3:Y:S08]  /*0fd0*/  @!P3 LDC.64 R22, c[0x0][0x230] ;  /* 0x00008c00ff16bb82 */ /* 0x000ef00000000a00 */
[----:B------:R-:W3:Y:S08]  /*0fe0*/  @!P5 LDC.64 R8, c[0x0][0x288] ;  /* 0x0000a200ff08db82 */ /* 0x000ef00000000a00 */
[----:B0-----:R-:W0:Y:S01]  /*0ff0*/  @!P3 LDC.64 R10, c[0x0][0x228] ;  /* 0x00008a00ff0abb82 */ /* 0x001e220000000a00 */
[----:B------:R-:W-:-:S02]  /*1000*/  @!P3 MOV R12, R2 ;  /* 0x00000002000cb202 */ /* 0x000fc40000000f00 */
[----:B------:R-:W-:Y:S01]  /*1010*/  @!P3 MOV R13, R5 ;  /* 0x00000005000db202 */ /* 0x000fe20000000f00 */
[----:B-1----:R-:W-:-:S04]  /*1020*/  @!P3 IMAD R7, R7, R20, RZ ;  /* 0x000000140707b224 */ /* 0x002fc800078e02ff */
[----:B------:R-:W1:Y:S01]  /*1030*/  @!P5 LDC.64 R18, c[0x0][0x230] ;  /* 0x00008c00ff12db82 */ /* 0x000e620000000a00 */
[C---:B------:R-:W-:Y:S01]  /*1040*/  @!P3 IMAD.WIDE.U32 R12, R25.reuse, R20, R12 ;  /* 0x00000014190cb225 */ /* 0x040fe200078e000c */
[----:B--2---:R2:W-:Y:S03]  /*1050*/  STL [R1+0x140], R17 ;  /* 0x0001401101007387 */ /* 0x0045e60000100800 */
[----:B------:R-:W-:Y:S01]  /*1060*/  @!P3 IMAD R21, R25, R21, R7 ;  /* 0x000000151915b224 */ /* 0x000fe200078e0207 */
[----:B----4-:R4:W-:Y:S01]  /*1070*/  STL [R1+0x124], R26 ;  /* 0x0001241a01007387 */ /* 0x0109e20000100800 */
[----:B------:R-:W-:Y:S01]  /*1080*/  @!P5 MOV R25, R5 ;  /* 0x000000050019d202 */ /* 0x000fe20000000f00 */
[----:B---3--:R-:W-:Y:S01]  /*1090*/  @!P5 IMAD R6, R6, R8, RZ ;  /* 0x000000080606d224 */ /* 0x008fe200078e02ff */
[----:B------:R-:W-:Y:S01]  /*10a0*/  IADD3 R28, R16, 0x1a0, RZ ;  /* 0x000001a0101c7810 */ /* 0x000fe20007ffe0ff */
[----:B------:R-:W3:Y:S01]  /*10b0*/  @!P5 LDC.64 R14, c[0x0][0x228] ;  /* 0x00008a00ff0edb82 */ /* 0x000ee20000000a00 */
[----:B--2---:R-:W-:-:S02]  /*10c0*/  @!P3 SHF.L.U32 R17, R12, 0x1, RZ ;  /* 0x000000010c11b819 */ /* 0x004fc400000006ff */
[----:B------:R-:W-:Y:S02]  /*10d0*/  @!P3 IADD3 R13, R13, R21, RZ ;  /* 0x000000150d0db210 */ /* 0x000fe40007ffe0ff */
[C---:B------:R-:W-:Y:S02]  /*10e0*/  @!P3 IADD3 R22, P6, R17.reuse, R22, RZ ;  /* 0x000000161116b210 */ /* 0x040fe40007fde0ff */
[----:B0-----:R-:W-:Y:S01]  /*10f0*/  @!P3 IADD3 R10, P4, R17, R10, RZ ;  /* 0x0000000a110ab210 */ /* 0x001fe20007f9e0ff */
[----:B------:R-:W-:Y:S01]  /*1100*/  HFMA2.MMA R17, -RZ, RZ, 0, 0 ;  /* 0x00000000ff117435 */ /* 0x000fe200000001ff */
[----:B------:R-:W-:Y:S01]  /*1110*/  @!P3 SHF.L.U64.HI R13, R12, 0x1, R13 ;  /* 0x000000010c0db819 */ /* 0x000fe2000001020d */
[----:B------:R-:W-:Y:S01]  /*1120*/  @!P5 IMAD R9, R29, R9, R6 ;  /* 0x000000091d09d224 */ /* 0x000fe200078e0206 */
[----:B----4-:R-:W-:Y:S02]  /*1130*/  MOV R26, RZ ;  /* 0x000000ff001a7202 */ /* 0x010fe40000000f00 */
[----:B------:R-:W-:-:S02]  /*1140*/  @!P3 IADD3.X R23, R13, R23, RZ, P6, !PT ;  /* 0x000000170d17b210 */ /* 0x000fc400037fe4ff */
[----:B------:R-:W-:-:S03]  /*1150*/  @!P3 IADD3.X R11, R13, R11, RZ, P4, !PT ;  /* 0x0000000b0d0bb210 */ /* 0x000fc600027fe4ff */
[----:B------:R-:W2:Y:S04]  /*1160*/  @!P3 LDG.E R26, desc[UR22][R22.64] ;  /* 0x00000016161ab981 */ /* 0x000ea8000c1e1900 */
[----:B------:R0:W4:Y:S01]  /*1170*/  @!P3 LDG.E R17, desc[UR22][R10.64] ;  /* 0x000000160a11b981 */ /* 0x000122000c1e1900 */
[----:B------:R-:W-:-:S03]  /*1180*/  MOV R13, RZ ;  /* 0x000000ff000d7202 */ /* 0x000fc60000000f00 */
[----:B------:R0:W-:Y:S02]  /*1190*/  STL [R1+0x128], R24 ;  /* 0x0001281801007387 */ /* 0x0001e40000100800 */
[----:B0-----:R-:W-:-:S05]  /*11a0*/  @!P5 MOV R24, R2 ;  /* 0x000000020018d202 */ /* 0x001fca0000000f00 */
[----:B------:R-:W-:-:S05]  /*11b0*/  @!P5 IMAD.WIDE.U32 R24, R29, R8, R24 ;  /* 0x000000081d18d225 */ /* 0x000fca00078e0018 */
[----:B------:R-:W-:Y:S02]  /*11c0*/  @!P5 IADD3 R9, R25, R9, RZ ;  /* 0x000000091909d210 */ /* 0x000fe40007ffe0ff */
[C---:B------:R-:W-:Y:S02]  /*11d0*/  @!P5 SHF.L.U32 R6, R24.reuse, 0x1, RZ ;  /* 0x000000011806d819 */ /* 0x040fe400000006ff */
[----:B------:R-:W-:Y:S02]  /*11e0*/  @!P5 SHF.L.U64.HI R24, R24, 0x1, R9 ;  /* 0x000000011818d819 */ /* 0x000fe40000010209 */
[----:B-1----:R-:W-:-:S04]  /*11f0*/  @!P5 IADD3 R18, P3, R6, R18, RZ ;  /* 0x000000120612d210 */ /* 0x002fc80007f7e0ff */
[----:B------:R-:W-:-:S05]  /*1200*/  @!P5 IADD3.X R19, R24, R19, RZ, P3, !PT ;  /* 0x000000131813d210 */ /* 0x000fca0001ffe4ff */
[----:B------:R-:W4:Y:S01]  /*1210*/  @!P5 LDG.E R13, desc[UR22][R18.64] ;  /* 0x00000016120dd981 */ /* 0x000f22000c1e1900 */
[----:B------:R-:W-:Y:S02]  /*1220*/  SHF.R.S32.HI R7, RZ, 0x1f, R28 ;  /* 0x0000001fff077819 */ /* 0x000fe4000001141c */
[----:B------:R-:W-:-:S04]  /*1230*/  ISETP.GE.U32.AND P0, PT, R28, UR18, PT ;  /* 0x000000121c007c0c */ /* 0x000fc8000bf06070 */
[----:B------:R-:W-:-:S04]  /*1240*/  ISETP.GE.AND.EX P0, PT, R7, UR19, PT, P0 ;  /* 0x0000001307007c0c */ /* 0x000fc8000bf06300 */
[----:B------:R-:W-:-:S13]  /*1250*/  ISETP.GT.U32.OR P0, PT, R0, 0x29f, P0 ;  /* 0x0000029f0000780c */ /* 0x000fda0000704470 */
[----:B------:R-:W0:Y:S08]  /*1260*/  @!P0 LDC.64 R20, c[0x0][0x288] ;  /* 0x0000a200ff148b82 */ /* 0x000e300000000a00 */
[----:B------:R-:W1:Y:S01]  /*1270*/  @!P0 LDC.64 R8, c[0x0][0x230] ;  /* 0x00008c00ff088b82 */ /* 0x000e620000000a00 */
[----:B---3--:R-:W-:Y:S02]  /*1280*/  @!P5 IADD3 R14, P6, R6, R14, RZ ;  /* 0x0000000e060ed210 */ /* 0x008fe40007fde0ff */
[----:B------:R-:W-:-:S05]  /*1290*/  @!P0 MOV R6, R2 ;  /* 0x0000000200068202 */ /* 0x000fca0000000f00 */
[----:B------:R-:W3:Y:S01]  /*12a0*/  @!P0 LDC.64 R10, c[0x0][0x228] ;  /* 0x00008a00ff0a8b82 */ /* 0x000ee20000000a00 */
[----:B0-----:R-:W-:-:S04]  /*12b0*/  @!P0 IMAD R7, R7, R20, RZ ;  /* 0x0000001407078224 */ /* 0x001fc800078e02ff */
[C---:B------:R-:W-:Y:S01]  /*12c0*/  @!P0 IMAD R21, R28.reuse, R21, R7 ;  /* 0x000000151c158224 */ /* 0x040fe200078e0207 */
[----:B------:R-:W-:Y:S01]  /*12d0*/  @!P0 MOV R7, R5 ;  /* 0x0000000500078202 */ /* 0x000fe20000000f00 */
[----:B--2---:R-:W-:Y:S02]  /*12e0*/  STL [R1+0x14c], R26 ;  /* 0x00014c1a01007387 */ /* 0x004fe40000100800 */
[----:B------:R-:W-:Y:S02]  /*12f0*/  @!P0 IMAD.WIDE.U32 R6, R28, R20, R6 ;  /* 0x000000141c068225 */ /* 0x000fe400078e0006 */
[----:B----4-:R-:W-:Y:S03]  /*1300*/  STL [R1+0x144], R17 ;  /* 0x0001441101007387 */ /* 0x010fe60000100800 */
[----:B------:R-:W-:Y:S02]  /*1310*/  @!P0 IADD3 R21, R7, R21, RZ ;  /* 0x0000001507158210 */ /* 0x000fe40007ffe0ff */
[----:B------:R-:W-:-:S02]  /*1320*/  @!P0 SHF.L.U32 R7, R6, 0x1, RZ ;  /* 0x0000000106078819 */ /* 0x000fc400000006ff */
[----:B------:R-:W-:Y:S02]  /*1330*/  @!P5 IADD3.X R15, R24, R15, RZ, P6, !PT ;  /* 0x0000000f180fd210 */ /* 0x000fe400037fe4ff */
[----:B------:R-:W-:Y:S02]  /*1340*/  @!P0 SHF.L.U64.HI R6, R6, 0x1, R21 ;  /* 0x0000000106068819 */ /* 0x000fe40000010215 */
[----:B-1----:R-:W-:Y:S02]  /*1350*/  @!P0 IADD3 R8, P6, R7, R8, RZ ;  /* 0x0000000807088210 */ /* 0x002fe40007fde0ff */
[----:B------:R-:W-:Y:S02]  /*1360*/  CS2R R24, SRZ ;  /* 0x0000000000187805 */ /* 0x000fe4000001ff00 */
[----:B------:R-:W-:-:S05]  /*1370*/  @!P0 IADD3.X R9, R6, R9, RZ, P6, !PT ;  /* 0x0000000906098210 */ /* 0x000fca00037fe4ff */
[----:B------:R-:W2:Y:S04]  /*1380*/  @!P0 LDG.E R24, desc[UR22][R8.64] ;  /* 0x0000001608188981 */ /* 0x000ea8000c1e1900 */
[----:B------:R0:W-:Y:S02]  /*1390*/  STL [R1+0x130], R13 ;  /* 0x0001300d01007387 */ /* 0x0001e40000100800 */
[----:B0-----:R-:W-:-:S10]  /*13a0*/  HFMA2.MMA R13, -RZ, RZ, 0, 0 ;  /* 0x00000000ff0d7435 */ /* 0x001fd400000001ff */
[----:B------:R0:W4:Y:S01]  /*13b0*/  @!P5 LDG.E R13, desc[UR22][R14.64] ;  /* 0x000000160e0dd981 */ /* 0x000122000c1e1900 */
[----:B---3--:R-:W-:-:S04]  /*13c0*/  @!P0 IADD3 R10, P5, R7, R10, RZ ;  /* 0x0000000a070a8210 */ /* 0x008fc80007fbe0ff */
[----:B------:R-:W-:-:S05]  /*13d0*/  @!P0 IADD3.X R11, R6, R11, RZ, P5, !PT ;  /* 0x0000000b060b8210 */ /* 0x000fca0002ffe4ff */
[----:B------:R-:W3:Y:S01]  /*13e0*/  @!P0 LDG.E R25, desc[UR22][R10.64] ;  /* 0x000000160a198981 */ /* 0x000ee2000c1e1900 */
[----:B------:R-:W-:-:S04]  /*13f0*/  IADD3 R27, R16, 0x1b0, RZ ;  /* 0x000001b0101b7810 */ /* 0x000fc80007ffe0ff */
[----:B------:R-:W-:Y:S02]  /*1400*/  SHF.R.S32.HI R12, RZ, 0x1f, R27 ;  /* 0x0000001fff0c7819 */ /* 0x000fe4000001141b */
[----:B------:R-:W-:-:S04]  /*1410*/  ISETP.GE.U32.AND P2, PT, R27, UR18, PT ;  /* 0x000000121b007c0c */ /* 0x000fc8000bf46070 */
[----:B------:R-:W-:-:S04]  /*1420*/  ISETP.GE.AND.EX P2, PT, R12, UR19, PT, P2 ;  /* 0x000000130c007c0c */ /* 0x000fc8000bf46320 */
[----:B------:R-:W-:-:S13]  /*1430*/  ISETP.GT.U32.OR P2, PT, R0, 0x29f, P2 ;  /* 0x0000029f0000780c */ /* 0x000fda0001744470 */
[----:B------:R-:W1:Y:S08]  /*1440*/  @!P2 LDC.64 R22, c[0x0][0x288] ;  /* 0x0000a200ff16ab82 */ /* 0x000e700000000a00 */
[----:B------:R-:W2:Y:S08]  /*1450*/  @!P2 LDC.64 R18, c[0x0][0x230] ;  /* 0x00008c00ff12ab82 */ /* 0x000eb00000000a00 */
[----:B0-----:R-:W0:Y:S01]  /*1460*/  @!P2 LDC.64 R14, c[0x0][0x228] ;  /* 0x00008a00ff0eab82 */ /* 0x001e220000000a00 */
[----:B------:R-:W-:-:S02]  /*1470*/  @!P2 MOV R20, R2 ;  /* 0x000000020014a202 */ /* 0x000fc40000000f00 */
[----:B------:R-:W-:Y:S01]  /*1480*/  @!P2 MOV R21, R5 ;  /* 0x000000050015a202 */ /* 0x000fe20000000f00 */
[-C--:B-1----:R-:W-:Y:S02]  /*1490*/  @!P2 IMAD R12, R12, R22.reuse, RZ ;  /* 0x000000160c0ca224 */ /* 0x082fe400078e02ff */
[----:B------:R-:W-:-:S04]  /*14a0*/  @!P2 IMAD.WIDE.U32 R20, R27, R22, R20 ;  /* 0x000000161b14a225 */ /* 0x000fc800078e0014 */
[----:B------:R-:W-:Y:S01]  /*14b0*/  @!P2 IMAD R23, R27, R23, R12 ;  /* 0x000000171b17a224 */ /* 0x000fe200078e020c */
[----:B------:R-:W-:-:S04]  /*14c0*/  @!P2 SHF.L.U32 R6, R20, 0x1, RZ ;  /* 0x000000011406a819 */ /* 0x000fc800000006ff */
[----:B------:R-:W-:Y:S02]  /*14d0*/  @!P2 IADD3 R23, R21, R23, RZ ;  /* 0x000000171517a210 */ /* 0x000fe40007ffe0ff */
[C---:B--2---:R-:W-:Y:S02]  /*14e0*/  @!P2 IADD3 R8, P6, R6.reuse, R18, RZ ;  /* 0x000000120608a210 */ /* 0x044fe40007fde0ff */
[----:B0-----:R-:W-:Y:S01]  /*14f0*/  @!P2 IADD3 R14, P5, R6, R14, RZ ;  /* 0x0000000e060ea210 */ /* 0x001fe20007fbe0ff */
[----:B----4-:R-:W-:Y:S04]  /*1500*/  STL [R1+0x150], R13 ;  /* 0x0001500d01007387 */ /* 0x010fe80000100800 */
[----:B------:R0:W-:Y:S04]  /*1510*/  STL [R1+0x158], R24 ;  /* 0x0001581801007387 */ /* 0x0001e80000100800 */
[----:B---3--:R1:W-:Y:S01]  /*1520*/  STL [R1+0x154], R25 ;  /* 0x0001541901007387 */ /* 0x0083e20000100800 */
[----:B0-----:R-:W-:-:S04]  /*1530*/  @!P2 SHF.L.U64.HI R24, R20, 0x1, R23 ;  /* 0x000000011418a819 */ /* 0x001fc80000010217 */
[C---:B------:R-:W-:Y:S02]  /*1540*/  @!P2 IADD3.X R9, R24.reuse, R19, RZ, P6, !PT ;  /* 0x000000131809a210 */ /* 0x040fe400037fe4ff */
[----:B------:R-:W-:Y:S02]  /*1550*/  @!P2 IADD3.X R15, R24, R15, RZ, P5, !PT ;  /* 0x0000000f180fa210 */ /* 0x000fe40002ffe4ff */
[----:B-1----:R-:W-:-:S06]  /*1560*/  CS2R R24, SRZ ;  /* 0x0000000000187805 */ /* 0x002fcc000001ff00 */
[----:B------:R0:W2:Y:S04]  /*1570*/  @!P2 LDG.E R24, desc[UR22][R14.64] ;  /* 0x000000160e18a981 */ /* 0x0000a8000c1e1900 */
[----:B------:R-:W3:Y:S01]  /*1580*/  @!P2 LDG.E R25, desc[UR22][R8.64] ;  /* 0x000000160819a981 */ /* 0x000ee2000c1e1900 */
[----:B------:R-:W-:-:S04]  /*1590*/  IADD3 R26, R16, 0x1c0, RZ ;  /* 0x000001c0101a7810 */ /* 0x000fc80007ffe0ff */
[----:B------:R-:W-:Y:S02]  /*15a0*/  SHF.R.S32.HI R17, RZ, 0x1f, R26 ;  /* 0x0000001fff117819 */ /* 0x000fe4000001141a */
[----:B------:R-:W-:-:S04]  /*15b0*/  ISETP.GE.U32.AND P4, PT, R26, UR18, PT ;  /* 0x000000121a007c0c */ /* 0x000fc8000bf86070 */
[----:B------:R-:W-:-:S04]  /*15c0*/  ISETP.GE.AND.EX P4, PT, R17, UR19, PT, P4 ;  /* 0x0000001311007c0c */ /* 0x000fc8000bf86340 */
[----:B------:R-:W-:Y:S02]  /*15d0*/  ISETP.GT.U32.OR P4, PT, R0, 0x29f, P4 ;  /* 0x0000029f0000780c */ /* 0x000fe40002784470 */
[----:B------:R-:W-:-:S04]  /*15e0*/  IADD3 R28, R16, 0x1d0, RZ ;  /* 0x000001d0101c7810 */ /* 0x000fc80007ffe0ff */
[----:B------:R-:W-:Y:S02]  /*15f0*/  SHF.R.S32.HI R7, RZ, 0x1f, R28 ;  /* 0x0000001fff077819 */ /* 0x000fe4000001141c */
[----:B------:R-:W-:-:S05]  /*1600*/  ISETP.GE.U32.AND P3, PT, R28, UR18, PT ;  /* 0x000000121c007c0c */ /* 0x000fca000bf66070 */
[----:B------:R-:W1:Y:S01]  /*1610*/  @!P4 LDC.64 R12, c[0x0][0x288] ;  /* 0x0000a200ff0ccb82 */ /* 0x000e620000000a00 */
[----:B------:R-:W-:-:S04]  /*1620*/  ISETP.GE.AND.EX P3, PT, R7, UR19, PT, P3 ;  /* 0x0000001307007c0c */ /* 0x000fc8000bf66330 */
[----:B------:R-:W-:Y:S02]  /*1630*/  ISETP.GT.U32.OR P3, PT, R0, 0x29f, P3 ;  /* 0x0000029f0000780c */ /* 0x000fe40001f64470 */
[----:B------:R-:W-:Y:S01]  /*1640*/  @!P4 MOV R10, R2 ;  /* 0x00000002000ac202 */ /* 0x000fe20000000f00 */
[----:B------:R-:W4:Y:S01]  /*1650*/  @!P4 LDC.64 R18, c[0x0][0x230] ;  /* 0x00008c00ff12cb82 */ /* 0x000f220000000a00 */
[----:B------:R-:W-:-:S07]  /*1660*/  @!P4 MOV R11, R5 ;  /* 0x00000005000bc202 */ /* 0x000fce0000000f00 */
[----:B------:R-:W4:Y:S08]  /*1670*/  @!P4 LDC.64 R22, c[0x0][0x228] ;  /* 0x00008a00ff16cb82 */ /* 0x000f300000000a00 */
[----:B------:R-:W4:Y:S01]  /*1680*/  @!P3 LDC.64 R20, c[0x0][0x288] ;  /* 0x0000a200ff14bb82 */ /* 0x000f220000000a00 */
[-C--:B-1----:R-:W-:Y:S02]  /*1690*/  @!P4 IMAD R17, R17, R12.reuse, RZ ;  /* 0x0000000c1111c224 */ /* 0x082fe400078e02ff */
[----:B------:R-:W-:-:S04]  /*16a0*/  @!P4 IMAD.WIDE.U32 R10, R26, R12, R10 ;  /* 0x0000000c1a0ac225 */ /* 0x000fc800078e000a */
[----:B------:R-:W-:Y:S01]  /*16b0*/  @!P4 IMAD R17, R26, R13, R17 ;  /* 0x0000000d1a11c224 */ /* 0x000fe200078e0211 */
[----:B0-----:R-:W0:Y:S04]  /*16c0*/  @!P3 LDC.64 R14, c[0x0][0x230] ;  /* 0x00008c00ff0ebb82 */ /* 0x001e280000000a00 */
[----:B------:R-:W-:Y:S02]  /*16d0*/  @!P4 IADD3 R12, R11, R17, RZ ;  /* 0x000000110b0cc210 */ /* 0x000fe40007ffe0ff */
[C---:B------:R-:W-:Y:S02]  /*16e0*/  @!P4 SHF.L.U32 R17, R10.reuse, 0x1, RZ ;  /* 0x000000010a11c819 */ /* 0x040fe400000006ff */
[----:B------:R-:W-:Y:S02]  /*16f0*/  @!P4 SHF.L.U64.HI R12, R10, 0x1, R12 ;  /* 0x000000010a0cc819 */ /* 0x000fe4000001020c */
[----:B------:R-:W1:Y:S01]  /*1700*/  @!P3 LDC.64 R10, c[0x0][0x228] ;  /* 0x00008a00ff0abb82 */ /* 0x000e620000000a00 */
[----:B------:R-:W-:Y:S01]  /*1710*/  HFMA2.MMA R26, -RZ, RZ, 0, 0 ;  /* 0x00000000ff1a7435 */ /* 0x000fe200000001ff */
[----:B----4-:R-:W-:Y:S01]  /*1720*/  @!P3 IMAD R7, R7, R20, RZ ;  /* 0x000000140707b224 */ /* 0x010fe200078e02ff */
[----:B------:R-:W-:-:S03]  /*1730*/  @!P4 IADD3 R18, P6, R17, R18, RZ ;  /* 0x000000121112c210 */ /* 0x000fc60007fde0ff */
[----:B------:R-:W-:Y:S01]  /*1740*/  @!P3 IMAD R21, R28, R21, R7 ;  /* 0x000000151c15b224 */ /* 0x000fe200078e0207 */
[----:B------:R-:W-:Y:S01]  /*1750*/  HFMA2.MMA R7, -RZ, RZ, 0, 0 ;  /* 0x00000000ff077435 */ /* 0x000fe200000001ff */
[----:B------:R-:W-:Y:S02]  /*1760*/  @!P4 IADD3 R22, P5, R17, R22, RZ ;  /* 0x000000161116c210 */ /* 0x000fe40007fbe0ff */
[C---:B------:R-:W-:Y:S02]  /*1770*/  @!P4 IADD3.X R19, R12.reuse, R19, RZ, P6, !PT ;  /* 0x000000130c13c210 */ /* 0x040fe400037fe4ff */
[----:B------:R-:W-:-:S03]  /*1780*/  @!P4 IADD3.X R23, R12, R23, RZ, P5, !PT ;  /* 0x000000170c17c210 */ /* 0x000fc60002ffe4ff */
[----:B------:R-:W4:Y:S04]  /*1790*/  @!P4 LDG.E R26, desc[UR22][R18.64] ;  /* 0x00000016121ac981 */ /* 0x000f28000c1e1900 */
[----:B------:R1:W4:Y:S04]  /*17a0*/  @!P4 LDG.E R7, desc[UR22][R22.64] ;  /* 0x000000161607c981 */ /* 0x000328000c1e1900 */
[----:B--2---:R2:W-:Y:S04]  /*17b0*/  STL [R1+0x148], R24 ;  /* 0x0001481801007387 */ /* 0x0045e80000100800 */
[----:B---3--:R3:W-:Y:S01]  /*17c0*/  STL [R1+0x120], R25 ;  /* 0x0001201901007387 */ /* 0x0087e20000100800 */
[----:B--2---:R-:W-:-:S02]  /*17d0*/  @!P3 MOV R24, R2 ;  /* 0x000000020018b202 */ /* 0x004fc40000000f00 */
[----:B---3--:R-:W-:-:S03]  /*17e0*/  @!P3 MOV R25, R5 ;  /* 0x000000050019b202 */ /* 0x008fc60000000f00 */
[----:B------:R-:W-:-:S05]  /*17f0*/  @!P3 IMAD.WIDE.U32 R24, R28, R20, R24 ;  /* 0x000000141c18b225 */ /* 0x000fca00078e0018 */
[----:B------:R-:W-:Y:S02]  /*1800*/  @!P3 IADD3 R12, R25, R21, RZ ;  /* 0x00000015190cb210 */ /* 0x000fe40007ffe0ff */
[C---:B------:R-:W-:Y:S02]  /*1810*/  @!P3 SHF.L.U32 R17, R24.reuse, 0x1, RZ ;  /* 0x000000011811b819 */ /* 0x040fe400000006ff */
[----:B------:R-:W-:Y:S01]  /*1820*/  @!P3 SHF.L.U64.HI R12, R24, 0x1, R12 ;  /* 0x00000001180cb819 */ /* 0x000fe2000001020c */
[----:B------:R-:W-:Y:S01]  /*1830*/  HFMA2.MMA R24, -RZ, RZ, 0, 0 ;  /* 0x00000000ff187435 */ /* 0x000fe200000001ff */
[C---:B0-----:R-:W-:Y:S02]  /*1840*/  @!P3 IADD3 R14, P4, R17.reuse, R14, RZ ;  /* 0x0000000e110eb210 */ /* 0x041fe40007f9e0ff */
[----:B-1----:R-:W-:Y:S02]  /*1850*/  @!P3 IADD3 R10, P5, R17, R10, RZ ;  /* 0x0000000a110ab210 */ /* 0x002fe40007fbe0ff */
[----:B------:R-:W-:-:S02]  /*1860*/  MOV R28, RZ ;  /* 0x000000ff001c7202 */ /* 0x000fc40000000f00 */
[C---:B------:R-:W-:Y:S02]  /*1870*/  @!P3 IADD3.X R15, R12.reuse, R15, RZ, P4, !PT ;  /* 0x0000000f0c0fb210 */ /* 0x040fe400027fe4ff */
[----:B------:R-:W-:-:S03]  /*1880*/  @!P3 IADD3.X R11, R12, R11, RZ, P5, !PT ;  /* 0x0000000b0c0bb210 */ /* 0x000fc60002ffe4ff */
[----:B------:R0:W2:Y:S04]  /*1890*/  @!P3 LDG.E R28, desc[UR22][R14.64] ;  /* 0x000000160e1cb981 */ /* 0x0000a8000c1e1900 */
[----:B------:R-:W3:Y:S01]  /*18a0*/  @!P3 LDG.E R24, desc[UR22][R10.64] ;  /* 0x000000160a18b981 */ /* 0x000ee2000c1e1900 */
[----:B------:R-:W-:-:S04]  /*18b0*/  IADD3 R29, R16, 0x1e0, RZ ;  /* 0x000001e0101d7810 */ /* 0x000fc80007ffe0ff */
[----:B------:R-:W-:Y:S02]  /*18c0*/  SHF.R.S32.HI R6, RZ, 0x1f, R29 ;  /* 0x0000001fff067819 */ /* 0x000fe4000001141d */
[----:B------:R-:W-:-:S04]  /*18d0*/  ISETP.GE.U32.AND P0, PT, R29, UR18, PT ;  /* 0x000000121d007c0c */ /* 0x000fc8000bf06070 */
[----:B------:R-:W-:-:S04]  /*18e0*/  ISETP.GE.AND.EX P0, PT, R6, UR19, PT, P0 ;  /* 0x0000001306007c0c */ /* 0x000fc8000bf06300 */
[----:B------:R-:W-:Y:S02]  /*18f0*/  ISETP.GT.U32.OR P0, PT, R0, 0x29f, P0 ;  /* 0x0000029f0000780c */ /* 0x000fe40000704470 */
[----:B------:R-:W-:-:S11]  /*1900*/  IADD3 R13, R16, 0x140, RZ ;  /* 0x00000140100d7810 */ /* 0x000fd60007ffe0ff */
[----:B------:R-:W1:Y:S01]  /*1910*/  @!P0 LDC.64 R8, c[0x0][0x288] ;  /* 0x0000a200ff088b82 */ /* 0x000e620000000a00 */
[----:B------:R-:W-:Y:S02]  /*1920*/  ISETP.GE.U32.AND P2, PT, R13, UR18, PT ;  /* 0x000000120d007c0c */ /* 0x000fe4000bf46070 */
[----:B------:R-:W-:-:S04]  /*1930*/  SHF.R.S32.HI R27, RZ, 0x1f, R13 ;  /* 0x0000001fff1b7819 */ /* 0x000fc8000001140d */
[----:B------:R-:W-:Y:S01]  /*1940*/  ISETP.GE.AND.EX P2, PT, R27, UR19, PT, P2 ;  /* 0x000000131b007c0c */ /* 0x000fe2000bf46320 */
[----:B------:R-:W0:Y:S03]  /*1950*/  @!P0 LDC.64 R22, c[0x0][0x230] ;  /* 0x00008c00ff168b82 */ /* 0x000e260000000a00 */
[----:B------:R-:W-:Y:S02]  /*1960*/  ISETP.GT.U32.OR P2, PT, R0, 0x29f, P2 ;  /* 0x0000029f0000780c */ /* 0x000fe40001744470 */
[----:B------:R-:W-:Y:S02]  /*1970*/  @!P0 MOV R20, R2 ;  /* 0x0000000200148202 */ /* 0x000fe40000000f00 */
[----:B------:R-:W-:Y:S01]  /*1980*/  @!P0 MOV R21, R5 ;  /* 0x0000000500158202 */ /* 0x000fe20000000f00 */
[----:B-1----:R-:W-:-:S08]  /*1990*/  @!P0 IMAD R6, R6, R8, RZ ;  /* 0x0000000806068224 */ /* 0x002fd000078e02ff */
[----:B------:R-:W1:Y:S01]  /*19a0*/  @!P2 LDC.64 R18, c[0x0][0x288] ;  /* 0x0000a200ff12ab82 */ /* 0x000e620000000a00 */
[C---:B------:R-:W-:Y:S02]  /*19b0*/  @!P0 IMAD R6, R29.reuse, R9, R6 ;  /* 0x000000091d068224 */ /* 0x040fe400078e0206 */
[----:B------:R-:W-:-:S05]  /*19c0*/  @!P0 IMAD.WIDE.U32 R8, R29, R8, R20 ;  /* 0x000000081d088225 */ /* 0x000fca00078e0014 */
[----:B------:R-:W1:Y:S01]  /*19d0*/  @!P0 LDC.64 R20, c[0x0][0x228] ;  /* 0x00008a00ff148b82 */ /* 0x000e620000000a00 */
[----:B------:R-:W-:Y:S02]  /*19e0*/  @!P0 IADD3 R6, R9, R6, RZ ;  /* 0x0000000609068210 */ /* 0x000fe40007ffe0ff */
[C---:B------:R-:W-:Y:S02]  /*19f0*/  @!P0 SHF.L.U32 R12, R8.reuse, 0x1, RZ ;  /* 0x00000001080c8819 */ /* 0x040fe400000006ff */
[----:B------:R-:W-:Y:S02]  /*1a00*/  @!P0 SHF.L.U64.HI R6, R8, 0x1, R6 ;  /* 0x0000000108068819 */ /* 0x000fe40000010206 */
[----:B0-----:R-:W-:Y:S01]  /*1a10*/  @!P0 IADD3 R22, P5, R12, R22, RZ ;  /* 0x000000160c168210 */ /* 0x001fe20007fbe0ff */
[----:B------:R-:W0:Y:S01]  /*1a20*/  @!P2 LDC.64 R14, c[0x0][0x230] ;  /* 0x00008c00ff0eab82 */ /* 0x000e220000000a00 */
[----:B------:R-:W-:Y:S02]  /*1a30*/  MOV R29, RZ ;  /* 0x000000ff001d7202 */ /* 0x000fe40000000f00 */
[----:B------:R-:W-:-:S05]  /*1a40*/  @!P0 IADD3.X R23, R6, R23, RZ, P5, !PT ;  /* 0x0000001706178210 */ /* 0x000fca0002ffe4ff */
[----:B------:R-:W0:Y:S01]  /*1a50*/  @!P2 LDC.64 R8, c[0x0][0x228] ;  /* 0x00008a00ff08ab82 */ /* 0x000e220000000a00 */
[----:B------:R-:W3:Y:S04]  /*1a60*/  @!P0 LDG.E R29, desc[UR22][R22.64] ;  /* 0x00000016161d8981 */ /* 0x000ee8000c1e1900 */
[----:B----4-:R-:W-:Y:S01]  /*1a70*/  STL [R1+0x134], R7 ;  /* 0x0001340701007387 */ /* 0x010fe20000100800 */
[----:B------:R-:W-:-:S03]  /*1a80*/  @!P2 MOV R25, R5 ;  /* 0x000000050019a202 */ /* 0x000fc60000000f00 */
[----:B------:R-:W-:Y:S01]  /*1a90*/  STL [R1+0x15c], R26 ;  /* 0x00015c1a01007387 */ /* 0x000fe20000100800 */
[----:B-1----:R-:W-:-:S04]  /*1aa0*/  @!P2 IMAD R27, R27, R18, RZ ;  /* 0x000000121b1ba224 */ /* 0x002fc800078e02ff */
[----:B------:R-:W-:Y:S01]  /*1ab0*/  @!P2 IMAD R19, R13, R19, R27 ;  /* 0x000000130d13a224 */ /* 0x000fe200078e021b */
[----:B------:R-:W-:-:S04]  /*1ac0*/  @!P0 IADD3 R20, P5, R12, R20, RZ ;  /* 0x000000140c148210 */ /* 0x000fc80007fbe0ff */
[----:B------:R-:W-:Y:S01]  /*1ad0*/  @!P0 IADD3.X R21, R6, R21, RZ, P5, !PT ;  /* 0x0000001506158210 */ /* 0x000fe20002ffe4ff */
[----:B--2---:R-:W-:Y:S04]  /*1ae0*/  STL [R1+0x114], R28 ;  /* 0x0001141c01007387 */ /* 0x004fe80000100800 */
[----:B---3--:R1:W-:Y:S02]  /*1af0*/  STL [R1+0x11c], R24 ;  /* 0x00011c1801007387 */ /* 0x0083e40000100800 */
[----:B-1----:R-:W-:-:S05]  /*1b00*/  @!P2 MOV R24, R2 ;  /* 0x000000020018a202 */ /* 0x002fca0000000f00 */
[----:B------:R-:W-:-:S05]  /*1b10*/  @!P2 IMAD.WIDE.U32 R24, R13, R18, R24 ;  /* 0x000000120d18a225 */ /* 0x000fca00078e0018 */
[----:B------:R-:W-:Y:S02]  /*1b20*/  @!P2 IADD3 R19, R25, R19, RZ ;  /* 0x000000131913a210 */ /* 0x000fe40007ffe0ff */
[C---:B------:R-:W-:Y:S02]  /*1b30*/  @!P2 SHF.L.U32 R13, R24.reuse, 0x1, RZ ;  /* 0x00000001180da819 */ /* 0x040fe400000006ff */
[----:B------:R-:W-:Y:S02]  /*1b40*/  @!P2 SHF.L.U64.HI R24, R24, 0x1, R19 ;  /* 0x000000011818a819 */ /* 0x000fe40000010213 */
[C---:B0-----:R-:W-:Y:S02]  /*1b50*/  @!P2 IADD3 R12, P5, R13.reuse, R14, RZ ;  /* 0x0000000e0d0ca210 */ /* 0x041fe40007fbe0ff */
[----:B------:R-:W-:Y:S02]  /*1b60*/  @!P2 IADD3 R8, P6, R13, R8, RZ ;  /* 0x000000080d08a210 */ /* 0x000fe40007fde0ff */
[----:B------:R-:W-:-:S02]  /*1b70*/  @!P2 IADD3.X R13, R24, R15, RZ, P5, !PT ;  /* 0x0000000f180da210 */ /* 0x000fc40002ffe4ff */
[----:B------:R-:W-:Y:S02]  /*1b80*/  @!P2 IADD3.X R9, R24, R9, RZ, P6, !PT ;  /* 0x000000091809a210 */ /* 0x000fe400037fe4ff */
[----:B------:R-:W-:-:S06]  /*1b90*/  CS2R R24, SRZ ;  /* 0x0000000000187805 */ /* 0x000fcc000001ff00 */
[----:B------:R-:W2:Y:S01]  /*1ba0*/  @!P2 LDG.E R24, desc[UR22][R12.64] ;  /* 0x000000160c18a981 */ /* 0x000ea2000c1e1900 */
[C---:B------:R-:W-:Y:S02]  /*1bb0*/  IADD3 R7, R16.reuse, 0xd0, RZ ;  /* 0x000000d010077810 */ /* 0x040fe40007ffe0ff */
[----:B------:R-:W-:Y:S01]  /*1bc0*/  IADD3 R17, R16, 0xe0, RZ ;  /* 0x000000e010117810 */ /* 0x000fe20007ffe0ff */
[----:B------:R0:W3:Y:S01]  /*1bd0*/  @!P2 LDG.E R25, desc[UR22][R8.64] ;  /* 0x000000160819a981 */ /* 0x0000e2000c1e1900 */
[----:B------:R-:W-:Y:S02]  /*1be0*/  ISETP.GE.U32.AND P4, PT, R7, UR18, PT ;  /* 0x0000001207007c0c */ /* 0x000fe4000bf86070 */
[----:B------:R-:W-:-:S04]  /*1bf0*/  SHF.R.S32.HI R26, RZ, 0x1f, R7 ;  /* 0x0000001fff1a7819 */ /* 0x000fc80000011407 */
[----:B------:R-:W-:-:S04]  /*1c00*/  ISETP.GE.AND.EX P4, PT, R26, UR19, PT, P4 ;  /* 0x000000131a007c0c */ /* 0x000fc8000bf86340 */
[----:B------:R-:W-:Y:S02]  /*1c10*/  ISETP.GT.U32.OR P4, PT, R0, 0x29f, P4 ;  /* 0x0000029f0000780c */ /* 0x000fe40002784470 */
[----:B------:R-:W-:Y:S02]  /*1c20*/  ISETP.GE.U32.AND P3, PT, R17, UR18, PT ;  /* 0x0000001211007c0c */ /* 0x000fe4000bf66070 */
[----:B------:R-:W-:-:S04]  /*1c30*/  SHF.R.S32.HI R28, RZ, 0x1f, R17 ;  /* 0x0000001fff1c7819 */ /* 0x000fc80000011411 */
[----:B------:R-:W-:-:S04]  /*1c40*/  ISETP.GE.AND.EX P3, PT, R28, UR19, PT, P3 ;  /* 0x000000131c007c0c */ /* 0x000fc8000bf66330 */
[----:B------:R-:W-:Y:S01]  /*1c50*/  ISETP.GT.U32.OR P3, PT, R0, 0x29f, P3 ;  /* 0x0000029f0000780c */ /* 0x000fe20001f64470 */
[----:B------:R-:W1:Y:S01]  /*1c60*/  @!P4 LDC.64 R10, c[0x0][0x288] ;  /* 0x0000a200ff0acb82 */ /* 0x000e620000000a00 */
[----:B------:R4:W-:Y:S11]  /*1c70*/  STL [R1+0x10c], R29 ;  /* 0x00010c1d01007387 */ /* 0x0009f60000100800 */
[----:B------:R-:W2:Y:S01]  /*1c80*/  @!P3 LDC.64 R14, c[0x0][0x288] ;  /* 0x0000a200ff0ebb82 */ /* 0x000ea20000000a00 */
[----:B------:R-:W-:-:S07]  /*1c90*/  @!P4 MOV R22, R2 ;  /* 0x000000020016c202 */ /* 0x000fce0000000f00 */
[----:B------:R-:W0:Y:S01]  /*1ca0*/  @!P4 LDC.64 R18, c[0x0][0x230] ;  /* 0x00008c00ff12cb82 */ /* 0x000e220000000a00 */
[----:B----4-:R-:W-:Y:S01]  /*1cb0*/  HFMA2.MMA R29, -RZ, RZ, 0, 0 ;  /* 0x00000000ff1d7435 */ /* 0x010fe200000001ff */
[----:B------:R-:W-:Y:S01]  /*1cc0*/  @!P4 MOV R23, R5 ;  /* 0x000000050017c202 */ /* 0x000fe20000000f00 */
[----:B-1----:R-:W-:Y:S01]  /*1cd0*/  @!P4 IMAD R26, R26, R10, RZ ;  /* 0x0000000a1a1ac224 */ /* 0x002fe200078e02ff */
[----:B------:R-:W-:-:S04]  /*1ce0*/  IADD3 R6, R16, 0xf0, RZ ;  /* 0x000000f010067810 */ /* 0x000fc80007ffe0ff */
[----:B0-----:R-:W0:Y:S03]  /*1cf0*/  @!P3 LDC.64 R8, c[0x0][0x228] ;  /* 0x00008a00ff08bb82 */ /* 0x001e260000000a00 */
[----:B------:R1:W4:Y:S05]  /*1d00*/  @!P0 LDG.E R29, desc[UR22][R20.64] ;  /* 0x00000016141d8981 */ /* 0x00032a000c1e1900 */
[----:B-1----:R-:W1:Y:S01]  /*1d10*/  @!P4 LDC.64 R20, c[0x0][0x228] ;  /* 0x00008a00ff14cb82 */ /* 0x002e620000000a00 */
[C---:B------:R-:W-:Y:S02]  /*1d20*/  @!P4 IMAD R11, R7.reuse, R11, R26 ;  /* 0x0000000b070bc224 */ /* 0x040fe400078e021a */
[----:B------:R-:W-:-:S05]  /*1d30*/  @!P4 IMAD.WIDE.U32 R22, R7, R10, R22 ;  /* 0x0000000a0716c225 */ /* 0x000fca00078e0016 */
[----:B------:R-:W-:Y:S02]  /*1d40*/  @!P4 IADD3 R11, R23, R11, RZ ;  /* 0x0000000b170bc210 */ /* 0x000fe40007ffe0ff */
[----:B------:R-:W-:Y:S01]  /*1d50*/  @!P4 SHF.L.U32 R23, R22, 0x1, RZ ;  /* 0x000000011617c819 */ /* 0x000fe200000006ff */
[----:B------:R-:W-:-:S03]  /*1d60*/  HFMA2.MMA R26, -RZ, RZ, 0, 0 ;  /* 0x00000000ff1a7435 */ /* 0x000fc600000001ff */
[C---:B------:R-:W-:Y:S02]  /*1d70*/  @!P4 IADD3 R18, P6, R23.reuse, R18, RZ ;  /* 0x000000121712c210 */ /* 0x040fe40007fde0ff */
[----:B-1----:R-:W-:Y:S01]  /*1d80*/  @!P4 IADD3 R20, P5, R23, R20, RZ ;  /* 0x000000141714c210 */ /* 0x002fe20007fbe0ff */
[----:B--2---:R1:W-:Y:S02]  /*1d90*/  STL [R1+0x100], R24 ;  /* 0x0001001801007387 */ /* 0x0043e40000100800 */
[----:B-1----:R-:W-:Y:S01]  /*1da0*/  @!P4 SHF.L.U64.HI R24, R22, 0x1, R11 ;  /* 0x000000011618c819 */ /* 0x002fe2000001020b */
[----:B------:R-:W-:Y:S01]  /*1db0*/  @!P3 IMAD R22, R28, R14, RZ ;  /* 0x0000000e1c16b224 */ /* 0x000fe200078e02ff */
[----:B------:R-:W-:Y:S01]  /*1dc0*/  HFMA2.MMA R28, -RZ, RZ, 0, 0 ;  /* 0x00000000ff1c7435 */ /* 0x000fe200000001ff */
[----:B------:R-:W-:Y:S01]  /*1dd0*/  ISETP.GE.U32.AND P0, PT, R6, UR18, PT ;  /* 0x0000001206007c0c */ /* 0x000fe2000bf06070 */
[----:B------:R-:W1:Y:S01]  /*1de0*/  @!P3 LDC.64 R10, c[0x0][0x230] ;  /* 0x00008c00ff0abb82 */ /* 0x000e620000000a00 */
[----:B------:R-:W-:-:S02]  /*1df0*/  @!P4 IADD3.X R19, R24, R19, RZ, P6, !PT ;  /* 0x000000131813c210 */ /* 0x000fc400037fe4ff */
[----:B------:R-:W-:-:S05]  /*1e00*/  @!P4 IADD3.X R21, R24, R21, RZ, P5, !PT ;  /* 0x000000151815c210 */ /* 0x000fca0002ffe4ff */
[----:B------:R-:W2:Y:S04]  /*1e10*/  @!P4 LDG.E R28, desc[UR22][R18.64] ;  /* 0x00000016121cc981 */ /* 0x000ea8000c1e1900 */
[----:B------:R0:W2:Y:S01]  /*1e20*/  @!P4 LDG.E R26, desc[UR22][R20.64] ;  /* 0x00000016141ac981 */ /* 0x0000a2000c1e1900 */
[----:B------:R-:W-:-:S04]  /*1e30*/  SHF.R.S32.HI R27, RZ, 0x1f, R6 ;  /* 0x0000001fff1b7819 */ /* 0x000fc80000011406 */
[----:B------:R-:W-:-:S04]  /*1e40*/  ISETP.GE.AND.EX P0, PT, R27, UR19, PT, P0 ;  /* 0x000000131b007c0c */ /* 0x000fc8000bf06300 */
[----:B------:R-:W-:Y:S01]  /*1e50*/  ISETP.GT.U32.OR P0, PT, R0, 0x29f, P0 ;  /* 0x0000029f0000780c */ /* 0x000fe20000704470 */
[----:B------:R-:W-:Y:S01]  /*1e60*/  @!P3 IMAD R15, R17, R15, R22 ;  /* 0x0000000f110fb224 */ /* 0x000fe200078e0216 */
[----:B------:R-:W-:Y:S02]  /*1e70*/  @!P3 MOV R22, R2 ;  /* 0x000000020016b202 */ /* 0x000fe40000000f00 */
[----:B------:R-:W-:-:S09]  /*1e80*/  @!P3 MOV R23, R5 ;  /* 0x000000050017b202 */ /* 0x000fd20000000f00 */
[----:B------:R-:W4:Y:S01]  /*1e90*/  @!P0 LDC.64 R12, c[0x0][0x288] ;  /* 0x0000a200ff0c8b82 */ /* 0x000f220000000a00 */
[----:B------:R-:W-:-:S03]  /*1ea0*/  @!P3 IMAD.WIDE.U32 R22, R17, R14, R22 ;  /* 0x0000000e1116b225 */ /* 0x000fc600078e0016 */
[----:B0-----:R-:W-:Y:S02]  /*1eb0*/  @!P3 SHF.L.U32 R20, R22, 0x1, RZ ;  /* 0x000000011614b819 */ /* 0x001fe400000006ff */
[----:B------:R-:W-:Y:S02]  /*1ec0*/  @!P0 MOV R21, R5 ;  /* 0x0000000500158202 */ /* 0x000fe40000000f00 */
[C---:B-1----:R-:W-:Y:S02]  /*1ed0*/  @!P3 IADD3 R10, P4, R20.reuse, R10, RZ ;  /* 0x0000000a140ab210 */ /* 0x042fe40007f9e0ff */
[----:B------:R-:W-:Y:S02]  /*1ee0*/  @!P3 IADD3 R8, P5, R20, R8, RZ ;  /* 0x000000081408b210 */ /* 0x000fe40007fbe0ff */
[----:B------:R-:W-:Y:S02]  /*1ef0*/  @!P0 MOV R20, R2 ;  /* 0x0000000200148202 */ /* 0x000fe40000000f00 */
[----:B------:R-:W-:Y:S01]  /*1f00*/  @!P3 IADD3 R15, R23, R15, RZ ;  /* 0x0000000f170fb210 */ /* 0x000fe20007ffe0ff */
[----:B---3--:R-:W-:Y:S01]  /*1f10*/  STL [R1+0x110], R25 ;  /* 0x0001101901007387 */ /* 0x008fe20000100800 */
[----:B----4-:R-:W-:-:S02]  /*1f20*/  @!P0 IMAD R27, R27, R12, RZ ;  /* 0x0000000c1b1b8224 */ /* 0x010fc400078e02ff */
[----:B------:R-:W-:Y:S01]  /*1f30*/  @!P0 IMAD.WIDE.U32 R20, R6, R12, R20 ;  /* 0x0000000c06148225 */ /* 0x000fe200078e0014 */
[----:B------:R-:W-:Y:S01]  /*1f40*/  STL [R1+0x118], R29 ;  /* 0x0001181d01007387 */ /* 0x000fe20000100800 */
[----:B------:R-:W-:Y:S02]  /*1f50*/  @!P3 SHF.L.U64.HI R17, R22, 0x1, R15 ;  /* 0x000000011611b819 */ /* 0x000fe4000001020f */
[----:B------:R-:W-:Y:S01]  /*1f60*/  @!P0 IMAD R13, R6, R13, R27 ;  /* 0x0000000d060d8224 */ /* 0x000fe200078e021b */
[----:B------:R-:W-:Y:S01]  /*1f70*/  HFMA2.MMA R6, -RZ, RZ, 0, 0 ;  /* 0x00000000ff067435 */ /* 0x000fe200000001ff */
[----:B------:R-:W-:Y:S01]  /*1f80*/  STL [R1+0x168], R29 ;  /* 0x0001681d01007387 */ /* 0x000fe20000100800 */
[C---:B------:R-:W-:Y:S01]  /*1f90*/  @!P3 IADD3.X R9, R17.reuse, R9, RZ, P5, !PT ;  /* 0x000000091109b210 */ /* 0x040fe20002ffe4ff */
[----:B------:R-:W0:Y:S01]  /*1fa0*/  @!P0 LDC.64 R14, c[0x0][0x230] ;  /* 0x00008c00ff0e8b82 */ /* 0x000e220000000a00 */
[----:B------:R-:W-:-:S06]  /*1fb0*/  @!P3 IADD3.X R11, R17, R11, RZ, P4, !PT ;  /* 0x0000000b110bb210 */ /* 0x000fcc00027fe4ff */
[----:B------:R-:W3:Y:S01]  /*1fc0*/  @!P3 LDG.E R6, desc[UR22][R8.64] ;  /* 0x000000160806b981 */ /* 0x000ee2000c1e1900 */
[----:B------:R-:W1:Y:S03]  /*1fd0*/  @!P0 LDC.64 R22, c[0x0][0x228] ;  /* 0x00008a00ff168b82 */ /* 0x000e660000000a00 */
[----:B--2---:R-:W-:Y:S04]  /*1fe0*/  STL [R1+0xe4], R28 ;  /* 0x0000e41c01007387 */ /* 0x004fe80000100800 */
[----:B------:R2:W-:Y:S02]  /*1ff0*/  STL [R1+0xf0], R26 ;  /* 0x0000f01a01007387 */ /* 0x0005e40000100800 */
[----:B--2---:R-:W-:-:S06]  /*2000*/  MOV R26, RZ ;  /* 0x000000ff001a7202 */ /* 0x004fcc0000000f00 */
[----:B------:R2:W4:Y:S01]  /*2010*/  @!P3 LDG.E R26, desc[UR22][R10.64] ;  /* 0x000000160a1ab981 */ /* 0x000522000c1e1900 */
[----:B------:R-:W-:Y:S01]  /*2020*/  @!P0 IADD3 R13, R21, R13, RZ ;  /* 0x0000000d150d8210 */ /* 0x000fe20007ffe0ff */
[----:B------:R-:W-:-:S03]  /*2030*/  HFMA2.MMA R29, -RZ, RZ, 0, 0 ;  /* 0x00000000ff1d7435 */ /* 0x000fc600000001ff */
[C---:B------:R-:W-:Y:S02]  /*2040*/  @!P0 SHF.L.U64.HI R17, R20.reuse, 0x1, R13 ;  /* 0x0000000114118819 */ /* 0x040fe4000001020d */
[----:B--2---:R-:W-:-:S04]  /*2050*/  @!P0 SHF.L.U32 R10, R20, 0x1, RZ ;  /* 0x00000001140a8819 */ /* 0x004fc800000006ff */
[C---:B0-----:R-:W-:Y:S02]  /*2060*/  @!P0 IADD3 R14, P5, R10.reuse, R14, RZ ;  /* 0x0000000e0a0e8210 */ /* 0x041fe40007fbe0ff */
[----:B-1----:R-:W-:Y:S02]  /*2070*/  @!P0 IADD3 R22, P3, R10, R22, RZ ;  /* 0x000000160a168210 */ /* 0x002fe40007f7e0ff */
[C---:B------:R-:W-:Y:S02]  /*2080*/  @!P0 IADD3.X R15, R17.reuse, R15, RZ, P5, !PT ;  /* 0x0000000f110f8210 */ /* 0x040fe40002ffe4ff */
[----:B------:R-:W-:-:S05]  /*2090*/  @!P0 IADD3.X R23, R17, R23, RZ, P3, !PT ;  /* 0x0000001711178210 */ /* 0x000fca0001ffe4ff */
[----:B------:R0:W2:Y:S04]  /*20a0*/  @!P0 LDG.E R29, desc[UR22][R22.64] ;  /* 0x00000016161d8981 */ /* 0x0000a8000c1e1900 */
[----:B---3--:R-:W-:Y:S01]  /*20b0*/  STL [R1+0xf4], R6 ;  /* 0x0000f40601007387 */ /* 0x008fe20000100800 */
[----:B------:R-:W-:-:S04]  /*20c0*/  IADD3 R7, R16, 0x100, RZ ;  /* 0x0000010010077810 */ /* 0x000fc80007ffe0ff */
[----:B------:R-:W-:Y:S01]  /*20d0*/  ISETP.GE.U32.AND P2, PT, R7, UR18, PT ;  /* 0x0000001207007c0c */ /* 0x000fe2000bf46070 */
[----:B----4-:R1:W-:Y:S02]  /*20e0*/  STL [R1+0xe8], R26 ;  /* 0x0000e81a01007387 */ /* 0x0103e40000100800 */
[----:B-1----:R-:W-:-:S06]  /*20f0*/  MOV R26, RZ ;  /* 0x000000ff001a7202 */ /* 0x002fcc0000000f00 */
[----:B------:R1:W3:Y:S01]  /*2100*/  @!P0 LDG.E R26, desc[UR22][R14.64] ;  /* 0x000000160e1a8981 */ /* 0x0002e2000c1e1900 */
[----:B------:R-:W-:-:S04]  /*2110*/  SHF.R.S32.HI R25, RZ, 0x1f, R7 ;  /* 0x0000001fff197819 */ /* 0x000fc80000011407 */
[----:B------:R-:W-:Y:S02]  /*2120*/  ISETP.GE.AND.EX P2, PT, R25, UR19, PT, P2 ;  /* 0x0000001319007c0c */ /* 0x000fe4000bf46320 */
[----:B------:R-:W-:Y:S02]  /*2130*/  IADD3 R24, R16, 0x110, RZ ;  /* 0x0000011010187810 */ /* 0x000fe40007ffe0ff */
[----:B------:R-:W-:Y:S02]  /*2140*/  ISETP.GT.U32.OR P2, PT, R0, 0x29f, P2 ;  /* 0x0000029f0000780c */ /* 0x000fe40001744470 */
[----:B------:R-:W-:Y:S02]  /*2150*/  ISETP.GE.U32.AND P4, PT, R24, UR18, PT ;  /* 0x0000001218007c0c */ /* 0x000fe4000bf86070 */
[----:B------:R-:W-:-:S04]  /*2160*/  SHF.R.S32.HI R28, RZ, 0x1f, R24 ;  /* 0x0000001fff1c7819 */ /* 0x000fc80000011418 */
[----:B------:R-:W-:-:S04]  /*2170*/  ISETP.GE.AND.EX P4, PT, R28, UR19, PT, P4 ;  /* 0x000000131c007c0c */ /* 0x000fc8000bf86340 */
[----:B------:R-:W-:Y:S01]  /*2180*/  ISETP.GT.U32.OR P4, PT, R0, 0x29f, P4 ;  /* 0x0000029f0000780c */ /* 0x000fe20002784470 */
[----:B------:R-:W4:Y:S08]  /*2190*/  @!P2 LDC.64 R18, c[0x0][0x288] ;  /* 0x0000a200ff12ab82 */ /* 0x000f300000000a00 */
[----:B------:R-:W2:Y:S08]  /*21a0*/  @!P2 LDC.64 R8, c[0x0][0x230] ;  /* 0x00008c00ff08ab82 */ /* 0x000eb00000000a00 */
[----:B------:R-:W2:Y:S01]  /*21b0*/  @!P4 LDC.64 R10, c[0x0][0x288] ;  /* 0x0000a200ff0acb82 */ /* 0x000ea20000000a00 */
[----:B------:R-:W-:-:S07]  /*21c0*/  @!P2 MOV R20, R2 ;  /* 0x000000020014a202 */ /* 0x000fce0000000f00 */
[----:B------:R-:W2:Y:S01]  /*21d0*/  @!P2 LDC.64 R12, c[0x0][0x228] ;  /* 0x00008a00ff0cab82 */ /* 0x000ea20000000a00 */
[----:B------:R-:W-:Y:S01]  /*21e0*/  @!P2 MOV R21, R5 ;  /* 0x000000050015a202 */ /* 0x000fe20000000f00 */
[----:B----4-:R-:W-:-:S04]  /*21f0*/  @!P2 IMAD R25, R25, R18, RZ ;  /* 0x000000121919a224 */ /* 0x010fc800078e02ff */
[C---:B------:R-:W-:Y:S02]  /*2200*/  @!P2 IMAD R19, R7.reuse, R19, R25 ;  /* 0x000000130713a224 */ /* 0x040fe400078e0219 */
[----:B------:R-:W-:Y:S01]  /*2210*/  @!P2 IMAD.WIDE.U32 R20, R7, R18, R20 ;  /* 0x000000120714a225 */ /* 0x000fe200078e0014 */
[----:B0-----:R-:W-:Y:S01]  /*2220*/  @!P4 MOV R22, R2 ;  /* 0x000000020016c202 */ /* 0x001fe20000000f00 */
[----:B-1----:R-:W0:Y:S01]  /*2230*/  @!P4 LDC.64 R14, c[0x0][0x230] ;  /* 0x00008c00ff0ecb82 */ /* 0x002e220000000a00 */
[----:B------:R-:W-:Y:S02]  /*2240*/  @!P4 MOV R23, R5 ;  /* 0x000000050017c202 */ /* 0x000fe40000000f00 */
[----:B------:R-:W-:Y:S02]  /*2250*/  @!P2 IADD3 R17, R21, R19, RZ ;  /* 0x000000131511a210 */ /* 0x000fe40007ffe0ff */
[----:B------:R-:W-:Y:S01]  /*2260*/  @!P2 SHF.L.U32 R25, R20, 0x1, RZ ;  /* 0x000000011419a819 */ /* 0x000fe200000006ff */
[-C--:B--2---:R-:W-:Y:S01]  /*2270*/  @!P4 IMAD R28, R28, R10.reuse, RZ ;  /* 0x0000000a1c1cc224 */ /* 0x084fe200078e02ff */
[----:B------:R-:W-:Y:S01]  /*2280*/  @!P2 SHF.L.U64.HI R17, R20, 0x1, R17 ;  /* 0x000000011411a819 */ /* 0x000fe20000010211 */
[C---:B------:R-:W-:Y:S01]  /*2290*/  @!P4 IMAD.WIDE.U32 R22, R24.reuse, R10, R22 ;  /* 0x0000000a1816c225 */ /* 0x040fe200078e0016 */
[C---:B------:R-:W-:Y:S01]  /*22a0*/  @!P2 IADD3 R8, P6, R25.reuse, R8, RZ ;  /* 0x000000081908a210 */ /* 0x040fe20007fde0ff */
[----:B------:R-:W1:Y:S02]  /*22b0*/  @!P4 LDC.64 R18, c[0x0][0x228] ;  /* 0x00008a00ff12cb82 */ /* 0x000e640000000a00 */
[----:B------:R-:W-:Y:S01]  /*22c0*/  @!P4 IMAD R11, R24, R11, R28 ;  /* 0x0000000b180bc224 */ /* 0x000fe200078e021c */
[----:B------:R-:W-:Y:S01]  /*22d0*/  HFMA2.MMA R24, -RZ, RZ, 0, 0 ;  /* 0x00000000ff187435 */ /* 0x000fe200000001ff */
[----:B------:R-:W-:-:S02]  /*22e0*/  @!P2 IADD3 R12, P0, R25, R12, RZ ;  /* 0x0000000c190ca210 */ /* 0x000fc40007f1e0ff */
[C---:B------:R-:W-:Y:S02]  /*22f0*/  @!P2 IADD3.X R9, R17.reuse, R9, RZ, P6, !PT ;  /* 0x000000091109a210 */ /* 0x040fe400037fe4ff */
[----:B------:R-:W-:-:S05]  /*2300*/  @!P2 IADD3.X R13, R17, R13, RZ, P0, !PT ;  /* 0x0000000d110da210 */ /* 0x000fca00007fe4ff */
[----:B------:R-:W2:Y:S04]  /*2310*/  @!P2 LDG.E R24, desc[UR22][R12.64] ;  /* 0x000000160c18a981 */ /* 0x000ea8000c1e1900 */
[----:B---3--:R-:W-:Y:S04]  /*2320*/  STL [R1+0xec], R26 ;  /* 0x0000ec1a01007387 */ /* 0x008fe80000100800 */
[----:B------:R3:W-:Y:S02]  /*2330*/  STL [R1+0xf8], R29 ;  /* 0x0000f81d01007387 */ /* 0x0007e40000100800 */
[----:B---3--:R-:W-:-:S06]  /*2340*/  MOV R29, RZ ;  /* 0x000000ff001d7202 */ /* 0x008fcc0000000f00 */
[----:B------:R3:W4:Y:S01]  /*2350*/  @!P2 LDG.E R29, desc[UR22][R8.64] ;  /* 0x00000016081da981 */ /* 0x000722000c1e1900 */
[----:B------:R-:W-:-:S04]  /*2360*/  IADD3 R6, R16, 0x120, RZ ;  /* 0x0000012010067810 */ /* 0x000fc80007ffe0ff */
[----:B------:R-:W-:Y:S02]  /*2370*/  ISETP.GE.U32.AND P5, PT, R6, UR18, PT ;  /* 0x0000001206007c0c */ /* 0x000fe4000bfa6070 */
[----:B------:R-:W-:Y:S02]  /*2380*/  SHF.R.S32.HI R27, RZ, 0x1f, R6 ;  /* 0x0000001fff1b7819 */ /* 0x000fe40000011406 */
[----:B------:R-:W-:Y:S02]  /*2390*/  IADD3 R7, R16, 0x130, RZ ;  /* 0x0000013010077810 */ /* 0x000fe40007ffe0ff */
[----:B------:R-:W-:Y:S02]  /*23a0*/  ISETP.GE.AND.EX P5, PT, R27, UR19, PT, P5 ;  /* 0x000000131b007c0c */ /* 0x000fe4000bfa6350 */
[----:B------:R-:W-:Y:S02]  /*23b0*/  ISETP.GE.U32.AND P3, PT, R7, UR18, PT ;  /* 0x0000001207007c0c */ /* 0x000fe4000bf66070 */
[----:B------:R-:W-:-:S02]  /*23c0*/  ISETP.GT.U32.OR P5, PT, R0, 0x29f, P5 ;  /* 0x0000029f0000780c */ /* 0x000fc40002fa4470 */
[----:B------:R-:W-:-:S04]  /*23d0*/  SHF.R.S32.HI R26, RZ, 0x1f, R7 ;  /* 0x0000001fff1a7819 */ /* 0x000fc80000011407 */
[----:B------:R-:W-:-:S04]  /*23e0*/  ISETP.GE.AND.EX P3, PT, R26, UR19, PT, P3 ;  /* 0x000000131a007c0c */ /* 0x000fc8000bf66330 */
[----:B------:R-:W-:-:S03]  /*23f0*/  ISETP.GT.U32.OR P3, PT, R0, 0x29f, P3 ;  /* 0x0000029f0000780c */ /* 0x000fc60001f64470 */
[----:B------:R-:W2:Y:S01]  /*2400*/  @!P5 LDC.64 R20, c[0x0][0x288] ;  /* 0x0000a200ff14db82 */ /* 0x000ea20000000a00 */
[----:B------:R-:W-:Y:S02]  /*2410*/  @!P4 IADD3 R11, R23, R11, RZ ;  /* 0x0000000b170bc210 */ /* 0x000fe40007ffe0ff */
[C---:B------:R-:W-:Y:S02]  /*2420*/  @!P4 SHF.L.U32 R10, R22.reuse, 0x1, RZ ;  /* 0x00000001160ac819 */ /* 0x040fe400000006ff */
[----:B------:R-:W-:-:S05]  /*2430*/  @!P4 SHF.L.U64.HI R22, R22, 0x1, R11 ;  /* 0x000000011616c819 */ /* 0x000fca000001020b */
[----:B---3--:R-:W3:Y:S01]  /*2440*/  @!P3 LDC.64 R8, c[0x0][0x288] ;  /* 0x0000a200ff08bb82 */ /* 0x008ee20000000a00 */
[C---:B0-----:R-:W-:Y:S02]  /*2450*/  @!P4 IADD3 R14, P2, R10.reuse, R14, RZ ;  /* 0x0000000e0a0ec210 */ /* 0x041fe40007f5e0ff */
[----:B-1----:R-:W-:-:S05]  /*2460*/  @!P4 IADD3 R18, P0, R10, R18, RZ ;  /* 0x000000120a12c210 */ /* 0x002fca0007f1e0ff */
[----:B------:R-:W0:Y:S01]  /*2470*/  @!P5 LDC.64 R10, c[0x0][0x230] ;  /* 0x00008c00ff0adb82 */ /* 0x000e220000000a00 */
[----:B------:R-:W-:Y:S02]  /*2480*/  @!P5 MOV R12, R2 ;  /* 0x00000002000cd202 */ /* 0x000fe40000000f00 */
[----:B------:R-:W-:Y:S01]  /*2490*/  @!P5 MOV R13, R5 ;  /* 0x00000005000dd202 */ /* 0x000fe20000000f00 */
[-C--:B--2---:R-:W-:Y:S01]  /*24a0*/  @!P5 IMAD R17, R27, R20.reuse, RZ ;  /* 0x000000141b11d224 */ /* 0x084fe200078e02ff */
[----:B------:R-:W-:Y:S02]  /*24b0*/  MOV R23, RZ ;  /* 0x000000ff00177202 */ /* 0x000fe40000000f00 */
[----:B------:R-:W-:Y:S01]  /*24c0*/  @!P4 IADD3.X R15, R22, R15, RZ, P2, !PT ;  /* 0x0000000f160fc210 */ /* 0x000fe200017fe4ff */
[C---:B------:R-:W-:Y:S02]  /*24d0*/  @!P5 IMAD R17, R6.reuse, R21, R17 ;  /* 0x000000150611d224 */ /* 0x040fe400078e0211 */
[----:B------:R-:W-:-:S02]  /*24e0*/  @!P5 IMAD.WIDE.U32 R20, R6, R20, R12 ;  /* 0x000000140614d225 */ /* 0x000fc400078e000c */
[----:B------:R1:W2:Y:S01]  /*24f0*/  @!P4 LDG.E R23, desc[UR22][R14.64] ;  /* 0x000000160e17c981 */ /* 0x0002a2000c1e1900 */
[----:B------:R-:W1:Y:S01]  /*2500*/  @!P5 LDC.64 R12, c[0x0][0x228] ;  /* 0x00008a00ff0cdb82 */ /* 0x000e620000000a00 */
[----:B---3--:R-:W-:Y:S01]  /*2510*/  @!P3 IMAD R26, R26, R8, RZ ;  /* 0x000000081a1ab224 */ /* 0x008fe200078e02ff */
[----:B------:R-:W-:Y:S02]  /*2520*/  @!P5 IADD3 R17, R21, R17, RZ ;  /* 0x000000111511d210 */ /* 0x000fe40007ffe0ff */
[C---:B------:R-:W-:Y:S01]  /*2530*/  @!P5 SHF.L.U32 R6, R20.reuse, 0x1, RZ ;  /* 0x000000011406d819 */ /* 0x040fe200000006ff */
[----:B------:R-:W-:Y:S01]  /*2540*/  @!P3 IMAD R9, R7, R9, R26 ;  /* 0x000000090709b224 */ /* 0x000fe200078e021a */
[----:B------:R-:W-:Y:S01]  /*2550*/  @!P5 SHF.L.U64.HI R17, R20, 0x1, R17 ;  /* 0x000000011411d819 */ /* 0x000fe20000010211 */
[----:B------:R-:W-:Y:S01]  /*2560*/  HFMA2.MMA R26, -RZ, RZ, 0, 0 ;  /* 0x00000000ff1a7435 */ /* 0x000fe200000001ff */
[----:B------:R-:W3:Y:S01]  /*2570*/  @!P3 LDC.64 R20, c[0x0][0x228] ;  /* 0x00008a00ff14bb82 */ /* 0x000ee20000000a00 */
[----:B0-----:R-:W-:-:S02]  /*2580*/  @!P5 IADD3 R10, P2, R6, R10, RZ ;  /* 0x0000000a060ad210 */ /* 0x001fc40007f5e0ff */
[----:B------:R-:W-:Y:S02]  /*2590*/  MOV R28, RZ ;  /* 0x000000ff001c7202 */ /* 0x000fe40000000f00 */
[----:B------:R-:W-:Y:S02]  /*25a0*/  @!P5 IADD3.X R11, R17, R11, RZ, P2, !PT ;  /* 0x0000000b110bd210 */ /* 0x000fe400017fe4ff */
[----:B------:R-:W-:Y:S01]  /*25b0*/  @!P4 IADD3.X R19, R22, R19, RZ, P0, !PT ;  /* 0x000000131613c210 */ /* 0x000fe200007fe4ff */
[----:B-1----:R-:W0:Y:S02]  /*25c0*/  @!P3 LDC.64 R14, c[0x0][0x230] ;  /* 0x00008c00ff0ebb82 */ /* 0x002e240000000a00 */
[----:B------:R1:W2:Y:S01]  /*25d0*/  @!P5 LDG.E R28, desc[UR22][R10.64] ;  /* 0x000000160a1cd981 */ /* 0x0002a2000c1e1900 */
[----:B------:R-:W-:-:S03]  /*25e0*/  @!P3 MOV R25, R5 ;  /* 0x000000050019b202 */ /* 0x000fc60000000f00 */
[----:B------:R-:W2:Y:S01]  /*25f0*/  @!P4 LDG.E R26, desc[UR22][R18.64] ;  /* 0x00000016121ac981 */ /* 0x000ea2000c1e1900 */
[----:B------:R-:W-:Y:S01]  /*2600*/  @!P5 IADD3 R6, P2, R6, R12, RZ ;  /* 0x0000000c0606d210 */ /* 0x000fe20007f5e0ff */
[----:B------:R-:W-:Y:S02]  /*2610*/  HFMA2.MMA R12, -RZ, RZ, 0, 0 ;  /* 0x00000000ff0c7435 */ /* 0x000fe400000001ff */
[----:B----4-:R4:W-:Y:S04]  /*2620*/  STL [R1+0xe0], R29 ;  /* 0x0000e01d01007387 */ /* 0x0109e80000100800 */
[----:B------:R1:W-:Y:S01]  /*2630*/  STL [R1+0xfc], R24 ;  /* 0x0000fc1801007387 */ /* 0x0003e20000100800 */
[----:B----4-:R-:W-:-:S04]  /*2640*/  IADD3 R29, R16, 0x10, RZ ;  /* 0x00000010101d7810 */ /* 0x010fc80007ffe0ff */
[----:B-1----:R-:W-:Y:S02]  /*2650*/  SHF.R.S32.HI R24, RZ, 0x1f, R29 ;  /* 0x0000001fff187819 */ /* 0x002fe4000001141d */
[----:B------:R-:W-:-:S04]  /*2660*/  ISETP.GE.U32.AND P6, PT, R29, UR18, PT ;  /* 0x000000121d007c0c */ /* 0x000fc8000bfc6070 */
[----:B------:R-:W-:Y:S02]  /*2670*/  ISETP.GE.AND.EX P6, PT, R24, UR19, PT, P6 ;  /* 0x0000001318007c0c */ /* 0x000fe4000bfc6360 */
[----:B------:R-:W-:-:S05]  /*2680*/  @!P3 MOV R24, R2 ;  /* 0x000000020018b202 */ /* 0x000fca0000000f00 */
[----:B------:R-:W-:Y:S01]  /*2690*/  @!P3 IMAD.WIDE.U32 R24, R7, R8, R24 ;  /* 0x000000080718b225 */ /* 0x000fe200078e0018 */
[----:B------:R-:W-:Y:S01]  /*26a0*/  @!P5 IADD3.X R7, R17, R13, RZ, P2, !PT ;  /* 0x0000000d1107d210 */ /* 0x000fe200017fe4ff */
[----:B------:R-:W-:-:S03]  /*26b0*/  HFMA2.MMA R17, -RZ, RZ, 0, 0 ;  /* 0x00000000ff117435 */ /* 0x000fc600000001ff */
[----:B------:R-:W-:Y:S01]  /*26c0*/  @!P3 IADD3 R9, R25, R9, RZ ;  /* 0x000000091909b210 */ /* 0x000fe20007ffe0ff */
[----:B------:R1:W4:Y:S01]  /*26d0*/  @!P5 LDG.E R12, desc[UR22][R6.64] ;  /* 0x00000016060cd981 */ /* 0x000322000c1e1900 */
[C---:B------:R-:W-:Y:S02]  /*26e0*/  @!P3 SHF.L.U32 R10, R24.reuse, 0x1, RZ ;  /* 0x00000001180ab819 */ /* 0x040fe400000006ff */
[----:B------:R-:W-:Y:S02]  /*26f0*/  @!P3 SHF.L.U64.HI R24, R24, 0x1, R9 ;  /* 0x000000011818b819 */ /* 0x000fe40000010209 */
[----:B---3--:R-:W-:-:S04]  /*2700*/  @!P3 IADD3 R20, P4, R10, R20, RZ ;  /* 0x000000140a14b210 */ /* 0x008fc80007f9e0ff */
[----:B------:R-:W-:-:S05]  /*2710*/  @!P3 IADD3.X R21, R24, R21, RZ, P4, !PT ;  /* 0x000000151815b210 */ /* 0x000fca00027fe4ff */
[----:B------:R-:W3:Y:S01]  /*2720*/  @!P3 LDG.E R17, desc[UR22][R20.64] ;  /* 0x000000161411b981 */ /* 0x000ee2000c1e1900 */
[----:B------:R-:W-:Y:S02]  /*2730*/  ISETP.GT.U32.OR P6, PT, R0, 0x29f, P6 ;  /* 0x0000029f0000780c */ /* 0x000fe400037c4470 */
[----:B------:R-:W-:-:S04]  /*2740*/  IADD3 R29, R16, 0x20, RZ ;  /* 0x00000020101d7810 */ /* 0x000fc80007ffe0ff */
[----:B------:R-:W-:Y:S02]  /*2750*/  SHF.R.S32.HI R27, RZ, 0x1f, R29 ;  /* 0x0000001fff1b7819 */ /* 0x000fe4000001141d */
[----:B------:R-:W-:-:S04]  /*2760*/  ISETP.GE.U32.AND P0, PT, R29, UR18, PT ;  /* 0x000000121d007c0c */ /* 0x000fc8000bf06070 */
[----:B------:R-:W-:Y:S01]  /*2770*/  ISETP.GE.AND.EX P0, PT, R27, UR19, PT, P0 ;  /* 0x000000131b007c0c */ /* 0x000fe2000bf06300 */
[----:B--2---:R2:W-:Y:S03]  /*2780*/  STL [R1+0xd8], R23 ;  /* 0x0000d81701007387 */ /* 0x0045e60000100800 */
[----:B------:R-:W-:Y:S01]  /*2790*/  ISETP.GT.U32.OR P0, PT, R0, 0x29f, P0 ;  /* 0x0000029f0000780c */ /* 0x000fe20000704470 */
[----:B--2---:R-:W1:Y:S01]  /*27a0*/  @!P6 LDC.64 R22, c[0x0][0x288] ;  /* 0x0000a200ff16eb82 */ /* 0x004e620000000a00 */
[----:B------:R-:W-:Y:S11]  /*27b0*/  STL [R1+0xcc], R28 ;  /* 0x0000cc1c01007387 */ /* 0x000ff60000100800 */
[----:B------:R-:W2:Y:S01]  /*27c0*/  @!P0 LDC.64 R8, c[0x0][0x288] ;  /* 0x0000a200ff088b82 */ /* 0x000ea20000000a00 */
[----:B------:R0:W-:Y:S02]  /*27d0*/  STL [R1+0xdc], R26 ;  /* 0x0000dc1a01007387 */ /* 0x0001e40000100800 */
[----:B0-----:R-:W-:-:S05]  /*27e0*/  @!P3 IADD3 R14, P2, R10, R14, RZ ;  /* 0x0000000e0a0eb210 */ /* 0x001fca0007f5e0ff */
[----:B------:R-:W0:Y:S01]  /*27f0*/  @!P6 LDC.64 R10, c[0x0][0x230] ;  /* 0x00008c00ff0aeb82 */ /* 0x000e220000000a00 */
[----:B------:R-:W-:-:S04]  /*2800*/  IADD3 R26, R16, 0x10, RZ ;  /* 0x00000010101a7810 */ /* 0x000fc80007ffe0ff */
[----:B------:R-:W-:-:S05]  /*2810*/  SHF.R.S32.HI R26, RZ, 0x1f, R26 ;  /* 0x0000001fff1a7819 */ /* 0x000fca000001141a */
[----:B-1----:R-:W-:Y:S01]  /*2820*/  @!P6 IMAD R6, R26, R22, RZ ;  /* 0x000000161a06e224 */ /* 0x002fe200078e02ff */
[----:B------:R-:W-:Y:S02]  /*2830*/  IADD3 R26, R16, 0x10, RZ ;  /* 0x00000010101a7810 */ /* 0x000fe40007ffe0ff */
[----:B------:R-:W-:Y:S02]  /*2840*/  MOV R18, RZ ;  /* 0x000000ff00127202 */ /* 0x000fe40000000f00 */
[----:B------:R-:W-:Y:S01]  /*2850*/  @!P3 IADD3.X R15, R24, R15, RZ, P2, !PT ;  /* 0x0000000f180fb210 */ /* 0x000fe200017fe4ff */
[C---:B------:R-:W-:Y:S01]  /*2860*/  @!P6 IMAD R23, R26.reuse, R23, R6 ;  /* 0x000000171a17e224 */ /* 0x040fe200078e0206 */
[----:B------:R-:W-:Y:S02]  /*2870*/  @!P6 MOV R6, R2 ;  /* 0x000000020006e202 */ /* 0x000fe40000000f00 */
[----:B------:R-:W-:Y:S01]  /*2880*/  @!P6 MOV R7, R5 ;  /* 0x000000050007e202 */ /* 0x000fe20000000f00 */
[----:B------:R1:W2:Y:S02]  /*2890*/  @!P3 LDG.E R18, desc[UR22][R14.64] ;  /* 0x000000160e12b981 */ /* 0x0002a4000c1e1900 */
[----:B------:R-:W-:-:S05]  /*28a0*/  @!P6 IMAD.WIDE.U32 R6, R26, R22, R6 ;  /* 0x000000161a06e225 */ /* 0x000fca00078e0006 */
[----:B------:R-:W-:Y:S01]  /*28b0*/  @!P6 IADD3 R23, R7, R23, RZ ;  /* 0x000000170717e210 */ /* 0x000fe20007ffe0ff */
[----:B-1----:R-:W1:Y:S01]  /*28c0*/  @!P0 LDC.64 R14, c[0x0][0x230] ;  /* 0x00008c00ff0e8b82 */ /* 0x002e620000000a00 */
[C---:B------:R-:W-:Y:S02]  /*28d0*/  @!P6 SHF.L.U32 R7, R6.reuse, 0x1, RZ ;  /* 0x000000010607e819 */ /* 0x040fe400000006ff */
[----:B------:R-:W-:Y:S02]  /*28e0*/  @!P6 SHF.L.U64.HI R6, R6, 0x1, R23 ;  /* 0x000000010606e819 */ /* 0x000fe40000010217 */
[----:B0-----:R-:W-:-:S04]  /*28f0*/  @!P6 IADD3 R10, P3, R7, R10, RZ ;  /* 0x0000000a070ae210 */ /* 0x001fc80007f7e0ff */
[----:B------:R-:W-:Y:S01]  /*2900*/  @!P6 IADD3.X R11, R6, R11, RZ, P3, !PT ;  /* 0x0000000b060be210 */ /* 0x000fe20001ffe4ff */
[----:B----4-:R0:W-:Y:S02]  /*2910*/  STL [R1+0xd4], R12 ;  /* 0x0000d40c01007387 */ /* 0x0101e40000100800 */
[----:B0-----:R-:W0:Y:S02]  /*2920*/  @!P6 LDC.64 R12, c[0x0][0x228] ;  /* 0x00008a00ff0ceb82 */ /* 0x001e240000000a00 */
[----:B---3--:R2:W-:Y:S02]  /*2930*/  STL [R1+0xd0], R17 ;  /* 0x0000d01101007387 */ /* 0x0085e40000100800 */
[----:B--2---:R-:W-:-:S04]  /*2940*/  @!P0 IMAD R17, R27, R8, RZ ;  /* 0x000000081b118224 */ /* 0x004fc800078e02ff */
[----:B------:R-:W-:Y:S01]  /*2950*/  @!P0 IMAD R9, R29, R9, R17 ;  /* 0x000000091d098224 */ /* 0x000fe200078e0211 */
[----:B------:R-:W-:-:S10]  /*2960*/  HFMA2.MMA R17, -RZ, RZ, 0, 0 ;  /* 0x00000000ff117435 */ /* 0x000fd400000001ff */
[----:B------:R-:W2:Y:S01]  /*2970*/  @!P6 LDG.E R17, desc[UR22][R10.64] ;  /* 0x000000160a11e981 */ /* 0x000ea2000c1e1900 */
[----:B0-----:R-:W-:Y:S02]  /*2980*/  @!P6 IADD3 R12, P3, R7, R12, RZ ;  /* 0x0000000c070ce210 */ /* 0x001fe40007f7e0ff */
[----:B------:R-:W-:Y:S02]  /*2990*/  @!P0 MOV R22, R2 ;  /* 0x0000000200168202 */ /* 0x000fe40000000f00 */
[----:B------:R-:W-:Y:S02]  /*29a0*/  @!P0 MOV R23, R5 ;  /* 0x0000000500178202 */ /* 0x000fe40000000f00 */
[----:B------:R-:W-:Y:S02]  /*29b0*/  MOV R24, RZ ;  /* 0x000000ff00187202 */ /* 0x000fe40000000f00 */
[----:B------:R-:W-:Y:S01]  /*29c0*/  @!P6 IADD3.X R13, R6, R13, RZ, P3, !PT ;  /* 0x0000000d060de210 */ /* 0x000fe20001ffe4ff */
[----:B------:R-:W-:-:S04]  /*29d0*/  @!P0 IMAD.WIDE.U32 R22, R29, R8, R22 ;  /* 0x000000081d168225 */ /* 0x000fc800078e0016 */
[----:B------:R-:W3:Y:S01]  /*29e0*/  @!P6 LDG.E R24, desc[UR22][R12.64] ;  /* 0x000000160c18e981 */ /* 0x000ee2000c1e1900 */
[----:B------:R-:W-:-:S03]  /*29f0*/  @!P0 IADD3 R9, R23, R9, RZ ;  /* 0x0000000917098210 */ /* 0x000fc60007ffe0ff */
[----:B------:R0:W-:Y:S02]  /*2a00*/  STL [R1+0xc8], R18 ;  /* 0x0000c81201007387 */ /* 0x0001e40000100800 */
[----:B0-----:R-:W0:Y:S02]  /*2a10*/  @!P0 LDC.64 R18, c[0x0][0x228] ;  /* 0x00008a00ff128b82 */ /* 0x001e240000000a00 */
[----:B--2---:R2:W-:Y:S02]  /*2a20*/  STL [R1+0x68], R17 ;  /* 0x0000681101007387 */ /* 0x0045e40000100800 */
[C---:B--2---:R-:W-:Y:S02]  /*2a30*/  @!P0 SHF.L.U32 R17, R22.reuse, 0x1, RZ ;  /* 0x0000000116118819 */ /* 0x044fe400000006ff */
[----:B------:R-:W-:Y:S02]  /*2a40*/  @!P0 SHF.L.U64.HI R22, R22, 0x1, R9 ;  /* 0x0000000116168819 */ /* 0x000fe40000010209 */
[----:B-1----:R-:W-:-:S02]  /*2a50*/  @!P0 IADD3 R14, P3, R17, R14, RZ ;  /* 0x0000000e110e8210 */ /* 0x002fc40007f7e0ff */
[----:B0-----:R-:W-:Y:S01]  /*2a60*/  @!P0 IADD3 R18, P5, R17, R18, RZ ;  /* 0x0000001211128210 */ /* 0x001fe20007fbe0ff */
[----:B------:R-:W-:Y:S01]  /*2a70*/  HFMA2.MMA R17, -RZ, RZ, 0, 0 ;  /* 0x00000000ff117435 */ /* 0x000fe200000001ff */
[----:B------:R-:W-:-:S09]  /*2a80*/  @!P0 IADD3.X R15, R22, R15, RZ, P3, !PT ;  /* 0x0000000f160f8210 */ /* 0x000fd20001ffe4ff */
[----:B------:R0:W2:Y:S01]  /*2a90*/  @!P0 LDG.E R17, desc[UR22][R14.64] ;  /* 0x000000160e118981 */ /* 0x0000a2000c1e1900 */
        /* <DEDUP_REMOVED lines=10> */
[----:B------:R-:W-:Y:S01]  /*2b40*/  ISETP.GT.U32.OR P4, PT, R0, 0x29f, P4 ;  /* 0x0000029f0000780c */ /* 0x000fe20002784470 */
[----:B---3--:R3:W-:Y:S02]  /*2b50*/  STL [R1+0x6c], R24 ;  /* 0x00006c1801007387 */ /* 0x0087e40000100800 */
[----:B------:R-:W4:Y:S01]  /*2b60*/  @!P2 LDC.64 R8, c[0x0][0x230] ;  /* 0x00008c00ff08ab82 */ /* 0x000f220000000a00 */
[----:B------:R-:W-:Y:S01]  /*2b70*/  @!P0 IADD3.X R19, R22, R19, RZ, P5, !PT ;  /* 0x0000001316138210 */ /* 0x000fe20002ffe4ff */
[----:B------:R-:W-:-:S06]  /*2b80*/  HFMA2.MMA R22, -RZ, RZ, 0, 0 ;  /* 0x00000000ff167435 */ /* 0x000fcc00000001ff */
[----:B------:R-:W4:Y:S01]  /*2b90*/  @!P2 LDC.64 R6, c[0x0][0x228] ;  /* 0x00008a00ff06ab82 */ /* 0x000f220000000a00 */
[----:B---3--:R-:W-:Y:S02]  /*2ba0*/  IADD3 R24, R16, 0x50, RZ ;  /* 0x0000005010187810 */ /* 0x008fe40007ffe0ff */
[----:B------:R-:W-:Y:S01]  /*2bb0*/  @!P2 MOV R13, R5 ;  /* 0x00000005000da202 */ /* 0x000fe20000000f00 */
[----:B------:R3:W4:Y:S04]  /*2bc0*/  @!P0 LDG.E R22, desc[UR22][R18.64] ;  /* 0x0000001612168981 */ /* 0x000728000c1e1900 */
[----:B------:R-:W3:Y:S01]  /*2bd0*/  @!P4 LDC.64 R10, c[0x0][0x288] ;  /* 0x0000a200ff0acb82 */ /* 0x000ee20000000a00 */
[----:B-1----:R-:W-:Y:S01]  /*2be0*/  @!P2 IMAD R12, R25, R20, RZ ;  /* 0x00000014190ca224 */ /* 0x002fe200078e02ff */
[----:B------:R-:W-:-:S02]  /*2bf0*/  SHF.R.S32.HI R25, RZ, 0x1f, R24 ;  /* 0x0000001fff197819 */ /* 0x000fc40000011418 */
[----:B------:R-:W-:Y:S01]  /*2c00*/  ISETP.GE.U32.AND P3, PT, R24, UR18, PT ;  /* 0x0000001218007c0c */ /* 0x000fe2000bf66070 */
[C---:B------:R-:W-:Y:S01]  /*2c10*/  @!P2 IMAD R21, R28.reuse, R21, R12 ;  /* 0x000000151c15a224 */ /* 0x040fe200078e020c */
[----:B------:R-:W-:Y:S02]  /*2c20*/  @!P2 MOV R12, R2 ;  /* 0x00000002000ca202 */ /* 0x000fe40000000f00 */
[----:B------:R-:W-:Y:S01]  /*2c30*/  ISETP.GE.AND.EX P3, PT, R25, UR19, PT, P3 ;  /* 0x0000001319007c0c */ /* 0x000fe2000bf66330 */
[----:B0-----:R-:W0:Y:S02]  /*2c40*/  @!P4 LDC.64 R14, c[0x0][0x230] ;  /* 0x00008c00ff0ecb82 */ /* 0x001e240000000a00 */
[----:B------:R-:W-:Y:S01]  /*2c50*/  @!P2 IMAD.WIDE.U32 R12, R28, R20, R12 ;  /* 0x000000141c0ca225 */ /* 0x000fe200078e000c */
[----:B------:R-:W-:-:S03]  /*2c60*/  ISETP.GT.U32.OR P3, PT, R0, 0x29f, P3 ;  /* 0x0000029f0000780c */ /* 0x000fc60001f64470 */
[----:B---3--:R-:W-:-:S04]  /*2c70*/  @!P4 IMAD R18, R27, R10, RZ ;  /* 0x0000000a1b12c224 */ /* 0x008fc800078e02ff */
[----:B------:R-:W-:Y:S02]  /*2c80*/  @!P4 IMAD R11, R26, R11, R18 ;  /* 0x0000000b1a0bc224 */ /* 0x000fe400078e0212 */
[----:B------:R-:W1:Y:S01]  /*2c90*/  @!P4 LDC.64 R18, c[0x0][0x228] ;  /* 0x00008a00ff12cb82 */ /* 0x000e620000000a00 */
[----:B------:R-:W-:Y:S01]  /*2ca0*/  @!P4 MOV R20, R2 ;  /* 0x000000020014c202 */ /* 0x000fe20000000f00 */
[----:B------:R-:W-:Y:S01]  /*2cb0*/  HFMA2.MMA R27, -RZ, RZ, 0, 0 ;  /* 0x00000000ff1b7435 */ /* 0x000fe200000001ff */
[----:B--2---:R2:W-:Y:S02]  /*2cc0*/  STL [R1+0x74], R17 ;  /* 0x0000741101007387 */ /* 0x0045e40000100800 */
[----:B--2---:R-:W-:Y:S02]  /*2cd0*/  @!P2 IADD3 R17, R13, R21, RZ ;  /* 0x000000150d11a210 */ /* 0x004fe40007ffe0ff */
[C---:B------:R-:W-:Y:S02]  /*2ce0*/  @!P2 SHF.L.U32 R13, R12.reuse, 0x1, RZ ;  /* 0x000000010c0da819 */ /* 0x040fe400000006ff */
[----:B------:R-:W-:-:S02]  /*2cf0*/  @!P2 SHF.L.U64.HI R17, R12, 0x1, R17 ;  /* 0x000000010c11a819 */ /* 0x000fc40000010211 */
[C---:B----4-:R-:W-:Y:S02]  /*2d00*/  @!P2 IADD3 R8, P6, R13.reuse, R8, RZ ;  /* 0x000000080d08a210 */ /* 0x050fe40007fde0ff */
[----:B------:R-:W-:Y:S02]  /*2d10*/  @!P2 IADD3 R6, P5, R13, R6, RZ ;  /* 0x000000060d06a210 */ /* 0x000fe40007fbe0ff */
[----:B------:R-:W2:Y:S01]  /*2d20*/  @!P3 LDC.64 R12, c[0x0][0x288] ;  /* 0x0000a200ff0cbb82 */ /* 0x000ea20000000a00 */
[----:B------:R-:W-:Y:S02]  /*2d30*/  @!P4 MOV R21, R5 ;  /* 0x000000050015c202 */ /* 0x000fe40000000f00 */
[C---:B------:R-:W-:Y:S01]  /*2d40*/  @!P2 IADD3.X R7, R17.reuse, R7, RZ, P5, !PT ;  /* 0x000000071107a210 */ /* 0x040fe20002ffe4ff */
[----:B------:R-:W-:Y:S01]  /*2d50*/  @!P4 IMAD.WIDE.U32 R20, R26, R10, R20 ;  /* 0x0000000a1a14c225 */ /* 0x000fe200078e0014 */
[----:B------:R-:W-:Y:S02]  /*2d60*/  MOV R26, RZ ;  /* 0x000000ff001a7202 */ /* 0x000fe40000000f00 */
[----:B------:R-:W-:-:S04]  /*2d70*/  @!P2 IADD3.X R9, R17, R9, RZ, P6, !PT ;  /* 0x000000091109a210 */ /* 0x000fc800037fe4ff */
[----:B------:R3:W4:Y:S04]  /*2d80*/  @!P2 LDG.E R26, desc[UR22][R6.64] ;  /* 0x00000016061aa981 */ /* 0x000728000c1e1900 */
[----:B------:R1:W4:Y:S01]  /*2d90*/  @!P2 LDG.E R27, desc[UR22][R8.64] ;  /* 0x00000016081ba981 */ /* 0x000322000c1e1900 */
[----:B---3--:R-:W-:Y:S01]  /*2da0*/  @!P4 SHF.L.U32 R6, R20, 0x1, RZ ;  /* 0x000000011406c819 */ /* 0x008fe200000006ff */
[----:B--2---:R-:W-:-:S03]  /*2db0*/  @!P3 IMAD R7, R25, R12, RZ ;  /* 0x0000000c1907b224 */ /* 0x004fc600078e02ff */
[----:B0-----:R-:W-:Y:S01]  /*2dc0*/  @!P4 IADD3 R14, P6, R6, R14, RZ ;  /* 0x0000000e060ec210 */ /* 0x001fe20007fde0ff */
[----:B------:R-:W-:Y:S01]  /*2dd0*/  @!P3 IMAD R13, R24, R13, R7 ;  /* 0x0000000d180db224 */ /* 0x000fe200078e0207 */
[----:B-1----:R-:W-:Y:S02]  /*2de0*/  @!P4 IADD3 R18, P2, R6, R18, RZ ;  /* 0x000000120612c210 */ /* 0x002fe40007f5e0ff */
[----:B------:R-:W-:Y:S01]  /*2df0*/  IADD3 R23, R16, 0x60, RZ ;  /* 0x0000006010177810 */ /* 0x000fe20007ffe0ff */
[----:B------:R0:W-:Y:S01]  /*2e00*/  STL [R1+0x7c], R22 ;  /* 0x00007c1601007387 */ /* 0x0001e20000100800 */
[----:B------:R-:W-:Y:S01]  /*2e10*/  @!P3 MOV R6, R2 ;  /* 0x000000020006b202 */ /* 0x000fe20000000f00 */
[----:B------:R-:W1:Y:S01]  /*2e20*/  @!P3 LDC.64 R8, c[0x0][0x230] ;  /* 0x00008c00ff08bb82 */ /* 0x000e620000000a00 */
[----:B------:R-:W-:Y:S02]  /*2e30*/  @!P3 MOV R7, R5 ;  /* 0x000000050007b202 */ /* 0x000fe40000000f00 */
[----:B------:R-:W-:Y:S01]  /*2e40*/  @!P4 IADD3 R11, R21, R11, RZ ;  /* 0x0000000b150bc210 */ /* 0x000fe20007ffe0ff */
[----:B------:R-:W-:Y:S01]  /*2e50*/  HFMA2.MMA R25, -RZ, RZ, 0, 0 ;  /* 0x00000000ff197435 */ /* 0x000fe200000001ff */
[----:B------:R-:W-:Y:S01]  /*2e60*/  @!P3 IMAD.WIDE.U32 R6, R24, R12, R6 ;  /* 0x0000000c1806b225 */ /* 0x000fe200078e0006 */
[----:B------:R-:W-:Y:S01]  /*2e70*/  HFMA2.MMA R24, -RZ, RZ, 0, 0 ;  /* 0x00000000ff187435 */ /* 0x000fe200000001ff */
[----:B------:R-:W-:-:S02]  /*2e80*/  @!P4 SHF.L.U64.HI R17, R20, 0x1, R11 ;  /* 0x000000011411c819 */ /* 0x000fc4000001020b */
[----:B0-----:R-:W-:Y:S01]  /*2e90*/  SHF.R.S32.HI R22, RZ, 0x1f, R23 ;  /* 0x0000001fff167819 */ /* 0x001fe20000011417 */
[----:B------:R-:W0:Y:S01]  /*2ea0*/  @!P3 LDC.64 R20, c[0x0][0x228] ;  /* 0x00008a00ff14bb82 */ /* 0x000e220000000a00 */
[C---:B------:R-:W-:Y:S02]  /*2eb0*/  @!P4 IADD3.X R19, R17.reuse, R19, RZ, P2, !PT ;  /* 0x000000131113c210 */ /* 0x040fe400017fe4ff */
[----:B------:R-:W-:-:S03]  /*2ec0*/  @!P4 IADD3.X R15, R17, R15, RZ, P6, !PT ;  /* 0x0000000f110fc210 */ /* 0x000fc600037fe4ff */
[----:B------:R-:W2:Y:S04]  /*2ed0*/  @!P4 LDG.E R24, desc[UR22][R18.64] ;  /* 0x000000161218c981 */ /* 0x000ea8000c1e1900 */
[----:B------:R-:W3:Y:S01]  /*2ee0*/  @!P4 LDG.E R25, desc[UR22][R14.64] ;  /* 0x000000160e19c981 */ /* 0x000ee2000c1e1900 */
[----:B------:R-:W-:-:S04]  /*2ef0*/  ISETP.GE.U32.AND P0, PT, R23, UR18, PT ;  /* 0x0000001217007c0c */ /* 0x000fc8000bf06070 */
[----:B------:R-:W-:-:S04]  /*2f00*/  ISETP.GE.AND.EX P0, PT, R22, UR19, PT, P0 ;  /* 0x0000001316007c0c */ /* 0x000fc8000bf06300 */
[----:B------:R-:W-:-:S13]  /*2f10*/  ISETP.GT.U32.OR P0, PT, R0, 0x29f, P0 ;  /* 0x0000029f0000780c */ /* 0x000fda0000704470 */
[----:B------:R-:W0:Y:S01]  /*2f20*/  @!P0 LDC.64 R10, c[0x0][0x288] ;  /* 0x0000a200ff0a8b82 */ /* 0x000e220000000a00 */
[----:B------:R-:W-:Y:S02]  /*2f30*/  @!P3 IADD3 R13, R7, R13, RZ ;  /* 0x0000000d070db210 */ /* 0x000fe40007ffe0ff */
[----:B------:R-:W-:-:S04]  /*2f40*/  @!P3 SHF.L.U32 R7, R6, 0x1, RZ ;  /* 0x000000010607b819 */ /* 0x000fc800000006ff */
[C---:B-1----:R-:W-:Y:S02]  /*2f50*/  @!P3 IADD3 R8, P6, R7.reuse, R8, RZ ;  /* 0x000000080708b210 */ /* 0x042fe40007fde0ff */
[----:B0-----:R-:W-:Y:S02]  /*2f60*/  @!P3 IADD3 R20, P4, R7, R20, RZ ;  /* 0x000000140714b210 */ /* 0x001fe40007f9e0ff */
[----:B------:R-:W-:Y:S02]  /*2f70*/  @!P3 SHF.L.U64.HI R6, R6, 0x1, R13 ;  /* 0x000000010606b819 */ /* 0x000fe4000001020d */
[----:B------:R-:W0:Y:S01]  /*2f80*/  @!P0 LDC.64 R12, c[0x0][0x230] ;  /* 0x00008c00ff0c8b82 */ /* 0x000e220000000a00 */
[----:B------:R-:W-:-:S04]  /*2f90*/  @!P0 IMAD R17, R22, R10, RZ ;  /* 0x0000000a16118224 */ /* 0x000fc800078e02ff */
[----:B------:R-:W-:Y:S01]  /*2fa0*/  @!P0 IMAD R7, R23, R11, R17 ;  /* 0x0000000b17078224 */ /* 0x000fe200078e0211 */
[----:B------:R-:W-:Y:S01]  /*2fb0*/  HFMA2.MMA R17, -RZ, RZ, 0, 0 ;  /* 0x00000000ff117435 */ /* 0x000fe200000001ff */
[C---:B------:R-:W-:Y:S02]  /*2fc0*/  @!P3 IADD3.X R9, R6.reuse, R9, RZ, P6, !PT ;  /* 0x000000090609b210 */ /* 0x040fe400037fe4ff */
[----:B------:R-:W-:-:S07]  /*2fd0*/  @!P3 IADD3.X R21, R6, R21, RZ, P4, !PT ;  /* 0x000000150615b210 */ /* 0x000fce00027fe4ff */
[----:B------:R1:W3:Y:S04]  /*2fe0*/  @!P3 LDG.E R17, desc[UR22][R8.64] ;  /* 0x000000160811b981 */ /* 0x0002e8000c1e1900 */
[----:B----4-:R-:W-:Y:S04]  /*2ff0*/  STL [R1+0x80], R27 ;  /* 0x0000801b01007387 */ /* 0x010fe80000100800 */
[----:B------:R-:W-:Y:S04]  /*3000*/  STL [R1+0x8c], R26 ;  /* 0x00008c1a01007387 */ /* 0x000fe80000100800 */
[----:B--2---:R-:W-:Y:S04]  /*3010*/  STL [R1+0x94], R24 ;  /* 0x0000941801007387 */ /* 0x004fe80000100800 */
[----:B---3--:R2:W-:Y:S02]  /*3020*/  STL [R1+0x78], R25 ;  /* 0x0000781901007387 */ /* 0x0085e40000100800 */
[----:B--2---:R-:W-:-:S06]  /*3030*/  MOV R25, RZ ;  /* 0x000000ff00197202 */ /* 0x004fcc0000000f00 */
[----:B------:R2:W3:Y:S01]  /*3040*/  @!P3 LDG.E R25, desc[UR22][R20.64] ;  /* 0x000000161419b981 */ /* 0x0004e2000c1e1900 */
[----:B------:R-:W-:-:S04]  /*3050*/  IADD3 R27, R16, 0x70, RZ ;  /* 0x00000070101b7810 */ /* 0x000fc80007ffe0ff */
[----:B------:R-:W-:Y:S02]  /*3060*/  SHF.R.S32.HI R28, RZ, 0x1f, R27 ;  /* 0x0000001fff1c7819 */ /* 0x000fe4000001141b */
[----:B------:R-:W-:-:S04]  /*3070*/  ISETP.GE.U32.AND P5, PT, R27, UR18, PT ;  /* 0x000000121b007c0c */ /* 0x000fc8000bfa6070 */
[----:B------:R-:W-:-:S04]  /*3080*/  ISETP.GE.AND.EX P5, PT, R28, UR19, PT, P5 ;  /* 0x000000131c007c0c */ /* 0x000fc8000bfa6350 */
[----:B------:R-:W-:Y:S02]  /*3090*/  ISETP.GT.U32.OR P5, PT, R0, 0x29f, P5 ;  /* 0x0000029f0000780c */ /* 0x000fe40002fa4470 */
[----:B------:R-:W-:Y:S02]  /*30a0*/  @!P0 MOV R18, R2 ;  /* 0x0000000200128202 */ /* 0x000fe40000000f00 */
[----:B------:R-:W-:-:S09]  /*30b0*/  @!P0 MOV R19, R5 ;  /* 0x0000000500138202 */ /* 0x000fd20000000f00 */
[----:B------:R-:W4:Y:S01]  /*30c0*/  @!P5 LDC.64 R14, c[0x0][0x288] ;  /* 0x0000a200ff0edb82 */ /* 0x000f220000000a00 */
[----:B------:R-:W-:-:S07]  /*30d0*/  @!P0 IMAD.WIDE.U32 R10, R23, R10, R18 ;  /* 0x0000000a170a8225 */ /* 0x000fce00078e0012 */
[----:B------:R-:W2:Y:S01]  /*30e0*/  @!P0 LDC.64 R18, c[0x0][0x228] ;  /* 0x00008a00ff128b82 */ /* 0x000ea20000000a00 */
[----:B------:R-:W-:-:S07]  /*30f0*/  @!P0 IADD3 R7, R11, R7, RZ ;  /* 0x000000070b078210 */ /* 0x000fce0007ffe0ff */
[----:B-1----:R-:W1:Y:S01]  /*3100*/  @!P5 LDC.64 R8, c[0x0][0x230] ;  /* 0x00008c00ff08db82 */ /* 0x002e620000000a00 */
[C---:B------:R-:W-:Y:S01]  /*3110*/  @!P0 SHF.L.U32 R6, R10.reuse, 0x1, RZ ;  /* 0x000000010a068819 */ /* 0x040fe200000006ff */
[----:B------:R4:W-:Y:S06]  /*3120*/  STL [R1+0x84], R17 ;  /* 0x0000841101007387 */ /* 0x0009ec0000100800 */
[----:B------:R-:W1:Y:S01]  /*3130*/  @!P5 LDC.64 R22, c[0x0][0x228] ;  /* 0x00008a00ff16db82 */ /* 0x000e620000000a00 */
[----:B------:R-:W-:Y:S02]  /*3140*/  @!P0 SHF.L.U64.HI R7, R10, 0x1, R7 ;  /* 0x000000010a078819 */ /* 0x000fe40000010207 */
[----:B0-----:R-:W-:Y:S01]  /*3150*/  @!P0 IADD3 R12, P4, R6, R12, RZ ;  /* 0x0000000c060c8210 */ /* 0x001fe20007f9e0ff */
[----:B----4-:R-:W-:Y:S01]  /*3160*/  @!P5 IMAD R17, R28, R14, RZ ;  /* 0x0000000e1c11d224 */ /* 0x010fe200078e02ff */
[----:B--2---:R-:W-:-:S02]  /*3170*/  @!P5 MOV R20, R2 ;  /* 0x000000020014d202 */ /* 0x004fc40000000f00 */
[----:B------:R-:W-:Y:S01]  /*3180*/  @!P5 MOV R21, R5 ;  /* 0x000000050015d202 */ /* 0x000fe20000000f00 */
[----:B------:R-:W-:Y:S01]  /*3190*/  @!P5 IMAD R15, R27, R15, R17 ;  /* 0x0000000f1b0fd224 */ /* 0x000fe200078e0211 */
[----:B------:R-:W-:Y:S01]  /*31a0*/  @!P0 IADD3.X R13, R7, R13, RZ, P4, !PT ;  /* 0x0000000d070d8210 */ /* 0x000fe200027fe4ff */
[----:B------:R-:W-:Y:S01]  /*31b0*/  @!P5 IMAD.WIDE.U32 R20, R27, R14, R20 ;  /* 0x0000000e1b14d225 */ /* 0x000fe200078e0014 */
[----:B------:R-:W-:Y:S01]  /*31c0*/  @!P0 IADD3 R6, P4, R6, R18, RZ ;  /* 0x0000001206068210 */ /* 0x000fe20007f9e0ff */
[----:B------:R-:W-:-:S03]  /*31d0*/  HFMA2.MMA R14, -RZ, RZ, 0, 0 ;  /* 0x00000000ff0e7435 */ /* 0x000fc600000001ff */
[----:B------:R-:W-:Y:S02]  /*31e0*/  @!P5 IADD3 R15, R21, R15, RZ ;  /* 0x0000000f150fd210 */ /* 0x000fe40007ffe0ff */
[----:B------:R-:W-:Y:S02]  /*31f0*/  @!P0 IADD3.X R7, R7, R19, RZ, P4, !PT ;  /* 0x0000001307078210 */ /* 0x000fe400027fe4ff */
[----:B------:R-:W-:Y:S02]  /*3200*/  @!P5 SHF.L.U64.HI R15, R20, 0x1, R15 ;  /* 0x00000001140fd819 */ /* 0x000fe4000001020f */
[----:B------:R-:W-:Y:S01]  /*3210*/  MOV R17, RZ ;  /* 0x000000ff00117202 */ /* 0x000fe20000000f00 */
[----:B------:R-:W2:Y:S04]  /*3220*/  @!P0 LDG.E R14, desc[UR22][R6.64] ;  /* 0x00000016060e8981 */ /* 0x000ea8000c1e1900 */
[----:B---3--:R0:W-:Y:S02]  /*3230*/  STL [R1+0xa0], R25 ;  /* 0x0000a01901007387 */ /* 0x0081e40000100800 */
[----:B0-----:R-:W-:-:S10]  /*3240*/  HFMA2.MMA R25, -RZ, RZ, 0, 0 ;  /* 0x00000000ff197435 */ /* 0x001fd400000001ff */
[----:B------:R0:W3:Y:S02]  /*3250*/  @!P0 LDG.E R25, desc[UR22][R12.64] ;  /* 0x000000160c198981 */ /* 0x0000e4000c1e1900 */
[----:B0-----:R-:W-:-:S04]  /*3260*/  @!P5 SHF.L.U32 R13, R20, 0x1, RZ ;  /* 0x00000001140dd819 */ /* 0x001fc800000006ff */
[C---:B-1----:R-:W-:Y:S02]  /*3270*/  @!P5 IADD3 R12, P4, R13.reuse, R8, RZ ;  /* 0x000000080d0cd210 */ /* 0x042fe40007f9e0ff */
[----:B------:R-:W-:Y:S02]  /*3280*/  @!P5 IADD3 R22, P6, R13, R22, RZ ;  /* 0x000000160d16d210 */ /* 0x000fe40007fde0ff */
[----:B------:R-:W-:-:S05]  /*3290*/  @!P5 IADD3.X R13, R15, R9, RZ, P4, !PT ;  /* 0x000000090f0dd210 */ /* 0x000fca00027fe4ff */
[----:B------:R-:W4:Y:S01]  /*32a0*/  @!P5 LDG.E R17, desc[UR22][R12.64] ;  /* 0x000000160c11d981 */ /* 0x000f22000c1e1900 */
[----:B------:R-:W-:Y:S01]  /*32b0*/  HFMA2.MMA R18, -RZ, RZ, 0, 0 ;  /* 0x00000000ff127435 */ /* 0x000fe200000001ff */
[----:B------:R-:W-:-:S09]  /*32c0*/  @!P5 IADD3.X R23, R15, R23, RZ, P6, !PT ;  /* 0x000000170f17d210 */ /* 0x000fd200037fe4ff */
[----:B------:R-:W4:Y:S04]  /*32d0*/  @!P5 LDG.E R18, desc[UR22][R22.64] ;  /* 0x000000161612d981 */ /* 0x000f28000c1e1900 */
[----:B--2---:R-:W-:Y:S04]  /*32e0*/  STL [R1+0xac], R14 ;  /* 0x0000ac0e01007387 */ /* 0x004fe80000100800 */
[----:B---3--:R-:W-:Y:S04]  /*32f0*/  STL [R1+0xa8], R25 ;  /* 0x0000a81901007387 */ /* 0x008fe80000100800 */
[----:B----4-:R0:W-:Y:S04]  /*3300*/  STL [R1+0x98], R17 ;  /* 0x0000981101007387 */ /* 0x0101e80000100800 */
[----:B------:R-:W2:Y:S01]  /*3310*/  LDL.LU.64 R22, [R1] ;  /* 0x0000000001167983 */ /* 0x000ea20000300a00 */
[----:B------:R-:W-:-:S04]  /*3320*/  IADD3 R26, R16, 0x80, RZ ;  /* 0x00000080101a7810 */ /* 0x000fc80007ffe0ff */
[----:B------:R-:W-:Y:S02]  /*3330*/  SHF.R.S32.HI R24, RZ, 0x1f, R26 ;  /* 0x0000001fff187819 */ /* 0x000fe4000001141a */
[----:B------:R-:W-:-:S04]  /*3340*/  ISETP.GE.U32.AND P2, PT, R26, UR18, PT ;  /* 0x000000121a007c0c */ /* 0x000fc8000bf46070 */
[----:B------:R-:W-:-:S04]  /*3350*/  ISETP.GE.AND.EX P2, PT, R24, UR19, PT, P2 ;  /* 0x0000001318007c0c */ /* 0x000fc8000bf46320 */
[----:B------:R-:W-:Y:S02]  /*3360*/  ISETP.GT.U32.OR P2, PT, R0, 0x29f, P2 ;  /* 0x0000029f0000780c */ /* 0x000fe40001744470 */
[----:B0-----:R-:W-:-:S04]  /*3370*/  IADD3 R17, R16, 0xa0, RZ ;  /* 0x000000a010117810 */ /* 0x001fc80007ffe0ff */
[----:B------:R-:W-:Y:S02]  /*3380*/  SHF.R.S32.HI R13, RZ, 0x1f, R17 ;  /* 0x0000001fff0d7819 */ /* 0x000fe40000011411 */
[----:B------:R-:W-:Y:S01]  /*3390*/  ISETP.GE.U32.AND P0, PT, R17, UR18, PT ;  /* 0x0000001211007c0c */ /* 0x000fe2000bf06070 */
[----:B------:R-:W-:-:S04]  /*33a0*/  HFMA2.MMA R17, -RZ, RZ, 0, 0 ;  /* 0x00000000ff117435 */ /* 0x000fc800000001ff */
[----:B------:R-:W0:Y:S08]  /*33b0*/  @!P2 LDC.64 R10, c[0x0][0x288] ;  /* 0x0000a200ff0aab82 */ /* 0x000e300000000a00 */
[----:B------:R-:W1:Y:S01]  /*33c0*/  @!P2 LDC.64 R8, c[0x0][0x230] ;  /* 0x00008c00ff08ab82 */ /* 0x000e620000000a00 */
[----:B------:R-:W-:Y:S01]  /*33d0*/  @!P2 MOV R15, R5 ;  /* 0x00000005000fa202 */ /* 0x000fe20000000f00 */
[----:B0-----:R-:W-:-:S06]  /*33e0*/  @!P2 IMAD R14, R24, R10, RZ ;  /* 0x0000000a180ea224 */ /* 0x001fcc00078e02ff */
[----:B------:R-:W0:Y:S01]  /*33f0*/  @!P2 LDC.64 R24, c[0x0][0x228] ;  /* 0x00008a00ff18ab82 */ /* 0x000e220000000a00 */
[----:B------:R-:W-:Y:S01]  /*3400*/  @!P2 IMAD R11, R26, R11, R14 ;  /* 0x0000000b1a0ba224 */ /* 0x000fe200078e020e */
[----:B------:R-:W-:Y:S02]  /*3410*/  @!P2 MOV R14, R2 ;  /* 0x00000002000ea202 */ /* 0x000fe40000000f00 */
[----:B------:R-:W-:-:S03]  /*3420*/  IADD3 R27, R16, 0xb0, RZ ;  /* 0x000000b0101b7810 */ /* 0x000fc60007ffe0ff */
[----:B------:R-:W-:Y:S01]  /*3430*/  @!P2 IMAD.WIDE.U32 R14, R26, R10, R14 ;  /* 0x0000000a1a0ea225 */ /* 0x000fe200078e000e */
[----:B------:R-:W-:Y:S01]  /*3440*/  SHF.R.S32.HI R26, RZ, 0x1f, R27 ;  /* 0x0000001fff1a7819 */ /* 0x000fe2000001141b */
[----:B------:R3:W-:Y:S03]  /*3450*/  STL [R1+0x16c], R27 ;  /* 0x00016c1b01007387 */ /* 0x0007e60000100800 */
[----:B------:R-:W-:Y:S02]  /*3460*/  @!P2 IADD3 R11, R15, R11, RZ ;  /* 0x0000000b0f0ba210 */ /* 0x000fe40007ffe0ff */
[C---:B------:R-:W-:Y:S02]  /*3470*/  @!P2 SHF.L.U32 R10, R14.reuse, 0x1, RZ ;  /* 0x000000010e0aa819 */ /* 0x040fe400000006ff */
[----:B------:R-:W-:Y:S02]  /*3480*/  ISETP.GE.U32.AND P4, PT, R27, UR18, PT ;  /* 0x000000121b007c0c */ /* 0x000fe4000bf86070 */
[----:B------:R-:W-:Y:S01]  /*3490*/  @!P2 SHF.L.U64.HI R12, R14, 0x1, R11 ;  /* 0x000000010e0ca819 */ /* 0x000fe2000001020b */
[----:B---3--:R-:W-:Y:S01]  /*34a0*/  HFMA2.MMA R27, -RZ, RZ, 0, 0 ;  /* 0x00000000ff1b7435 */ /* 0x008fe200000001ff */
[----:B-1----:R-:W-:-:S02]  /*34b0*/  @!P2 IADD3 R8, P6, R10, R8, RZ ;  /* 0x000000080a08a210 */ /* 0x002fc40007fde0ff */
[----:B0-----:R-:W-:Y:S02]  /*34c0*/  @!P2 IADD3 R24, P5, R10, R24, RZ ;  /* 0x000000180a18a210 */ /* 0x001fe40007fbe0ff */
[C---:B------:R-:W-:Y:S02]  /*34d0*/  @!P2 IADD3.X R9, R12.reuse, R9, RZ, P6, !PT ;  /* 0x000000090c09a210 */ /* 0x040fe400037fe4ff */
[----:B------:R-:W-:-:S05]  /*34e0*/  @!P2 IADD3.X R25, R12, R25, RZ, P5, !PT ;  /* 0x000000190c19a210 */ /* 0x000fca0002ffe4ff */
[----:B------:R-:W3:Y:S04]  /*34f0*/  @!P2 LDG.E R27, desc[UR22][R24.64] ;  /* 0x00000016181ba981 */ /* 0x000ee8000c1e1900 */
[----:B--2---:R0:W2:Y:S02]  /*3500*/  @P1 LDG.E R17, desc[UR22][R22.64] ;  /* 0x0000001616111981 */ /* 0x0040a4000c1e1900 */
[----:B0-----:R-:W-:-:S06]  /*3510*/  MOV R22, RZ ;  /* 0x000000ff00167202 */ /* 0x001fcc0000000f00 */
[----:B------:R0:W4:Y:S01]  /*3520*/  @!P2 LDG.E R22, desc[UR22][R8.64] ;  /* 0x000000160816a981 */ /* 0x000122000c1e1900 */
[----:B------:R-:W-:-:S04]  /*3530*/  IADD3 R28, R16, 0x90, RZ ;  /* 0x00000090101c7810 */ /* 0x000fc80007ffe0ff */
[----:B------:R-:W-:Y:S02]  /*3540*/  SHF.R.S32.HI R29, RZ, 0x1f, R28 ;  /* 0x0000001fff1d7819 */ /* 0x000fe4000001141c */
[----:B------:R-:W-:-:S04]  /*3550*/  ISETP.GE.U32.AND P3, PT, R28, UR18, PT ;  /* 0x000000121c007c0c */ /* 0x000fc8000bf66070 */
[----:B------:R-:W-:-:S04]  /*3560*/  ISETP.GE.AND.EX P3, PT, R29, UR19, PT, P3 ;  /* 0x000000131d007c0c */ /* 0x000fc8000bf66330 */
[----:B------:R-:W-:Y:S02]  /*3570*/  ISETP.GT.U32.OR P3, PT, R0, 0x29f, P3 ;  /* 0x0000029f0000780c */ /* 0x000fe40001f64470 */
[----:B------:R-:W-:-:S11]  /*3580*/  ISETP.GE.AND.EX P0, PT, R13, UR19, PT, P0 ;  /* 0x000000130d007c0c */ /* 0x000fd6000bf06300 */
[----:B------:R-:W1:Y:S01]  /*3590*/  @!P3 LDC.64 R6, c[0x0][0x288] ;  /* 0x0000a200ff06bb82 */ /* 0x000e620000000a00 */
[----:B------:R-:W-:-:S07]  /*35a0*/  ISETP.GT.U32.OR P0, PT, R0, 0x29f, P0 ;  /* 0x0000029f0000780c */ /* 0x000fce0000704470 */
[----:B------:R-:W2:Y:S01]  /*35b0*/  @!P3 LDC.64 R20, c[0x0][0x230] ;  /* 0x00008c00ff14bb82 */ /* 0x000ea20000000a00 */
[----:B------:R-:W-:Y:S02]  /*35c0*/  @!P3 MOV R14, R2 ;  /* 0x00000002000eb202 */ /* 0x000fe40000000f00 */
[----:B------:R-:W-:Y:S01]  /*35d0*/  @!P3 MOV R15, R5 ;  /* 0x00000005000fb202 */ /* 0x000fe20000000f00 */
[----:B------:R1:W-:Y:S01]  /*35e0*/  STL [R1+0xb8], R18 ;  /* 0x0000b81201007387 */ /* 0x0003e20000100800 */
[----:B------:R-:W-:-:S03]  /*35f0*/  ISETP.GE.AND.EX P4, PT, R26, UR19, PT, P4 ;  /* 0x000000131a007c0c */ /* 0x000fc6000bf86340 */
[----:B0-----:R-:W0:Y:S01]  /*3600*/  @!P0 LDC.64 R8, c[0x0][0x230] ;  /* 0x00008c00ff088b82 */ /* 0x001e220000000a00 */
[----:B-1----:R-:W-:-:S07]  /*3610*/  @!P3 IMAD R13, R29, R6, RZ ;  /* 0x000000061d0db224 */ /* 0x002fce00078e02ff */
[----:B------:R-:W1:Y:S01]  /*3620*/  @!P0 LDC.64 R18, c[0x0][0x288] ;  /* 0x0000a200ff128b82 */ /* 0x000e620000000a00 */
[C---:B------:R-:W-:Y:S02]  /*3630*/  @!P3 IMAD R13, R28.reuse, R7, R13 ;  /* 0x000000071c0db224 */ /* 0x040fe400078e020d */
[----:B------:R-:W-:Y:S01]  /*3640*/  @!P3 IMAD.WIDE.U32 R6, R28, R6, R14 ;  /* 0x000000061c06b225 */ /* 0x000fe200078e000e */
[----:B------:R-:W-:-:S04]  /*3650*/  IADD3 R29, R16, 0x1f0, RZ ;  /* 0x000001f0101d7810 */ /* 0x000fc80007ffe0ff */
[----:B------:R-:W0:Y:S01]  /*3660*/  @!P3 LDC.64 R14, c[0x0][0x228] ;  /* 0x00008a00ff0ebb82 */ /* 0x000e220000000a00 */
[----:B------:R-:W-:Y:S02]  /*3670*/  SHF.R.S32.HI R28, RZ, 0x1f, R29 ;  /* 0x0000001fff1c7819 */ /* 0x000fe4000001141d */
[----:B------:R-:W-:-:S04]  /*3680*/  ISETP.GE.U32.AND P6, PT, R29, UR18, PT ;  /* 0x000000121d007c0c */ /* 0x000fc8000bfc6070 */
[----:B------:R-:W-:Y:S02]  /*3690*/  ISETP.GE.AND.EX P5, PT, R28, UR19, PT, P6 ;  /* 0x000000131c007c0c */ /* 0x000fe4000bfa6360 */
[----:B------:R-:W-:Y:S01]  /*36a0*/  MOV R29, RZ ;  /* 0x000000ff001d7202 */ /* 0x000fe20000000f00 */
[----:B--2---:R2:W-:Y:S02]  /*36b0*/  STL [R1+0x58], R17 ;  /* 0x0000581101007387 */ /* 0x0045e40000100800 */
[----:B--2---:R-:W-:Y:S02]  /*36c0*/  @!P3 IADD3 R17, R7, R13, RZ ;  /* 0x0000000d0711b210 */ /* 0x004fe40007ffe0ff */
[C---:B------:R-:W-:Y:S02]  /*36d0*/  @!P3 SHF.L.U32 R7, R6.reuse, 0x1, RZ ;  /* 0x000000010607b819 */ /* 0x040fe400000006ff */
[----:B------:R-:W-:Y:S02]  /*36e0*/  @!P3 SHF.L.U64.HI R6, R6, 0x1, R17 ;  /* 0x000000010606b819 */ /* 0x000fe40000010211 */
[----:B------:R-:W-:-:S02]  /*36f0*/  @!P3 IADD3 R20, P6, R7, R20, RZ ;  /* 0x000000140714b210 */ /* 0x000fc40007fde0ff */
[----:B------:R-:W-:Y:S02]  /*3700*/  IADD3 R17, R16, 0xa0, RZ ;  /* 0x000000a010117810 */ /* 0x000fe40007ffe0ff */
[----:B------:R-:W-:Y:S02]  /*3710*/  @!P3 IADD3.X R21, R6, R21, RZ, P6, !PT ;  /* 0x000000150615b210 */ /* 0x000fe400037fe4ff */
[----:B------:R-:W-:-:S03]  /*3720*/  SHF.R.S32.HI R17, RZ, 0x1f, R17 ;  /* 0x0000001fff117819 */ /* 0x000fc60000011411 */
[----:B------:R2:W3:Y:S02]  /*3730*/  @!P3 LDG.E R29, desc[UR22][R20.64] ;  /* 0x00000016141db981 */ /* 0x0004e4000c1e1900 */
[----:B-1----:R-:W-:Y:S01]  /*3740*/  @!P0 IMAD R17, R17, R18, RZ ;  /* 0x0000001211118224 */ /* 0x002fe200078e02ff */
[----:B0-----:R-:W-:Y:S02]  /*3750*/  @!P3 IADD3 R14, P2, R7, R14, RZ ;  /* 0x0000000e070eb210 */ /* 0x001fe40007f5e0ff */
[----:B--2---:R-:W-:Y:S02]  /*3760*/  IADD3 R21, R16, 0xa0, RZ ;  /* 0x000000a010157810 */ /* 0x004fe40007ffe0ff */
[----:B------:R-:W-:-:S03]  /*3770*/  @!P0 MOV R20, R2 ;  /* 0x0000000200148202 */ /* 0x000fc60000000f00 */
[----:B------:R-:W-:Y:S01]  /*3780*/  @!P0 IMAD R7, R21, R19, R17 ;  /* 0x0000001315078224 */ /* 0x000fe200078e0211 */
[----:B------:R-:W-:Y:S02]  /*3790*/  IADD3 R17, R16, 0xa0, RZ ;  /* 0x000000a010117810 */ /* 0x000fe40007ffe0ff */
[----:B------:R-:W-:-:S03]  /*37a0*/  @!P0 MOV R21, R5 ;  /* 0x0000000500158202 */ /* 0x000fc60000000f00 */
[----:B------:R-:W-:Y:S01]  /*37b0*/  @!P0 IMAD.WIDE.U32 R18, R17, R18, R20 ;  /* 0x0000001211128225 */ /* 0x000fe200078e0014 */
[----:B------:R-:W-:Y:S01]  /*37c0*/  HFMA2.MMA R17, -RZ, RZ, 0, 0 ;  /* 0x00000000ff117435 */ /* 0x000fe200000001ff */
[----:B------:R-:W-:Y:S01]  /*37d0*/  @!P3 IADD3.X R15, R6, R15, RZ, P2, !PT ;  /* 0x0000000f060fb210 */ /* 0x000fe200017fe4ff */
[----:B----4-:R0:W-:Y:S08]  /*37e0*/  STL [R1+0xa4], R22 ;  /* 0x0000a41601007387 */ /* 0x0101f00000100800 */
[----:B------:R1:W2:Y:S01]  /*37f0*/  @!P3 LDG.E R17, desc[UR22][R14.64] ;  /* 0x000000160e11b981 */ /* 0x0002a2000c1e1900 */
[C---:B------:R-:W-:Y:S01]  /*3800*/  ISETP.GT.U32.OR P4, PT, R0.reuse, 0x29f, P4 ;  /* 0x0000029f0000780c */ /* 0x040fe20002784470 */
[----:B0-----:R-:W0:Y:S02]  /*3810*/  @!P0 LDC.64 R22, c[0x0][0x228] ;  /* 0x00008a00ff168b82 */ /* 0x001e240000000a00 */
[----:B---3--:R3:W-:Y:S04]  /*3820*/  STL [R1+0xbc], R27 ;  /* 0x0000bc1b01007387 */ /* 0x0087e80000100800 */
[----:B---3--:R-:W3:Y:S01]  /*3830*/  LDL.LU R27, [R1+0x16c] ;  /* 0x00016c00011b7983 */ /* 0x008ee20000300800 */
[----:B------:R-:W-:-:S05]  /*3840*/  ISETP.GT.U32.OR P5, PT, R0, 0x29f, P5 ;  /* 0x0000029f0000780c */ /* 0x000fca0002fa4470 */
[----:B------:R-:W4:Y:S01]  /*3850*/  @!P4 LDC.64 R12, c[0x0][0x288] ;  /* 0x0000a200ff0ccb82 */ /* 0x000f220000000a00 */
[----:B------:R-:W-:Y:S02]  /*3860*/  @!P0 IADD3 R7, R19, R7, RZ ;  /* 0x0000000713078210 */ /* 0x000fe40007ffe0ff */
[----:B------:R-:W-:Y:S02]  /*3870*/  @!P4 MOV R6, R2 ;  /* 0x000000020006c202 */ /* 0x000fe40000000f00 */
[----:B-1----:R-:W-:Y:S01]  /*3880*/  @!P0 SHF.L.U32 R14, R18, 0x1, RZ ;  /* 0x00000001120e8819 */ /* 0x002fe200000006ff */
[----:B------:R-:W-:Y:S02]  /*3890*/  UIMAD.WIDE UR6, UR9, 0x8, UR6 ;  /* 0x00000008090678a5 */ /* 0x000fe4000f8e0206 */
[----:B------:R-:W1:Y:S08]  /*38a0*/  @!P4 LDC.64 R20, c[0x0][0x230] ;  /* 0x00008c00ff14cb82 */ /* 0x000e700000000a00 */
[----:B------:R-:W1:Y:S01]  /*38b0*/  @!P5 LDC.64 R24, c[0x0][0x288] ;  /* 0x0000a200ff18db82 */ /* 0x000e620000000a00 */
[----:B------:R-:W-:-:S02]  /*38c0*/  @!P0 IADD3 R8, P2, R14, R8, RZ ;  /* 0x000000080e088210 */ /* 0x000fc40007f5e0ff */
[----:B0-----:R-:W-:Y:S01]  /*38d0*/  @!P0 IADD3 R22, P3, R14, R22, RZ ;  /* 0x000000160e168210 */ /* 0x001fe20007f7e0ff */
[----:B----4-:R-:W-:Y:S01]  /*38e0*/  @!P4 IMAD R26, R26, R12, RZ ;  /* 0x0000000c1a1ac224 */ /* 0x010fe200078e02ff */
[----:B------:R0:W-:Y:S01]  /*38f0*/  STL [R1+0xb4], R29 ;  /* 0x0000b41d01007387 */ /* 0x0001e20000100800 */
[----:B------:R-:W-:Y:S02]  /*3900*/  MOV R10, UR6 ;  /* 0x00000006000a7c02 */ /* 0x000fe40008000f00 */
[----:B------:R-:W4:Y:S01]  /*3910*/  @!P5 LDC.64 R14, c[0x0][0x230] ;  /* 0x00008c00ff0edb82 */ /* 0x000f220000000a00 */
[----:B0-----:R-:W5:Y:S04]  /*3920*/  LDL.LU R29, [R1+0x168] ;  /* 0x00016800011d7983 */ /* 0x001f680000300800 */
[----:B--2---:R0:W-:Y:S02]  /*3930*/  STL [R1+0xc0], R17 ;  /* 0x0000c01101007387 */ /* 0x0041e40000100800 */
[----:B0-----:R-:W-:-:S02]  /*3940*/  @!P0 SHF.L.U64.HI R17, R18, 0x1, R7 ;  /* 0x0000000112118819 */ /* 0x001fc40000010207 */
[----:B------:R-:W-:Y:S01]  /*3950*/  @!P4 MOV R7, R5 ;  /* 0x000000050007c202 */ /* 0x000fe20000000f00 */
[----:B------:R-:W0:Y:S01]  /*3960*/  @!P5 LDC.64 R18, c[0x0][0x228] ;  /* 0x00008a00ff12db82 */ /* 0x000e220000000a00 */
[C---:B---3--:R-:W-:Y:S02]  /*3970*/  @!P4 IMAD R26, R27.reuse, R13, R26 ;  /* 0x0000000d1b1ac224 */ /* 0x048fe400078e021a */
[----:B------:R-:W-:Y:S01]  /*3980*/  @!P4 IMAD.WIDE.U32 R6, R27, R12, R6 ;  /* 0x0000000c1b06c225 */ /* 0x000fe200078e0006 */
[C---:B------:R-:W-:Y:S02]  /*3990*/  @!P0 IADD3.X R9, R17.reuse, R9, RZ, P2, !PT ;  /* 0x0000000911098210 */ /* 0x040fe400017fe4ff */
[----:B------:R-:W-:Y:S02]  /*39a0*/  @!P0 IADD3.X R23, R17, R23, RZ, P3, !PT ;  /* 0x0000001711178210 */ /* 0x000fe40001ffe4ff */
[----:B------:R-:W2:Y:S01]  /*39b0*/  @!P4 LDC.64 R12, c[0x0][0x228] ;  /* 0x00008a00ff0ccb82 */ /* 0x000ea20000000a00 */
[----:B------:R-:W-:Y:S01]  /*39c0*/  @!P4 IADD3 R27, R7, R26, RZ ;  /* 0x0000001a071bc210 */ /* 0x000fe20007ffe0ff */
[----:B-1----:R-:W-:Y:S01]  /*39d0*/  @!P5 IMAD R26, R28, R24, RZ ;  /* 0x000000181c1ad224 */ /* 0x002fe200078e02ff */
[----:B------:R-:W-:-:S02]  /*39e0*/  IADD3 R17, R16, 0x1f0, RZ ;  /* 0x000001f010117810 */ /* 0x000fc40007ffe0ff */
[C---:B------:R-:W-:Y:S01]  /*39f0*/  @!P4 SHF.L.U32 R7, R6.reuse, 0x1, RZ ;  /* 0x000000010607c819 */ /* 0x040fe200000006ff */
[----:B------:R-:W-:Y:S01]  /*3a00*/  HFMA2.MMA R28, -RZ, RZ, 0, 0 ;  /* 0x00000000ff1c7435 */ /* 0x000fe200000001ff */
[----:B------:R-:W-:Y:S01]  /*3a10*/  @!P4 SHF.L.U64.HI R6, R6, 0x1, R27 ;  /* 0x000000010606c819 */ /* 0x000fe2000001021b */
[----:B------:R-:W-:Y:S01]  /*3a20*/  @!P5 IMAD R25, R17, R25, R26 ;  /* 0x000000191119d224 */ /* 0x000fe200078e021a */
[----:B------:R-:W-:Y:S02]  /*3a30*/  @!P5 MOV R26, R2 ;  /* 0x00000002001ad202 */ /* 0x000fe40000000f00 */
[----:B------:R-:W-:-:S03]  /*3a40*/  @!P5 MOV R27, R5 ;  /* 0x00000005001bd202 */ /* 0x000fc60000000f00 */
[----:B------:R-:W-:Y:S01]  /*3a50*/  @!P5 IMAD.WIDE.U32 R26, R17, R24, R26 ;  /* 0x00000018111ad225 */ /* 0x000fe200078e001a */
[----:B------:R-:W-:Y:S01]  /*3a60*/  HFMA2.MMA R17, -RZ, RZ, 0, 0 ;  /* 0x00000000ff117435 */ /* 0x000fe200000001ff */
[----:B------:R1:W3:Y:S09]  /*3a70*/  @!P0 LDG.E R28, desc[UR22][R8.64] ;  /* 0x00000016081c8981 */ /* 0x0002f2000c1e1900 */
[----:B------:R-:W3:Y:S01]  /*3a80*/  @!P0 LDG.E R17, desc[UR22][R22.64] ;  /* 0x0000001616118981 */ /* 0x000ee2000c1e1900 */
[----:B------:R-:W-:-:S06]  /*3a90*/  MOV R11, UR7 ;  /* 0x00000007000b7c02 */ /* 0x000fcc0008000f00 */
[----:B------:R-:W3:Y:S01]  /*3aa0*/  LDG.E.64 R10, desc[UR22][R10.64] ;  /* 0x000000160a0a7981 */ /* 0x000ee2000c1e1b00 */
[----:B------:R-:W-:Y:S02]  /*3ab0*/  @!P5 IADD3 R25, R27, R25, RZ ;  /* 0x000000191b19d210 */ /* 0x000fe40007ffe0ff */
[C---:B-1----:R-:W-:Y:S02]  /*3ac0*/  @!P5 SHF.L.U32 R8, R26.reuse, 0x1, RZ ;  /* 0x000000011a08d819 */ /* 0x042fe400000006ff */
[----:B------:R-:W-:Y:S02]  /*3ad0*/  @!P4 IADD3 R20, P2, R7, R20, RZ ;  /* 0x000000140714c210 */ /* 0x000fe40007f5e0ff */
[----:B------:R-:W-:Y:S02]  /*3ae0*/  @!P5 SHF.L.U64.HI R25, R26, 0x1, R25 ;  /* 0x000000011a19d819 */ /* 0x000fe40000010219 */
[----:B0-----:R-:W-:Y:S02]  /*3af0*/  @!P5 IADD3 R18, P3, R8, R18, RZ ;  /* 0x000000120812d210 */ /* 0x001fe40007f7e0ff */
[----:B------:R-:W-:-:S02]  /*3b00*/  @!P4 IADD3.X R21, R6, R21, RZ, P2, !PT ;  /* 0x000000150615c210 */ /* 0x000fc400017fe4ff */
[----:B--2---:R-:W-:Y:S02]  /*3b10*/  @!P4 IADD3 R12, P0, R7, R12, RZ ;  /* 0x0000000c070cc210 */ /* 0x004fe40007f1e0ff */
[----:B----4-:R-:W-:Y:S02]  /*3b20*/  @!P5 IADD3 R14, P2, R8, R14, RZ ;  /* 0x0000000e080ed210 */ /* 0x010fe40007f5e0ff */
[----:B------:R-:W-:Y:S02]  /*3b30*/  CS2R R8, SRZ ;  /* 0x0000000000087805 */ /* 0x000fe4000001ff00 */
[C---:B------:R-:W-:Y:S02]  /*3b40*/  @!P5 IADD3.X R19, R25.reuse, R19, RZ, P3, !PT ;  /* 0x000000131913d210 */ /* 0x040fe40001ffe4ff */
[----:B------:R-:W-:Y:S02]  /*3b50*/  MOV R24, RZ ;  /* 0x000000ff00187202 */ /* 0x000fe40000000f00 */
[----:B------:R-:W-:Y:S01]  /*3b60*/  @!P4 IADD3.X R13, R6, R13, RZ, P0, !PT ;  /* 0x0000000d060dc210 */ /* 0x000fe200007fe4ff */
[----:B------:R-:W2:Y:S01]  /*3b70*/  @!P5 LDG.E R9, desc[UR22][R18.64] ;  /* 0x000000161209d981 */ /* 0x000ea2000c1e1900 */
[----:B------:R-:W-:-:S03]  /*3b80*/  @!P5 IADD3.X R15, R25, R15, RZ, P2, !PT ;  /* 0x0000000f190fd210 */ /* 0x000fc600017fe4ff */
[----:B------:R-:W4:Y:S04]  /*3b90*/  @!P4 LDG.E R24, desc[UR22][R20.64] ;  /* 0x000000161418c981 */ /* 0x000f28000c1e1900 */
[----:B---3--:R0:W-:Y:S02]  /*3ba0*/  STL [R1+0x9c], R28 ;  /* 0x00009c1c01007387 */ /* 0x0081e40000100800 */
[----:B0-----:R-:W-:Y:S02]  /*3bb0*/  HFMA2.MMA R28, -RZ, RZ, 0, 0 ;  /* 0x00000000ff1c7435 */ /* 0x001fe400000001ff */
[----:B------:R0:W-:Y:S08]  /*3bc0*/  STL [R1+0xb0], R17 ;  /* 0x0000b01101007387 */ /* 0x0001f00000100800 */
[----:B------:R-:W3:Y:S01]  /*3bd0*/  @!P4 LDG.E R28, desc[UR22][R12.64] ;  /* 0x000000160c1cc981 */ /* 0x000ee2000c1e1900 */
[----:B0-----:R-:W-:-:S06]  /*3be0*/  MOV R17, RZ ;  /* 0x000000ff00117202 */ /* 0x001fcc0000000f00 */
[----:B------:R-:W4:Y:S01]  /*3bf0*/  @!P5 LDG.E R17, desc[UR22][R14.64] ;  /* 0x000000160e11d981 */ /* 0x000f22000c1e1900 */
[----:B------:R-:W-:-:S13]  /*3c00*/  R2UR UR26, R10 ;  /* 0x000000000a1a72ca */ /* 0x000fda00000e0000 */
[----:B------:R-:W-:-:S05]  /*3c10*/  MOV R6, UR26 ;  /* 0x0000001a00067c02 */ /* 0x000fca0008000f00 */
[----:B------:R-:W-:-:S05]  /*3c20*/  FFMA.FTZ R6, -R6, UR26, R11 ;  /* 0x0000001a06067c23 */ /* 0x000fca000801010b */
[----:B------:R-:W-:-:S13]  /*3c30*/  FSETP.GTU.FTZ.AND P0, PT, R6, RZ, PT ;  /* 0x000000ff0600720b */ /* 0x000fda0003f1c000 */
[----:B------:R-:W-:Y:S01]  /*3c40*/  VOTEU.ANY UP0, P0 ;  /* 0x00000000003f7886 */ /* 0x000fe20000000100 */
[----:B------:R-:W-:-:S04]  /*3c50*/  PLOP3.LUT P0, PT, PT, PT, UP0, 0x80, 0x0 ;  /* 0x000000000000781c */ /* 0x000fc80003f0f008 */
[----:B------:R-:W-:-:S09]  /*3c60*/  @UP0 ULDC UR5, c[0x0][0x250] ;  /* 0x0000940000050ab9 */ /* 0x000fd20000000800 */
[----:B------:R-:W-:-:S06]  /*3c70*/  @P0 FADD.FTZ R6, R6, UR5 ;  /* 0x0000000506060e21 */ /* 0x000fcc0008010000 */
[----:B------:R-:W0:Y:S01]  /*3c80*/  @P0 MUFU.RSQ R6, R6 ;  /* 0x0000000600060308 */ /* 0x000e220000001400 */
[----:B--2---:R1:W-:Y:S01]  /*3c90*/  STL [R1+0x88], R9 ;  /* 0x0000880901007387 */ /* 0x0043e20000100800 */
[----:B------:R-:W-:Y:S01]  /*3ca0*/  UMOV UR27, 0x3f800000 ;  /* 0x3f800000001b7882 */ /* 0x000fe20000000000 */
[----:B------:R-:W-:Y:S01]  /*3cb0*/  BSSY B0, `(.L_x_192) ;  /* 0x0000016000007945 */ /* 0x000fe20003800000 */
[----:B0-----:R-:W-:Y:S02]  /*3cc0*/  @P0 R2UR UR5, R6 ;  /* 0x00000000060502ca */ /* 0x001fe400000e0000 */
[----:B------:R-:W-:Y:S01]  /*3cd0*/  ISETP.GT.U32.AND P0, PT, R0, 0x29f, PT ;  /* 0x0000029f0000780c */ /* 0x000fe20003f04070 */
[----:B-1----:R-:W-:Y:S01]  /*3ce0*/  HFMA2.MMA R9, -RZ, RZ, 0, 0 ;  /* 0x00000000ff097435 */ /* 0x002fe200000001ff */
[----:B------:R-:W-:Y:S02]  /*3cf0*/  ISETP.NE.AND P5, PT, RZ, UR25, PT ;  /* 0x00000019ff007c0c */ /* 0x000fe4000bfa5270 */
[----:B------:R-:W-:-:S07]  /*3d00*/  CS2R R6, SRZ ;  /* 0x0000000000067805 */ /* 0x000fce000001ff00 */
[----:B------:R-:W-:Y:S01]  /*3d10*/  @UP0 UMOV UR27, UR5 ;  /* 0x00000005001b0c82 */ /* 0x000fe20008000000 */
[----:B---3--:R0:W-:Y:S04]  /*3d20*/  STL [R1+0x90], R28 ;  /* 0x0000901c01007387 */ /* 0x0081e80000100800 */
[----:B----4-:R0:W-:Y:S04]  /*3d30*/  STL [R1+0x54], R24 ;  /* 0x0000541801007387 */ /* 0x0101e80000100800 */
[----:B------:R0:W-:Y:S01]  /*3d40*/  STL [R1+0x50], R17 ;  /* 0x0000501101007387 */ /* 0x0001e20000100800 */
[----:B------:R-:W-:Y:S05]  /*3d50*/  @P0 BRA `(.L_x_193) ;  /* 0x00000000002c0947 */ /* 0x000fea0003800000 */
[----:B0-----:R-:W2:Y:S01]  /*3d60*/  LDL R17, [R1+0x160] ;  /* 0x0001600001117983 */ /* 0x001ea20000100800 */
[----:B------:R-:W-:Y:S01]  /*3d70*/  ISETP.NE.AND P0, PT, RZ, UR25, PT ;  /* 0x00000019ff007c0c */ /* 0x000fe2000bf05270 */
[----:B------:R-:W0:-:S12]  /*3d80*/  LDC.64 R10, c[0x0][0x238] ;  /* 0x00008e00ff0a7b82 */ /* 0x000e180000000a00 */
[----:B------:R-:W1:Y:S01]  /*3d90*/  @P0 LDC.64 R8, c[0x0][0x240] ;  /* 0x00009000ff080b82 */ /* 0x000e620000000a00 */
[----:B--2---:R-:W-:-:S04]  /*3da0*/  IADD3 R12, R17, UR17, RZ ;  /* 0x00000011110c7c10 */ /* 0x004fc8000fffe0ff */
[C---:B-1----:R-:W-:Y:S01]  /*3db0*/  @P0 LEA R8, P2, R12.reuse, R8, 0x2 ;  /* 0x000000080c080211 */ /* 0x042fe200078410ff */
[----:B0-----:R-:W-:Y:S01]  /*3dc0*/  IMAD.WIDE R10, R12, 0x4, R10 ;  /* 0x000000040c0a7825 */ /* 0x001fe200078e020a */
[----:B------:R-:W-:-:S04]  /*3dd0*/  SHF.R.S32.HI R13, RZ, 0x1f, R12 ;  /* 0x0000001fff0d7819 */ /* 0x000fc8000001140c */
[----:B------:R-:W-:-:S05]  /*3de0*/  @P0 LEA.HI.X R9, R12, R9, R13, 0x2, P2 ;  /* 0x000000090c090211 */ /* 0x000fca00010f140d */
[----:B------:R1:W5:Y:S04]  /*3df0*/  @P0 LDG.E.64 R6, desc[UR22][R8.64] ;  /* 0x0000001608060981 */ /* 0x000368000c1e1b00 */
[----:B------:R1:W5:Y:S02]  /*3e00*/  LDG.E.64 R8, desc[UR22][R10.64] ;  /* 0x000000160a087981 */ /* 0x000364000c1e1b00 */
.L_x_193:
[----:B------:R-:W-:Y:S05]  /*3e10*/  BSYNC B0 ;  /* 0x0000000000007941 */ /* 0x000fea0003800000 */
.L_x_192:
[----:B------:R-:W2:Y:S04]  /*3e20*/  LDL R19, [R1+0xc4] ;  /* 0x0000c40001137983 */ /* 0x000ea80000100800 */
[----:B------:R-:W0:Y:S04]  /*3e30*/  LDL R14, [R1+0x58] ;  /* 0x00005800010e7983 */ /* 0x000e280000100800 */
[----:B------:R-:W3:Y:S04]  /*3e40*/  LDL R12, [R1+0x68] ;  /* 0x00006800010c7983 */ /* 0x000ee80000100800 */
[----:B-1----:R-:W4:Y:S01]  /*3e50*/  LDL R11, [R1+0x6c] ;  /* 0x00006c00010b7983 */ /* 0x002f220000100800 */
[----:B--2---:R-:W-:-:S02]  /*3e60*/  PRMT R10, R19, 0x7632, R10 ;  /* 0x00007632130a7816 */ /* 0x004fc4000000000a */
[----:B------:R-:W-:Y:S02]  /*3e70*/  SHF.L.U32 R18, R19, 0x10, RZ ;  /* 0x0000001013127819 */ /* 0x000fe400000006ff */
[C---:B0-----:R-:W-:Y:S02]  /*3e80*/  PRMT R17, R14.reuse, 0x7632, R17 ;  /* 0x000076320e117816 */ /* 0x041fe40000000011 */
[----:B------:R-:W-:Y:S01]  /*3e90*/  SHF.L.U32 R20, R14, 0x10, RZ ;  /* 0x000000100e147819 */ /* 0x000fe200000006ff */
[----:B------:R-:W-:Y:S01]  /*3ea0*/  FADD.FTZ R18, R18, -UR26 ;  /* 0x8000001a12127e21 */ /* 0x000fe20008010000 */
[----:B---3--:R-:W-:Y:S02]  /*3eb0*/  SHF.L.U32 R14, R12, 0x10, RZ ;  /* 0x000000100c0e7819 */ /* 0x008fe400000006ff */
[----:B------:R-:W-:Y:S01]  /*3ec0*/  SHF.L.U32 R10, R10, 0x10, RZ ;  /* 0x000000100a0a7819 */ /* 0x000fe200000006ff */
[----:B------:R-:W-:Y:S01]  /*3ed0*/  FMUL.FTZ R18, R18, UR27 ;  /* 0x0000001b12127c20 */ /* 0x000fe20008410000 */
[----:B------:R-:W-:Y:S01]  /*3ee0*/  PRMT R13, R12, 0x7632, R13 ;  /* 0x000076320c0d7816 */ /* 0x000fe2000000000d */
[----:B------:R-:W-:Y:S01]  /*3ef0*/  FADD.FTZ R14, R14, -UR26 ;  /* 0x8000001a0e0e7e21 */ /* 0x000fe20008010000 */
[C---:B----4-:R-:W-:Y:S01]  /*3f00*/  PRMT R15, R11.reuse, 0x7632, R15 ;  /* 0x000076320b0f7816 */ /* 0x050fe2000000000f */
[----:B------:R-:W-:Y:S01]  /*3f10*/  FADD.FTZ R10, R10, -UR26 ;  /* 0x8000001a0a0a7e21 */ /* 0x000fe20008010000 */
[----:B------:R-:W-:Y:S01]  /*3f20*/  SHF.L.U32 R19, R11, 0x10, RZ ;  /* 0x000000100b137819 */ /* 0x000fe200000006ff */
[----:B------:R-:W-:Y:S01]  /*3f30*/  FMUL.FTZ R14, R14, UR27 ;  /* 0x0000001b0e0e7c20 */ /* 0x000fe20008410000 */
[----:B------:R-:W-:Y:S01]  /*3f40*/  SHF.L.U32 R17, R17, 0x10, RZ ;  /* 0x0000001011117819 */ /* 0x000fe200000006ff */
[----:B------:R-:W-:Y:S01]  /*3f50*/  FMUL.FTZ R10, R10, UR27 ;  /* 0x0000001b0a0a7c20 */ /* 0x000fe20008410000 */
[----:B------:R-:W-:-:S02]  /*3f60*/  SHF.L.U32 R13, R13, 0x10, RZ ;  /* 0x000000100d0d7819 */ /* 0x000fc400000006ff */
[----:B------:R-:W-:Y:S01]  /*3f70*/  SHF.L.U32 R15, R15, 0x10, RZ ;  /* 0x000000100f0f7819 */ /* 0x000fe200000006ff */
[----:B------:R-:W-:Y:S06]  /*3f80*/  @!P5 BRA `(.L_x_194) ;  /* 0x000000000048d947 */ /* 0x000fec0003800000 */
[----:B-----5:R-:W-:-:S04]  /*3f90*/  FFMA.FTZ R11, R18, R8, R6 ;  /* 0x00000008120b7223 */ /* 0x020fc80000010006 */
        /* <DEDUP_REMOVED lines=17> */
.L_x_194:
[----:B-----5:R-:W-:Y:S01]  /*40b0*/  FMUL.FTZ R12, R20, R8 ;  /* 0x00000008140c7220 */ /* 0x020fe20000410000 */
[----:B------:R-:W-:Y:S01]  /*40c0*/  FADD.FTZ R13, R13, -UR26 ;  /* 0x8000001a0d0d7e21 */ /* 0x000fe20008010000 */
[C---:B------:R-:W-:Y:S01]  /*40d0*/  FFMA.FTZ R11, R18.reuse, R20, RZ ;  /* 0x00000014120b7223 */ /* 0x040fe200000100ff */
[----:B------:R-:W-:Y:S01]  /*40e0*/  FMUL.FTZ R22, R17, R9 ;  /* 0x0000000911167220 */ /* 0x000fe20000410000 */
[----:B------:R-:W-:Y:S01]  /*40f0*/  FFMA.FTZ R18, R18, R12, RZ ;  /* 0x0000000c12127223 */ /* 0x000fe200000100ff */
[----:B------:R-:W-:Y:S01]  /*4100*/  FADD.FTZ R12, RZ, R12 ;  /* 0x0000000cff0c7221 */ /* 0x000fe20000010000 */
        /* <DEDUP_REMOVED lines=20> */
.L_x_195:
[----:B------:R-:W2:Y:S04]  /*4250*/  LDL R25, [R1+0x74] ;  /* 0x0000740001197983 */ /* 0x000ea80000100800 */
[----:B------:R-:W3:Y:S01]  /*4260*/  LDL R23, [R1+0x7c] ;  /* 0x00007c0001177983 */ /* 0x000ee20000100800 */
[----:B------:R-:W-:Y:S01]  /*4270*/  FFMA.FTZ R18, R10, R22, R18 ;  /* 0x000000160a127223 */ /* 0x000fe20000010012 */
[----:B------:R-:W-:Y:S01]  /*4280*/  FADD.FTZ R20, RZ, R20 ;  /* 0x00000014ff147221 */ /* 0x000fe20000010000 */
[----:B------:R-:W-:Y:S01]  /*4290*/  FADD.FTZ R22, R22, R12 ;  /* 0x0000000c16167221 */ /* 0x000fe20000010000 */
[----:B------:R-:W-:Y:S01]  /*42a0*/  FMUL.FTZ R12, R19, R8 ;  /* 0x00000008130c7220 */ /* 0x000fe20000410000 */
[----:B------:R-:W-:Y:S01]  /*42b0*/  FFMA.FTZ R11, R14, R19, R11 ;  /* 0x000000130e0b7223 */ /* 0x000fe2000001000b */
[----:B------:R-:W-:Y:S01]  /*42c0*/  FFMA.FTZ R10, R10, R17, RZ ;  /* 0x000000110a0a7223 */ /* 0x000fe200000100ff */
[----:B------:R-:W-:Y:S01]  /*42d0*/  FADD.FTZ R19, R20, R19 ;  /* 0x0000001314137221 */ /* 0x000fe20000010000 */
[----:B------:R-:W-:Y:S01]  /*42e0*/  FFMA.FTZ R18, R14, R12, R18 ;  /* 0x0000000c0e127223 */ /* 0x000fe20000010012 */
[----:B------:R-:W-:Y:S01]  /*42f0*/  FADD.FTZ R17, RZ, R17 ;  /* 0x00000011ff117221 */ /* 0x000fe20000010000 */
[----:B------:R-:W-:Y:S01]  /*4300*/  FFMA.FTZ R14, R13, R15, R10 ;  /* 0x0000000f0d0e7223 */ /* 0x000fe2000001000a */
[----:B------:R-:W-:-:S02]  /*4310*/  FADD.FTZ R22, R22, R12 ;  /* 0x0000000c16167221 */ /* 0x000fc40000010000 */
[----:B------:R-:W-:Y:S01]  /*4320*/  FADD.FTZ R17, R17, R15 ;  /* 0x0000000f11117221 */ /* 0x000fe20000010000 */
[----:B------:R-:W-:-:S04]  /*4330*/  FMUL.FTZ R15, R15, R9 ;  /* 0x000000090f0f7220 */ /* 0x000fc80000410000 */
[----:B------:R-:W-:Y:S01]  /*4340*/  FFMA.FTZ R13, R13, R15, R18 ;  /* 0x0000000f0d0d7223 */ /* 0x000fe20000010012 */
[C---:B--2---:R-:W-:Y:S02]  /*4350*/  PRMT R20, R25.reuse, 0x7632, R20 ;  /* 0x0000763219147816 */ /* 0x044fe40000000014 */
[----:B------:R-:W-:Y:S02]  /*4360*/  SHF.L.U32 R10, R25, 0x10, RZ ;  /* 0x00000010190a7819 */ /* 0x000fe400000006ff */
[----:B------:R-:W-:Y:S02]  /*4370*/  SHF.L.U32 R20, R20, 0x10, RZ ;  /* 0x0000001014147819 */ /* 0x000fe400000006ff */
[C---:B---3--:R-:W-:Y:S01]  /*4380*/  PRMT R21, R23.reuse, 0x7632, R21 ;  /* 0x0000763217157816 */ /* 0x048fe20000000015 */
[----:B------:R-:W-:Y:S02]  /*4390*/  FADD.FTZ R10, R10, -UR26 ;  /* 0x8000001a0a0a7e21 */ /* 0x000fe40008010000 */
[----:B------:R-:W-:Y:S01]  /*43a0*/  FADD.FTZ R12, R20, -UR26 ;  /* 0x8000001a140c7e21 */ /* 0x000fe20008010000 */
        /* <DEDUP_REMOVED lines=23> */
.L_x_196:
[----:B------:R-:W2:Y:S04]  /*4520*/  LDL R25, [R1+0x80] ;  /* 0x0000800001197983 */ /* 0x000ea80000100800 */
[----:B------:R-:W3:Y:S01]  /*4530*/  LDL R23, [R1+0x8c] ;  /* 0x00008c0001177983 */ /* 0x000ee20000100800 */
[----:B------:R-:W-:Y:S01]  /*4540*/  FMUL.FTZ R12, R20, R8 ;  /* 0x00000008140c7220 */ /* 0x000fe20000410000 */
[C---:B------:R-:W-:Y:S01]  /*4550*/  FFMA.FTZ R11, R18.reuse, R20, R11 ;  /* 0x00000014120b7223 */ /* 0x040fe2000001000b */
[----:B------:R-:W-:Y:S01]  /*4560*/  FADD.FTZ R19, R19, R20 ;  /* 0x0000001413137221 */ /* 0x000fe20000010000 */
[----:B------:R-:W-:Y:S01]  /*4570*/  FADD.FTZ R17, R17, R21 ;  /* 0x0000001511117221 */ /* 0x000fe20000010000 */
[----:B------:R-:W-:Y:S01]  /*4580*/  FFMA.FTZ R13, R18, R12, R13 ;  /* 0x0000000c120d7223 */ /* 0x000fe2000001000d */
[----:B------:R-:W-:Y:S01]  /*4590*/  FFMA.FTZ R14, R10, R21, R14 ;  /* 0x000000150a0e7223 */ /* 0x000fe2000001000e */
[----:B------:R-:W-:Y:S01]  /*45a0*/  FMUL.FTZ R21, R21, R9 ;  /* 0x0000000915157220 */ /* 0x000fe20000410000 */
[----:B------:R-:W-:-:S03]  /*45b0*/  FADD.FTZ R15, R15, R22 ;  /* 0x000000160f0f7221 */ /* 0x000fc60000010000 */
[----:B------:R-:W-:Y:S01]  /*45c0*/  FFMA.FTZ R10, R10, R21, R13 ;  /* 0x000000150a0a7223 */ /* 0x000fe2000001000d */
[----:B------:R-:W-:Y:S01]  /*45d0*/  FADD.FTZ R12, R15, R12 ;  /* 0x0000000c0f0c7221 */ /* 0x000fe20000010000 */
[C---:B--2---:R-:W-:Y:S02]  /*45e0*/  PRMT R18, R25.reuse, 0x7632, R18 ;  /* 0x0000763219127816 */ /* 0x044fe40000000012 */
[----:B------:R-:W-:Y:S02]  /*45f0*/  SHF.L.U32 R20, R25, 0x10, RZ ;  /* 0x0000001019147819 */ /* 0x000fe400000006ff */
[----:B------:R-:W-:Y:S02]  /*4600*/  SHF.L.U32 R18, R18, 0x10, RZ ;  /* 0x0000001012127819 */ /* 0x000fe400000006ff */
[C---:B---3--:R-:W-:Y:S01]  /*4610*/  PRMT R22, R23.reuse, 0x7632, R22 ;  /* 0x0000763217167816 */ /* 0x048fe20000000016 */
[----:B------:R-:W-:Y:S01]  /*4620*/  FADD.FTZ R13, R20, -UR26 ;  /* 0x8000001a140d7e21 */ /* 0x000fe20008010000 */
[----:B------:R-:W-:Y:S01]  /*4630*/  SHF.L.U32 R20, R23, 0x10, RZ ;  /* 0x0000001017147819 */ /* 0x000fe200000006ff */
[----:B------:R-:W-:Y:S01]  /*4640*/  FADD.FTZ R15, R18, -UR26 ;  /* 0x8000001a120f7e21 */ /* 0x000fe20008010000 */
[----:B------:R-:W-:Y:S01]  /*4650*/  SHF.L.U32 R22, R22, 0x10, RZ ;  /* 0x0000001016167819 */ /* 0x000fe200000006ff */
[----:B------:R-:W-:-:S02]  /*4660*/  FMUL.FTZ R18, R13, UR27 ;  /* 0x0000001b0d127c20 */ /* 0x000fc40008410000 */
        /* <DEDUP_REMOVED lines=20> */
.L_x_197:
        /* <DEDUP_REMOVED lines=41> */
.L_x_198:
        /* <DEDUP_REMOVED lines=41> */
.L_x_199:
        /* <DEDUP_REMOVED lines=41> */
.L_x_200:
        /* <DEDUP_REMOVED lines=41> */
.L_x_201:
        /* <DEDUP_REMOVED lines=41> */
.L_x_202:
        /* <DEDUP_REMOVED lines=41> */
.L_x_203:
        /* <DEDUP_REMOVED lines=41> */
.L_x_204:
[----:B------:R-:W-:Y:S01]  /*59a0*/  FMUL.FTZ R12, R20, R8 ;  /* 0x00000008140c7220 */ /* 0x000fe20000410000 */
[C---:B------:R-:W-:Y:S01]  /*59b0*/  FFMA.FTZ R11, R18.reuse, R20, R11 ;  /* 0x00000014120b7223 */ /* 0x040fe2000001000b */
[----:B------:R-:W-:Y:S01]  /*59c0*/  FADD.FTZ R19, R19, R20 ;  /* 0x0000001413137221 */ /* 0x000fe20000010000 */
[----:B------:R-:W-:Y:S01]  /*59d0*/  FADD.FTZ R17, R17, R21 ;  /* 0x0000001511117221 */ /* 0x000fe20000010000 */
[----:B------:R-:W-:Y:S01]  /*59e0*/  FFMA.FTZ R13, R18, R12, R13 ;  /* 0x0000000c120d7223 */ /* 0x000fe2000001000d */
[----:B------:R-:W-:Y:S01]  /*59f0*/  PRMT R18, R24, 0x7632, R18 ;  /* 0x0000763218127816 */ /* 0x000fe20000000012 */
[----:B------:R-:W-:Y:S01]  /*5a00*/  FFMA.FTZ R14, R10, R21, R14 ;  /* 0x000000150a0e7223 */ /* 0x000fe2000001000e */
[----:B------:R-:W-:Y:S01]  /*5a10*/  FMUL.FTZ R21, R21, R9 ;  /* 0x0000000915157220 */ /* 0x000fe20000410000 */
[----:B------:R-:W-:Y:S01]  /*5a20*/  SHF.L.U32 R20, R24, 0x10, RZ ;  /* 0x0000001018147819 */ /* 0x000fe200000006ff */
[----:B------:R-:W-:Y:S01]  /*5a30*/  FADD.FTZ R15, R22, R15 ;  /* 0x0000000f160f7221 */ /* 0x000fe20000010000 */
[----:B------:R-:W-:Y:S01]  /*5a40*/  SHF.L.U32 R18, R18, 0x10, RZ ;  /* 0x0000001012127819 */ /* 0x000fe200000006ff */
[----:B------:R-:W-:Y:S01]  /*5a50*/  FFMA.FTZ R10, R10, R21, R13 ;  /* 0x000000150a0a7223 */ /* 0x000fe2000001000d */
        /* <DEDUP_REMOVED lines=27> */
.L_x_205:
        /* <DEDUP_REMOVED lines=41> */
.L_x_206:
        /* <DEDUP_REMOVED lines=41> */
.L_x_207:
        /* <DEDUP_REMOVED lines=41> */
.L_x_208:
        /* <DEDUP_REMOVED lines=41> */
.L_x_209:
        /* <DEDUP_REMOVED lines=41> */
.L_x_210:
        /* <DEDUP_REMOVED lines=41> */
.L_x_211:
        /* <DEDUP_REMOVED lines=41> */
.L_x_212:
        /* <DEDUP_REMOVED lines=41> */
.L_x_213:
        /* <DEDUP_REMOVED lines=41> */
.L_x_214:
[----:B------:R-:W2:Y:S04]  /*7320*/  LDL R24, [R1+0x12c] ;  /* 0x00012c0001187983 */ /* 0x000ea80000100800 */
[----:B------:R-:W3:Y:S01]  /*7330*/  LDL R23, [R1+0x138] ;  /* 0x0001380001177983 */ /* 0x000ee20000100800 */
[----:B------:R-:W-:Y:S01]  /*7340*/  FMUL.FTZ R12, R20, R8 ;  /* 0x00000008140c7220 */ /* 0x000fe20000410000 */
[----:B------:R-:W-:Y:S01]  /*7350*/  FFMA.FTZ R11, R18, R20, R11 ;  /* 0x00000014120b7223 */ /* 0x000fe2000001000b */
[----:B------:R-:W-:Y:S01]  /*7360*/  FADD.FTZ R19, R19, R20 ;  /* 0x0000001413137221 */ /* 0x000fe20000010000 */
[----:B------:R-:W-:Y:S01]  /*7370*/  FADD.FTZ R15, R22, R15 ;  /* 0x0000000f160f7221 */ /* 0x000fe20000010000 */
[----:B------:R-:W-:Y:S01]  /*7380*/  FFMA.FTZ R13, R18, R12, R13 ;  /* 0x0000000c120d7223 */ /* 0x000fe2000001000d */
[----:B------:R-:W-:Y:S01]  /*7390*/  FADD.FTZ R17, R17, R21 ;  /* 0x0000001511117221 */ /* 0x000fe20000010000 */
[----:B------:R-:W-:Y:S01]  /*73a0*/  FFMA.FTZ R14, R10, R21, R14 ;  /* 0x000000150a0e7223 */ /* 0x000fe2000001000e */
[----:B------:R-:W-:Y:S01]  /*73b0*/  FADD.FTZ R12, R15, R12 ;  /* 0x0000000c0f0c7221 */ /* 0x000fe20000010000 */
[----:B------:R-:W-:-:S04]  /*73c0*/  FMUL.FTZ R21, R21, R9 ;  /* 0x0000000915157220 */ /* 0x000fc80000410000 */
[----:B------:R-:W-:Y:S01]  /*73d0*/  FFMA.FTZ R10, R10, R21, R13 ;  /* 0x000000150a0a7223 */ /* 0x000fe2000001000d */
        /* <DEDUP_REMOVED lines=29> */
.L_x_215:
[----:B------:R-:W2:Y:S04]  /*75b0*/  LDL R24, [R1+0x124] ;  /* 0x0001240001187983 */ /* 0x000ea80000100800 */
[----:B------:R-:W3:Y:S01]  /*75c0*/  LDL R23, [R1+0x13c] ;  /* 0x00013c0001177983 */ /* 0x000ee20000100800 */
[----:B------:R-:W-:Y:S01]  /*75d0*/  FMUL.FTZ R13, R20, R8 ;  /* 0x00000008140d7220 */ /* 0x000fe20000410000 */
[----:B------:R-:W-:Y:S01]  /*75e0*/  FFMA.FTZ R11, R15, R20, R11 ;  /* 0x000000140f0b7223 */ /* 0x000fe2000001000b */
[----:B------:R-:W-:Y:S01]  /*75f0*/  FADD.FTZ R17, R17, R22 ;  /* 0x0000001611117221 */ /* 0x000fe20000010000 */
[----:B------:R-:W-:Y:S01]  /*7600*/  FFMA.FTZ R14, R18, R22, R14 ;  /* 0x00000016120e7223 */ /* 0x000fe2000001000e */
[----:B------:R-:W-:Y:S01]  /*7610*/  FFMA.FTZ R10, R15, R13, R10 ;  /* 0x0000000d0f0a7223 */ /* 0x000fe2000001000a */
[----:B------:R-:W-:Y:S01]  /*7620*/  FADD.FTZ R19, R19, R20 ;  /* 0x0000001413137221 */ /* 0x000fe20000010000 */
[----:B------:R-:W-:Y:S01]  /*7630*/  FMUL.FTZ R22, R22, R9 ;  /* 0x0000000916167220 */ /* 0x000fe20000410000 */
[----:B------:R-:W-:-:S03]  /*7640*/  FADD.FTZ R12, R21, R12 ;  /* 0x0000000c150c7221 */ /* 0x000fc60000010000 */
[--C-:B------:R-:W-:Y:S01]  /*7650*/  FFMA.FTZ R18, R18, R22, R10.reuse ;  /* 0x0000001612127223 */ /* 0x100fe2000001000a */
        /* <DEDUP_REMOVED lines=30> */
.L_x_216:
[----:B------:R-:W2:Y:S04]  /*7840*/  LDL R25, [R1+0x128] ;  /* 0x0001280001197983 */ /* 0x000ea80000100800 */
[----:B------:R-:W3:Y:S04]  /*7850*/  LDL R23, [R1+0x140] ;  /* 0x0001400001177983 */ /* 0x000ee80000100800 */
[----:B------:R-:W4:Y:S01]  /*7860*/  LDL R24, [R1+0x14c] ;  /* 0x00014c0001187983 */ /* 0x000f220000100800 */
[----:B------:R-:W-:Y:S01]  /*7870*/  FMUL.FTZ R12, R21, R8 ;  /* 0x00000008150c7220 */ /* 0x000fe20000410000 */
[----:B------:R-:W-:Y:S01]  /*7880*/  FFMA.FTZ R11, R20, R21, R11 ;  /* 0x00000015140b7223 */ /* 0x000fe2000001000b */
[----:B------:R-:W-:Y:S01]  /*7890*/  FADD.FTZ R13, R22, R13 ;  /* 0x0000000d160d7221 */ /* 0x000fe20000010000 */
[----:B------:R-:W-:Y:S01]  /*78a0*/  FADD.FTZ R19, R19, R21 ;  /* 0x0000001513137221 */ /* 0x000fe20000010000 */
[----:B------:R-:W-:Y:S01]  /*78b0*/  FFMA.FTZ R18, R20, R12, R18 ;  /* 0x0000000c14127223 */ /* 0x000fe20000010012 */
[----:B------:R-:W-:Y:S01]  /*78c0*/  FFMA.FTZ R20, R10, R15, R14 ;  /* 0x0000000f0a147223 */ /* 0x000fe2000001000e */
[----:B------:R-:W-:Y:S01]  /*78d0*/  FADD.FTZ R21, R17, R15 ;  /* 0x0000000f11157221 */ /* 0x000fe20000010000 */
[----:B------:R-:W-:Y:S01]  /*78e0*/  FMUL.FTZ R17, R15, R9 ;  /* 0x000000090f117220 */ /* 0x000fe20000410000 */
[----:B------:R-:W-:-:S03]  /*78f0*/  FADD.FTZ R15, R13, R12 ;  /* 0x0000000c0d0f7221 */ /* 0x000fc60000010000 */
[----:B------:R-:W-:Y:S01]  /*7900*/  FFMA.FTZ R10, R10, R17, R18 ;  /* 0x000000110a0a7223 */ /* 0x000fe20000010012 */
[----:B------:R0:W-:Y:S04]  /*7910*/  STL [R1+0x60], R21 ;  /* 0x0000601501007387 */ /* 0x0001e80000100800 */
[----:B------:R0:W-:Y:S01]  /*7920*/  STL [R1+0x5c], R20 ;  /* 0x00005c1401007387 */ /* 0x0001e20000100800 */
[C---:B--2---:R-:W-:Y:S02]  /*7930*/  PRMT R14, R25.reuse, 0x7632, R14 ;  /* 0x00007632190e7816 */ /* 0x044fe4000000000e */
[----:B------:R-:W-:Y:S02]  /*7940*/  SHF.L.U32 R13, R25, 0x10, RZ ;  /* 0x00000010190d7819 */ /* 0x000fe400000006ff */
[----:B------:R-:W-:Y:S01]  /*7950*/  SHF.L.U32 R12, R14, 0x10, RZ ;  /* 0x000000100e0c7819 */ /* 0x000fe200000006ff */
[----:B------:R-:W-:Y:S01]  /*7960*/  FADD.FTZ R14, R17, R15 ;  /* 0x0000000f110e7221 */ /* 0x000fe20000010000 */
[----:B---3--:R-:W-:Y:S01]  /*7970*/  PRMT R17, R23, 0x7632, R17 ;  /* 0x0000763217117816 */ /* 0x008fe20000000011 */
[----:B------:R-:W-:Y:S01]  /*7980*/  FADD.FTZ R13, R13, -UR26 ;  /* 0x8000001a0d0d7e21 */ /* 0x000fe20008010000 */
[----:B------:R-:W-:Y:S01]  /*7990*/  SHF.L.U32 R18, R23, 0x10, RZ ;  /* 0x0000001017127819 */ /* 0x000fe200000006ff */
[----:B------:R-:W-:Y:S01]  /*79a0*/  FADD.FTZ R12, R12, -UR26 ;  /* 0x8000001a0c0c7e21 */ /* 0x000fe20008010000 */
[----:B----4-:R-:W-:Y:S01]  /*79b0*/  PRMT R15, R24, 0x7632, R15 ;  /* 0x00007632180f7816 */ /* 0x010fe2000000000f */
[----:B------:R-:W-:Y:S01]  /*79c0*/  FMUL.FTZ R13, R13, UR27 ;  /* 0x0000001b0d0d7c20 */ /* 0x000fe20008410000 */
[----:B------:R-:W-:Y:S01]  /*79d0*/  SHF.L.U32 R17, R17, 0x10, RZ ;  /* 0x0000001011117819 */ /* 0x000fe200000006ff */
[----:B------:R-:W-:-:S05]  /*79e0*/  FMUL.FTZ R23, R12, UR27 ;  /* 0x0000001b0c177c20 */ /* 0x000fca0008410000 */
[----:B------:R0:W-:Y:S01]  /*79f0*/  STL [R1+0x4], R23 ;  /* 0x0000041701007387 */ /* 0x0001e20000100800 */
[----:B------:R-:W-:Y:S05]  /*7a00*/  @!P5 BRA `(.L_x_217) ;  /* 0x000000000048d947 */ /* 0x000fea0003800000 */
[----:B------:R-:W-:-:S04]  /*7a10*/  FFMA.FTZ R12, R13, R8, R6 ;  /* 0x000000080d0c7223 */ /* 0x000fc80000010006 */
[----:B0-----:R-:W-:-:S06]  /*7a20*/  FMUL.FTZ R20, R12, -1.4426950216293334961 ;  /* 0xbfb8aa3b0c147820 */ /* 0x001fcc0000410000 */
        /* <DEDUP_REMOVED lines=16> */
.L_x_217:
[----:B0-----:R-:W2:Y:S01]  /*7b30*/  LDL R20, [R1+0x144] ;  /* 0x0001440001147983 */ /* 0x001ea20000100800 */
[----:B------:R-:W-:Y:S01]  /*7b40*/  FMUL.FTZ R12, R18, R8 ;  /* 0x00000008120c7220 */ /* 0x000fe20000410000 */
[----:B------:R-:W-:Y:S01]  /*7b50*/  FADD.FTZ R19, R19, R18 ;  /* 0x0000001213137221 */ /* 0x000fe20000010000 */
[----:B------:R-:W-:Y:S01]  /*7b60*/  FFMA.FTZ R18, R13, R18, R11 ;  /* 0x000000120d127223 */ /* 0x000fe2000001000b */
[----:B------:R-:W-:Y:S01]  /*7b70*/  SHF.L.U32 R15, R15, 0x10, RZ ;  /* 0x000000100f0f7819 */ /* 0x000fe200000006ff */
[----:B------:R-:W-:Y:S01]  /*7b80*/  FFMA.FTZ R10, R13, R12, R10 ;  /* 0x0000000c0d0a7223 */ /* 0x000fe2000001000a */
[----:B------:R-:W-:Y:S01]  /*7b90*/  SHF.L.U32 R11, R24, 0x10, RZ ;  /* 0x00000010180b7819 */ /* 0x000fe200000006ff */
[----:B------:R0:W-:Y:S01]  /*7ba0*/  STL [R1+0x70], R19 ;  /* 0x0000701301007387 */ /* 0x0001e20000100800 */
[----:B------:R-:W-:Y:S01]  /*7bb0*/  FADD.FTZ R14, R14, R12 ;  /* 0x0000000c0e0e7221 */ /* 0x000fe20000010000 */
[----:B------:R-:W-:Y:S02]  /*7bc0*/  FADD.FTZ R15, R15, -UR26 ;  /* 0x8000001a0f0f7e21 */ /* 0x000fe40008010000 */
[----:B------:R-:W-:Y:S01]  /*7bd0*/  FADD.FTZ R11, R11, -UR26 ;  /* 0x8000001a0b0b7e21 */ /* 0x000fe20008010000 */
[----:B------:R0:W-:Y:S01]  /*7be0*/  STL [R1+0x64], R18 ;  /* 0x0000641201007387 */ /* 0x0001e20000100800 */
[----:B------:R-:W-:-:S02]  /*7bf0*/  FMUL.FTZ R26, R15, UR27 ;  /* 0x0000001b0f1a7c20 */ /* 0x000fc40008410000 */
[----:B------:R-:W-:Y:S01]  /*7c00*/  FMUL.FTZ R21, R11, UR27 ;  /* 0x0000001b0b157c20 */ /* 0x000fe20008410000 */
[----:B------:R-:W-:Y:S02]  /*7c10*/  FMUL.FTZ R11, R17, R9 ;  /* 0x00000009110b7220 */ /* 0x000fe40000410000 */
[----:B------:R0:W-:Y:S04]  /*7c20*/  STL [R1+0x24], R26 ;  /* 0x0000241a01007387 */ /* 0x0001e80000100800 */
[----:B------:R0:W-:Y:S01]  /*7c30*/  STL [R1], R21 ;  /* 0x0000001501007387 */ /* 0x0001e20000100800 */
[C---:B--2---:R-:W-:Y:S02]  /*7c40*/  PRMT R12, R20.reuse, 0x7632, R12 ;  /* 0x00007632140c7816 */ /* 0x044fe4000000000c */
[----:B------:R-:W-:-:S02]  /*7c50*/  SHF.L.U32 R13, R20, 0x10, RZ ;  /* 0x00000010140d7819 */ /* 0x000fc400000006ff */
[----:B------:R-:W-:Y:S01]  /*7c60*/  SHF.L.U32 R12, R12, 0x10, RZ ;  /* 0x000000100c0c7819 */ /* 0x000fe200000006ff */
[----:B0-----:R-:W-:Y:S06]  /*7c70*/  @!P5 BRA `(.L_x_218) ;  /* 0x000000000048d947 */ /* 0x001fec0003800000 */
        /* <DEDUP_REMOVED lines=18> */
.L_x_218:
[----:B------:R-:W2:Y:S04]  /*7da0*/  LDL R22, [R1+0x130] ;  /* 0x0001300001167983 */ /* 0x000ea80000100800 */
[----:B------:R-:W3:Y:S04]  /*7db0*/  LDL R18, [R1+0x150] ;  /* 0x0001500001127983 */ /* 0x000ee80000100800 */
[----:B------:R-:W4:Y:S01]  /*7dc0*/  LDL R25, [R1+0x158] ;  /* 0x0001580001197983 */ /* 0x000f220000100800 */
[----:B------:R-:W-:Y:S01]  /*7dd0*/  FFMA.FTZ R10, R23, R11, R10 ;  /* 0x0000000b170a7223 */ /* 0x000fe2000001000a */
[----:B------:R-:W-:Y:S01]  /*7de0*/  FADD.FTZ R14, R11, R14 ;  /* 0x0000000e0b0e7221 */ /* 0x000fe20000010000 */
[----:B------:R-:W-:-:S04]  /*7df0*/  FMUL.FTZ R20, R13, R8 ;  /* 0x000000080d147220 */ /* 0x000fc80000410000 */
        /* <DEDUP_REMOVED lines=9> */
[----:B----4-:R-:W-:Y:S01]  /*7e90*/  PRMT R14, R25, 0x7632, R14 ;  /* 0x00007632190e7816 */ /* 0x010fe2000000000e */
[----:B------:R-:W-:Y:S01]  /*7ea0*/  FMUL.FTZ R23, R11, UR27 ;  /* 0x0000001b0b177c20 */ /* 0x000fe20008410000 */
[----:B------:R-:W-:Y:S01]  /*7eb0*/  SHF.L.U32 R19, R19, 0x10, RZ ;  /* 0x0000001013137819 */ /* 0x000fe200000006ff */
[----:B------:R-:W-:Y:S01]  /*7ec0*/  FMUL.FTZ R24, R15, UR27 ;  /* 0x0000001b0f187c20 */ /* 0x000fe20008410000 */
[----:B------:R-:W-:-:S04]  /*7ed0*/  FMUL.FTZ R11, R12, R9 ;  /* 0x000000090c0b7220 */ /* 0x000fc80000410000 */
[----:B------:R0:W-:Y:S04]  /*7ee0*/  STL [R1+0x3c], R24 ;  /* 0x00003c1801007387 */ /* 0x0001e80000100800 */
[----:B------:R0:W-:Y:S01]  /*7ef0*/  STL [R1+0x30], R23 ;  /* 0x0000301701007387 */ /* 0x0001e20000100800 */
[----:B------:R-:W-:Y:S05]  /*7f00*/  @!P5 BRA `(.L_x_219) ;  /* 0x000000000048d947 */ /* 0x000fea0003800000 */
[----:B------:R-:W-:-:S04]  /*7f10*/  FFMA.FTZ R15, R23, R8, R6 ;  /* 0x00000008170f7223 */ /* 0x000fc80000010006 */
[----:B------:R-:W-:-:S06]  /*7f20*/  FMUL.FTZ R21, R15, -1.4426950216293334961 ;  /* 0xbfb8aa3b0f157820 */ /* 0x000fcc0000410000 */
[----:B------:R-:W1:Y:S02]  /*7f30*/  MUFU.EX2 R21, R21 ;  /* 0x0000001500157308 */ /* 0x000e640000000800 */
[----:B-1----:R-:W-:-:S06]  /*7f40*/  FADD.FTZ R21, R21, 1 ;  /* 0x3f80000015157421 */ /* 0x002fcc0000010000 */
[----:B------:R-:W1:Y:S02]  /*7f50*/  MUFU.RCP R21, R21 ;  /* 0x0000001500157308 */ /* 0x000e640000001000 */
[----:B-1----:R-:W-:Y:S01]  /*7f60*/  FMUL.FTZ R18, R18, R21 ;  /* 0x0000001512127220 */ /* 0x002fe20000410000 */
[----:B------:R-:W-:-:S04]  /*7f70*/  FADD.FTZ R21, -R21, 1 ;  /* 0x3f80000015157421 */ /* 0x000fc80000010100 */
[----:B------:R-:W-:Y:S01]  /*7f80*/  FFMA.FTZ R21, R15, R21, 1 ;  /* 0x3f8000000f157423 */ /* 0x000fe20000010015 */
[----:B------:R-:W-:-:S03]  /*7f90*/  FFMA.FTZ R15, R24, R9, R7 ;  /* 0x00000009180f7223 */ /* 0x000fc60000010007 */
[----:B------:R-:W-:Y:S01]  /*7fa0*/  FMUL.FTZ R18, R18, R21 ;  /* 0x0000001512127220 */ /* 0x000fe20000410000 */
[----:B------:R-:W-:-:S06]  /*7fb0*/  FMUL.FTZ R21, R15, -1.4426950216293334961 ;  /* 0xbfb8aa3b0f157820 */ /* 0x000fcc0000410000 */
[----:B------:R-:W1:Y:S02]  /*7fc0*/  MUFU.EX2 R21, R21 ;  /* 0x0000001500157308 */ /* 0x000e640000000800 */
[----:B-1----:R-:W-:-:S06]  /*7fd0*/  FADD.FTZ R21, R21, 1 ;  /* 0x3f80000015157421 */ /* 0x002fcc0000010000 */
[----:B------:R-:W1:Y:S02]  /*7fe0*/  MUFU.RCP R21, R21 ;  /* 0x0000001500157308 */ /* 0x000e640000001000 */
[----:B-1----:R-:W-:Y:S01]  /*7ff0*/  FMUL.FTZ R19, R19, R21 ;  /* 0x0000001513137220 */ /* 0x002fe20000410000 */
[----:B------:R-:W-:-:S04]  /*8000*/  FADD.FTZ R21, -R21, 1 ;  /* 0x3f80000015157421 */ /* 0x000fc80000010100 */
[----:B------:R-:W-:-:S04]  /*8010*/  FFMA.FTZ R21, R15, R21, 1 ;  /* 0x3f8000000f157423 */ /* 0x000fc80000010015 */
[----:B------:R-:W-:-:S07]  /*8020*/  FMUL.FTZ R19, R19, R21 ;  /* 0x0000001513137220 */ /* 0x000fce0000410000 */
.L_x_219:
[----:B------:R-:W2:Y:S01]  /*8030*/  LDL R22, [R1+0x154] ;  /* 0x0001540001167983 */ /* 0x000ea20000100800 */
[----:B------:R-:W-:Y:S01]  /*8040*/  FFMA.FTZ R10, R26, R11, R10 ;  /* 0x0000000b1a0a7223 */ /* 0x000fe2000001000a */
[----:B------:R-:W-:Y:S01]  /*8050*/  FADD.FTZ R20, R11, R20 ;  /* 0x000000140b147221 */ /* 0x000fe20000010000 */
[----:B------:R-:W-:Y:S01]  /*8060*/  SHF.L.U32 R11, R25, 0x10, RZ ;  /* 0x00000010190b7819 */ /* 0x000fe200000006ff */
[----:B------:R-:W-:Y:S01]  /*8070*/  FMUL.FTZ R15, R18, R8 ;  /* 0x00000008120f7220 */ /* 0x000fe20000410000 */
[----:B------:R-:W-:-:S03]  /*8080*/  SHF.L.U32 R14, R14, 0x10, RZ ;  /* 0x000000100e0e7819 */ /* 0x000fc600000006ff */
[----:B------:R-:W-:Y:S01]  /*8090*/  FADD.FTZ R11, R11, -UR26 ;  /* 0x8000001a0b0b7e21 */ /* 0x000fe20008010000 */
[----:B------:R-:W-:Y:S01]  /*80a0*/  FFMA.FTZ R10, R23, R15, R10 ;  /* 0x0000000f170a7223 */ /* 0x000fe2000001000a */
[----:B------:R-:W-:Y:S01]  /*80b0*/  FADD.FTZ R14, R14, -UR26 ;  /* 0x8000001a0e0e7e21 */ /* 0x000fe20008010000 */
[----:B------:R-:W-:Y:S01]  /*80c0*/  FADD.FTZ R15, R20, R15 ;  /* 0x0000000f140f7221 */ /* 0x000fe20000010000 */
[----:B------:R-:W-:Y:S01]  /*80d0*/  FMUL.FTZ R25, R11, UR27 ;  /* 0x0000001b0b197c20 */ /* 0x000fe20008410000 */
[----:B------:R-:W-:Y:S01]  /*80e0*/  FMUL.FTZ R11, R19, R9 ;  /* 0x00000009130b7220 */ /* 0x000fe20000410000 */
[----:B0-----:R-:W-:-:S03]  /*80f0*/  FMUL.FTZ R23, R14, UR27 ;  /* 0x0000001b0e177c20 */ /* 0x001fc60008410000 */
[----:B------:R0:W-:Y:S04]  /*8100*/  STL [R1+0x40], R25 ;  /* 0x0000401901007387 */ /* 0x0001e80000100800 */
[----:B------:R0:W-:Y:S01]  /*8110*/  STL [R1+0x4c], R23 ;  /* 0x00004c1701007387 */ /* 0x0001e20000100800 */
[C---:B--2---:R-:W-:Y:S02]  /*8120*/  PRMT R21, R22.reuse, 0x7632, R21 ;  /* 0x0000763216157816 */ /* 0x044fe40000000015 */
[----:B------:R-:W-:Y:S02]  /*8130*/  SHF.L.U32 R20, R22, 0x10, RZ ;  /* 0x0000001016147819 */ /* 0x000fe400000006ff */
        /* <DEDUP_REMOVED lines=20> */
.L_x_220:
        /* <DEDUP_REMOVED lines=19> */
[----:B------:R-:W-:-:S02]  /*83b0*/  FMUL.FTZ R11, R21, R9 ;  /* 0x00000009150b7220 */ /* 0x000fc40000410000 */
        /* <DEDUP_REMOVED lines=21> */
.L_x_221:
[----:B------:R-:W2:Y:S04]  /*8510*/  LDL R14, [R1+0x4c] ;  /* 0x00004c00010e7983 */ /* 0x000ea80000100800 */
[----:B0-----:R-:W3:Y:S01]  /*8520*/  LDL R26, [R1+0x134] ;  /* 0x00013400011a7983 */ /* 0x001ee20000100800 */
[----:B------:R-:W-:Y:S01]  /*8530*/  FADD.FTZ R24, R11, R24 ;  /* 0x000000180b187221 */ /* 0x000fe20000010000 */
[----:B------:R-:W-:-:S05]  /*8540*/  SHF.L.U32 R15, R15, 0x10, RZ ;  /* 0x000000100f0f7819 */ /* 0x000fca00000006ff */
[----:B------:R-:W-:Y:S01]  /*8550*/  FADD.FTZ R15, R15, -UR26 ;  /* 0x8000001a0f0f7e21 */ /* 0x000fe20008010000 */
[----:B--2---:R-:W-:Y:S01]  /*8560*/  FFMA.FTZ R10, R14, R11, R10 ;  /* 0x0000000b0e0a7223 */ /* 0x004fe2000001000a */
[----:B------:R-:W-:Y:S01]  /*8570*/  SHF.L.U32 R11, R28, 0x10, RZ ;  /* 0x000000101c0b7819 */ /* 0x000fe200000006ff */
[----:B------:R-:W-:Y:S01]  /*8580*/  FMUL.FTZ R14, R22, R8 ;  /* 0x00000008160e7220 */ /* 0x000fe20000410000 */
[----:B---3--:R-:W-:-:S03]  /*8590*/  PRMT R25, R26, 0x7632, R25 ;  /* 0x000076321a197816 */ /* 0x008fc60000000019 */
[----:B------:R-:W-:Y:S01]  /*85a0*/  FADD.FTZ R11, R11, -UR26 ;  /* 0x8000001a0b0b7e21 */ /* 0x000fe20008010000 */
[----:B------:R-:W-:Y:S01]  /*85b0*/  FFMA.FTZ R10, R27, R14, R10 ;  /* 0x0000000e1b0a7223 */ /* 0x000fe2000001000a */
[----:B------:R-:W-:Y:S01]  /*85c0*/  FADD.FTZ R14, R24, R14 ;  /* 0x0000000e180e7221 */ /* 0x000fe20000010000 */
[----:B------:R-:W-:Y:S01]  /*85d0*/  SHF.L.U32 R24, R26, 0x10, RZ ;  /* 0x000000101a187819 */ /* 0x000fe200000006ff */
[----:B------:R-:W-:Y:S01]  /*85e0*/  FMUL.FTZ R27, R15, UR27 ;  /* 0x0000001b0f1b7c20 */ /* 0x000fe20008410000 */
[----:B------:R-:W-:Y:S01]  /*85f0*/  FMUL.FTZ R26, R11, UR27 ;  /* 0x0000001b0b1a7c20 */ /* 0x000fe20008410000 */
[----:B------:R-:W-:Y:S01]  /*8600*/  SHF.L.U32 R25, R25, 0x10, RZ ;  /* 0x0000001019197819 */ /* 0x000fe200000006ff */
[----:B------:R-:W-:Y:S02]  /*8610*/  FMUL.FTZ R11, R23, R9 ;  /* 0x00000009170b7220 */ /* 0x000fe40000410000 */
[----:B------:R0:W-:Y:S04]  /*8620*/  STL [R1+0x38], R27 ;  /* 0x0000381b01007387 */ /* 0x0001e80000100800 */
        /* <DEDUP_REMOVED lines=20> */
.L_x_222:
[----:B0-----:R-:W2:Y:S04]  /*8770*/  LDL R26, [R1+0x48] ;  /* 0x00004800011a7983 */ /* 0x001ea80000100800 */
[----:B------:R0:W-:Y:S04]  /*8780*/  STL [R1+0x170], R3 ;  /* 0x0001700301007387 */ /* 0x0001e80000100800 */
[----:B0-----:R-:W3:Y:S04]  /*8790*/  LDL R3, [R1+0x34] ;  /* 0x0000340001037983 */ /* 0x001ee80000100800 */
[----:B------:R0:W-:Y:S04]  /*87a0*/  STL [R1+0x16c], R2 ;  /* 0x00016c0201007387 */ /* 0x0001e80000100800 */
[----:B0-----:R-:W4:Y:S04]  /*87b0*/  LDL R2, [R1+0x114] ;  /* 0x0001140001027983 */ /* 0x001f280000100800 */
[----:B------:R0:W-:Y:S04]  /*87c0*/  STL [R1+0x168], R0 ;  /* 0x0001680001007387 */ /* 0x0001e80000100800 */
[----:B------:R-:W4:Y:S04]  /*87d0*/  LDL R28, [R1+0x11c] ;  /* 0x00011c00011c7983 */ /* 0x000f280000100800 */
[----:B0-----:R-:W4:Y:S01]  /*87e0*/  LDL R0, [R1+0x38] ;  /* 0x0000380001007983 */ /* 0x001f220000100800 */
[----:B------:R-:W-:Y:S01]  /*87f0*/  FADD.FTZ R14, R11, R14 ;  /* 0x0000000e0b0e7221 */ /* 0x000fe20000010000 */
[----:B--2---:R-:W-:Y:S01]  /*8800*/  FFMA.FTZ R10, R26, R11, R10 ;  /* 0x0000000b1a0a7223 */ /* 0x004fe2000001000a */
[----:B------:R-:W-:Y:S01]  /*8810*/  FMUL.FTZ R26, R24, R8 ;  /* 0x00000008181a7220 */ /* 0x000fe20000410000 */
[----:B------:R-:W-:-:S03]  /*8820*/  FMUL.FTZ R11, R25, R9 ;  /* 0x00000009190b7220 */ /* 0x000fc60000410000 */
[----:B---3--:R-:W-:Y:S01]  /*8830*/  FFMA.FTZ R10, R3, R26, R10 ;  /* 0x0000001a030a7223 */ /* 0x008fe2000001000a */
[----:B------:R-:W-:Y:S01]  /*8840*/  FADD.FTZ R26, R14, R26 ;  /* 0x0000001a0e1a7221 */ /* 0x000fe20000010000 */
[----:B------:R0:W5:Y:S01]  /*8850*/  LDL.LU R3, [R1+0x170] ;  /* 0x0001700001037983 */ /* 0x0001620000300800 */
[C---:B----4-:R-:W-:Y:S02]  /*8860*/  PRMT R15, R2.reuse, 0x7632, R15 ;  /* 0x00007632020f7816 */ /* 0x050fe4000000000f */
[----:B------:R-:W-:Y:S02]  /*8870*/  SHF.L.U32 R14, R2, 0x10, RZ ;  /* 0x00000010020e7819 */ /* 0x000fe400000006ff */
[----:B------:R-:W-:Y:S01]  /*8880*/  SHF.L.U32 R15, R15, 0x10, RZ ;  /* 0x000000100f0f7819 */ /* 0x000fe200000006ff */
[----:B------:R0:W5:Y:S02]  /*8890*/  LDL.LU R2, [R1+0x16c] ;  /* 0x00016c0001027983 */ /* 0x0001640000300800 */
[----:B------:R-:W-:-:S02]  /*88a0*/  FADD.FTZ R14, R14, -UR26 ;  /* 0x8000001a0e0e7e21 */ /* 0x000fc40008010000 */
[----:B------:R-:W-:Y:S01]  /*88b0*/  FADD.FTZ R15, R15, -UR26 ;  /* 0x8000001a0f0f7e21 */ /* 0x000fe20008010000 */
[----:B------:R-:W-:Y:S01]  /*88c0*/  PRMT R27, R28, 0x7632, R27 ;  /* 0x000076321c1b7816 */ /* 0x000fe2000000001b */
[----:B------:R-:W-:Y:S01]  /*88d0*/  FFMA.FTZ R10, R0, R11, R10 ;  /* 0x0000000b000a7223 */ /* 0x000fe2000001000a */
[----:B------:R-:W-:Y:S01]  /*88e0*/  FADD.FTZ R11, R11, R26 ;  /* 0x0000001a0b0b7221 */ /* 0x000fe20000010000 */
[----:B------:R-:W-:Y:S01]  /*88f0*/  SHF.L.U32 R26, R28, 0x10, RZ ;  /* 0x000000101c1a7819 */ /* 0x000fe200000006ff */
[----:B------:R-:W-:Y:S01]  /*8900*/  FMUL.FTZ R28, R15, UR27 ;  /* 0x0000001b0f1c7c20 */ /* 0x000fe20008410000 */
[----:B------:R-:W-:Y:S01]  /*8910*/  FMUL.FTZ R14, R14, UR27 ;  /* 0x0000001b0e0e7c20 */ /* 0x000fe20008410000 */
[----:B------:R0:W5:Y:S04]  /*8920*/  LDL.LU R0, [R1+0x168] ;  /* 0x0001680001007983 */ /* 0x0001680000300800 */
[----:B------:R0:W-:Y:S04]  /*8930*/  STL [R1+0x28], R28 ;  /* 0x0000281c01007387 */ /* 0x0001e80000100800 */
[----:B------:R0:W-:Y:S01]  /*8940*/  STL [R1+0x2c], R14 ;  /* 0x00002c0e01007387 */ /* 0x0001e20000100800 */
[----:B------:R-:W-:Y:S01]  /*8950*/  SHF.L.U32 R27, R27, 0x10, RZ ;  /* 0x000000101b1b7819 */ /* 0x000fe200000006ff */
[----:B------:R-:W-:Y:S06]  /*8960*/  @!P5 BRA `(.L_x_223) ;  /* 0x000000000048d947 */ /* 0x000fec0003800000 */
[----:B0-----:R-:W-:-:S04]  /*8970*/  FFMA.FTZ R14, R14, R8, R6 ;  /* 0x000000080e0e7223 */ /* 0x001fc80000010006 */
        /* <DEDUP_REMOVED lines=17> */
.L_x_223:
[----:B------:R-:W2:Y:S01]  /*8a90*/  LDL R15, [R1+0x2c] ;  /* 0x00002c00010f7983 */ /* 0x000ea20000100800 */
[----:B0-----:R-:W-:-:S04]  /*8aa0*/  FMUL.FTZ R14, R26, R8 ;  /* 0x000000081a0e7220 */ /* 0x001fc80000410000 */
[----:B------:R-:W-:Y:S01]  /*8ab0*/  FADD.FTZ R11, R11, R14 ;  /* 0x0000000e0b0b7221 */ /* 0x000fe20000010000 */
[----:B--2---:R-:W-:Y:S02]  /*8ac0*/  FFMA.FTZ R10, R15, R14, R10 ;  /* 0x0000000e0f0a7223 */ /* 0x004fe4000001000a */
[----:B------:R-:W2:Y:S01]  /*8ad0*/  LDL R14, [R1+0x28] ;  /* 0x00002800010e7983 */ /* 0x000ea20000100800 */
[----:B------:R-:W-:-:S04]  /*8ae0*/  FMUL.FTZ R15, R27, R9 ;  /* 0x000000091b0f7220 */ /* 0x000fc80000410000 */
[----:B--2---:R-:W-:Y:S02]  /*8af0*/  FFMA.FTZ R14, R14, R15, R10 ;  /* 0x0000000f0e0e7223 */ /* 0x004fe4000001000a */
[----:B------:R-:W2:Y:S01]  /*8b00*/  LDL R10, [R1+0x10c] ;  /* 0x00010c00010a7983 */ /* 0x000ea20000100800 */
[--C-:B------:R-:W-:Y:S01]  /*8b10*/  FADD.FTZ R15, R15, R11.reuse ;  /* 0x0000000b0f0f7221 */ /* 0x100fe20000010000 */
[C---:B------:R-:W-:Y:S02]  /*8b20*/  PRMT R28, R29.reuse, 0x7632, R28 ;  /* 0x000076321d1c7816 */ /* 0x040fe4000000001c */
[----:B------:R-:W-:Y:S02]  /*8b30*/  SHF.L.U32 R29, R29, 0x10, RZ ;  /* 0x000000101d1d7819 */ /* 0x000fe400000006ff */
[----:B------:R-:W-:Y:S02]  /*8b40*/  SHF.L.U32 R28, R28, 0x10, RZ ;  /* 0x000000101c1c7819 */ /* 0x000fe400000006ff */
[----:B--2---:R-:W-:-:S02]  /*8b50*/  PRMT R11, R10, 0x7632, R11 ;  /* 0x000076320a0b7816 */ /* 0x004fc4000000000b */
[----:B------:R-:W-:Y:S02]  /*8b60*/  SHF.L.U32 R10, R10, 0x10, RZ ;  /* 0x000000100a0a7819 */ /* 0x000fe400000006ff */
[----:B------:R-:W-:-:S03]  /*8b70*/  SHF.L.U32 R11, R11, 0x10, RZ ;  /* 0x000000100b0b7819 */ /* 0x000fc600000006ff */
[----:B------:R-:W-:Y:S02]  /*8b80*/  FADD.FTZ R10, R10, -UR26 ;  /* 0x8000001a0a0a7e21 */ /* 0x000fe40008010000 */
[----:B------:R-:W-:Y:S02]  /*8b90*/  FADD.FTZ R11, R11, -UR26 ;  /* 0x8000001a0b0b7e21 */ /* 0x000fe40008010000 */
[----:B------:R-:W-:Y:S02]  /*8ba0*/  FMUL.FTZ R10, R10, UR27 ;  /* 0x0000001b0a0a7c20 */ /* 0x000fe40008410000 */
[----:B------:R-:W-:-:S03]  /*8bb0*/  FMUL.FTZ R11, R11, UR27 ;  /* 0x0000001b0b0b7c20 */ /* 0x000fc60008410000 */
[----:B------:R0:W-:Y:S04]  /*8bc0*/  STL [R1+0x20], R10 ;  /* 0x0000200a01007387 */ /* 0x0001e80000100800 */
[----:B------:R0:W-:Y:S01]  /*8bd0*/  STL [R1+0x1c], R11 ;  /* 0x00001c0b01007387 */ /* 0x0001e20000100800 */
[----:B------:R-:W-:Y:S05]  /*8be0*/  @!P5 BRA `(.L_x_224) ;  /* 0x00000000004cd947 */ /* 0x000fea0003800000 */
[----:B0-----:R-:W-:-:S04]  /*8bf0*/  FFMA.FTZ R10, R10, R8, R6 ;  /* 0x000000080a0a7223 */ /* 0x001fc80000010006 */
[----:B------:R-:W-:-:S06]  /*8c00*/  FMUL.FTZ R11, R10, -1.4426950216293334961 ;  /* 0xbfb8aa3b0a0b7820 */ /* 0x000fcc0000410000 */
[----:B------:R-:W0:Y:S02]  /*8c10*/  MUFU.EX2 R11, R11 ;  /* 0x0000000b000b7308 */ /* 0x000e240000000800 */
[----:B0-----:R-:W-:-:S06]  /*8c20*/  FADD.FTZ R11, R11, 1 ;  /* 0x3f8000000b0b7421 */ /* 0x001fcc0000010000 */
[----:B------:R-:W0:Y:S02]  /*8c30*/  MUFU.RCP R11, R11 ;  /* 0x0000000b000b7308 */ /* 0x000e240000001000 */
[----:B0-----:R-:W-:Y:S01]  /*8c40*/  FMUL.FTZ R29, R29, R11 ;  /* 0x0000000b1d1d7220 */ /* 0x001fe20000410000 */
[----:B------:R-:W-:-:S04]  /*8c50*/  FADD.FTZ R11, -R11, 1 ;  /* 0x3f8000000b0b7421 */ /* 0x000fc80000010100 */
[----:B------:R-:W-:Y:S02]  /*8c60*/  FFMA.FTZ R11, R10, R11, 1 ;  /* 0x3f8000000a0b7423 */ /* 0x000fe4000001000b */
[----:B------:R-:W2:Y:S02]  /*8c70*/  LDL R10, [R1+0x1c] ;  /* 0x00001c00010a7983 */ /* 0x000ea40000100800 */
[----:B------:R-:W-:Y:S01]  /*8c80*/  FMUL.FTZ R29, R29, R11 ;  /* 0x0000000b1d1d7220 */ /* 0x000fe20000410000 */
[----:B--2---:R-:W-:-:S04]  /*8c90*/  FFMA.FTZ R10, R10, R9, R7 ;  /* 0x000000090a0a7223 */ /* 0x004fc80000010007 */
        /* <DEDUP_REMOVED lines=8> */
.L_x_224:
[----:B0-----:R-:W2:Y:S04]  /*8d20*/  LDL R11, [R1+0x20] ;  /* 0x00002000010b7983 */ /* 0x001ea80000100800 */
[----:B-----5:R0:W-:Y:S04]  /*8d30*/  STL [R1+0x168], R0 ;  /* 0x0001680001007387 */ /* 0x0201e80000100800 */
[----:B0-----:R-:W3:Y:S01]  /*8d40*/  LDL R0, [R1+0x1c] ;  /* 0x00001c0001007983 */ /* 0x001ee20000100800 */
[----:B------:R-:W-:-:S04]  /*8d50*/  FMUL.FTZ R10, R29, R8 ;  /* 0x000000081d0a7220 */ /* 0x000fc80000410000 */
[----:B--2---:R-:W-:Y:S01]  /*8d60*/  FFMA.FTZ R14, R11, R10, R14 ;  /* 0x0000000a0b0e7223 */ /* 0x004fe2000001000e */
[----:B------:R-:W-:Y:S01]  /*8d70*/  FMUL.FTZ R11, R28, R9 ;  /* 0x000000091c0b7220 */ /* 0x000fe20000410000 */
[----:B------:R-:W-:-:S03]  /*8d80*/  FADD.FTZ R10, R15, R10 ;  /* 0x0000000a0f0a7221 */ /* 0x000fc60000010000 */
[----:B---3--:R-:W-:Y:S01]  /*8d90*/  FFMA.FTZ R14, R0, R11, R14 ;  /* 0x0000000b000e7223 */ /* 0x008fe2000001000e */
[----:B------:R-:W-:Y:S01]  /*8da0*/  FADD.FTZ R11, R11, R10 ;  /* 0x0000000a0b0b7221 */ /* 0x000fe20000010000 */
[----:B------:R0:W5:Y:S04]  /*8db0*/  LDL.LU R0, [R1+0x168] ;  /* 0x0001680001007983 */ /* 0x0001680000300800 */
[----:B------:R1:W-:Y:S04]  /*8dc0*/  STL [R1+0xc], R14 ;  /* 0x00000c0e01007387 */ /* 0x0003e80000100800 */
[----:B-1----:R-:W2:Y:S04]  /*8dd0*/  LDL R14, [R1+0x88] ;  /* 0x00008800010e7983 */ /* 0x002ea80000100800 */
[----:B------:R1:W-:Y:S04]  /*8de0*/  STL [R1+0x8], R11 ;  /* 0x0000080b01007387 */ /* 0x0003e80000100800 */
[----:B-1----:R-:W3:Y:S01]  /*8df0*/  LDL R11, [R1+0x50] ;  /* 0x00005000010b7983 */ /* 0x002ee20000100800 */
[----:B--2---:R-:W-:-:S02]  /*8e00*/  PRMT R15, R14, 0x7632, R15 ;  /* 0x000076320e0f7816 */ /* 0x004fc4000000000f */
[----:B------:R-:W-:Y:S02]  /*8e10*/  SHF.L.U32 R14, R14, 0x10, RZ ;  /* 0x000000100e0e7819 */ /* 0x000fe400000006ff */
[----:B------:R-:W-:Y:S02]  /*8e20*/  SHF.L.U32 R15, R15, 0x10, RZ ;  /* 0x000000100f0f7819 */ /* 0x000fe400000006ff */
[C---:B---3--:R-:W-:Y:S02]  /*8e30*/  PRMT R10, R11.reuse, 0x7632, R10 ;  /* 0x000076320b0a7816 */ /* 0x048fe4000000000a */
        /* <DEDUP_REMOVED lines=28> */
.L_x_225:
[----:B0-----:R-:W2:Y:S04]  /*9000*/  LDL.LU R11, [R1+0x8] ;  /* 0x00000800010b7983 */ /* 0x001ea80000300800 */
[----:B------:R0:W-:Y:S04]  /*9010*/  STL [R1+0x1a4], R22 ;  /* 0x0001a41601007387 */ /* 0x0001e80000100800 */
[----:B0-----:R-:W3:Y:S04]  /*9020*/  LDL R22, [R1+0x14] ;  /* 0x0000140001167983 */ /* 0x001ee80000100800 */
[----:B------:R0:W-:Y:S04]  /*9030*/  STL [R1+0x1a0], R23 ;  /* 0x0001a01701007387 */ /* 0x0001e80000100800 */
[----:B0-----:R-:W3:Y:S04]  /*9040*/  LDL.LU R23, [R1+0xc] ;  /* 0x00000c0001177983 */ /* 0x001ee80000300800 */
[----:B------:R-:W-:Y:S04]  /*9050*/  STL [R1+0x19c], R24 ;  /* 0x00019c1801007387 */ /* 0x000fe80000100800 */
[----:B------:R-:W-:Y:S04]  /*9060*/  STL [R1+0x198], R25 ;  /* 0x0001981901007387 */ /* 0x000fe80000100800 */
[----:B------:R-:W-:Y:S04]  /*9070*/  STL [R1+0x194], R26 ;  /* 0x0001941a01007387 */ /* 0x000fe80000100800 */
[----:B------:R-:W-:Y:S04]  /*9080*/  STL [R1+0x190], R27 ;  /* 0x0001901b01007387 */ /* 0x000fe80000100800 */
[----:B------:R-:W-:Y:S04]  /*9090*/  STL [R1+0x18c], R29 ;  /* 0x00018c1d01007387 */ /* 0x000fe80000100800 */
[----:B------:R-:W-:Y:S04]  /*90a0*/  STL [R1+0x188], R28 ;  /* 0x0001881c01007387 */ /* 0x000fe80000100800 */
[----:B-----5:R-:W-:Y:S04]  /*90b0*/  STL [R1+0x184], R0 ;  /* 0x0001840001007387 */ /* 0x020fe80000100800 */
[----:B------:R-:W-:Y:S04]  /*90c0*/  STL [R1+0x180], R16 ;  /* 0x0001801001007387 */ /* 0x000fe80000100800 */
[----:B------:R-:W-:Y:S04]  /*90d0*/  STL [R1+0x17c], R7 ;  /* 0x00017c0701007387 */ /* 0x000fe80000100800 */
[----:B------:R-:W-:Y:S04]  /*90e0*/  STL [R1+0x178], R6 ;  /* 0x0001780601007387 */ /* 0x000fe80000100800 */
[----:B------:R-:W-:Y:S04]  /*90f0*/  STL [R1+0x174], R5 ;  /* 0x0001740501007387 */ /* 0x000fe80000100800 */
[----:B------:R-:W-:Y:S04]  /*9100*/  STL [R1+0x170], R4 ;  /* 0x0001700401007387 */ /* 0x000fe80000100800 */
[----:B------:R-:W-:Y:S04]  /*9110*/  STL [R1+0x16c], R3 ;  /* 0x00016c0301007387 */ /* 0x000fe80000100800 */
[----:B------:R0:W-:Y:S04]  /*9120*/  STL [R1+0x168], R2 ;  /* 0x0001680201007387 */ /* 0x0001e80000100800 */
[----:B0-----:R-:W4:Y:S01]  /*9130*/  LDL.LU R2, [R1+0x10] ;  /* 0x0000100001027983 */ /* 0x001f220000300800 */
[----:B------:R-:W-:Y:S01]  /*9140*/  FMUL.FTZ R10, R14, R8 ;  /* 0x000000080e0a7220 */ /* 0x000fe20000410000 */
[----:B------:R-:W0:Y:S03]  /*9150*/  S2R R4, SR_LANEID ;  /* 0x0000000000047919 */ /* 0x000e260000000000 */
[----:B--2---:R-:W-:Y:S01]  /*9160*/  FADD.FTZ R3, R11, R10 ;  /* 0x0000000a0b037221 */ /* 0x004fe20000010000 */
[----:B------:R-:W-:Y:S01]  /*9170*/  FMUL.FTZ R11, R15, R9 ;  /* 0x000000090f0b7220 */ /* 0x000fe20000410000 */
[----:B---3--:R-:W-:-:S04]  /*9180*/  FFMA.FTZ R22, R22, R10, R23 ;  /* 0x0000000a16167223 */ /* 0x008fc80000010017 */
[----:B----4-:R-:W-:Y:S02]  /*9190*/  FFMA.FTZ R10, R2, R11, R22 ;  /* 0x0000000b020a7223 */ /* 0x010fe40000010016 */
[----:B------:R-:W2:Y:S04]  /*91a0*/  LDL.LU R22, [R1+0x5c] ;  /* 0x00005c0001167983 */ /* 0x000ea80000300800 */
[----:B------:R-:W2:Y:S04]  /*91b0*/  LDL.LU R24, [R1+0x4] ;  /* 0x0000040001187983 */ /* 0x000ea80000300800 */
[----:B------:R-:W3:Y:S01]  /*91c0*/  LDL.LU R25, [R1+0x60] ;  /* 0x0000600001197983 */ /* 0x000ee20000300800 */
[----:B------:R-:W-:-:S03]  /*91d0*/  FADD.FTZ R11, R11, R3 ;  /* 0x000000030b0b7221 */ /* 0x000fc60000010000 */
[----:B------:R-:W1:Y:S04]  /*91e0*/  SHFL.DOWN PT, R5, R10, 0x1, 0x1f ;  /* 0x08201f000a057f89 */ /* 0x000e6800000e0000 */
[----:B------:R-:W4:Y:S01]  /*91f0*/  SHFL.DOWN PT, R3, R11, 0x1, 0x1f ;  /* 0x08201f000b037f89 */ /* 0x000f2200000e0000 */
[----:B0-----:R-:W-:-:S03]  /*9200*/  ISETP.GT.AND P0, PT, R4, 0x1e, PT ;  /* 0x0000001e0400780c */ /* 0x001fc60003f04270 */
[----:B------:R-:W3:Y:S04]  /*9210*/  LDL.LU R23, [R1+0x64] ;  /* 0x0000640001177983 */ /* 0x000ee80000300800 */
[----:B------:R-:W3:Y:S04]  /*9220*/  LDL.LU R0, [R1+0x70] ;  /* 0x0000700001007983 */ /* 0x000ee80000300800 */
[----:B------:R-:W3:Y:S04]  /*9230*/  LDL.LU R26, [R1+0x30] ;  /* 0x00003000011a7983 */ /* 0x000ee80000300800 */
[----:B------:R-:W3:Y:S01]  /*9240*/  LDL.LU R28, [R1+0x3c] ;  /* 0x00003c00011c7983 */ /* 0x000ee20000300800 */
[----:B-1----:R-:W-:-:S03]  /*9250*/  @!P0 FADD.FTZ R10, R10, R5 ;  /* 0x000000050a0a8221 */ /* 0x002fc60000010000 */
[----:B------:R-:W3:Y:S01]  /*9260*/  LDL.LU R16, [R1+0x4c] ;  /* 0x00004c0001107983 */ /* 0x000ee20000300800 */
[----:B----4-:R-:W-:-:S03]  /*9270*/  @!P0 FADD.FTZ R11, R11, R3 ;  /* 0x000000030b0b8221 */ /* 0x010fc60000010000 */
[----:B------:R-:W0:Y:S04]  /*9280*/  SHFL.DOWN PT, R5, R10, 0x2, 0x1f ;  /* 0x08401f000a057f89 */ /* 0x000e2800000e0000 */
[----:B------:R-:W1:Y:S01]  /*9290*/  SHFL.DOWN PT, R3, R11, 0x2, 0x1f ;  /* 0x08401f000b037f89 */ /* 0x000e6200000e0000 */
[----:B------:R-:W-:-:S03]  /*92a0*/  ISETP.GT.AND P0, PT, R4, 0x1d, PT ;  /* 0x0000001d0400780c */ /* 0x000fc60003f04270 */
[----:B------:R-:W4:Y:S04]  /*92b0*/  LDL.LU R7, [R1+0x44] ;  /* 0x0000440001077983 */ /* 0x000f280000300800 */
[----:B------:R-:W4:Y:S06]  /*92c0*/  LDL.LU R6, [R1+0x48] ;  /* 0x0000480001067983 */ /* 0x000f2c0000300800 */
[----:B0-----:R-:W-:Y:S01]  /*92d0*/  @!P0 FADD.FTZ R10, R10, R5 ;  /* 0x000000050a0a8221 */ /* 0x001fe20000010000 */
[----:B-1----:R-:W-:-:S04]  /*92e0*/  @!P0 FADD.FTZ R11, R11, R3 ;  /* 0x000000030b0b8221 */ /* 0x002fc80000010000 */
[----:B------:R-:W0:Y:S04]  /*92f0*/  SHFL.DOWN PT, R5, R10, 0x4, 0x1f ;  /* 0x08801f000a057f89 */ /* 0x000e2800000e0000 */
[----:B------:R-:W1:Y:S01]  /*9300*/  SHFL.DOWN PT, R3, R11, 0x4, 0x1f ;  /* 0x08801f000b037f89 */ /* 0x000e6200000e0000 */
[----:B------:R-:W-:-:S13]  /*9310*/  ISETP.GT.AND P0, PT, R4, 0x1b, PT ;  /* 0x0000001b0400780c */ /* 0x000fda0003f04270 */
[----:B0-----:R-:W-:Y:S02]  /*9320*/  @!P0 FADD.FTZ R10, R10, R5 ;  /* 0x000000050a0a8221 */ /* 0x001fe40000010000 */
[----:B------:R-:W4:Y:S01]  /*9330*/  LDL.LU R5, [R1+0x34] ;  /* 0x0000340001057983 */ /* 0x000f220000300800 */
[----:B-1----:R-:W-:-:S03]  /*9340*/  @!P0 FADD.FTZ R11, R11, R3 ;  /* 0x000000030b0b8221 */ /* 0x002fc60000010000 */
[----:B------:R-:W4:Y:S01]  /*9350*/  LDL.LU R3, [R1+0x38] ;  /* 0x0000380001037983 */ /* 0x000f220000300800 */
[----:B--2---:R-:W-:-:S03]  /*9360*/  FFMA.FTZ R24, R24, R17, R22 ;  /* 0x0000001118187223 */ /* 0x004fc60000010016 */
[----:B------:R-:W2:Y:S01]  /*9370*/  LDL.LU R22, [R1+0x1a4] ;  /* 0x0001a40001167983 */ /* 0x000ea20000300800 */
[----:B---3--:R-:W-:-:S03]  /*9380*/  FADD.FTZ R25, R25, R17 ;  /* 0x0000001119197221 */ /* 0x008fc60000010000 */
[----:B------:R-:W3:Y:S01]  /*9390*/  LDL.LU R17, [R1] ;  /* 0x0000000001117983 */ /* 0x000ee20000300800 */
[----:B------:R-:W-:Y:S01]  /*93a0*/  FADD.FTZ R0, R0, R13 ;  /* 0x0000000d00007221 */ /* 0x000fe20000010000 */
[----:B---3--:R-:W-:Y:S02]  /*93b0*/  FFMA.FTZ R17, R17, R13, R23 ;  /* 0x0000000d11117223 */ /* 0x008fe40000010017 */
[----:B------:R-:W4:Y:S04]  /*93c0*/  LDL.LU R23, [R1+0x1a0] ;  /* 0x0001a00001177983 */ /* 0x000f280000300800 */
[----:B------:R-:W3:Y:S01]  /*93d0*/  LDL.LU R13, [R1+0x24] ;  /* 0x00002400010d7983 */ /* 0x000ee20000300800 */
[----:B------:R-:W-:Y:S01]  /*93e0*/  FFMA.FTZ R17, R26, R18, R17 ;  /* 0x000000121a117223 */ /* 0x000fe20000010011 */
[----:B------:R-:W-:-:S02]  /*93f0*/  FADD.FTZ R0, R0, R18 ;  /* 0x0000001200007221 */ /* 0x000fc40000010000 */
[----:B------:R-:W0:Y:S04]  /*9400*/  SHFL.DOWN PT, R27, R10, 0x8, 0x1f ;  /* 0x09001f000a1b7f89 */ /* 0x000e2800000e0000 */
[----:B------:R-:W1:Y:S01]  /*9410*/  SHFL.DOWN PT, R29, R11, 0x8, 0x1f ;  /* 0x09001f000b1d7f89 */ /* 0x000e6200000e0000 */
[----:B------:R-:W-:Y:S01]  /*9420*/  ISETP.GT.AND P0, PT, R4, 0x17, PT ;  /* 0x000000170400780c */ /* 0x000fe20003f04270 */
[----:B---3--:R-:W-:Y:S01]  /*9430*/  FFMA.FTZ R13, R13, R12, R24 ;  /* 0x0000000c0d0d7223 */ /* 0x008fe20000010018 */
[----:B------:R-:W-:Y:S01]  /*9440*/  FADD.FTZ R12, R25, R12 ;  /* 0x0000000c190c7221 */ /* 0x000fe20000010000 */
[----:B------:R-:W3:Y:S04]  /*9450*/  LDL.LU R24, [R1+0x19c] ;  /* 0x00019c0001187983 */ /* 0x000ee80000300800 */
[----:B------:R-:W3:Y:S04]  /*9460*/  LDL.LU R25, [R1+0x198] ;  /* 0x0001980001197983 */ /* 0x000ee80000300800 */
[----:B------:R-:W3:Y:S04]  /*9470*/  LDL.LU R26, [R1+0x194] ;  /* 0x00019400011a7983 */ /* 0x000ee80000300800 */
[----:B------:R-:W2:Y:S01]  /*9480*/  LDL.LU R18, [R1+0x40] ;  /* 0x0000400001127983 */ /* 0x000ea20000300800 */
[----:B0-----:R-:W-:Y:S01]  /*9490*/  @!P0 FADD.FTZ R10, R10, R27 ;  /* 0x0000001b0a0a8221 */ /* 0x001fe20000010000 */
[----:B------:R-:W-:Y:S01]  /*94a0*/  FFMA.FTZ R13, R28, R19, R13 ;  /* 0x000000131c0d7223 */ /* 0x000fe2000001000d */
[----:B-1----:R-:W-:Y:S01]  /*94b0*/  @!P0 FADD.FTZ R11, R11, R29 ;  /* 0x0000001d0b0b8221 */ /* 0x002fe20000010000 */
[----:B------:R-:W3:Y:S01]  /*94c0*/  LDL.LU R27, [R1+0x190] ;  /* 0x00019000011b7983 */ /* 0x000ee20000300800 */
[----:B------:R-:W-:Y:S01]  /*94d0*/  FADD.FTZ R12, R12, R19 ;  /* 0x000000130c0c7221 */ /* 0x000fe20000010000 */
[----:B------:R-:W-:-:S02]  /*94e0*/  FFMA.FTZ R13, R16, R21, R13 ;  /* 0x00000015100d7223 */ /* 0x000fc4000001000d */
[----:B------:R-:W3:Y:S01]  /*94f0*/  LDL.LU R29, [R1+0x18c] ;  /* 0x00018c00011d7983 */ /* 0x000ee20000300800 */
[----:B------:R-:W-:-:S03]  /*9500*/  FADD.FTZ R12, R12, R21 ;  /* 0x000000150c0c7221 */ /* 0x000fc60000010000 */
[----:B------:R-:W3:Y:S01]  /*9510*/  LDL.LU R28, [R1+0x188] ;  /* 0x00018800011c7983 */ /* 0x000ee20000300800 */
[----:B----4-:R-:W-:Y:S01]  /*9520*/  FFMA.FTZ R13, R6, R23, R13 ;  /* 0x00000017060d7223 */ /* 0x010fe2000001000d */
[----:B------:R-:W-:Y:S01]  /*9530*/  FADD.FTZ R12, R12, R23 ;  /* 0x000000170c0c7221 */ /* 0x000fe20000010000 */
[----:B------:R-:W-:Y:S01]  /*9540*/  ISETP.GT.AND P0, PT, R4, 0xf, PT ;  /* 0x0000000f0400780c */ /* 0x000fe20003f04270 */
[----:B--2---:R-:W-:Y:S01]  /*9550*/  FFMA.FTZ R17, R18, R20, R17 ;  /* 0x0000001412117223 */ /* 0x004fe20000010011 */
[----:B------:R-:W-:Y:S02]  /*9560*/  FADD.FTZ R20, R0, R20 ;  /* 0x0000001400147221 */ /* 0x000fe40000010000 */
[----:B------:R-:W2:Y:S01]  /*9570*/  LDL.LU R0, [R1+0x184] ;  /* 0x0001840001007983 */ /* 0x000ea20000300800 */
[----:B------:R-:W-:Y:S01]  /*9580*/  FFMA.FTZ R17, R7, R22, R17 ;  /* 0x0000001607117223 */ /* 0x000fe20000010011 */
[----:B------:R-:W-:Y:S02]  /*9590*/  FADD.FTZ R20, R20, R22 ;  /* 0x0000001614147221 */ /* 0x000fe40000010000 */
[----:B------:R0:W5:Y:S04]  /*95a0*/  LDL.LU R16, [R1+0x180] ;  /* 0x0001800001107983 */ /* 0x0001680000300800 */
[----:B------:R-:W4:Y:S04]  /*95b0*/  LDL.LU R21, [R1+0x1c] ;  /* 0x00001c0001157983 */ /* 0x000f280000300800 */
[----:B------:R0:W5:Y:S04]  /*95c0*/  LDL.LU R7, [R1+0x17c] ;  /* 0x00017c0001077983 */ /* 0x0001680000300800 */
[----:B------:R-:W2:Y:S04]  /*95d0*/  LDL.LU R22, [R1+0x28] ;  /* 0x0000280001167983 */ /* 0x000ea80000300800 */
[----:B------:R0:W5:Y:S04]  /*95e0*/  LDL.LU R6, [R1+0x178] ;  /* 0x0001780001067983 */ /* 0x0001680000300800 */
[----:B------:R-:W4:Y:S01]  /*95f0*/  LDL.LU R23, [R1+0x2c] ;  /* 0x00002c0001177983 */ /* 0x000f220000300800 */
[----:B---3--:R-:W-:Y:S01]  /*9600*/  FFMA.FTZ R17, R5, R24, R17 ;  /* 0x0000001805117223 */ /* 0x008fe20000010011 */
[----:B------:R-:W-:-:S02]  /*9610*/  FADD.FTZ R20, R20, R24 ;  /* 0x0000001814147221 */ /* 0x000fc40000010000 */
[----:B------:R0:W5:Y:S01]  /*9620*/  LDL.LU R5, [R1+0x174] ;  /* 0x0001740001057983 */ /* 0x0001620000300800 */
[----:B------:R-:W-:Y:S01]  /*9630*/  FFMA.FTZ R13, R3, R25, R13 ;  /* 0x00000019030d7223 */ /* 0x000fe2000001000d */
[----:B------:R-:W-:Y:S02]  /*9640*/  FADD.FTZ R12, R12, R25 ;  /* 0x000000190c0c7221 */ /* 0x000fe40000010000 */
[----:B------:R0:W5:Y:S04]  /*9650*/  LDL.LU R4, [R1+0x170] ;  /* 0x0001700001047983 */ /* 0x0001680000300800 */
[----:B------:R-:W3:Y:S04]  /*9660*/  LDL R24, [R1+0xc4] ;  /* 0x0000c40001187983 */ /* 0x000ee80000100800 */
[----:B------:R0:W5:Y:S04]  /*9670*/  LDL.LU R3, [R1+0x16c] ;  /* 0x00016c0001037983 */ /* 0x0001680000300800 */
[----:B------:R-:W3:Y:S01]  /*9680*/  LDL.LU R25, [R1+0x20] ;  /* 0x0000200001197983 */ /* 0x000ee20000300800 */
[----:B------:R-:W-:Y:S01]  /*9690*/  FADD.FTZ R20, R20, R26 ;  /* 0x0000001a14147221 */ /* 0x000fe20000010000 */
[----:B----4-:R-:W-:-:S02]  /*96a0*/  FFMA.FTZ R17, R23, R26, R17 ;  /* 0x0000001a17117223 */ /* 0x010fc40000010011 */
[----:B------:R-:W4:Y:S01]  /*96b0*/  LDL.LU R26, [R1+0x14] ;  /* 0x00001400011a7983 */ /* 0x000f220000300800 */
[----:B--2---:R-:W-:Y:S01]  /*96c0*/  FFMA.FTZ R13, R22, R27, R13 ;  /* 0x0000001b160d7223 */ /* 0x004fe2000001000d */
[----:B------:R-:W1:Y:S03]  /*96d0*/  S2UR UR7, SR_CgaCtaId ;  /* 0x00000000000779c3 */ /* 0x000e660000008800 */
[----:B------:R-:W-:Y:S02]  /*96e0*/  FFMA.FTZ R13, R21, R28, R13 ;  /* 0x0000001c150d7223 */ /* 0x000fe4000001000d */
[----:B------:R-:W2:Y:S04]  /*96f0*/  LDL R21, [R1+0x164] ;  /* 0x0001640001157983 */ /* 0x000ea80000100800 */
[----:B------:R-:W0:Y:S04]  /*9700*/  SHFL.DOWN PT, R18, R10, 0x10, 0x1f ;  /* 0x0a001f000a127f89 */ /* 0x000e2800000e0000 */
[----:B------:R-:W0:Y:S01]  /*9710*/  SHFL.DOWN PT, R19, R11, 0x10, 0x1f ;  /* 0x0a001f000b137f89 */ /* 0x000e2200000e0000 */
[----:B------:R-:W-:Y:S01]  /*9720*/  FADD.FTZ R12, R12, R27 ;  /* 0x0000001b0c0c7221 */ /* 0x000fe20000010000 */
[----:B------:R-:W-:Y:S01]  /*9730*/  FADD.FTZ R20, R20, R29 ;  /* 0x0000001d14147221 */ /* 0x000fe20000010000 */
[----:B---3--:R-:W-:Y:S01]  /*9740*/  FFMA.FTZ R17, R25, R29, R17 ;  /* 0x0000001d19117223 */ /* 0x008fe20000010011 */
[----:B------:R-:W3:Y:S01]  /*9750*/  LDC.64 R22, c[0x0][0x268] ;  /* 0x00009a00ff167b82 */ /* 0x000ee20000000a00 */
[----:B------:R-:W3:Y:S01]  /*9760*/  S2R R25, SR_LANEID ;  /* 0x0000000000197919 */ /* 0x000ee20000000000 */
[----:B------:R-:W-:Y:S01]  /*9770*/  FADD.FTZ R28, R12, R28 ;  /* 0x0000001c0c1c7221 */ /* 0x000fe20000010000 */
[----:B------:R-:W-:Y:S01]  /*9780*/  UMOV UR6, 0x400 ;  /* 0x0000040000067882 */ /* 0x000fe20000000000 */
[----:B------:R-:W-:Y:S01]  /*9790*/  FFMA.FTZ R13, R2, R15, R13 ;  /* 0x0000000f020d7223 */ /* 0x000fe2000001000d */
[----:B------:R-:W-:Y:S01]  /*97a0*/  UIADD3 UR5, UR6, 0xd0, URZ ;  /* 0x000000d006057890 */ /* 0x000fe2000fffe03f */
[----:B------:R0:W5:Y:S01]  /*97b0*/  LDL.LU R2, [R1+0x168] ;  /* 0x0001680001027983 */ /* 0x0001620000300800 */
[----:B------:R-:W-:-:S02]  /*97c0*/  ISETP.NE.AND P2, PT, R0, RZ, PT ;  /* 0x000000ff0000720c */ /* 0x000fc40003f45270 */
[----:B-1----:R-:W-:Y:S01]  /*97d0*/  ULEA UR5, UR7, UR5, 0x18 ;  /* 0x0000000507057291 */ /* 0x002fe2000f8ec03f */
[----:B0-----:R-:W-:Y:S01]  /*97e0*/  @!P0 FADD.FTZ R10, R10, R18 ;  /* 0x000000120a0a8221 */ /* 0x001fe20000010000 */
[----:B------:R-:W-:Y:S01]  /*97f0*/  @!P0 FADD.FTZ R11, R11, R19 ;  /* 0x000000130b0b8221 */ /* 0x000fe20000010000 */
[----:B------:R-:W-:Y:S01]  /*9800*/  FADD.FTZ R15, R28, R15 ;  /* 0x0000000f1c0f7221 */ /* 0x000fe20000010000 */
[----:B---3--:R-:W-:Y:S01]  /*9810*/  ISETP.NE.AND P0, PT, R25, RZ, PT ;  /* 0x000000ff1900720c */ /* 0x008fe20003f05270 */
[----:B------:R-:W-:Y:S01]  /*9820*/  BSSY B0, `(.L_x_226) ;  /* 0x0000041000007945 */ /* 0x000fe20003800000 */
[----:B------:R-:W-:Y:S01]  /*9830*/  ISETP.GT.U32.AND P3, PT, R0, 0x29, PT ;  /* 0x000000290000780c */ /* 0x000fe20003f64070 */
[----:B----4-:R-:W-:Y:S01]  /*9840*/  FFMA.FTZ R12, R26, R14, R17 ;  /* 0x0000000e1a0c7223 */ /* 0x010fe20000010011 */
[----:B------:R-:W-:Y:S01]  /*9850*/  FADD.FTZ R14, R20, R14 ;  /* 0x0000000e140e7221 */ /* 0x000fe20000010000 */
[----:B------:R-:W-:-:S05]  /*9860*/  PRMT R20, R24, 0x7632, R20 ;  /* 0x0000763218147816 */ /* 0x000fca0000000014 */
[----:B------:R0:W-:Y:S01]  /*9870*/  STL.S16 [R1+0x2c], R20 ;  /* 0x00002c1401007387 */ /* 0x0001e20000100600 */
[----:B------:R-:W-:-:S05]  /*9880*/  MOV R17, UR16 ;  /* 0x0000001000117c02 */ /* 0x000fca0008000f00 */
[----:B------:R-:W-:Y:S01]  /*9890*/  IMAD R18, R17, 0x2a, R0 ;  /* 0x0000002a11127824 */ /* 0x000fe200078e0200 */
[----:B------:R-:W-:-:S05]  /*98a0*/  LEA R17, R0, UR5, 0x4 ;  /* 0x0000000500117c11 */ /* 0x000fca000f8e20ff */
[----:B------:R0:W-:Y:S04]  /*98b0*/  STS.128 [R17], R12 ;  /* 0x0000000c11007388 */ /* 0x0001e80000000c00 */
[----:B--2---:R0:W-:Y:S01]  /*98c0*/  @!P0 STS.64 [R21+0x18], R10 ;  /* 0x0000180a15008388 */ /* 0x0041e20000000a00 */
[----:B------:R-:W-:Y:S01]  /*98d0*/  IMAD.WIDE R18, R18, 0x4, R22 ;  /* 0x0000000412127825 */ /* 0x000fe200078e0216 */
[----:B------:R-:W-:Y:S06]  /*98e0*/  BAR.SYNC.DEFER_BLOCKING 0x0 ;  /* 0x0000000000007b1d */ /* 0x000fec0000010000 */
[----:B------:R-:W-:Y:S05]  /*98f0*/  @P2 BRA `(.L_x_227) ;  /* 0x0000000000cc2947 */ /* 0x000fea0003800000 */
[----:B------:R-:W-:-:S09]  /*9900*/  ULEA UR5, UR7, UR6, 0x18 ;  /* 0x0000000607057291 */ /* 0x000fd2000f8ec03f */
[----:B0-----:R-:W0:Y:S02]  /*9910*/  LDS.128 R20, [UR5+0x20] ;  /* 0x00002005ff147984 */ /* 0x001e240008000c00 */
[----:B0-----:R-:W-:Y:S01]  /*9920*/  FADD.FTZ R10, R10, R20 ;  /* 0x000000140a0a7221 */ /* 0x001fe20000010000 */
[----:B------:R-:W-:-:S03]  /*9930*/  FADD.FTZ R11, R11, R21 ;  /* 0x000000150b0b7221 */ /* 0x000fc60000010000 */
[----:B------:R-:W-:Y:S01]  /*9940*/  FADD.FTZ R10, R10, R22 ;  /* 0x000000160a0a7221 */ /* 0x000fe20000010000 */
[----:B------:R-:W-:Y:S02]  /*9950*/  FADD.FTZ R11, R11, R23 ;  /* 0x000000170b0b7221 */ /* 0x000fe40000010000 */
[----:B------:R-:W0:Y:S02]  /*9960*/  LDS.128 R20, [UR5+0x30] ;  /* 0x00003005ff147984 */ /* 0x000e240008000c00 */
        /* <DEDUP_REMOVED lines=43> */
[----:B------:R-:W-:-:S07]  /*9c20*/  FADD.FTZ R11, R11, R23 ;  /* 0x000000170b0b7221 */ /* 0x000fce0000010000 */
.L_x_227:
[----:B------:R-:W-:Y:S05]  /*9c30*/  BSYNC B0 ;  /* 0x0000000000007941 */ /* 0x000fea0003800000 */
.L_x_226:
[----:B------:R-:W-:Y:S06]  /*9c40*/  BAR.SYNC.DEFER_BLOCKING 0x0 ;  /* 0x0000000000007b1d */ /* 0x000fec0000010000 */
[----:B------:R-:W-:Y:S04]  /*9c50*/  BSSY B0, `(.L_x_228) ;  /* 0x000004d000007945 */ /* 0x000fe80003800000 */
[----:B------:R-:W-:Y:S05]  /*9c60*/  @P3 BRA `(.L_x_229) ;  /* 0x00000004002c3947 */ /* 0x000fea0003800000 */
[----:B0-----:R-:W0:Y:S02]  /*9c70*/  LDS.128 R20, [R17+0x2a0] ;  /* 0x0002a00011147984 */ /* 0x001e240000000c00 */
[----:B0-----:R-:W-:Y:S01]  /*9c80*/  FADD.FTZ R20, R12, R20 ;  /* 0x000000140c147221 */ /* 0x001fe20000010000 */
[----:B------:R-:W-:Y:S01]  /*9c90*/  FADD.FTZ R21, R13, R21 ;  /* 0x000000150d157221 */ /* 0x000fe20000010000 */
[----:B------:R-:W-:Y:S01]  /*9ca0*/  FADD.FTZ R22, R14, R22 ;  /* 0x000000160e167221 */ /* 0x000fe20000010000 */
[----:B------:R-:W-:Y:S02]  /*9cb0*/  FADD.FTZ R23, R15, R23 ;  /* 0x000000170f177221 */ /* 0x000fe40000010000 */
[----:B------:R-:W0:Y:S02]  /*9cc0*/  LDS.128 R12, [R17+0x540] ;  /* 0x00054000110c7984 */ /* 0x000e240000000c00 */
[----:B0-----:R-:W-:Y:S01]  /*9cd0*/  FADD.FTZ R20, R20, R12 ;  /* 0x0000000c14147221 */ /* 0x001fe20000010000 */
[----:B------:R-:W-:Y:S01]  /*9ce0*/  FADD.FTZ R21, R21, R13 ;  /* 0x0000000d15157221 */ /* 0x000fe20000010000 */
[----:B------:R-:W-:Y:S01]  /*9cf0*/  FADD.FTZ R22, R22, R14 ;  /* 0x0000000e16167221 */ /* 0x000fe20000010000 */
[----:B------:R-:W-:-:S02]  /*9d00*/  FADD.FTZ R23, R23, R15 ;  /* 0x0000000f17177221 */ /* 0x000fc40000010000 */
[----:B------:R-:W0:Y:S02]  /*9d10*/  LDS.128 R12, [R17+0x7e0] ;  /* 0x0007e000110c7984 */ /* 0x000e240000000c00 */
        /* <DEDUP_REMOVED lines=63> */
[----:B------:R-:W-:-:S07]  /*a110*/  FADD.FTZ R15, R23, R15 ;  /* 0x0000000f170f7221 */ /* 0x000fce0000010000 */
.L_x_229:
[----:B------:R-:W-:Y:S05]  /*a120*/  BSYNC B0 ;  /* 0x0000000000007941 */ /* 0x000fea0003800000 */
.L_x_228:
[----:B------:R-:W-:Y:S01]  /*a130*/  ULDC UR16, c[0x0][0xc] ;  /* 0x0000030000107ab9 */ /* 0x000fe20000000800 */
[----:B------:R-:W-:Y:S04]  /*a140*/  BSSY B0, `(.L_x_230) ;  /* 0x000000f000007945 */ /* 0x000fe80003800000 */
[----:B------:R-:W-:Y:S05]  /*a150*/  @P3 BRA `(.L_x_231) ;  /* 0x0000000000343947 */ /* 0x000fea0003800000 */
[----:B0-----:R-:W-:Y:S01]  /*a160*/  MOV R20, UR10 ;  /* 0x0000000a00147c02 */ /* 0x001fe20008000f00 */
[----:B------:R-:W-:Y:S03]  /*a170*/  REDG.E.ADD.F32.FTZ.RN.STRONG.GPU desc[UR22][R18.64], R12 ;  /* 0x0000000c120079a6 */ /* 0x000fe6000c10f396 */
[----:B------:R-:W-:-:S04]  /*a180*/  LEA R20, P0, R20, R18, 0x2 ;  /* 0x0000001214147211 */ /* 0x000fc800078010ff */
[----:B------:R-:W-:-:S05]  /*a190*/  IADD3.X R21, R19, UR11, RZ, P0, !PT ;  /* 0x0000000b13157c10 */ /* 0x000fca00087fe4ff */
[----:B------:R0:W-:Y:S02]  /*a1a0*/  REDG.E.ADD.F32.FTZ.RN.STRONG.GPU desc[UR22][R20.64], R13 ;  /* 0x0000000d140079a6 */ /* 0x0001e4000c10f396 */
[----:B0-----:R-:W0:Y:S01]  /*a1b0*/  LDC.64 R20, c[0x0][0x288] ;  /* 0x0000a200ff147b82 */ /* 0x001e220000000a00 */
[----:B------:R-:W-:Y:S02]  /*a1c0*/  MOV R13, UR12 ;  /* 0x0000000c000d7c02 */ /* 0x000fe40008000f00 */
[CC--:B0-----:R-:W-:Y:S02]  /*a1d0*/  LEA R12, P0, R20.reuse, R18.reuse, 0x2 ;  /* 0x00000012140c7211 */ /* 0x0c1fe400078010ff */
[----:B------:R-:W-:Y:S02]  /*a1e0*/  LEA R18, P3, R13, R18, 0x2 ;  /* 0x000000120d127211 */ /* 0x000fe400078610ff */
[----:B------:R-:W-:Y:S02]  /*a1f0*/  LEA.HI.X R13, R20, R19, R21, 0x2, P0 ;  /* 0x00000013140d7211 */ /* 0x000fe400000f1415 */
[----:B------:R-:W-:-:S03]  /*a200*/  IADD3.X R19, R19, UR13, RZ, P3, !PT ;  /* 0x0000000d13137c10 */ /* 0x000fc60009ffe4ff */
[----:B------:R1:W-:Y:S04]  /*a210*/  REDG.E.ADD.F32.FTZ.RN.STRONG.GPU desc[UR22][R12.64], R14 ;  /* 0x0000000e0c0079a6 */ /* 0x0003e8000c10f396 */
[----:B------:R1:W-:Y:S02]  /*a220*/  REDG.E.ADD.F32.FTZ.RN.STRONG.GPU desc[UR22][R18.64], R15 ;  /* 0x0000000f120079a6 */ /* 0x0003e4000c10f396 */
.L_x_231:
[----:B------:R-:W-:Y:S05]  /*a230*/  BSYNC B0 ;  /* 0x0000000000007941 */ /* 0x000fea0003800000 */
.L_x_230:
[----:B------:R-:W-:Y:S04]  /*a240*/  STL [R1+0x1d0], R29 ;  /* 0x0001d01d01007387 */ /* 0x000fe80000100800 */
[----:B------:R2:W-:Y:S04]  /*a250*/  STL [R1+0x1d8], R29 ;  /* 0x0001d81d01007387 */ /* 0x0005e80000100800 */
[----:B--2---:R-:W2:Y:S04]  /*a260*/  LDL R29, [R1+0x58] ;  /* 0x00005800011d7983 */ /* 0x004ea80000100800 */
[----:B------:R3:W-:Y:S04]  /*a270*/  STL [R1+0x1cc], R27 ;  /* 0x0001cc1b01007387 */ /* 0x0007e80000100800 */
[----:B---3--:R-:W3:Y:S04]  /*a280*/  LDL R27, [R1+0x6c] ;  /* 0x00006c00011b7983 */ /* 0x008ee80000100800 */
[----:B---3--:R3:W-:Y:S04]  /*a290*/  STL [R1+0x1d4], R27 ;  /* 0x0001d41b01007387 */ /* 0x0087e80000100800 */
[----:B---3--:R-:W3:Y:S04]  /*a2a0*/  LDL R27, [R1+0x68] ;  /* 0x00006800011b7983 */ /* 0x008ee80000100800 */
[----:B------:R4:W-:Y:S04]  /*a2b0*/  STL [R1+0x1c8], R26 ;  /* 0x0001c81a01007387 */ /* 0x0009e80000100800 */
[----:B----4-:R-:W4:Y:S04]  /*a2c0*/  LDL R26, [R1+0x74] ;  /* 0x00007400011a7983 */ /* 0x010f280000100800 */
[----:B------:R0:W-:Y:S04]  /*a2d0*/  STL [R1+0x1b0], R25 ;  /* 0x0001b01901007387 */ /* 0x0001e80000100800 */
[----:B0-----:R-:W2:Y:S04]  /*a2e0*/  LDL R25, [R1+0x78] ;  /* 0x0000780001197983 */ /* 0x001ea80000100800 */
[----:B--2---:R-:W-:Y:S04]  /*a2f0*/  STL [R1+0x1b4], R25 ;  /* 0x0001b41901007387 */ /* 0x004fe80000100800 */
[----:B------:R-:W-:Y:S04]  /*a300*/  STL [R1+0x1bc], R25 ;  /* 0x0001bc1901007387 */ /* 0x000fe80000100800 */
[----:B------:R0:W-:Y:S04]  /*a310*/  STL [R1+0x1c4], R25 ;  /* 0x0001c41901007387 */ /* 0x0001e80000100800 */
[----:B0-----:R-:W2:Y:S04]  /*a320*/  LDL R25, [R1+0x7c] ;  /* 0x00007c0001197983 */ /* 0x001ea80000100800 */
[----:B------:R-:W-:Y:S04]  /*a330*/  STL [R1+0x1ac], R23 ;  /* 0x0001ac1701007387 */ /* 0x000fe80000100800 */
[----:B------:R0:W-:Y:S04]  /*a340*/  STL [R1+0x1b8], R23 ;  /* 0x0001b81701007387 */ /* 0x0001e80000100800 */
[----:B0-----:R-:W3:Y:S01]  /*a350*/  LDL R23, [R1+0x8c] ;  /* 0x00008c0001177983 */ /* 0x001ee20000100800 */
[----:B------:R-:W-:-:S03]  /*a360*/  PRMT R28, R29, 0x7632, R28 ;  /* 0x000076321d1c7816 */ /* 0x000fc6000000001c */
[----:B---3--:R0:W-:Y:S04]  /*a370*/  STL [R1+0x1c0], R23 ;  /* 0x0001c01701007387 */ /* 0x0081e80000100800 */
[----:B0-----:R-:W3:Y:S04]  /*a380*/  LDL R23, [R1+0x80] ;  /* 0x0000800001177983 */ /* 0x001ee80000100800 */
[----:B------:R0:W-:Y:S04]  /*a390*/  STL [R1+0x1a8], R21 ;  /* 0x0001a81501007387 */ /* 0x0001e80000100800 */
[----:B0-----:R-:W3:Y:S04]  /*a3a0*/  LDL R21, [R1+0x94] ;  /* 0x0000940001157983 */ /* 0x001ee80000100800 */
[----:B------:R-:W-:Y:S04]  /*a3b0*/  STL [R1+0x1a4], R17 ;  /* 0x0001a41101007387 */ /* 0x000fe80000100800 */
[----:B------:R1:W-:Y:S04]  /*a3c0*/  STL [R1+0x1a0], R12 ;  /* 0x0001a00c01007387 */ /* 0x0003e80000100800 */
[----:B-1----:R-:W3:Y:S04]  /*a3d0*/  LDL R12, [R1+0x84] ;  /* 0x00008400010c7983 */ /* 0x002ee80000100800 */
[----:B------:R-:W-:Y:S04]  /*a3e0*/  STL [R1+0x19c], R13 ;  /* 0x00019c0d01007387 */ /* 0x000fe80000100800 */
[----:B------:R0:W-:Y:S04]  /*a3f0*/  STL [R1+0x198], R14 ;  /* 0x0001980e01007387 */ /* 0x0001e80000100800 */
[----:B0-----:R-:W3:Y:S04]  /*a400*/  LDL R14, [R1+0xa0] ;  /* 0x0000a000010e7983 */ /* 0x001ee80000100800 */
[----:B-----5:R-:W-:Y:S04]  /*a410*/  STL [R1+0x194], R16 ;  /* 0x0001941001007387 */ /* 0x020fe80000100800 */
[----:B------:R0:W-:Y:S04]  /*a420*/  STL [R1+0x190], R11 ;  /* 0x0001900b01007387 */ /* 0x0001e80000100800 */
[----:B0-----:R-:W3:Y:S04]  /*a430*/  LDL R11, [R1+0xa8] ;  /* 0x0000a800010b7983 */ /* 0x001ee80000100800 */
[----:B------:R-:W-:Y:S04]  /*a440*/  STL [R1+0x18c], R10 ;  /* 0x00018c0a01007387 */ /* 0x000fe80000100800 */
        /* <DEDUP_REMOVED lines=13> */
[----:B------:R-:W3:Y:S04]  /*a520*/  LDL R24, [R1+0xb4] ;  /* 0x0000b40001187983 */ /* 0x000ee80000100800 */
[----:B------:R-:W3:Y:S04]  /*a530*/  LDL R22, [R1+0xc0] ;  /* 0x0000c00001167983 */ /* 0x000ee80000100800 */
[----:B0-----:R-:W3:Y:S04]  /*a540*/  LDL R0, [R1+0xbc] ;  /* 0x0000bc0001007983 */ /* 0x001ee80000100800 */
[----:B------:R-:W3:Y:S04]  /*a550*/  LDL R20, [R1+0x9c] ;  /* 0x00009c0001147983 */ /* 0x000ee80000100800 */
[----:B------:R-:W3:Y:S04]  /*a560*/  LDL R19, [R1+0xb0] ;  /* 0x0000b00001137983 */ /* 0x000ee80000100800 */
[----:B------:R-:W3:Y:S04]  /*a570*/  LDL R18, [R1+0x54] ;  /* 0x0000540001127983 */ /* 0x000ee80000100800 */
[----:B------:R-:W3:Y:S04]  /*a580*/  LDL R15, [R1+0x90] ;  /* 0x00009000010f7983 */ /* 0x000ee80000100800 */
[----:B------:R-:W4:Y:S02]  /*a590*/  LDL.LU R29, [R1+0x1d8] ;  /* 0x0001d800011d7983 */ /* 0x000f240000300800 */
[----:B----4-:R-:W-:-:S02]  /*a5a0*/  PRMT R29, R27, 0x7632, R29 ;  /* 0x000076321b1d7816 */ /* 0x010fc4000000001d */
[----:B------:R-:W4:Y:S04]  /*a5b0*/  LDL.LU R27, [R1+0x1d4] ;  /* 0x0001d400011b7983 */ /* 0x000f280000300800 */
[----:B------:R0:W-:Y:S04]  /*a5c0*/  STL.S16 [R1], R29 ;  /* 0x0000001d01007387 */ /* 0x0001e80000100600 */
[----:B0-----:R-:W4:Y:S02]  /*a5d0*/  LDL.LU R29, [R1+0x1d0] ;  /* 0x0001d000011d7983 */ /* 0x001f240000300800 */
[----:B----4-:R-:W-:-:S02]  /*a5e0*/  PRMT R29, R27, 0x7632, R29 ;  /* 0x000076321b1d7816 */ /* 0x010fc4000000001d */
[----:B------:R-:W4:Y:S02]  /*a5f0*/  LDL.LU R27, [R1+0x1cc] ;  /* 0x0001cc00011b7983 */ /* 0x000f240000300800 */
[----:B----4-:R-:W-:Y:S02]  /*a600*/  PRMT R27, R26, 0x7632, R27 ;  /* 0x000076321a1b7816 */ /* 0x010fe4000000001b */
[----:B------:R-:W2:Y:S02]  /*a610*/  LDL.LU R26, [R1+0x1c8] ;  /* 0x0001c800011a7983 */ /* 0x000ea40000300800 */
[----:B--2---:R-:W-:Y:S02]  /*a620*/  PRMT R26, R25, 0x7632, R26 ;  /* 0x00007632191a7816 */ /* 0x004fe4000000001a */
[----:B------:R-:W3:Y:S02]  /*a630*/  LDL.LU R25, [R1+0x1c4] ;  /* 0x0001c40001197983 */ /* 0x000ee40000300800 */
[----:B---3--:R-:W-:-:S02]  /*a640*/  PRMT R25, R23, 0x7632, R25 ;  /* 0x0000763217197816 */ /* 0x008fc40000000019 */
[----:B------:R-:W2:Y:S04]  /*a650*/  LDL.LU R23, [R1+0x1c0] ;  /* 0x0001c00001177983 */ /* 0x000ea80000300800 */
[----:B------:R0:W-:Y:S04]  /*a660*/  STL.S16 [R1+0xc], R25 ;  /* 0x00000c1901007387 */ /* 0x0001e80000100600 */
[----:B0-----:R-:W2:Y:S02]  /*a670*/  LDL.LU R25, [R1+0x1bc] ;  /* 0x0001bc0001197983 */ /* 0x001ea40000300800 */
[----:B--2---:R-:W-:-:S02]  /*a680*/  PRMT R25, R23, 0x7632, R25 ;  /* 0x0000763217197816 */ /* 0x004fc40000000019 */
[----:B------:R-:W2:Y:S04]  /*a690*/  LDL.LU R23, [R1+0x1b8] ;  /* 0x0001b80001177983 */ /* 0x000ea80000300800 */
[----:B------:R0:W-:Y:S04]  /*a6a0*/  STL.S16 [R1+0x8], R25 ;  /* 0x0000081901007387 */ /* 0x0001e80000100600 */
[----:B0-----:R-:W2:Y:S01]  /*a6b0*/  LDL.LU R25, [R1+0x1b4] ;  /* 0x0001b40001197983 */ /* 0x001ea20000300800 */
[----:B------:R-:W-:Y:S02]  /*a6c0*/  PRMT R17, R21, 0x7632, R17 ;  /* 0x0000763215117816 */ /* 0x000fe40000000011 */
[----:B------:R-:W-:-:S02]  /*a6d0*/  PRMT R13, R12, 0x7632, R13 ;  /* 0x000076320c0d7816 */ /* 0x000fc4000000000d */
[----:B------:R-:W-:Y:S02]  /*a6e0*/  PRMT R16, R14, 0x7632, R16 ;  /* 0x000076320e107816 */ /* 0x000fe40000000010 */
[----:B------:R-:W-:Y:S02]  /*a6f0*/  PRMT R10, R11, 0x7632, R10 ;  /* 0x000076320b0a7816 */ /* 0x000fe4000000000a */
[----:B--2---:R-:W-:Y:S02]  /*a700*/  PRMT R23, R25, 0x7632, R23 ;  /* 0x0000763219177816 */ /* 0x004fe40000000017 */
[----:B------:R-:W2:Y:S04]  /*a710*/  LDL.LU R25, [R1+0x1b0] ;  /* 0x0001b00001197983 */ /* 0x000ea80000300800 */
[----:B------:R0:W-:Y:S04]  /*a720*/  STL.S16 [R1+0x4], R23 ;  /* 0x0000041701007387 */ /* 0x0001e80000100600 */
[----:B0-----:R-:W3:Y:S04]  /*a730*/  LDL.LU R23, [R1+0x1ac] ;  /* 0x0001ac0001177983 */ /* 0x001ee80000300800 */
[----:B------:R-:W4:Y:S04]  /*a740*/  LDL.LU R21, [R1+0x1a8] ;  /* 0x0001a80001157983 */ /* 0x000f280000300800 */
[----:B------:R0:W-:Y:S04]  /*a750*/  STL.S16 [R1+0x14], R17 ;  /* 0x0000141101007387 */ /* 0x0001e80000100600 */
[----:B0-----:R-:W4:Y:S04]  /*a760*/  LDL.LU R17, [R1+0x1a4] ;  /* 0x0001a40001117983 */ /* 0x001f280000300800 */
[----:B------:R-:W4:Y:S04]  /*a770*/  LDL.LU R12, [R1+0x1a0] ;  /* 0x0001a000010c7983 */ /* 0x000f280000300800 */
[----:B------:R0:W-:Y:S04]  /*a780*/  STL.S16 [R1+0x10], R13 ;  /* 0x0000100d01007387 */ /* 0x0001e80000100600 */
[----:B0-----:R-:W4:Y:S04]  /*a790*/  LDL.LU R13, [R1+0x19c] ;  /* 0x00019c00010d7983 */ /* 0x001f280000300800 */
[----:B------:R-:W4:Y:S01]  /*a7a0*/  LDL.LU R14, [R1+0x198] ;  /* 0x00019800010e7983 */ /* 0x000f220000300800 */
[----:B------:R-:W-:-:S03]  /*a7b0*/  PRMT R8, R9, 0x7632, R8 ;  /* 0x0000763209087816 */ /* 0x000fc60000000008 */
[----:B------:R0:W-:Y:S01]  /*a7c0*/  STL.S16 [R1+0x18], R16 ;  /* 0x0000181001007387 */ /* 0x0001e20000100600 */
[----:B------:R-:W-:Y:S02]  /*a7d0*/  PRMT R6, R7, 0x7632, R6 ;  /* 0x0000763207067816 */ /* 0x000fe40000000006 */
[----:B------:R-:W-:Y:S01]  /*a7e0*/  PRMT R4, R5, 0x7632, R4 ;  /* 0x0000763205047816 */ /* 0x000fe20000000004 */
[----:B0-----:R0:W5:Y:S04]  /*a7f0*/  LDL.LU R16, [R1+0x194] ;  /* 0x0001940001107983 */ /* 0x0011680000300800 */
[----:B------:R0:W5:Y:S04]  /*a800*/  LDL.LU R11, [R1+0x190] ;  /* 0x00019000010b7983 */ /* 0x0001680000300800 */
[----:B------:R1:W-:Y:S01]  /*a810*/  STL.S16 [R1+0x20], R10 ;  /* 0x0000200a01007387 */ /* 0x0003e20000100600 */
[----:B------:R-:W-:-:S03]  /*a820*/  PRMT R2, R3, 0x7632, R2 ;  /* 0x0000763203027816 */ /* 0x000fc60000000002 */
[----:B-1----:R0:W5:Y:S04]  /*a830*/  LDL.LU R10, [R1+0x18c] ;  /* 0x00018c00010a7983 */ /* 0x0021680000300800 */
[----:B------:R0:W5:Y:S04]  /*a840*/  LDL.LU R9, [R1+0x188] ;  /* 0x0001880001097983 */ /* 0x0001680000300800 */
[----:B------:R1:W-:Y:S04]  /*a850*/  STL.S16 [R1+0x1c], R8 ;  /* 0x00001c0801007387 */ /* 0x0003e80000100600 */
[----:B-1----:R0:W5:Y:S04]  /*a860*/  LDL.LU R8, [R1+0x184] ;  /* 0x0001840001087983 */ /* 0x0021680000300800 */
[----:B------:R0:W5:Y:S04]  /*a870*/  LDL.LU R7, [R1+0x180] ;  /* 0x0001800001077983 */ /* 0x0001680000300800 */
[----:B------:R1:W-:Y:S01]  /*a880*/  STL.S16 [R1+0x30], R6 ;  /* 0x0000300601007387 */ /* 0x0003e20000100600 */
[----:B------:R-:W-:-:S03]  /*a890*/  UISETP.GE.U32.AND UP0, UPT, UR16, 0x2, UPT ;  /* 0x000000021000788c */ /* 0x000fc6000bf06070 */
[----:B-1----:R0:W5:Y:S04]  /*a8a0*/  LDL.LU R6, [R1+0x17c] ;  /* 0x00017c0001067983 */ /* 0x0021680000300800 */
[----:B------:R0:W5:Y:S04]  /*a8b0*/  LDL.LU R5, [R1+0x178] ;  /* 0x0001780001057983 */ /* 0x0001680000300800 */
[----:B------:R1:W-:Y:S04]  /*a8c0*/  STL.S16 [R1+0x28], R4 ;  /* 0x0000280401007387 */ /* 0x0003e80000100600 */
[----:B-1----:R0:W5:Y:S04]  /*a8d0*/  LDL.LU R4, [R1+0x174] ;  /* 0x0001740001047983 */ /* 0x0021680000300800 */
[----:B------:R0:W5:Y:S04]  /*a8e0*/  LDL.LU R3, [R1+0x170] ;  /* 0x0001700001037983 */ /* 0x0001680000300800 */
[----:B------:R1:W-:Y:S01]  /*a8f0*/  STL.S16 [R1+0x24], R2 ;  /* 0x0000240201007387 */ /* 0x0003e20000100600 */
[----:B------:R-:W-:-:S03]  /*a900*/  PLOP3.LUT P0, PT, PT, PT, UP0, 0x80, 0x0 ;  /* 0x000000000000781c */ /* 0x000fc60003f0f008 */
[----:B-1----:R0:W5:Y:S01]  /*a910*/  LDL.LU R2, [R1+0x16c] ;  /* 0x00016c0001027983 */ /* 0x0021620000300800 */
[----:B--2---:R-:W-:-:S03]  /*a920*/  PRMT R25, R0, 0x7632, R25 ;  /* 0x0000763200197816 */ /* 0x004fc60000000019 */
[----:B------:R0:W5:Y:S04]  /*a930*/  LDL.LU R0, [R1+0x168] ;  /* 0x0001680001007983 */ /* 0x0001680000300800 */
[----:B------:R0:W-:Y:S01]  /*a940*/  STL.S16 [R1+0x38], R25 ;  /* 0x0000381901007387 */ /* 0x0001e20000100600 */
[----:B---3--:R-:W-:Y:S02]  /*a950*/  PRMT R23, R24, 0x7632, R23 ;  /* 0x0000763218177816 */ /* 0x008fe40000000017 */
[----:B----4-:R-:W-:-:S03]  /*a960*/  PRMT R21, R22, 0x7632, R21 ;  /* 0x0000763216157816 */ /* 0x010fc60000000015 */
[----:B------:R0:W-:Y:S04]  /*a970*/  STL.S16 [R1+0x34], R23 ;  /* 0x0000341701007387 */ /* 0x0001e80000100600 */
[----:B------:R0:W-:Y:S01]  /*a980*/  STL.S16 [R1+0x3c], R21 ;  /* 0x00003c1501007387 */ /* 0x0001e20000100600 */
[----:B------:R-:W-:Y:S02]  /*a990*/  PRMT R17, R20, 0x7632, R17 ;  /* 0x0000763214117816 */ /* 0x000fe40000000011 */
[----:B------:R-:W-:Y:S02]  /*a9a0*/  PRMT R12, R19, 0x7632, R12 ;  /* 0x00007632130c7816 */ /* 0x000fe4000000000c */
[----:B------:R-:W-:Y:S02]  /*a9b0*/  PRMT R13, R18, 0x7632, R13 ;  /* 0x00007632120d7816 */ /* 0x000fe4000000000d */
[----:B------:R-:W-:Y:S01]  /*a9c0*/  PRMT R14, R15, 0x7632, R14 ;  /* 0x000076320f0e7816 */ /* 0x000fe2000000000e */
[----:B0-----:R-:W-:Y:S06]  /*a9d0*/  @!P0 BRA `(.L_x_232) ;  /* 0x0000001800448947 */ /* 0x001fec0003800000 */
[----:B------:R-:W0:Y:S01]  /*a9e0*/  S2UR UR14, SR_CTAID.Y ;  /* 0x00000000000e79c3 */ /* 0x000e220000002600 */
[----:B------:R-:W-:Y:S01]  /*a9f0*/  ULOP3.LUT UR5, UR4, 0x1, URZ, 0xc0, !UPT ;  /* 0x0000000104057892 */ /* 0x000fe2000f8ec03f */
[----:B------:R-:W-:Y:S01]  /*aa00*/  ULDC UR15, c[0x0][0x10] ;  /* 0x00000400000f7ab9 */ /* 0x000fe20000000800 */
[----:B------:R-:W-:Y:S02]  /*aa10*/  ULDC.64 UR18, c[0x0][0x260] ;  /* 0x0000980000127ab9 */ /* 0x000fe40000000a00 */
[----:B------:R-:W-:-:S04]  /*aa20*/  UIMAD UR5, UR5, UR15, URZ ;  /* 0x0000000f050572a4 */ /* 0x000fc8000f8e023f */
[----:B------:R-:W-:Y:S02]  /*aa30*/  UIMAD UR6, UR5, UR16, URZ ;  /* 0x00000010050672a4 */ /* 0x000fe4000f8e023f */
[----:B0-----:R-:W-:Y:S02]  /*aa40*/  UIADD3 UR20, UR5, UR14, URZ ;  /* 0x0000000e05147290 */ /* 0x001fe4000fffe03f */
[----:B------:R-:W-:-:S03]  /*aa50*/  USHF.L.U32 UR5, UR6, 0x1, URZ ;  /* 0x0000000106057899 */ /* 0x000fc6000800063f */
[----:B------:R-:W-:Y:S02]  /*aa60*/  ULDC.64 UR6, c[0x0][0x258] ;  /* 0x0000960000067ab9 */ /* 0x000fe40000000a00 */
[----:B------:R-:W-:Y:S02]  /*aa70*/  UIMAD.WIDE.U32 UR20, UR20, 0x4, UR6 ;  /* 0x00000004141478a5 */ /* 0x000fe4000f8e0006 */
[----:B------:R-:W-:Y:S01]  /*aa80*/  UIMAD.WIDE UR6, UR5, 0x4, UR18 ;  /* 0x00000004050678a5 */ /* 0x000fe2000f8e0212 */
[----:B------:R-:W-:Y:S11]  /*aa90*/  @P2 BRA `(.L_x_233) ;  /* 0x0000000000802947 */ /* 0x000ff60003800000 */
[----:B------:R-:W0:Y:S01]  /*aaa0*/  S2R R15, SR_LANEID ;  /* 0x00000000000f7919 */ /* 0x000e220000000000 */
[----:B------:R-:W-:Y:S01]  /*aab0*/  UIMAD UR18, UR24, UR15, UR14 ;  /* 0x0000000f181272a4 */ /* 0x000fe2000f8e020e */
[----:B------:R-:W-:Y:S01]  /*aac0*/  VOTEU.ANY UR17, UPT, PT ;  /* 0x0000000000117886 */ /* 0x000fe200038e0100 */
[----:B------:R-:W-:Y:S02]  /*aad0*/  ULOP3.LUT UP0, URZ, UR4, 0x2, URZ, 0xc0, !UPT ;  /* 0x00000002043f7892 */ /* 0x000fe4000f80c03f */
[----:B------:R-:W-:Y:S01]  /*aae0*/  UIMAD.WIDE.U32 UR18, UR18, 0x8, UR6 ;  /* 0x00000008121278a5 */ /* 0x000fe2000f8e0006 */
[----:B------:R-:W-:Y:S02]  /*aaf0*/  UMOV UR5, 0x1 ;  /* 0x0000000100057882 */ /* 0x000fe40000000000 */
[----:B------:R-:W-:-:S03]  /*ab00*/  USEL UR5, UR5, 0xffffffff, !UP0 ;  /* 0xffffffff05057887 */ /* 0x000fc6000c000000 */
[----:B------:R-:W-:Y:S01]  /*ab10*/  MOV R18, UR18 ;  /* 0x0000001200127c02 */ /* 0x000fe20008000f00 */
[----:B------:R-:W-:Y:S01]  /*ab20*/  UFLO.U32 UR18, UR17 ;  /* 0x00000011001272bd */ /* 0x000fe200080e0000 */
[----:B------:R-:W-:Y:S01]  /*ab30*/  MOV R19, UR19 ;  /* 0x0000001300137c02 */ /* 0x000fe20008000f00 */
[----:B------:R-:W-:-:S04]  /*ab40*/  UPOPC UR17, UR17 ;  /* 0x00000011001172bf */ /* 0x000fc80008000000 */
[----:B------:R-:W-:Y:S01]  /*ab50*/  UIMAD UR5, UR5, UR17, URZ ;  /* 0x00000011050572a4 */ /* 0x000fe2000f8e023f */
[----:B-----5:R1:W-:Y:S01]  /*ab60*/  STG.E.64 desc[UR22][R18.64], R10 ;  /* 0x0000000a12007986 */ /* 0x0203e2000c101b16 */
[----:B0-----:R-:W-:-:S04]  /*ab70*/  ISETP.EQ.U32.AND P0, PT, R15, UR18, PT ;  /* 0x000000120f007c0c */ /* 0x001fc8000bf02070 */
[----:B------:R-:W-:Y:S02]  /*ab80*/  MOV R15, UR5 ;  /* 0x00000005000f7c02 */ /* 0x000fe40008000f00 */
[----:B-1----:R-:W-:Y:S02]  /*ab90*/  MOV R18, UR20 ;  /* 0x0000001400127c02 */ /* 0x002fe40008000f00 */
[----:B------:R-:W-:-:S05]  /*aba0*/  MOV R19, UR21 ;  /* 0x0000001500137c02 */ /* 0x000fca0008000f00 */
[----:B------:R-:W-:Y:S06]  /*abb0*/  @P0 MEMBAR.ALL.GPU ;  /* 0x0000000000000992 */ /* 0x000fec000000a000 */
[----:B------:R-:W-:-:S00]  /*abc0*/  @P0 ERRBAR ;  /* 0x00000000000009ab */ /* 0x000fc00000000000 */
[----:B------:R-:W-:Y:S06]  /*abd0*/  @P0 CGAERRBAR ;  /* 0x00000000000005ab */ /* 0x000fec0000000000 */
[----:B------:R0:W-:Y:S01]  /*abe0*/  @P0 REDG.E.ADD.S32.STRONG.GPU desc[UR22][R18.64], R15 ;  /* 0x0000000f1200098e */ /* 0x0001e2000c10e396 */
[----:B------:R-:W-:-:S04]  /*abf0*/  PLOP3.LUT P0, PT, PT, PT, UP0, 0x80, 0x0 ;  /* 0x000000000000781c */ /* 0x000fc80003f0f008 */
[----:B0-----:R-:W-:-:S04]  /*ac00*/  SEL R15, RZ, UR16, P0 ;  /* 0x00000010ff0f7c07 */ /* 0x001fc80008000000 */
[----:B------:R-:W-:-:S13]  /*ac10*/  ISETP.NE.AND P0, PT, R15, -0x1, PT ;  /* 0xffffffff0f00780c */ /* 0x000fda0003f05270 */
[----:B------:R-:W-:Y:S05]  /*ac20*/  @!P0 BRA `(.L_x_233) ;  /* 0x00000000001c8947 */ /* 0x000fea0003800000 */
.L_x_234:
[----:B------:R-:W-:Y:S02]  /*ac30*/  MOV R18, UR20 ;  /* 0x0000001400127c02 */ /* 0x000fe40008000f00 */
[----:B------:R-:W-:-:S05]  /*ac40*/  MOV R19, UR21 ;  /* 0x0000001500137c02 */ /* 0x000fca0008000f00 */
[----:B------:R-:W2:Y:S04]  /*ac50*/  LDG.E.STRONG.GPU R18, desc[UR22][R18.64] ;  /* 0x0000001612127981 */ /* 0x000ea8000c1ef900 */
[----:B--2---:R-:W-:Y:S01]  /*ac60*/  CCTL.IVALL ;  /* 0x00000000ff00798f */ /* 0x004fe20002000000 */
[----:B------:R-:W-:Y:S05]  /*ac70*/  YIELD ;  /* 0x0000000000007946 */ /* 0x000fea0003800000 */
[----:B------:R-:W-:-:S13]  /*ac80*/  ISETP.NE.AND P0, PT, R18, R15, PT ;  /* 0x0000000f1200720c */ /* 0x000fda0003f05270 */
[----:B------:R-:W-:Y:S05]  /*ac90*/  @P0 BRA `(.L_x_234) ;  /* 0xfffffffc00e40947 */ /* 0x000fea000383ffff */
.L_x_233:
[----:B------:R-:W-:Y:S01]  /*aca0*/  ISETP.NE.AND P0, PT, RZ, UR16, PT ;  /* 0x00000010ff007c0c */ /* 0x000fe2000bf05270 */
[----:B------:R-:W-:Y:S05]  /*acb0*/  WARPSYNC.ALL ;  /* 0x0000000000007948 */ /* 0x000fea0003800000 */
[----:B------:R-:W-:Y:S07]  /*acc0*/  BAR.SYNC.DEFER_BLOCKING 0x0 ;  /* 0x0000000000007b1d */ /* 0x000fee0000010000 */
[----:B------:R-:W-:Y:S05]  /*acd0*/  @!P0 BRA `(.L_x_232) ;  /* 0x0000001400848947 */ /* 0x000fea0003800000 */
[----:B------:R-:W-:-:S04]  /*ace0*/  UIADD3 UR5, UR16, -0x1, URZ ;  /* 0xffffffff10057890 */ /* 0x000fc8000fffe03f */
[----:B------:R-:W-:-:S03]  /*acf0*/  UISETP.GE.U32.AND UP0, UPT, UR5, 0x3, UPT ;  /* 0x000000030500788c */ /* 0x000fc6000bf06070 */
[----:B------:R-:W-:-:S03]  /*ad00*/  UMOV UR5, URZ ;  /* 0x0000003f00057c82 */ /* 0x000fc60008000000 */
[----:B------:R-:W-:-:S13]  /*ad10*/  PLOP3.LUT P0, PT, PT, PT, UP0, 0x80, 0x0 ;  /* 0x000000000000781c */ /* 0x000fda0003f0f008 */
[----:B------:R-:W-:Y:S05]  /*ad20*/  @!P0 BRA `(.L_x_235) ;  /* 0x0000001000d08947 */ /* 0x000fea0003800000 */
[----:B------:R-:W-:Y:S01]  /*ad30*/  ULOP3.LUT UR17, UR16, 0x3, URZ, 0xc0, !UPT ;  /* 0x0000000310117892 */ /* 0x000fe2000f8ec03f */
[----:B------:R-:W-:-:S03]  /*ad40*/  UMOV UR5, URZ ;  /* 0x0000003f00057c82 */ /* 0x000fc60008000000 */
[----:B------:R-:W-:-:S06]  /*ad50*/  UIADD3 UR17, -UR17, UR16, URZ ;  /* 0x0000001011117290 */ /* 0x000fcc000fffe13f */
[----:B------:R-:W-:-:S13]  /*ad60*/  ISETP.LT.AND P0, PT, RZ, UR17, PT ;  /* 0x00000011ff007c0c */ /* 0x000fda000bf01270 */
[----:B------:R-:W-:Y:S05]  /*ad70*/  @!P0 BRA `(.L_x_236) ;  /* 0x00000010000c8947 */ /* 0x000fea0003800000 */
[----:B------:R-:W-:Y:S01]  /*ad80*/  UISETP.GT.AND UP0, UPT, UR17, 0xc, UPT ;  /* 0x0000000c1100788c */ /* 0x000fe2000bf04270 */
[----:B------:R-:W-:-:S05]  /*ad90*/  PLOP3.LUT P0, PT, PT, PT, PT, 0x80, 0x0 ;  /* 0x000000000000781c */ /* 0x000fca0003f0f070 */
[----:B------:R-:W-:-:S13]  /*ada0*/  PLOP3.LUT P3, PT, PT, PT, UP0, 0x80, 0x0 ;  /* 0x000000000000781c */ /* 0x000fda0003f6f008 */
[----:B------:R-:W-:Y:S05]  /*adb0*/  @!P3 BRA `(.L_x_237) ;  /* 0x000000080098b947 */ /* 0x000fea0003800000 */
[----:B------:R-:W-:-:S13]  /*adc0*/  PLOP3.LUT P0, PT, PT, PT, PT, 0x8, 0x0 ;  /* 0x000000000000781c */ /* 0x000fda0003f0e170 */
.L_x_238:
[----:B------:R-:W0:Y:S02]  /*add0*/  S2R R15, SR_CTAID.X ;  /* 0x00000000000f7919 */ /* 0x000e240000002500 */
[----:B0-----:R-:W-:-:S13]  /*ade0*/  ISETP.EQ.OR P6, PT, R15, UR5, P2 ;  /* 0x000000050f007c0c */ /* 0x001fda00097c2670 */
[----:B------:R-:W-:-:S05]  /*adf0*/  VOTEU.ALL UP0, P6 ;  /* 0x00000000003f7886 */ /* 0x000fca0003000000 */
[----:B------:R-:W-:-:S04]  /*ae00*/  @!UP0 UIMAD UR18, UR15, UR5, UR14 ;  /* 0x000000050f1282a4 */ /* 0x000fc8000f8e020e */
[----:B------:R-:W-:-:S06]  /*ae10*/  @!UP0 UIMAD.WIDE.U32 UR18, UR18, 0x8, UR6 ;  /* 0x00000008121288a5 */ /* 0x000fcc000f8e0006 */
[----:B------:R-:W-:Y:S02]  /*ae20*/  MOV R18, UR18 ;  /* 0x0000001200127c02 */ /* 0x000fe40008000f00 */
[----:B------:R-:W-:-:S06]  /*ae30*/  MOV R19, UR19 ;  /* 0x0000001300137c02 */ /* 0x000fcc0008000f00 */
[----:B------:R-:W2:Y:S01]  /*ae40*/  @!P6 LDG.E.64 R18, desc[UR22][R18.64] ;  /* 0x000000161212e981 */ /* 0x000ea2000c1e1b00 */
[----:B------:R-:W-:Y:S02]  /*ae50*/  UIADD3 UR18, UR5, 0x1, URZ ;  /* 0x0000000105127890 */ /* 0x000fe4000fffe03f */
[----:B------:R-:W-:Y:S02]  /*ae60*/  UIADD3 UR20, UR5, 0x2, URZ ;  /* 0x0000000205147890 */ /* 0x000fe4000fffe03f */
[----:B------:R-:W-:Y:S02]  /*ae70*/  UIADD3 UR28, UR5, 0x3, URZ ;  /* 0x00000003051c7890 */ /* 0x000fe4000fffe03f */
[C---:B------:R-:W-:Y:S02]  /*ae80*/  ISETP.EQ.OR P3, PT, R15.reuse, UR18, P2 ;  /* 0x000000120f007c0c */ /* 0x040fe40009762670 */
[----:B------:R-:W-:-:S11]  /*ae90*/  ISETP.EQ.OR P4, PT, R15, UR20, P2 ;  /* 0x000000140f007c0c */ /* 0x000fd60009782670 */
[----:B------:R-:W-:Y:S02]  /*aea0*/  VOTEU.ALL UP0, P3 ;  /* 0x00000000003f7886 */ /* 0x000fe40001800000 */
[----:B------:R-:W-:-:S03]  /*aeb0*/  VOTEU.ALL UP1, P4 ;  /* 0x00000000003f7886 */ /* 0x000fc60002020000 */
[----:B------:R-:W-:Y:S02]  /*aec0*/  @!UP0 UIMAD UR18, UR15, UR18, UR14 ;  /* 0x000000120f1282a4 */ /* 0x000fe4000f8e020e */
[----:B------:R-:W-:Y:S02]  /*aed0*/  @!UP1 UIMAD UR20, UR15, UR20, UR14 ;  /* 0x000000140f1492a4 */ /* 0x000fe4000f8e020e */
[----:B------:R-:W-:Y:S02]  /*aee0*/  @!UP0 UIMAD.WIDE.U32 UR18, UR18, 0x8, UR6 ;  /* 0x00000008121288a5 */ /* 0x000fe4000f8e0006 */
[----:B------:R-:W-:-:S04]  /*aef0*/  @!UP1 UIMAD.WIDE.U32 UR20, UR20, 0x8, UR6 ;  /* 0x00000008141498a5 */ /* 0x000fc8000f8e0006 */
[----:B------:R-:W-:Y:S02]  /*af00*/  MOV R20, UR18 ;  /* 0x0000001200147c02 */ /* 0x000fe40008000f00 */
[----:B------:R-:W-:-:S06]  /*af10*/  MOV R21, UR19 ;  /* 0x0000001300157c02 */ /* 0x000fcc0008000f00 */
[----:B------:R-:W3:Y:S01]  /*af20*/  @!P3 LDG.E.64 R20, desc[UR22][R20.64] ;  /* 0x000000161414b981 */ /* 0x000ee2000c1e1b00 */
[----:B--2--5:R-:W-:Y:S01]  /*af30*/  @!P6 FADD.FTZ R10, R10, R18 ;  /* 0x000000120a0ae221 */ /* 0x024fe20000010000 */
[----:B------:R-:W-:Y:S01]  /*af40*/  @!P6 FADD.FTZ R11, R11, R19 ;  /* 0x000000130b0be221 */ /* 0x000fe20000010000 */
[----:B------:R-:W-:Y:S02]  /*af50*/  ISETP.EQ.OR P6, PT, R15, UR28, P2 ;  /* 0x0000001c0f007c0c */ /* 0x000fe400097c2670 */
[----:B------:R-:W-:-:S11]  /*af60*/  MOV R18, UR20 ;  /* 0x0000001400127c02 */ /* 0x000fd60008000f00 */
[----:B------:R-:W-:-:S05]  /*af70*/  VOTEU.ALL UP0, P6 ;  /* 0x00000000003f7886 */ /* 0x000fca0003000000 */
[----:B------:R-:W-:Y:S01]  /*af80*/  @!UP0 UIMAD UR18, UR15, UR28, UR14 ;  /* 0x0000001c0f1282a4 */ /* 0x000fe2000f8e020e */
[----:B------:R-:W-:-:S03]  /*af90*/  MOV R19, UR21 ;  /* 0x0000001500137c02 */ /* 0x000fc60008000f00 */
[----:B------:R-:W-:-:S03]  /*afa0*/  @!UP0 UIMAD.WIDE.U32 UR18, UR18, 0x8, UR6 ;  /* 0x00000008121288a5 */ /* 0x000fc6000f8e0006 */
[----:B------:R-:W2:Y:S03]  /*afb0*/  @!P4 LDG.E.64 R18, desc[UR22][R18.64] ;  /* 0x000000161212c981 */ /* 0x000ea6000c1e1b00 */
[----:B------:R-:W-:Y:S02]  /*afc0*/  MOV R22, UR18 ;  /* 0x0000001200167c02 */ /* 0x000fe40008000f00 */
[----:B------:R-:W-:-:S06]  /*afd0*/  MOV R23, UR19 ;  /* 0x0000001300177c02 */ /* 0x000fcc0008000f00 */
[----:B------:R-:W4:Y:S01]  /*afe0*/  @!P6 LDG.E.64 R22, desc[UR22][R22.64] ;  /* 0x000000161616e981 */ /* 0x000f22000c1e1b00 */
[----:B------:R-:W-:Y:S01]  /*aff0*/  UIADD3 UR18, UR5, 0x4, URZ ;  /* 0x0000000405127890 */ /* 0x000fe2000fffe03f */
[----:B---3--:R-:W-:Y:S01]  /*b000*/  @!P3 FADD.FTZ R10, R10, R20 ;  /* 0x000000140a0ab221 */ /* 0x008fe20000010000 */
[----:B------:R-:W-:-:S04]  /*b010*/  @!P3 FADD.FTZ R11, R11, R21 ;  /* 0x000000150b0bb221 */ /* 0x000fc80000010000 */
[----:B------:R-:W-:Y:S01]  /*b020*/  ISETP.EQ.OR P3, PT, R15, UR18, P2 ;  /* 0x000000120f007c0c */ /* 0x000fe20009762670 */
[----:B------:R-:W-:Y:S02]  /*b030*/  UIADD3 UR20, UR5, 0x5, URZ ;  /* 0x0000000505147890 */ /* 0x000fe4000fffe03f */
[----:B------:R-:W-:-:S10]  /*b040*/  UIADD3 UR28, UR5, 0x6, URZ ;  /* 0x00000006051c7890 */ /* 0x000fd4000fffe03f */
[----:B------:R-:W-:-:S05]  /*b050*/  VOTEU.ALL UP0, P3 ;  /* 0x00000000003f7886 */ /* 0x000fca0001800000 */
[----:B------:R-:W-:-:S04]  /*b060*/  @!UP0 UIMAD UR18, UR15, UR18, UR14 ;  /* 0x000000120f1282a4 */ /* 0x000fc8000f8e020e */
[----:B------:R-:W-:-:S06]  /*b070*/  @!UP0 UIMAD.WIDE.U32 UR18, UR18, 0x8, UR6 ;  /* 0x00000008121288a5 */ /* 0x000fcc000f8e0006 */
[----:B------:R-:W-:Y:S02]  /*b080*/  MOV R20, UR18 ;  /* 0x0000001200147c02 */ /* 0x000fe40008000f00 */
[----:B------:R-:W-:-:S06]  /*b090*/  MOV R21, UR19 ;  /* 0x0000001300157c02 */ /* 0x000fcc0008000f00 */
[----:B------:R-:W3:Y:S01]  /*b0a0*/  @!P3 LDG.E.64 R20, desc[UR22][R20.64] ;  /* 0x000000161414b981 */ /* 0x000ee2000c1e1b00 */
[----:B--2---:R-:W-:Y:S01]  /*b0b0*/  @!P4 FADD.FTZ R10, R10, R18 ;  /* 0x000000120a0ac221 */ /* 0x004fe20000010000 */
[----:B------:R-:W-:Y:S01]  /*b0c0*/  @!P4 FADD.FTZ R11, R11, R19 ;  /* 0x000000130b0bc221 */ /* 0x000fe20000010000 */
[----:B------:R-:W-:Y:S02]  /*b0d0*/  ISETP.EQ.OR P4, PT, R15, UR20, P2 ;  /* 0x000000140f007c0c */ /* 0x000fe40009782670 */
[----:B----4-:R-:W-:Y:S01]  /*b0e0*/  @!P6 FADD.FTZ R10, R10, R22 ;  /* 0x000000160a0ae221 */ /* 0x010fe20000010000 */
[----:B------:R-:W-:Y:S01]  /*b0f0*/  @!P6 FADD.FTZ R11, R11, R23 ;  /* 0x000000170b0be221 */ /* 0x000fe20000010000 */
[----:B------:R-:W-:-:S09]  /*b100*/  ISETP.EQ.OR P6, PT, R15, UR28, P2 ;  /* 0x0000001c0f007c0c */ /* 0x000fd200097c2670 */
[----:B------:R-:W-:-:S05]  /*b110*/  VOTEU.ALL UP1, P4 ;  /* 0x00000000003f7886 */ /* 0x000fca0002020000 */
[----:B------:R-:W-:Y:S01]  /*b120*/  @!UP1 UIMAD UR20, UR15, UR20, UR14 ;  /* 0x000000140f1492a4 */ /* 0x000fe2000f8e020e */
[----:B------:R-:W-:-:S03]  /*b130*/  VOTEU.ALL UP0, P6 ;  /* 0x00000000003f7886 */ /* 0x000fc60003000000 */
[----:B------:R-:W-:Y:S02]  /*b140*/  @!UP1 UIMAD.WIDE.U32 UR20, UR20, 0x8, UR6 ;  /* 0x00000008141498a5 */ /* 0x000fe4000f8e0006 */
[----:B------:R-:W-:-:S04]  /*b150*/  @!UP0 UIMAD UR18, UR15, UR28, UR14 ;  /* 0x0000001c0f1282a4 */ /* 0x000fc8000f8e020e */
[----:B------:R-:W-:Y:S01]  /*b160*/  MOV R18, UR20 ;  /* 0x0000001400127c02 */ /* 0x000fe20008000f00 */
[----:B------:R-:W-:Y:S01]  /*b170*/  @!UP0 UIMAD.WIDE.U32 UR18, UR18, 0x8, UR6 ;  /* 0x00000008121288a5 */ /* 0x000fe2000f8e0006 */
[----:B------:R-:W-:-:S05]  /*b180*/  MOV R19, UR21 ;  /* 0x0000001500137c02 */ /* 0x000fca0008000f00 */
[----:B------:R-:W-:Y:S01]  /*b190*/  MOV R22, UR18 ;  /* 0x0000001200167c02 */ /* 0x000fe20008000f00 */
[----:B------:R-:W2:Y:S01]  /*b1a0*/  @!P4 LDG.E.64 R18, desc[UR22][R18.64] ;  /* 0x000000161212c981 */ /* 0x000ea2000c1e1b00 */
        /* <DEDUP_REMOVED lines=25> */
[----:B------:R-:W-:Y:S01]  /*b340*/  @!UP0 UIMAD.WIDE.U32 UR18, UR18, 0x8, UR6 ;  /* 0x00000008121288a5 */ /* 0x000fe2000f8e0006 */
[----:B------:R-:W-:Y:S02]  /*b350*/  MOV R18, UR20 ;  /* 0x0000001400127c02 */ /* 0x000fe40008000f00 */
[----:B------:R-:W-:-:S03]  /*b360*/  MOV R19, UR21 ;  /* 0x0000001500137c02 */ /* 0x000fc60008000f00 */
[----:B------:R-:W-:Y:S02]  /*b370*/  MOV R22, UR18 ;  /* 0x0000001200167c02 */ /* 0x000fe40008000f00 */
[----:B------:R-:W-:Y:S01]  /*b380*/  MOV R23, UR19 ;  /* 0x0000001300177c02 */ /* 0x000fe20008000f00 */
[----:B------:R-:W2:Y:S05]  /*b390*/  @!P4 LDG.E.64 R18, desc[UR22][R18.64] ;  /* 0x000000161212c981 */ /* 0x000eaa000c1e1b00 */
        /* <DEDUP_REMOVED lines=19> */
[----:B------:R-:W-:-:S04]  /*b4d0*/  VOTEU.ALL UP1, P4 ;  /* 0x00000000003f7886 */ /* 0x000fc80002020000 */
[----:B------:R-:W-:Y:S01]  /*b4e0*/  VOTEU.ALL UP0, P6 ;  /* 0x00000000003f7886 */ /* 0x000fe20003000000 */
[----:B------:R-:W-:-:S04]  /*b4f0*/  @!UP1 UIMAD UR20, UR15, UR20, UR14 ;  /* 0x000000140f1492a4 */ /* 0x000fc8000f8e020e */
        /* <DEDUP_REMOVED lines=39> */
[----:B------:R-:W-:-:S04]  /*b770*/  UIADD3 UR17, UR17, -0x10, URZ ;  /* 0xfffffff011117890 */ /* 0x000fc8000fffe03f */
[----:B------:R-:W-:Y:S01]  /*b780*/  UISETP.GT.AND UP0, UPT, UR17, 0xc, UPT ;  /* 0x0000000c1100788c */ /* 0x000fe2000bf04270 */
[----:B---3--:R-:W-:Y:S01]  /*b790*/  @!P3 FADD.FTZ R10, R10, R20 ;  /* 0x000000140a0ab221 */ /* 0x008fe20000010000 */
[----:B------:R-:W-:-:S04]  /*b7a0*/  @!P3 FADD.FTZ R11, R11, R21 ;  /* 0x000000150b0bb221 */ /* 0x000fc80000010000 */
[----:B------:R-:W-:Y:S01]  /*b7b0*/  PLOP3.LUT P3, PT, PT, PT, UP0, 0x80, 0x0 ;  /* 0x000000000000781c */ /* 0x000fe20003f6f008 */
[----:B------:R-:W-:Y:S01]  /*b7c0*/  UIADD3 UR5, UR5, 0x10, URZ ;  /* 0x0000001005057890 */ /* 0x000fe2000fffe03f */
[----:B--2---:R-:W-:Y:S01]  /*b7d0*/  @!P4 FADD.FTZ R10, R10, R18 ;  /* 0x000000120a0ac221 */ /* 0x004fe20000010000 */
[----:B------:R-:W-:-:S03]  /*b7e0*/  @!P4 FADD.FTZ R11, R11, R19 ;  /* 0x000000130b0bc221 */ /* 0x000fc60000010000 */
[----:B----4-:R-:W-:Y:S01]  /*b7f0*/  @!P6 FADD.FTZ R10, R10, R22 ;  /* 0x000000160a0ae221 */ /* 0x010fe20000010000 */
[----:B------:R-:W-:-:S06]  /*b800*/  @!P6 FADD.FTZ R11, R11, R23 ;  /* 0x000000170b0be221 */ /* 0x000fcc0000010000 */
[----:B------:R-:W-:Y:S05]  /*b810*/  @P3 BRA `(.L_x_238) ;  /* 0xfffffff4006c3947 */ /* 0x000fea000383ffff */
.L_x_237:
[----:B------:R-:W-:-:S06]  /*b820*/  UISETP.GT.AND UP0, UPT, UR17, 0x4, UPT ;  /* 0x000000041100788c */ /* 0x000fcc000bf04270 */
[----:B------:R-:W-:-:S13]  /*b830*/  PLOP3.LUT P3, PT, PT, PT, UP0, 0x80, 0x0 ;  /* 0x000000000000781c */ /* 0x000fda0003f6f008 */
[----:B------:R-:W-:Y:S05]  /*b840*/  @!P3 BRA `(.L_x_239) ;  /* 0x000000040050b947 */ /* 0x000fea0003800000 */
[----:B------:R-:W0:Y:S02]  /*b850*/  S2R R15, SR_CTAID.X ;  /* 0x00000000000f7919 */ /* 0x000e240000002500 */
[----:B0-----:R-:W-:-:S13]  /*b860*/  ISETP.EQ.OR P0, PT, R15, UR5, P2 ;  /* 0x000000050f007c0c */ /* 0x001fda0009702670 */
[----:B------:R-:W-:-:S05]  /*b870*/  VOTEU.ALL UP0, P0 ;  /* 0x00000000003f7886 */ /* 0x000fca0000000000 */
[----:B------:R-:W-:-:S04]  /*b880*/  @!UP0 UIMAD UR18, UR5, UR15, UR14 ;  /* 0x0000000f051282a4 */ /* 0x000fc8000f8e020e */
[----:B------:R-:W-:-:S06]  /*b890*/  @!UP0 UIMAD.WIDE.U32 UR18, UR18, 0x8, UR6 ;  /* 0x00000008121288a5 */ /* 0x000fcc000f8e0006 */
[----:B------:R-:W-:Y:S01]  /*b8a0*/  MOV R18, UR18 ;  /* 0x0000001200127c02 */ /* 0x000fe20008000f00 */
[----:B------:R-:W-:Y:S01]  /*b8b0*/  UIADD3 UR18, UR5, 0x1, URZ ;  /* 0x0000000105127890 */ /* 0x000fe2000fffe03f */
[----:B------:R-:W-:Y:S01]  /*b8c0*/  MOV R19, UR19 ;  /* 0x0000001300137c02 */ /* 0x000fe20008000f00 */
[----:B------:R-:W-:Y:S02]  /*b8d0*/  UIADD3 UR20, UR5, 0x2, URZ ;  /* 0x0000000205147890 */ /* 0x000fe4000fffe03f */
[----:B------:R-:W-:Y:S02]  /*b8e0*/  UIADD3 UR28, UR5, 0x3, URZ ;  /* 0x00000003051c7890 */ /* 0x000fe4000fffe03f */
[C---:B------:R-:W-:Y:S01]  /*b8f0*/  ISETP.EQ.OR P3, PT, R15.reuse, UR18, P2 ;  /* 0x000000120f007c0c */ /* 0x040fe20009762670 */
[----:B------:R-:W2:Y:S01]  /*b900*/  @!P0 LDG.E.64 R18, desc[UR22][R18.64] ;  /* 0x0000001612128981 */ /* 0x000ea2000c1e1b00 */
[C---:B------:R-:W-:Y:S02]  /*b910*/  ISETP.EQ.OR P4, PT, R15.reuse, UR20, P2 ;  /* 0x000000140f007c0c */ /* 0x040fe40009782670 */
[----:B------:R-:W-:-:S09]  /*b920*/  ISETP.EQ.OR P6, PT, R15, UR28, P2 ;  /* 0x0000001c0f007c0c */ /* 0x000fd200097c2670 */
[----:B------:R-:W-:Y:S02]  /*b930*/  VOTEU.ALL UP0, P3 ;  /* 0x00000000003f7886 */ /* 0x000fe40001800000 */
[----:B------:R-:W-:Y:S02]  /*b940*/  VOTEU.ALL UP1, P4 ;  /* 0x00000000003f7886 */ /* 0x000fe40002020000 */
[----:B------:R-:W-:Y:S01]  /*b950*/  VOTEU.ALL UP2, P6 ;  /* 0x00000000003f7886 */ /* 0x000fe20003040000 */
[----:B------:R-:W-:Y:S02]  /*b960*/  @!UP0 UIMAD UR18, UR15, UR18, UR14 ;  /* 0x000000120f1282a4 */ /* 0x000fe4000f8e020e */
[----:B------:R-:W-:Y:S02]  /*b970*/  @!UP1 UIMAD UR20, UR15, UR20, UR14 ;  /* 0x000000140f1492a4 */ /* 0x000fe4000f8e020e */
[----:B------:R-:W-:Y:S02]  /*b980*/  @!UP0 UIMAD.WIDE.U32 UR18, UR18, 0x8, UR6 ;  /* 0x00000008121288a5 */ /* 0x000fe4000f8e0006 */
[----:B------:R-:W-:-:S02]  /*b990*/  @!UP2 UIMAD UR28, UR15, UR28, UR14 ;  /* 0x0000001c0f1ca2a4 */ /* 0x000fc4000f8e020e */
[----:B------:R-:W-:Y:S02]  /*b9a0*/  @!UP1 UIMAD.WIDE.U32 UR20, UR20, 0x8, UR6 ;  /* 0x00000008141498a5 */ /* 0x000fe4000f8e0006 */
[----:B------:R-:W-:Y:S02]  /*b9b0*/  MOV R22, UR18 ;  /* 0x0000001200167c02 */ /* 0x000fe40008000f00 */
[----:B------:R-:W-:Y:S01]  /*b9c0*/  MOV R23, UR19 ;  /* 0x0000001300177c02 */ /* 0x000fe20008000f00 */
[----:B------:R-:W-:Y:S01]  /*b9d0*/  @!UP2 UIMAD.WIDE.U32 UR18, UR28, 0x8, UR6 ;  /* 0x000000081c12a8a5 */ /* 0x000fe2000f8e0006 */
[----:B------:R-:W-:Y:S02]  /*b9e0*/  MOV R20, UR20 ;  /* 0x0000001400147c02 */ /* 0x000fe40008000f00 */
[----:B------:R-:W-:Y:S02]  /*b9f0*/  MOV R21, UR21 ;  /* 0x0000001500157c02 */ /* 0x000fe40008000f00 */
[----:B------:R-:W3:Y:S01]  /*ba00*/  @!P3 LDG.E.64 R22, desc[UR22][R22.64] ;  /* 0x000000161616b981 */ /* 0x000ee2000c1e1b00 */
[----:B------:R-:W-:-:S02]  /*ba10*/  MOV R24, UR18 ;  /* 0x0000001200187c02 */ /* 0x000fc40008000f00 */
[----:B------:R-:W-:Y:S01]  /*ba20*/  MOV R25, UR19 ;  /* 0x0000001300197c02 */ /* 0x000fe20008000f00 */
[----:B------:R-:W4:Y:S05]  /*ba30*/  @!P4 LDG.E.64 R20, desc[UR22][R20.64] ;  /* 0x000000161414c981 */ /* 0x000f2a000c1e1b00 */
[----:B------:R-:W4:Y:S01]  /*ba40*/  @!P6 LDG.E.64 R24, desc[UR22][R24.64] ;  /* 0x000000161818e981 */ /* 0x000f22000c1e1b00 */
[----:B------:R-:W-:-:S04]  /*ba50*/  UIADD3 UR28, UR5, 0x4, URZ ;  /* 0x00000004051c7890 */ /* 0x000fc8000fffe03f */
[----:B------:R-:W-:Y:S02]  /*ba60*/  UIADD3 UR20, UR28, 0x1, URZ ;  /* 0x000000011c147890 */ /* 0x000fe4000fffe03f */
[----:B------:R-:W-:Y:S02]  /*ba70*/  UIADD3 UR5, UR28, 0x2, URZ ;  /* 0x000000021c057890 */ /* 0x000fe4000fffe03f */
[----:B------:R-:W-:Y:S01]  /*ba80*/  UIADD3 UR29, UR28, 0x3, URZ ;  /* 0x000000031c1d7890 */ /* 0x000fe2000fffe03f */
[----:B--2--5:R-:W-:Y:S01]  /*ba90*/  @!P0 FADD.FTZ R10, R10, R18 ;  /* 0x000000120a0a8221 */ /* 0x024fe20000010000 */
[----:B------:R-:W-:Y:S01]  /*baa0*/  @!P0 FADD.FTZ R11, R11, R19 ;  /* 0x000000130b0b8221 */ /* 0x000fe20000010000 */
[----:B------:R-:W-:-:S13]  /*bab0*/  ISETP.EQ.OR P0, PT, R15, UR28, P2 ;  /* 0x0000001c0f007c0c */ /* 0x000fda0009702670 */
[----:B------:R-:W-:Y:S01]  /*bac0*/  VOTEU.ALL UP0, P0 ;  /* 0x00000000003f7886 */ /* 0x000fe20000000000 */
[----:B---3--:R-:W-:Y:S01]  /*bad0*/  @!P3 FADD.FTZ R10, R10, R22 ;  /* 0x000000160a0ab221 */ /* 0x008fe20000010000 */
[----:B------:R-:W-:-:S03]  /*bae0*/  @!P3 FADD.FTZ R11, R11, R23 ;  /* 0x000000170b0bb221 */ /* 0x000fc60000010000 */
[----:B----4-:R-:W-:Y:S01]  /*baf0*/  @!P4 FADD.FTZ R10, R10, R20 ;  /* 0x000000140a0ac221 */ /* 0x010fe20000010000 */
[----:B------:R-:W-:Y:S01]  /*bb00*/  @!P4 FADD.FTZ R11, R11, R21 ;  /* 0x000000150b0bc221 */ /* 0x000fe20000010000 */
[----:B------:R-:W-:Y:S02]  /*bb10*/  ISETP.EQ.OR P4, PT, R15, UR20, P2 ;  /* 0x000000140f007c0c */ /* 0x000fe40009782670 */
[----:B------:R-:W-:Y:S01]  /*bb20*/  @!P6 FADD.FTZ R10, R10, R24 ;  /* 0x000000180a0ae221 */ /* 0x000fe20000010000 */
[----:B------:R-:W-:Y:S01]  /*bb30*/  @!P6 FADD.FTZ R11, R11, R25 ;  /* 0x000000190b0be221 */ /* 0x000fe20000010000 */
[C---:B------:R-:W-:Y:S02]  /*bb40*/  ISETP.EQ.OR P6, PT, R15.reuse, UR5, P2 ;  /* 0x000000050f007c0c */ /* 0x040fe400097c2670 */
[----:B------:R-:W-:Y:S01]  /*bb50*/  ISETP.EQ.OR P3, PT, R15, UR29, P2 ;  /* 0x0000001d0f007c0c */ /* 0x000fe20009762670 */
[----:B------:R-:W-:-:S06]  /*bb60*/  @!UP0 UIMAD UR18, UR15, UR28, UR14 ;  /* 0x0000001c0f1282a4 */ /* 0x000fcc000f8e020e */
[----:B------:R-:W-:Y:S01]  /*bb70*/  VOTEU.ALL UP1, P4 ;  /* 0x00000000003f7886 */ /* 0x000fe20002020000 */
[----:B------:R-:W-:-:S03]  /*bb80*/  @!UP0 UIMAD.WIDE.U32 UR18, UR18, 0x8, UR6 ;  /* 0x00000008121288a5 */ /* 0x000fc6000f8e0006 */
[----:B------:R-:W-:Y:S01]  /*bb90*/  VOTEU.ALL UP2, P6 ;  /* 0x00000000003f7886 */ /* 0x000fe20003040000 */
[----:B------:R-:W-:Y:S02]  /*bba0*/  @!UP1 UIMAD UR20, UR15, UR20, UR14 ;  /* 0x000000140f1492a4 */ /* 0x000fe4000f8e020e */
[----:B------:R-:W-:Y:S01]  /*bbb0*/  MOV R22, UR18 ;  /* 0x0000001200167c02 */ /* 0x000fe20008000f00 */
[----:B------:R-:W-:Y:S01]  /*bbc0*/  VOTEU.ALL UP0, P3 ;  /* 0x00000000003f7886 */ /* 0x000fe20001800000 */
[----:B------:R-:W-:Y:S01]  /*bbd0*/  @!UP2 UIMAD UR5, UR15, UR5, UR14 ;  /* 0x000000050f05a2a4 */ /* 0x000fe2000f8e020e */
[----:B------:R-:W-:Y:S01]  /*bbe0*/  MOV R23, UR19 ;  /* 0x0000001300177c02 */ /* 0x000fe20008000f00 */
[----:B------:R-:W-:Y:S02]  /*bbf0*/  @!UP1 UIMAD.WIDE.U32 UR20, UR20, 0x8, UR6 ;  /* 0x00000008141498a5 */ /* 0x000fe4000f8e0006 */
[----:B------:R-:W-:Y:S02]  /*bc00*/  @!UP2 UIMAD.WIDE.U32 UR18, UR5, 0x8, UR6 ;  /* 0x000000080512a8a5 */ /* 0x000fe4000f8e0006 */
[----:B------:R-:W-:Y:S01]  /*bc10*/  @!UP0 UIMAD UR5, UR15, UR29, UR14 ;  /* 0x0000001d0f0582a4 */ /* 0x000fe2000f8e020e */
[----:B------:R-:W2:Y:S01]  /*bc20*/  @!P0 LDG.E.64 R22, desc[UR22][R22.64] ;  /* 0x0000001616168981 */ /* 0x000ea2000c1e1b00 */
[----:B------:R-:W-:-:S02]  /*bc30*/  MOV R20, UR20 ;  /* 0x0000001400147c02 */ /* 0x000fc40008000f00 */
[----:B------:R-:W-:Y:S02]  /*bc40*/  MOV R21, UR21 ;  /* 0x0000001500157c02 */ /* 0x000fe40008000f00 */
[----:B------:R-:W-:Y:S02]  /*bc50*/  MOV R18, UR18 ;  /* 0x0000001200127c02 */ /* 0x000fe40008000f00 */
[----:B------:R-:W-:Y:S01]  /*bc60*/  MOV R19, UR19 ;  /* 0x0000001300137c02 */ /* 0x000fe20008000f00 */
[----:B------:R-:W-:Y:S01]  /*bc70*/  @!UP0 UIMAD.WIDE.U32 UR18, UR5, 0x8, UR6 ;  /* 0x00000008051288a5 */ /* 0x000fe2000f8e0006 */
[----:B------:R-:W3:Y:S04]  /*bc80*/  @!P4 LDG.E.64 R20, desc[UR22][R20.64] ;  /* 0x000000161414c981 */ /* 0x000ee8000c1e1b00 */
[----:B------:R-:W4:Y:S01]  /*bc90*/  @!P6 LDG.E.64 R18, desc[UR22][R18.64] ;  /* 0x000000161212e981 */ /* 0x000f22000c1e1b00 */
[----:B------:R-:W-:-:S02]  /*bca0*/  MOV R24, UR18 ;  /* 0x0000001200187c02 */ /* 0x000fc40008000f00 */
[----:B------:R-:W-:-:S06]  /*bcb0*/  MOV R25, UR19 ;  /* 0x0000001300197c02 */ /* 0x000fcc0008000f00 */
[----:B------:R-:W4:Y:S01]  /*bcc0*/  @!P3 LDG.E.64 R24, desc[UR22][R24.64] ;  /* 0x000000161818b981 */ /* 0x000f22000c1e1b00 */
[----:B------:R-:W-:Y:S02]  /*bcd0*/  UIADD3 UR17, UR17, -0x4, URZ ;  /* 0xfffffffc11117890 */ /* 0x000fe4000fffe03f */
[----:B------:R-:W-:Y:S02]  /*bce0*/  UIADD3 UR5, UR28, 0x4, URZ ;  /* 0x000000041c057890 */ /* 0x000fe4000fffe03f */
[----:B------:R-:W-:Y:S01]  /*bcf0*/  UIADD3 UR17, UR17, -0x4, URZ ;  /* 0xfffffffc11117890 */ /* 0x000fe2000fffe03f */
[----:B--2---:R-:W-:Y:S01]  /*bd00*/  @!P0 FADD.FTZ R10, R10, R22 ;  /* 0x000000160a0a8221 */ /* 0x004fe20000010000 */
[----:B------:R-:W-:-:S03]  /*bd10*/  @!P0 FADD.FTZ R11, R11, R23 ;  /* 0x000000170b0b8221 */ /* 0x000fc60000010000 */
[----:B---3--:R-:W-:Y:S01]  /*bd20*/  @!P4 FADD.FTZ R10, R10, R20 ;  /* 0x000000140a0ac221 */ /* 0x008fe20000010000 */
[----:B------:R-:W-:-:S03]  /*bd30*/  @!P4 FADD.FTZ R11, R11, R21 ;  /* 0x000000150b0bc221 */ /* 0x000fc60000010000 */
[----:B----4-:R-:W-:Y:S01]  /*bd40*/  @!P6 FADD.FTZ R10, R10, R18 ;  /* 0x000000120a0ae221 */ /* 0x010fe20000010000 */
[----:B------:R-:W-:Y:S01]  /*bd50*/  @!P6 FADD.FTZ R11, R11, R19 ;  /* 0x000000130b0be221 */ /* 0x000fe20000010000 */
[----:B------:R-:W-:Y:S02]  /*bd60*/  PLOP3.LUT P0, PT, PT, PT, PT, 0x8, 0x0 ;  /* 0x000000000000781c */ /* 0x000fe40003f0e170 */
[----:B------:R-:W-:Y:S01]  /*bd70*/  @!P3 FADD.FTZ R10, R10, R24 ;  /* 0x000000180a0ab221 */ /* 0x000fe20000010000 */
[----:B------:R-:W-:-:S10]  /*bd80*/  @!P3 FADD.FTZ R11, R11, R25 ;  /* 0x000000190b0bb221 */ /* 0x000fd40000010000 */
.L_x_239:
[----:B------:R-:W-:-:S13]  /*bd90*/  ISETP.NE.OR P0, PT, RZ, UR17, P0 ;  /* 0x00000011ff007c0c */ /* 0x000fda0008705670 */
[----:B------:R-:W-:Y:S05]  /*bda0*/  @!P0 BRA `(.L_x_235) ;  /* 0x0000000000b08947 */ /* 0x000fea0003800000 */
.L_x_236:
[----:B------:R-:W0:Y:S02]  /*bdb0*/  S2R R15, SR_CTAID.X ;  /* 0x00000000000f7919 */ /* 0x000e240000002500 */
[----:B0-----:R-:W-:-:S13]  /*bdc0*/  ISETP.EQ.OR P3, PT, R15, UR5, P2 ;  /* 0x000000050f007c0c */ /* 0x001fda0009762670 */
[----:B------:R-:W-:-:S05]  /*bdd0*/  VOTEU.ALL UP0, P3 ;  /* 0x00000000003f7886 */ /* 0x000fca0001800000 */
[----:B------:R-:W-:-:S04]  /*bde0*/  @!UP0 UIMAD UR18, UR15, UR5, UR14 ;  /* 0x000000050f1282a4 */ /* 0x000fc8000f8e020e */
[----:B------:R-:W-:-:S06]  /*bdf0*/  @!UP0 UIMAD.WIDE.U32 UR18, UR18, 0x8, UR6 ;  /* 0x00000008121288a5 */ /* 0x000fcc000f8e0006 */
[----:B------:R-:W-:Y:S01]  /*be00*/  MOV R20, UR18 ;  /* 0x0000001200147c02 */ /* 0x000fe20008000f00 */
[----:B------:R-:W-:Y:S01]  /*be10*/  UIADD3 UR18, UR5, 0x1, URZ ;  /* 0x0000000105127890 */ /* 0x000fe2000fffe03f */
[----:B------:R-:W-:-:S05]  /*be20*/  MOV R21, UR19 ;  /* 0x0000001300157c02 */ /* 0x000fca0008000f00 */
[----:B------:R-:W-:Y:S01]  /*be30*/  ISETP.EQ.OR P4, PT, R15, UR18, P2 ;  /* 0x000000120f007c0c */ /* 0x000fe20009782670 */
[----:B------:R-:W2:Y:S01]  /*be40*/  @!P3 LDG.E.64 R20, desc[UR22][R20.64] ;  /* 0x000000161414b981 */ /* 0x000ea2000c1e1b00 */
[----:B------:R-:W-:Y:S02]  /*be50*/  UIADD3 UR20, UR5, 0x2, URZ ;  /* 0x0000000205147890 */ /* 0x000fe4000fffe03f */
[----:B------:R-:W-:-:S04]  /*be60*/  UIADD3 UR21, UR5, 0x3, URZ ;  /* 0x0000000305157890 */ /* 0x000fc8000fffe03f */
[C---:B------:R-:W-:Y:S02]  /*be70*/  ISETP.EQ.OR P6, PT, R15.reuse, UR20, P2 ;  /* 0x000000140f007c0c */ /* 0x040fe400097c2670 */
[----:B------:R-:W-:-:S03]  /*be80*/  ISETP.EQ.OR P0, PT, R15, UR21, P2 ;  /* 0x000000150f007c0c */ /* 0x000fc60009702670 */
[----:B------:R-:W-:-:S05]  /*be90*/  VOTEU.ALL UP0, P4 ;  /* 0x00000000003f7886 */ /* 0x000fca0002000000 */
[----:B------:R-:W-:-:S04]  /*bea0*/  @!UP0 UIMAD UR18, UR15, UR18, UR14 ;  /* 0x000000120f1282a4 */ /* 0x000fc8000f8e020e */
[----:B------:R-:W-:-:S06]  /*beb0*/  @!UP0 UIMAD.WIDE.U32 UR18, UR18, 0x8, UR6 ;  /* 0x00000008121288a5 */ /* 0x000fcc000f8e0006 */
[----:B------:R-:W-:Y:S02]  /*bec0*/  MOV R18, UR18 ;  /* 0x0000001200127c02 */ /* 0x000fe40008000f00 */
[----:B------:R-:W-:-:S06]  /*bed0*/  MOV R19, UR19 ;  /* 0x0000001300137c02 */ /* 0x000fcc0008000f00 */
[----:B------:R-:W3:Y:S01]  /*bee0*/  @!P4 LDG.E.64 R18, desc[UR22][R18.64] ;  /* 0x000000161212c981 */ /* 0x000ee2000c1e1b00 */
[----:B------:R-:W-:-:S05]  /*bef0*/  VOTEU.ALL UP0, P6 ;  /* 0x00000000003f7886 */ /* 0x000fca0003000000 */
[----:B------:R-:W-:-:S04]  /*bf00*/  @!UP0 UIMAD UR18, UR15, UR20, UR14 ;  /* 0x000000140f1282a4 */ /* 0x000fc8000f8e020e */
[----:B------:R-:W-:Y:S01]  /*bf10*/  @!UP0 UIMAD.WIDE.U32 UR18, UR18, 0x8, UR6 ;  /* 0x00000008121288a5 */ /* 0x000fe2000f8e0006 */
[----:B------:R-:W-:Y:S01]  /*bf20*/  VOTEU.ALL UP0, P0 ;  /* 0x00000000003f7886 */ /* 0x000fe20000000000 */
[----:B--2--5:R-:W-:-:S04]  /*bf30*/  @!P3 FADD.FTZ R10, R10, R20 ;  /* 0x000000140a0ab221 */ /* 0x024fc80000010000 */
[----:B------:R-:W-:Y:S01]  /*bf40*/  MOV R20, UR18 ;  /* 0x0000001200147c02 */ /* 0x000fe20008000f00 */
[----:B------:R-:W-:Y:S01]  /*bf50*/  @!UP0 UIMAD UR18, UR15, UR21, UR14 ;  /* 0x000000150f1282a4 */ /* 0x000fe2000f8e020e */
[----:B------:R-:W-:Y:S01]  /*bf60*/  @!P3 FADD.FTZ R11, R11, R21 ;  /* 0x000000150b0bb221 */ /* 0x000fe20000010000 */
[----:B------:R-:W-:Y:S02]  /*bf70*/  MOV R21, UR19 ;  /* 0x0000001300157c02 */ /* 0x000fe40008000f00 */
[----:B------:R-:W-:-:S04]  /*bf80*/  @!UP0 UIMAD.WIDE.U32 UR18, UR18, 0x8, UR6 ;  /* 0x00000008121288a5 */ /* 0x000fc8000f8e0006 */
[----:B------:R-:W2:Y:S01]  /*bf90*/  @!P6 LDG.E.64 R20, desc[UR22][R20.64] ;  /* 0x000000161414e981 */ /* 0x000ea2000c1e1b00 */
[----:B---3--:R-:W-:Y:S01]  /*bfa0*/  @!P4 FADD.FTZ R10, R10, R18 ;  /* 0x000000120a0ac221 */ /* 0x008fe20000010000 */
[----:B------:R-:W-:Y:S01]  /*bfb0*/  @!P4 FADD.FTZ R11, R11, R19 ;  /* 0x000000130b0bc221 */ /* 0x000fe20000010000 */
[----:B------:R-:W-:Y:S02]  /*bfc0*/  MOV R18, UR18 ;  /* 0x0000001200127c02 */ /* 0x000fe40008000f00 */
[----:B------:R-:W-:-:S06]  /*bfd0*/  MOV R19, UR19 ;  /* 0x0000001300137c02 */ /* 0x000fcc0008000f00 */
[----:B------:R-:W3:Y:S01]  /*bfe0*/  @!P0 LDG.E.64 R18, desc[UR22][R18.64] ;  /* 0x0000001612128981 */ /* 0x000ee2000c1e1b00 */
[----:B------:R-:W-:-:S06]  /*bff0*/  UIADD3 UR17, UR17, -0x4, URZ ;  /* 0xfffffffc11117890 */ /* 0x000fcc000fffe03f */
[----:B------:R-:W-:Y:S01]  /*c000*/  ISETP.NE.AND P3, PT, RZ, UR17, PT ;  /* 0x00000011ff007c0c */ /* 0x000fe2000bf65270 */
[----:B------:R-:W-:Y:S01]  /*c010*/  UIADD3 UR5, UR5, 0x4, URZ ;  /* 0x0000000405057890 */ /* 0x000fe2000fffe03f */
[----:B--2---:R-:W-:Y:S01]  /*c020*/  @!P6 FADD.FTZ R10, R10, R20 ;  /* 0x000000140a0ae221 */ /* 0x004fe20000010000 */
[----:B------:R-:W-:-:S03]  /*c030*/  @!P6 FADD.FTZ R11, R11, R21 ;  /* 0x000000150b0be221 */ /* 0x000fc60000010000 */
[----:B---3--:R-:W-:Y:S01]  /*c040*/  @!P0 FADD.FTZ R10, R10, R18 ;  /* 0x000000120a0a8221 */ /* 0x008fe20000010000 */
[----:B------:R-:W-:-:S06]  /*c050*/  @!P0 FADD.FTZ R11, R11, R19 ;  /* 0x000000130b0b8221 */ /* 0x000fcc0000010000 */
[----:B------:R-:W-:Y:S05]  /*c060*/  @P3 BRA `(.L_x_236) ;  /* 0xfffffffc00503947 */ /* 0x000fea000383ffff */
.L_x_235:
[----:B------:R-:W-:-:S06]  /*c070*/  ULOP3.LUT UP0, UR18, UR16, 0x3, URZ, 0xc0, !UPT ;  /* 0x0000000310127892 */ /* 0x000fcc000f80c03f */
[----:B------:R-:W-:-:S13]  /*c080*/  PLOP3.LUT P0, PT, PT, PT, UP0, 0x80, 0x0 ;  /* 0x000000000000781c */ /* 0x000fda0003f0f008 */
[----:B------:R-:W-:Y:S05]  /*c090*/  @!P0 BRA `(.L_x_232) ;  /* 0x0000000000948947 */ /* 0x000fea0003800000 */
[----:B------:R-:W0:Y:S01]  /*c0a0*/  S2R R15, SR_CTAID.X ;  /* 0x00000000000f7919 */ /* 0x000e220000002500 */
[----:B------:R-:W-:Y:S01]  /*c0b0*/  BSSY B0, `(.L_x_240) ;  /* 0x000000a000007945 */ /* 0x000fe20003800000 */
[----:B0-----:R-:W-:-:S13]  /*c0c0*/  ISETP.EQ.OR P0, PT, R15, UR5, P2 ;  /* 0x000000050f007c0c */ /* 0x001fda0009702670 */
[----:B------:R-:W-:Y:S05]  /*c0d0*/  @P0 BRA `(.L_x_241) ;  /* 0x00000000001c0947 */ /* 0x000fea0003800000 */
[----:B------:R-:W-:-:S04]  /*c0e0*/  UIMAD UR16, UR15, UR5, UR14 ;  /* 0x000000050f1072a4 */ /* 0x000fc8000f8e020e */
[----:B------:R-:W-:-:S06]  /*c0f0*/  UIMAD.WIDE.U32 UR16, UR16, 0x8, UR6 ;  /* 0x00000008101078a5 */ /* 0x000fcc000f8e0006 */
[----:B------:R-:W-:Y:S02]  /*c100*/  MOV R18, UR16 ;  /* 0x0000001000127c02 */ /* 0x000fe40008000f00 */
[----:B------:R-:W-:-:S06]  /*c110*/  MOV R19, UR17 ;  /* 0x0000001100137c02 */ /* 0x000fcc0008000f00 */
[----:B------:R-:W2:Y:S02]  /*c120*/  LDG.E.64 R18, desc[UR22][R18.64] ;  /* 0x0000001612127981 */ /* 0x000ea4000c1e1b00 */
[----:B--2--5:R-:W-:Y:S01]  /*c130*/  FADD.FTZ R10, R10, R18 ;  /* 0x000000120a0a7221 */ /* 0x024fe20000010000 */
[----:B------:R-:W-:-:S07]  /*c140*/  FADD.FTZ R11, R11, R19 ;  /* 0x000000130b0b7221 */ /* 0x000fce0000010000 */
.L_x_241:
[----:B------:R-:W-:Y:S05]  /*c150*/  BSYNC B0 ;  /* 0x0000000000007941 */ /* 0x000fea0003800000 */
.L_x_240:
[----:B------:R-:W-:-:S06]  /*c160*/  UISETP.NE.AND UP0, UPT, UR18, 0x1, UPT ;  /* 0x000000011200788c */ /* 0x000fcc000bf05270 */
[----:B------:R-:W-:-:S13]  /*c170*/  PLOP3.LUT P0, PT, PT, PT, UP0, 0x80, 0x0 ;  /* 0x000000000000781c */ /* 0x000fda0003f0f008 */
[----:B------:R-:W-:Y:S05]  /*c180*/  @!P0 BRA `(.L_x_232) ;  /* 0x0000000000588947 */ /* 0x000fea0003800000 */
[----:B------:R-:W-:Y:S02]  /*c190*/  UIADD3 UR16, UR5, 0x1, URZ ;  /* 0x0000000105107890 */ /* 0x000fe4000fffe03f */
[----:B------:R-:W-:-:S04]  /*c1a0*/  UIADD3 UR5, UR5, 0x2, URZ ;  /* 0x0000000205057890 */ /* 0x000fc8000fffe03f */
[C---:B------:R-:W-:Y:S02]  /*c1b0*/  ISETP.EQ.OR P3, PT, R15.reuse, UR16, P2 ;  /* 0x000000100f007c0c */ /* 0x040fe40009762670 */
[----:B------:R-:W-:-:S11]  /*c1c0*/  ISETP.EQ.OR P0, PT, R15, UR5, P2 ;  /* 0x000000050f007c0c */ /* 0x000fd60009702670 */
[----:B------:R-:W-:-:S05]  /*c1d0*/  VOTEU.ALL UP0, P3 ;  /* 0x00000000003f7886 */ /* 0x000fca0001800000 */
[----:B------:R-:W-:-:S04]  /*c1e0*/  @!UP0 UIMAD UR16, UR16, UR15, UR14 ;  /* 0x0000000f101082a4 */ /* 0x000fc8000f8e020e */
[----:B------:R-:W-:-:S06]  /*c1f0*/  @!UP0 UIMAD.WIDE.U32 UR16, UR16, 0x8, UR6 ;  /* 0x00000008101088a5 */ /* 0x000fcc000f8e0006 */
[----:B------:R-:W-:Y:S02]  /*c200*/  MOV R18, UR16 ;  /* 0x0000001000127c02 */ /* 0x000fe40008000f00 */
[----:B------:R-:W-:-:S06]  /*c210*/  MOV R19, UR17 ;  /* 0x0000001100137c02 */ /* 0x000fcc0008000f00 */
[----:B------:R-:W2:Y:S01]  /*c220*/  @!P3 LDG.E.64 R18, desc[UR22][R18.64] ;  /* 0x000000161212b981 */ /* 0x000ea2000c1e1b00 */
[----:B------:R-:W-:-:S04]  /*c230*/  MOV R15, UR18 ;  /* 0x00000012000f7c02 */ /* 0x000fc80008000f00 */
[----:B------:R-:W-:-:S13]  /*c240*/  ISETP.EQ.OR P0, PT, R15, 0x2, P0 ;  /* 0x000000020f00780c */ /* 0x000fda0000702670 */
[----:B------:R-:W-:-:S05]  /*c250*/  VOTEU.ALL UP0, P0 ;  /* 0x00000000003f7886 */ /* 0x000fca0000000000 */
[----:B------:R-:W-:-:S04]  /*c260*/  @!UP0 UIMAD UR14, UR5, UR15, UR14 ;  /* 0x0000000f050e82a4 */ /* 0x000fc8000f8e020e */
[----:B------:R-:W-:Y:S01]  /*c270*/  @!UP0 UIMAD.WIDE.U32 UR6, UR14, 0x8, UR6 ;  /* 0x000000080e0688a5 */ /* 0x000fe2000f8e0006 */
[----:B--2--5:R-:W-:Y:S01]  /*c280*/  @!P3 FADD.FTZ R10, R10, R18 ;  /* 0x000000120a0ab221 */ /* 0x024fe20000010000 */
[----:B------:R-:W-:-:S04]  /*c290*/  @!P3 FADD.FTZ R11, R11, R19 ;  /* 0x000000130b0bb221 */ /* 0x000fc80000010000 */
[----:B------:R-:W-:Y:S02]  /*c2a0*/  MOV R18, UR6 ;  /* 0x0000000600127c02 */ /* 0x000fe40008000f00 */
[----:B------:R-:W-:-:S06]  /*c2b0*/  MOV R19, UR7 ;  /* 0x0000000700137c02 */ /* 0x000fcc0008000f00 */
[----:B------:R-:W2:Y:S02]  /*c2c0*/  @!P0 LDG.E.64 R18, desc[UR22][R18.64] ;  /* 0x0000001612128981 */ /* 0x000ea4000c1e1b00 */
[----:B--2---:R-:W-:Y:S01]  /*c2d0*/  @!P0 FADD.FTZ R10, R10, R18 ;  /* 0x000000120a0a8221 */ /* 0x004fe20000010000 */
[----:B------:R-:W-:-:S07]  /*c2e0*/  @!P0 FADD.FTZ R11, R11, R19 ;  /* 0x000000130b0b8221 */ /* 0x000fce0000010000 */
.L_x_232:
[----:B------:R-:W2:Y:S04]  /*c2f0*/  LDL.LU R15, [R1+0xc4] ;  /* 0x0000c400010f7983 */ /* 0x000ea80000300800 */
[----:B------:R-:W3:Y:S04]  /*c300*/  LDL.LU R19, [R1+0x2c] ;  /* 0x00002c0001137983 */ /* 0x000ee80000300800 */
[----:B------:R-:W4:Y:S01]  /*c310*/  LDL.LU R18, [R1+0x58] ;  /* 0x0000580001127983 */ /* 0x000f220000300800 */
[----:B------:R-:W0:Y:S01]  /*c320*/  S2UR UR6, SR_CgaCtaId ;  /* 0x00000000000679c3 */ /* 0x000e220000008800 */
[----:B------:R-:W-:Y:S01]  /*c330*/  UMOV UR5, 0x400 ;  /* 0x0000040000057882 */ /* 0x000fe20000000000 */
[----:B------:R-:W-:Y:S01]  /*c340*/  SHF.L.U32 R28, R28, 0x10, RZ ;  /* 0x000000101c1c7819 */ /* 0x000fe200000006ff */
[----:B0-----:R-:W-:-:S03]  /*c350*/  ULEA UR5, UR6, UR5, 0x18 ;  /* 0x0000000506057291 */ /* 0x001fc6000f8ec03f */
[----:B------:R-:W-:-:S06]  /*c360*/  ULDC UR6, c[0x0][0x2bc] ;  /* 0x0000af0000067ab9 */ /* 0x000fcc0000000800 */
[----:B-----5:R-:W-:Y:S01]  /*c370*/  @!P2 STS.64 [UR5+0xc8], R10 ;  /* 0x0000c80aff00a988 */ /* 0x020fe20008000a05 */
[----:B------:R-:W-:Y:S06]  /*c380*/  BAR.SYNC.DEFER_BLOCKING 0x0 ;  /* 0x0000000000007b1d */ /* 0x000fec0000010000 */
[----:B------:R-:W0:Y:S02]  /*c390*/  LDS.64 R10, [UR5+0xc8] ;  /* 0x0000c805ff0a7984 */ /* 0x000e240008000a00 */
[----:B0-----:R-:W-:Y:S01]  /*c3a0*/  FMUL.FTZ R11, R11, UR6 ;  /* 0x000000060b0b7c20 */ /* 0x001fe20008410000 */
[----:B------:R-:W-:-:S04]  /*c3b0*/  FMUL.FTZ R10, R10, UR6 ;  /* 0x000000060a0a7c20 */ /* 0x000fc80008410000 */
[----:B------:R-:W-:Y:S02]  /*c3c0*/  R2UR UR14, R11 ;  /* 0x000000000b0e72ca */ /* 0x000fe400000e0000 */
[----:B------:R-:W-:Y:S02]  /*c3d0*/  R2UR UR5, R10 ;  /* 0x000000000a0572ca */ /* 0x000fe400000e0000 */
[----:B--2---:R-:W-:Y:S02]  /*c3e0*/  SHF.L.U32 R15, R15, 0x10, RZ ;  /* 0x000000100f0f7819 */ /* 0x004fe400000006ff */
[----:B---3--:R-:W-:-:S03]  /*c3f0*/  SHF.L.U32 R11, R19, 0x10, RZ ;  /* 0x00000010130b7819 */ /* 0x008fc600000006ff */
[----:B------:R-:W-:Y:S01]  /*c400*/  FADD.FTZ R15, R15, -UR26 ;  /* 0x8000001a0f0f7e21 */ /* 0x000fe20008010000 */
[----:B----4-:R-:W-:Y:S01]  /*c410*/  SHF.L.U32 R10, R18, 0x10, RZ ;  /* 0x00000010120a7819 */ /* 0x010fe200000006ff */
[----:B------:R-:W-:Y:S02]  /*c420*/  FADD.FTZ R11, R11, -UR26 ;  /* 0x8000001a0b0b7e21 */ /* 0x000fe40008010000 */
[----:B------:R-:W-:Y:S02]  /*c430*/  FMUL.FTZ R15, R15, UR27 ;  /* 0x0000001b0f0f7c20 */ /* 0x000fe40008410000 */
        /* <DEDUP_REMOVED lines=20> */
.L_x_242:
[----:B------:R-:W-:Y:S04]  /*c580*/  BSSY B0, `(.L_x_243) ;  /* 0x0000017000007945 */ /* 0x000fe80003800000 */
[----:B------:R-:W-:Y:S05]  /*c590*/  @!P1 BRA `(.L_x_244) ;  /* 0x0000000000549947 */ /* 0x000fea0003800000 */
[----:B------:R-:W-:Y:S01]  /*c5a0*/  MOV R18, UR5 ;  /* 0x0000000500127c02 */ /* 0x000fe20008000f00 */
[----:B------:R-:W-:Y:S01]  /*c5b0*/  ULDC.64 UR6, c[0x0][0x288] ;  /* 0x0000a20000067ab9 */ /* 0x000fe20000000a00 */
[----:B------:R-:W-:-:S03]  /*c5c0*/  SHF.R.S32.HI R19, RZ, 0x1f, R16 ;  /* 0x0000001fff137819 */ /* 0x000fc60000011410 */
[----:B------:R-:W-:-:S04]  /*c5d0*/  FFMA.FTZ R18, R15, R18, UR14 ;  /* 0x0000000e0f127e23 */ /* 0x000fc80008010012 */
[----:B------:R-:W-:Y:S01]  /*c5e0*/  FFMA.FTZ R18, R10, R8, -R18 ;  /* 0x000000080a127223 */ /* 0x000fe20000010812 */
[----:B------:R-:W-:-:S03]  /*c5f0*/  MOV R10, UR5 ;  /* 0x00000005000a7c02 */ /* 0x000fc60008000f00 */
[----:B------:R-:W-:Y:S01]  /*c600*/  FMUL.FTZ R15, R18, UR27 ;  /* 0x0000001b120f7c20 */ /* 0x000fe20008410000 */
[----:B------:R-:W-:Y:S02]  /*c610*/  IMAD R18, R19, UR6, RZ ;  /* 0x0000000613127c24 */ /* 0x000fe4000f8e02ff */
[----:B------:R-:W-:Y:S01]  /*c620*/  FFMA.FTZ R10, R11, R10, UR14 ;  /* 0x0000000e0b0a7e23 */ /* 0x000fe2000801000a */
[----:B------:R-:W-:Y:S01]  /*c630*/  MOV R11, R5 ;  /* 0x00000005000b7202 */ /* 0x000fe20000000f00 */
[----:B------:R-:W-:Y:S02]  /*c640*/  IMAD R18, R16, UR7, R18 ;  /* 0x0000000710127c24 */ /* 0x000fe4000f8e0212 */
[----:B------:R-:W-:-:S04]  /*c650*/  FFMA.FTZ R10, R28, R9, -R10 ;  /* 0x000000091c0a7223 */ /* 0x000fc8000001080a */
[----:B------:R-:W-:-:S05]  /*c660*/  FMUL.FTZ R10, R10, UR27 ;  /* 0x0000001b0a0a7c20 */ /* 0x000fca0008410000 */
[----:B------:R-:W-:Y:S02]  /*c670*/  F2FP.BF16.F32.PACK_AB R15, R10, R15 ;  /* 0x0000000f0a0f723e */ /* 0x000fe400000010ff */
[----:B------:R-:W-:-:S05]  /*c680*/  MOV R10, R2 ;  /* 0x00000002000a7202 */ /* 0x000fca0000000f00 */
[----:B------:R-:W-:Y:S01]  /*c690*/  IMAD.WIDE.U32 R10, R16, UR6, R10 ;  /* 0x00000006100a7c25 */ /* 0x000fe2000f8e000a */
[----:B------:R-:W-:-:S04]  /*c6a0*/  ULDC.64 UR6, c[0x0][0x210] ;  /* 0x0000840000067ab9 */ /* 0x000fc80000000a00 */
[----:B------:R-:W-:Y:S02]  /*c6b0*/  IADD3 R11, R11, R18, RZ ;  /* 0x000000120b0b7210 */ /* 0x000fe40007ffe0ff */
[----:B------:R-:W-:-:S04]  /*c6c0*/  LEA R18, P0, R10, UR6, 0x1 ;  /* 0x000000060a127c11 */ /* 0x000fc8000f8008ff */
[----:B------:R-:W-:-:S05]  /*c6d0*/  LEA.HI.X R19, R10, UR7, R11, 0x1, P0 ;  /* 0x000000070a137c11 */ /* 0x000fca00080f0c0b */
[----:B------:R0:W-:Y:S04]  /*c6e0*/  STG.E desc[UR22][R18.64], R15 ;  /* 0x0000000f12007986 */ /* 0x0001e8000c101916 */
.L_x_244:
[----:B------:R-:W-:Y:S05]  /*c6f0*/  BSYNC B0 ;  /* 0x0000000000007941 */ /* 0x000fea0003800000 */
.L_x_243:
[----:B0-----:R-:W2:Y:S01]  /*c700*/  LDL.LU R15, [R1+0x68] ;  /* 0x00006800010f7983 */ /* 0x001ea20000300800 */
[C---:B------:R-:W-:Y:S01]  /*c710*/  IADD3 R21, R16.reuse, 0x10, RZ ;  /* 0x0000001010157810 */ /* 0x040fe20007ffe0ff */
[----:B------:R-:W-:Y:S02]  /*c720*/  ULDC.64 UR6, c[0x0][0x290] ;  /* 0x0000a40000067ab9 */ /* 0x000fe40000000a00 */
[----:B------:R-:W3:Y:S04]  /*c730*/  LDL.LU R11, [R1] ;  /* 0x00000000010b7983 */ /* 0x000ee80000300800 */
[----:B------:R-:W4:Y:S01]  /*c740*/  LDL.LU R10, [R1+0x6c] ;  /* 0x00006c00010a7983 */ /* 0x000f220000300800 */
[----:B------:R-:W-:Y:S02]  /*c750*/  IADD3 R20, R16, 0x10, RZ ;  /* 0x0000001010147810 */ /* 0x000fe40007ffe0ff */
[----:B------:R-:W-:-:S02]  /*c760*/  SHF.R.S32.HI R21, RZ, 0x1f, R21 ;  /* 0x0000001fff157819 */ /* 0x000fc40000011415 */
[----:B------:R-:W-:Y:S02]  /*c770*/  ISETP.GE.U32.AND P0, PT, R20, UR6, PT ;  /* 0x0000000614007c0c */ /* 0x000fe4000bf06070 */
[----:B------:R-:W-:Y:S02]  /*c780*/  SHF.L.U32 R29, R29, 0x10, RZ ;  /* 0x000000101d1d7819 */ /* 0x000fe400000006ff */
[----:B------:R-:W-:-:S04]  /*c790*/  ISETP.GE.AND.EX P0, PT, R21, UR7, PT, P0 ;  /* 0x0000000715007c0c */ /* 0x000fc8000bf06300 */
[----:B------:R-:W-:Y:S02]  /*c7a0*/  ISETP.GT.U32.OR P0, PT, R0, 0x29f, P0 ;  /* 0x0000029f0000780c */ /* 0x000fe40000704470 */
        /* <DEDUP_REMOVED lines=26> */
.L_x_245:
[----:B------:R-:W-:Y:S04]  /*c950*/  BSSY B0, `(.L_x_246) ;  /* 0x0000016000007945 */ /* 0x000fe80003800000 */
[----:B------:R-:W-:Y:S05]  /*c960*/  @P0 BRA `(.L_x_247) ;  /* 0x0000000000500947 */ /* 0x000fea0003800000 */
[----:B------:R-:W-:Y:S01]  /*c970*/  MOV R18, UR5 ;  /* 0x0000000500127c02 */ /* 0x000fe20008000f00 */
[----:B------:R-:W-:-:S04]  /*c980*/  ULDC.64 UR16, c[0x0][0x288] ;  /* 0x0000a20000107ab9 */ /* 0x000fc80000000a00 */
        /* <DEDUP_REMOVED lines=18> */
.L_x_247:
[----:B------:R-:W-:Y:S05]  /*cab0*/  BSYNC B0 ;  /* 0x0000000000007941 */ /* 0x000fea0003800000 */
.L_x_246:
[----:B------:R-:W0:Y:S04]  /*cac0*/  LDL.LU R11, [R1+0x74] ;  /* 0x00007400010b7983 */ /* 0x000e280000300800 */
[----:B------:R-:W2:Y:S01]  /*cad0*/  LDL.LU R10, [R1+0x7c] ;  /* 0x00007c00010a7983 */ /* 0x000ea20000300800 */
[C---:B------:R-:W-:Y:S02]  /*cae0*/  IADD3 R21, R16.reuse, 0x20, RZ ;  /* 0x0000002010157810 */ /* 0x040fe40007ffe0ff */
[----:B------:R-:W-:Y:S02]  /*caf0*/  IADD3 R20, R16, 0x20, RZ ;  /* 0x0000002010147810 */ /* 0x000fe40007ffe0ff */
[----:B------:R-:W-:Y:S02]  /*cb00*/  SHF.R.S32.HI R21, RZ, 0x1f, R21 ;  /* 0x0000001fff157819 */ /* 0x000fe40000011415 */
[----:B------:R-:W-:-:S02]  /*cb10*/  ISETP.GE.U32.AND P0, PT, R20, UR6, PT ;  /* 0x0000000614007c0c */ /* 0x000fc4000bf06070 */
[----:B------:R-:W-:Y:S02]  /*cb20*/  IADD3 R23, R16, 0x30, RZ ;  /* 0x0000003010177810 */ /* 0x000fe40007ffe0ff */
[----:B------:R-:W-:Y:S02]  /*cb30*/  ISETP.GE.AND.EX P0, PT, R21, UR7, PT, P0 ;  /* 0x0000000715007c0c */ /* 0x000fe4000bf06300 */
[----:B------:R-:W-:Y:S02]  /*cb40*/  ISETP.GE.U32.AND P2, PT, R23, UR6, PT ;  /* 0x0000000617007c0c */ /* 0x000fe4000bf46070 */
[----:B------:R-:W-:Y:S02]  /*cb50*/  ISETP.GT.U32.OR P0, PT, R0, 0x29f, P0 ;  /* 0x0000029f0000780c */ /* 0x000fe40000704470 */
[----:B------:R-:W-:Y:S02]  /*cb60*/  SHF.L.U32 R26, R26, 0x10, RZ ;  /* 0x000000101a1a7819 */ /* 0x000fe400000006ff */
[----:B0-----:R-:W-:-:S02]  /*cb70*/  SHF.L.U32 R15, R11, 0x10, RZ ;  /* 0x000000100b0f7819 */ /* 0x001fc400000006ff */
[----:B------:R-:W-:Y:S02]  /*cb80*/  SHF.L.U32 R11, R27, 0x10, RZ ;  /* 0x000000101b0b7819 */ /* 0x000fe400000006ff */
[----:B--2---:R-:W-:Y:S01]  /*cb90*/  SHF.L.U32 R10, R10, 0x10, RZ ;  /* 0x000000100a0a7819 */ /* 0x004fe200000006ff */
[----:B------:R-:W-:Y:S02]  /*cba0*/  FADD.FTZ R15, R15, -UR26 ;  /* 0x8000001a0f0f7e21 */ /* 0x000fe40008010000 */
        /* <DEDUP_REMOVED lines=22> */
.L_x_248:
        /* <DEDUP_REMOVED lines=22> */
.L_x_250:
[----:B------:R-:W-:Y:S05]  /*ce70*/  BSYNC B0 ;  /* 0x0000000000007941 */ /* 0x000fea0003800000 */
.L_x_249:
[----:B0-----:R-:W2:Y:S04]  /*ce80*/  LDL.LU R19, [R1+0x80] ;  /* 0x0000800001137983 */ /* 0x001ea80000300800 */
[----:B------:R-:W3:Y:S04]  /*ce90*/  LDL.LU R18, [R1+0xc] ;  /* 0x00000c0001127983 */ /* 0x000ee80000300800 */
[----:B------:R-:W4:Y:S04]  /*cea0*/  LDL.LU R10, [R1+0x8c] ;  /* 0x00008c00010a7983 */ /* 0x000f280000300800 */
[----:B------:R-:W5:Y:S04]  /*ceb0*/  LDL.LU R11, [R1+0x8] ;  /* 0x00000800010b7983 */ /* 0x000f680000300800 */
[----:B------:R-:W5:Y:S04]  /*cec0*/  LDL.LU R15, [R1+0x78] ;  /* 0x00007800010f7983 */ /* 0x000f680000300800 */
[----:B------:R-:W5:Y:S01]  /*ced0*/  LDL.LU R20, [R1+0x4] ;  /* 0x0000040001147983 */ /* 0x000f620000300800 */
[----:B------:R-:W-:-:S04]  /*cee0*/  IADD3 R24, R16, 0x30, RZ ;  /* 0x0000003010187810 */ /* 0x000fc80007ffe0ff */
[----:B------:R-:W-:-:S04]  /*cef0*/  SHF.R.S32.HI R24, RZ, 0x1f, R24 ;  /* 0x0000001fff187819 */ /* 0x000fc80000011418 */
[----:B------:R-:W-:-:S04]  /*cf00*/  ISETP.GE.AND.EX P2, PT, R24, UR7, PT, P2 ;  /* 0x0000000718007c0c */ /* 0x000fc8000bf46320 */
[----:B------:R-:W-:Y:S02]  /*cf10*/  ISETP.GT.U32.OR P2, PT, R0, 0x29f, P2 ;  /* 0x0000029f0000780c */ /* 0x000fe40001744470 */
[----:B--2---:R-:W-:Y:S02]  /*cf20*/  SHF.L.U32 R19, R19, 0x10, RZ ;  /* 0x0000001013137819 */ /* 0x004fe400000006ff */
[----:B---3--:R-:W-:-:S03]  /*cf30*/  SHF.L.U32 R18, R18, 0x10, RZ ;  /* 0x0000001012127819 */ /* 0x008fc600000006ff */
[----:B------:R-:W-:Y:S01]  /*cf40*/  FADD.FTZ R19, R19, -UR26 ;  /* 0x8000001a13137e21 */ /* 0x000fe20008010000 */
[----:B----4-:R-:W-:Y:S01]  /*cf50*/  SHF.L.U32 R10, R10, 0x10, RZ ;  /* 0x000000100a0a7819 */ /* 0x010fe200000006ff */
[----:B------:R-:W-:Y:S02]  /*cf60*/  FADD.FTZ R18, R18, -UR26 ;  /* 0x8000001a12127e21 */ /* 0x000fe40008010000 */
[----:B------:R-:W-:Y:S01]  /*cf70*/  FMUL.FTZ R19, R19, UR27 ;  /* 0x0000001b13137c20 */ /* 0x000fe20008410000 */
[----:B-----5:R-:W-:Y:S01]  /*cf80*/  SHF.L.U32 R11, R11, 0x10, RZ ;  /* 0x000000100b0b7819 */ /* 0x020fe200000006ff */
[----:B------:R-:W-:Y:S01]  /*cf90*/  FMUL.FTZ R18, R18, UR27 ;  /* 0x0000001b12127c20 */ /* 0x000fe20008410000 */
[----:B------:R-:W-:Y:S02]  /*cfa0*/  SHF.L.U32 R15, R15, 0x10, RZ ;  /* 0x000000100f0f7819 */ /* 0x000fe400000006ff */
        /* <DEDUP_REMOVED lines=20> */
.L_x_251:
[----:B------:R-:W-:Y:S04]  /*d0f0*/  BSSY B0, `(.L_x_252) ;  /* 0x0000016000007945 */ /* 0x000fe80003800000 */
[----:B------:R-:W-:Y:S05]  /*d100*/  @P2 BRA `(.L_x_253) ;  /* 0x0000000000502947 */ /* 0x000fea0003800000 */
[----:B------:R-:W-:Y:S01]  /*d110*/  MOV R21, UR5 ;  /* 0x0000000500157c02 */ /* 0x000fe20008000f00 */
[----:B------:R-:W-:-:S04]  /*d120*/  ULDC.64 UR16, c[0x0][0x288] ;  /* 0x0000a20000107ab9 */ /* 0x000fc80000000a00 */
[----:B------:R-:W-:-:S04]  /*d130*/  FFMA.FTZ R21, R19, R21, UR14 ;  /* 0x0000000e13157e23 */ /* 0x000fc80008010015 */
[----:B------:R-:W-:Y:S01]  /*d140*/  FFMA.FTZ R21, R10, R8, -R21 ;  /* 0x000000080a157223 */ /* 0x000fe20000010815 */
[----:B------:R-:W-:-:S03]  /*d150*/  MOV R10, UR5 ;  /* 0x00000005000a7c02 */ /* 0x000fc60008000f00 */
[----:B------:R-:W-:Y:S02]  /*d160*/  FMUL.FTZ R21, R21, UR27 ;  /* 0x0000001b15157c20 */ /* 0x000fe40008410000 */
[----:B------:R-:W-:Y:S01]  /*d170*/  FFMA.FTZ R10, R18, R10, UR14 ;  /* 0x0000000e120a7e23 */ /* 0x000fe2000801000a */
[----:B------:R-:W-:-:S03]  /*d180*/  IMAD R18, R24, UR16, RZ ;  /* 0x0000001018127c24 */ /* 0x000fc6000f8e02ff */
[----:B------:R-:W-:Y:S01]  /*d190*/  FFMA.FTZ R10, R11, R9, -R10 ;  /* 0x000000090b0a7223 */ /* 0x000fe2000001080a */
[----:B------:R-:W-:Y:S01]  /*d1a0*/  MOV R11, R5 ;  /* 0x00000005000b7202 */ /* 0x000fe20000000f00 */
[----:B------:R-:W-:Y:S02]  /*d1b0*/  IMAD R18, R23, UR17, R18 ;  /* 0x0000001117127c24 */ /* 0x000fe4000f8e0212 */
        /* <DEDUP_REMOVED lines=9> */
.L_x_253:
[----:B------:R-:W-:Y:S05]  /*d250*/  BSYNC B0 ;  /* 0x0000000000007941 */ /* 0x000fea0003800000 */
.L_x_252:
[----:B------:R-:W2:Y:S04]  /*d260*/  LDL.LU R10, [R1+0x94] ;  /* 0x00009400010a7983 */ /* 0x000ea80000300800 */
[----:B------:R-:W3:Y:S01]  /*d270*/  LDL.LU R11, [R1+0x14] ;  /* 0x00001400010b7983 */ /* 0x000ee20000300800 */
[C---:B------:R-:W-:Y:S02]  /*d280*/  IADD3 R28, R16.reuse, 0x40, RZ ;  /* 0x00000040101c7810 */ /* 0x040fe40007ffe0ff */
[C---:B------:R-:W-:Y:S01]  /*d290*/  IADD3 R24, R16.reuse, 0x50, RZ ;  /* 0x0000005010187810 */ /* 0x040fe20007ffe0ff */
[----:B------:R-:W4:Y:S01]  /*d2a0*/  LDL.LU R22, [R1+0x84] ;  /* 0x0000840001167983 */ /* 0x000f220000300800 */
[C---:B------:R-:W-:Y:S02]  /*d2b0*/  IADD3 R27, R16.reuse, 0x50, RZ ;  /* 0x00000050101b7810 */ /* 0x040fe40007ffe0ff */
[----:B------:R-:W-:Y:S01]  /*d2c0*/  IADD3 R29, R16, 0x40, RZ ;  /* 0x00000040101d7810 */ /* 0x000fe20007ffe0ff */
[----:B0-----:R-:W5:Y:S01]  /*d2d0*/  LDL.LU R21, [R1+0x10] ;  /* 0x0000100001157983 */ /* 0x001f620000300800 */
[----:B------:R-:W-:-:S02]  /*d2e0*/  ISETP.GE.U32.AND P4, PT, R28, UR6, PT ;  /* 0x000000061c007c0c */ /* 0x000fc4000bf86070 */
[----:B------:R-:W-:Y:S02]  /*d2f0*/  IADD3 R25, R16, 0x60, RZ ;  /* 0x0000006010197810 */ /* 0x000fe40007ffe0ff */
[----:B------:R-:W-:Y:S02]  /*d300*/  ISETP.GE.U32.AND P2, PT, R24, UR6, PT ;  /* 0x0000000618007c0c */ /* 0x000fe4000bf46070 */
[----:B------:R-:W-:Y:S02]  /*d310*/  SHF.R.S32.HI R29, RZ, 0x1f, R29 ;  /* 0x0000001fff1d7819 */ /* 0x000fe4000001141d */
[----:B------:R-:W-:Y:S02]  /*d320*/  SHF.R.S32.HI R27, RZ, 0x1f, R27 ;  /* 0x0000001fff1b7819 */ /* 0x000fe4000001141b */
[C---:B------:R-:W-:Y:S01]  /*d330*/  IADD3 R26, R16.reuse, 0x60, RZ ;  /* 0x00000060101a7810 */ /* 0x040fe20007ffe0ff */
[----:B------:R-:W-:Y:S01]  /*d340*/  FADD.FTZ R19, R15, -UR26 ;  /* 0x8000001a0f137e21 */ /* 0x000fe20008010000 */
[----:B------:R-:W-:Y:S01]  /*d350*/  IADD3 R23, R16, 0x70, RZ ;  /* 0x0000007010177810 */ /* 0x000fe20007ffe0ff */
[----:B------:R-:W-:Y:S01]  /*d360*/  FADD.FTZ R18, R20, -UR26 ;  /* 0x8000001a14127e21 */ /* 0x000fe20008010000 */
[----:B------:R-:W-:-:S02]  /*d370*/  ISETP.GE.U32.AND P3, PT, R25, UR6, PT ;  /* 0x0000000619007c0c */ /* 0x000fc4000bf66070 */
[----:B------:R-:W-:Y:S02]  /*d380*/  SHF.R.S32.HI R26, RZ, 0x1f, R26 ;  /* 0x0000001fff1a7819 */ /* 0x000fe4000001141a */
[----:B------:R-:W-:Y:S02]  /*d390*/  ISETP.GE.AND.EX P4, PT, R29, UR7, PT, P4 ;  /* 0x000000071d007c0c */ /* 0x000fe4000bf86340 */
[----:B------:R-:W-:Y:S01]  /*d3a0*/  ISETP.GE.AND.EX P2, PT, R27, UR7, PT, P2 ;  /* 0x000000071b007c0c */ /* 0x000fe2000bf46320 */
[----:B------:R-:W-:Y:S01]  /*d3b0*/  FMUL.FTZ R19, R19, UR27 ;  /* 0x0000001b13137c20 */ /* 0x000fe20008410000 */
[----:B------:R-:W-:Y:S01]  /*d3c0*/  ISETP.GE.U32.AND P0, PT, R23, UR6, PT ;  /* 0x0000000617007c0c */ /* 0x000fe2000bf06070 */
[----:B------:R-:W-:Y:S01]  /*d3d0*/  FMUL.FTZ R18, R18, UR27 ;  /* 0x0000001b12127c20 */ /* 0x000fe20008410000 */
[----:B------:R-:W-:Y:S02]  /*d3e0*/  ISETP.GE.AND.EX P3, PT, R26, UR7, PT, P3 ;  /* 0x000000071a007c0c */ /* 0x000fe4000bf66330 */
[----:B------:R-:W-:-:S02]  /*d3f0*/  ISETP.GT.U32.OR P4, PT, R0, 0x29f, P4 ;  /* 0x0000029f0000780c */ /* 0x000fc40002784470 */
[----:B------:R-:W-:Y:S02]  /*d400*/  ISETP.GT.U32.OR P2, PT, R0, 0x29f, P2 ;  /* 0x0000029f0000780c */ /* 0x000fe40001744470 */
[----:B--2---:R-:W-:Y:S02]  /*d410*/  SHF.L.U32 R10, R10, 0x10, RZ ;  /* 0x000000100a0a7819 */ /* 0x004fe400000006ff */
[----:B---3--:R-:W-:Y:S02]  /*d420*/  SHF.L.U32 R11, R11, 0x10, RZ ;  /* 0x000000100b0b7819 */ /* 0x008fe400000006ff */
[----:B----4-:R-:W-:Y:S02]  /*d430*/  SHF.L.U32 R15, R22, 0x10, RZ ;  /* 0x00000010160f7819 */ /* 0x010fe400000006ff */
[----:B-----5:R-:W-:Y:S01]  /*d440*/  SHF.L.U32 R20, R21, 0x10, RZ ;  /* 0x0000001015147819 */ /* 0x020fe200000006ff */
        /* <DEDUP_REMOVED lines=19> */
.L_x_254:
        /* <DEDUP_REMOVED lines=22> */
.L_x_256:
[----:B------:R-:W-:Y:S05]  /*d6e0*/  BSYNC B0 ;  /* 0x0000000000007941 */ /* 0x000fea0003800000 */
.L_x_255:
[----:B------:R-:W2:Y:S04]  /*d6f0*/  LDL.LU R10, [R1+0xa0] ;  /* 0x0000a000010a7983 */ /* 0x000ea80000300800 */
[----:B0-----:R-:W3:Y:S01]  /*d700*/  LDL.LU R18, [R1+0x18] ;  /* 0x0000180001127983 */ /* 0x001ee20000300800 */
[----:B------:R-:W-:Y:S01]  /*d710*/  FADD.FTZ R15, R15, -UR26 ;  /* 0x8000001a0f0f7e21 */ /* 0x000fe20008010000 */
[----:B------:R-:W-:-:S03]  /*d720*/  FADD.FTZ R11, R20, -UR26 ;  /* 0x8000001a140b7e21 */ /* 0x000fc60008010000 */
[----:B------:R-:W-:Y:S01]  /*d730*/  FMUL.FTZ R15, R15, UR27 ;  /* 0x0000001b0f0f7c20 */ /* 0x000fe20008410000 */
[----:B------:R-:W-:Y:S01]  /*d740*/  FMUL.FTZ R11, R11, UR27 ;  /* 0x0000001b0b0b7c20 */ /* 0x000fe20008410000 */
[----:B--2---:R-:W-:Y:S02]  /*d750*/  SHF.L.U32 R10, R10, 0x10, RZ ;  /* 0x000000100a0a7819 */ /* 0x004fe400000006ff */
[----:B---3--:R-:W-:Y:S01]  /*d760*/  SHF.L.U32 R18, R18, 0x10, RZ ;  /* 0x0000001012127819 */ /* 0x008fe200000006ff */
        /* <DEDUP_REMOVED lines=19> */
.L_x_257:
        /* <DEDUP_REMOVED lines=9> */
[----:B------:R-:W-:-:S03]  /*d930*/  MOV R11, R5 ;  /* 0x00000005000b7202 */ /* 0x000fc60000000f00 */
[----:B------:R-:W-:Y:S01]  /*d940*/  FFMA.FTZ R10, R18, R9, -R10 ;  /* 0x00000009120a7223 */ /* 0x000fe2000001080a */
[----:B------:R-:W-:-:S03]  /*d950*/  IMAD R18, R27, UR16, RZ ;  /* 0x000000101b127c24 */ /* 0x000fc6000f8e02ff */
[----:B------:R-:W-:Y:S01]  /*d960*/  FMUL.FTZ R10, R10, UR27 ;  /* 0x0000001b0a0a7c20 */ /* 0x000fe20008410000 */
[----:B------:R-:W-:-:S04]  /*d970*/  IMAD R18, R24, UR17, R18 ;  /* 0x0000001118127c24 */ /* 0x000fc8000f8e0212 */
        /* <DEDUP_REMOVED lines=8> */
.L_x_259:
[----:B------:R-:W-:Y:S05]  /*da00*/  BSYNC B0 ;  /* 0x0000000000007941 */ /* 0x000fea0003800000 */
.L_x_258:
[----:B0-----:R-:W2:Y:S04]  /*da10*/  LDL.LU R18, [R1+0xa8] ;  /* 0x0000a80001127983 */ /* 0x001ea80000300800 */
[----:B------:R-:W3:Y:S04]  /*da20*/  LDL.LU R11, [R1+0x20] ;  /* 0x00002000010b7983 */ /* 0x000ee80000300800 */
[----:B------:R-:W4:Y:S04]  /*da30*/  LDL.LU R10, [R1+0xac] ;  /* 0x0000ac00010a7983 */ /* 0x000f280000300800 */
[----:B------:R-:W5:Y:S04]  /*da40*/  LDL.LU R19, [R1+0x1c] ;  /* 0x00001c0001137983 */ /* 0x000f680000300800 */
[----:B------:R-:W5:Y:S01]  /*da50*/  LDL.LU R15, [R1+0x98] ;  /* 0x00009800010f7983 */ /* 0x000f620000300800 */
[----:B------:R-:W-:-:S02]  /*da60*/  IADD3 R24, R16, 0x70, RZ ;  /* 0x0000007010187810 */ /* 0x000fc40007ffe0ff */
[----:B------:R-:W-:Y:S02]  /*da70*/  ISETP.GT.U32.OR P3, PT, R0, 0x29f, P3 ;  /* 0x0000029f0000780c */ /* 0x000fe40001f64470 */
[----:B------:R-:W-:-:S04]  /*da80*/  SHF.R.S32.HI R24, RZ, 0x1f, R24 ;  /* 0x0000001fff187819 */ /* 0x000fc80000011418 */
[----:B------:R-:W-:Y:S02]  /*da90*/  ISETP.GE.AND.EX P0, PT, R24, UR7, PT, P0 ;  /* 0x0000000718007c0c */ /* 0x000fe4000bf06300 */
        /* <DEDUP_REMOVED lines=28> */
.L_x_260:
[----:B------:R-:W-:Y:S04]  /*dc60*/  BSSY B0, `(.L_x_261) ;  /* 0x0000016000007945 */ /* 0x000fe80003800000 */
[----:B------:R-:W-:Y:S05]  /*dc70*/  @P3 BRA `(.L_x_262) ;  /* 0x0000000000503947 */ /* 0x000fea0003800000 */
[----:B------:R-:W-:Y:S01]  /*dc80*/  MOV R20, UR5 ;  /* 0x0000000500147c02 */ /* 0x000fe20008000f00 */
[----:B------:R-:W-:-:S04]  /*dc90*/  ULDC.64 UR16, c[0x0][0x288] ;  /* 0x0000a20000107ab9 */ /* 0x000fc80000000a00 */
[----:B------:R-:W-:Y:S01]  /*dca0*/  FFMA.FTZ R20, R18, R20, UR14 ;  /* 0x0000000e12147e23 */ /* 0x000fe20008010014 */
[----:B------:R-:W-:-:S03]  /*dcb0*/  IMAD R18, R26, UR16, RZ ;  /* 0x000000101a127c24 */ /* 0x000fc6000f8e02ff */
[----:B------:R-:W-:Y:S01]  /*dcc0*/  FFMA.FTZ R20, R10, R8, -R20 ;  /* 0x000000080a147223 */ /* 0x000fe20000010814 */
[----:B------:R-:W-:Y:S01]  /*dcd0*/  MOV R10, UR5 ;  /* 0x00000005000a7c02 */ /* 0x000fe20008000f00 */
[----:B------:R-:W-:Y:S02]  /*dce0*/  IMAD R18, R25, UR17, R18 ;  /* 0x0000001119127c24 */ /* 0x000fe4000f8e0212 */
[----:B------:R-:W-:Y:S02]  /*dcf0*/  FMUL.FTZ R20, R20, UR27 ;  /* 0x0000001b14147c20 */ /* 0x000fe40008410000 */
[----:B------:R-:W-:Y:S01]  /*dd00*/  FFMA.FTZ R10, R11, R10, UR14 ;  /* 0x0000000e0b0a7e23 */ /* 0x000fe2000801000a */
[----:B------:R-:W-:-:S03]  /*dd10*/  MOV R11, R5 ;  /* 0x00000005000b7202 */ /* 0x000fc60000000f00 */
        /* <DEDUP_REMOVED lines=10> */
.L_x_262:
[----:B------:R-:W-:Y:S05]  /*ddc0*/  BSYNC B0 ;  /* 0x0000000000007941 */ /* 0x000fea0003800000 */
.L_x_261:
[----:B0-----:R-:W2:Y:S04]  /*ddd0*/  LDL.LU R18, [R1+0x30] ;  /* 0x0000300001127983 */ /* 0x001ea80000300800 */
[----:B------:R-:W3:Y:S04]  /*dde0*/  LDL.LU R10, [R1+0xb8] ;  /* 0x0000b800010a7983 */ /* 0x000ee80000300800 */
[----:B------:R-:W4:Y:S04]  /*ddf0*/  LDL.LU R11, [R1+0x28] ;  /* 0x00002800010b7983 */ /* 0x000f280000300800 */
[----:B------:R-:W5:Y:S04]  /*de00*/  LDL.LU R21, [R1+0xa4] ;  /* 0x0000a40001157983 */ /* 0x000f680000300800 */
[----:B------:R-:W5:Y:S01]  /*de10*/  LDL.LU R20, [R1+0x24] ;  /* 0x0000240001147983 */ /* 0x000f620000300800 */
[----:B------:R-:W-:Y:S01]  /*de20*/  FADD.FTZ R19, R15, -UR26 ;  /* 0x8000001a0f137e21 */ /* 0x000fe20008010000 */
[----:B------:R-:W-:-:S03]  /*de30*/  ISETP.GT.U32.OR P0, PT, R0, 0x29f, P0 ;  /* 0x0000029f0000780c */ /* 0x000fc60000704470 */
[----:B------:R-:W-:Y:S01]  /*de40*/  FMUL.FTZ R19, R19, UR27 ;  /* 0x0000001b13137c20 */ /* 0x000fe20008410000 */
[----:B--2---:R-:W-:Y:S02]  /*de50*/  SHF.L.U32 R18, R18, 0x10, RZ ;  /* 0x0000001012127819 */ /* 0x004fe400000006ff */
[----:B---3--:R-:W-:-:S03]  /*de60*/  SHF.L.U32 R10, R10, 0x10, RZ ;  /* 0x000000100a0a7819 */ /* 0x008fc600000006ff */
[----:B------:R-:W-:Y:S01]  /*de70*/  FADD.FTZ R18, R18, -UR26 ;  /* 0x8000001a12127e21 */ /* 0x000fe20008010000 */
[----:B----4-:R-:W-:-:S03]  /*de80*/  SHF.L.U32 R11, R11, 0x10, RZ ;  /* 0x000000100b0b7819 */ /* 0x010fc600000006ff */
[----:B------:R-:W-:Y:S01]  /*de90*/  FMUL.FTZ R18, R18, UR27 ;  /* 0x0000001b12127c20 */ /* 0x000fe20008410000 */
[----:B-----5:R-:W-:Y:S02]  /*dea0*/  SHF.L.U32 R15, R21, 0x10, RZ ;  /* 0x00000010150f7819 */ /* 0x020fe400000006ff */
        /* <DEDUP_REMOVED lines=20> */
.L_x_263:
        /* <DEDUP_REMOVED lines=22> */
.L_x_265:
[----:B------:R-:W-:Y:S05]  /*e150*/  BSYNC B0 ;  /* 0x0000000000007941 */ /* 0x000fea0003800000 */
.L_x_264:
        /* <DEDUP_REMOVED lines=50> */
.L_x_266:
        /* <DEDUP_REMOVED lines=10> */
[----:B------:R-:W-:-:S04]  /*e520*/  FFMA.FTZ R10, R19, R10, UR14 ;  /* 0x0000000e130a7e23 */ /* 0x000fc8000801000a */
[----:B------:R-:W-:Y:S01]  /*e530*/  FFMA.FTZ R10, R11, R9, -R10 ;  /* 0x000000090b0a7223 */ /* 0x000fe2000001080a */
[----:B------:R-:W-:-:S03]  /*e540*/  MOV R11, R5 ;  /* 0x00000005000b7202 */ /* 0x000fc60000000f00 */
        /* <DEDUP_REMOVED lines=9> */
.L_x_268:
[----:B------:R-:W-:Y:S05]  /*e5e0*/  BSYNC B0 ;  /* 0x0000000000007941 */ /* 0x000fea0003800000 */
.L_x_267:
[----:B------:R-:W2:Y:S04]  /*e5f0*/  LDL.LU R10, [R1+0xc0] ;  /* 0x0000c000010a7983 */ /* 0x000ea80000300800 */
[----:B------:R-:W3:Y:S01]  /*e600*/  LDL.LU R11, [R1+0x3c] ;  /* 0x00003c00010b7983 */ /* 0x000ee20000300800 */
[----:B------:R-:W-:Y:S01]  /*e610*/  FADD.FTZ R15, R15, -UR26 ;  /* 0x8000001a0f0f7e21 */ /* 0x000fe20008010000 */
[----:B------:R-:W-:-:S03]  /*e620*/  FADD.FTZ R20, R20, -UR26 ;  /* 0x8000001a14147e21 */ /* 0x000fc60008010000 */
[----:B------:R-:W-:Y:S01]  /*e630*/  FMUL.FTZ R15, R15, UR27 ;  /* 0x0000001b0f0f7c20 */ /* 0x000fe20008410000 */
[----:B------:R-:W-:Y:S01]  /*e640*/  FMUL.FTZ R20, R20, UR27 ;  /* 0x0000001b14147c20 */ /* 0x000fe20008410000 */
[----:B--2---:R-:W-:Y:S02]  /*e650*/  SHF.L.U32 R10, R10, 0x10, RZ ;  /* 0x000000100a0a7819 */ /* 0x004fe400000006ff */
[----:B---3--:R-:W-:Y:S01]  /*e660*/  SHF.L.U32 R11, R11, 0x10, RZ ;  /* 0x000000100b0b7819 */ /* 0x008fe200000006ff */
        /* <DEDUP_REMOVED lines=19> */
.L_x_269:
[----:B------:R-:W-:Y:S04]  /*e7a0*/  BSSY B0, `(.L_x_270) ;  /* 0x0000016000007945 */ /* 0x000fe80003800000 */
[----:B------:R-:W-:Y:S05]  /*e7b0*/  @P2 BRA `(.L_x_271) ;  /* 0x0000000000502947 */ /* 0x000fea0003800000 */
[----:B0-----:R-:W-:Y:S01]  /*e7c0*/  MOV R18, UR5 ;  /* 0x0000000500127c02 */ /* 0x001fe20008000f00 */
[----:B------:R-:W-:-:S04]  /*e7d0*/  ULDC.64 UR16, c[0x0][0x288] ;  /* 0x0000a20000107ab9 */ /* 0x000fc80000000a00 */
[----:B------:R-:W-:-:S04]  /*e7e0*/  FFMA.FTZ R18, R15, R18, UR14 ;  /* 0x0000000e0f127e23 */ /* 0x000fc80008010012 */
[----:B------:R-:W-:Y:S01]  /*e7f0*/  FFMA.FTZ R18, R10, R8, -R18 ;  /* 0x000000080a127223 */ /* 0x000fe20000010812 */
[----:B------:R-:W-:-:S03]  /*e800*/  MOV R10, UR5 ;  /* 0x00000005000a7c02 */ /* 0x000fc60008000f00 */
[----:B------:R-:W-:Y:S01]  /*e810*/  FMUL.FTZ R15, R18, UR27 ;  /* 0x0000001b120f7c20 */ /* 0x000fe20008410000 */
[----:B------:R-:W-:Y:S02]  /*e820*/  IMAD R18, R27, UR16, RZ ;  /* 0x000000101b127c24 */ /* 0x000fe4000f8e02ff */
[----:B------:R-:W-:Y:S02]  /*e830*/  FFMA.FTZ R10, R20, R10, UR14 ;  /* 0x0000000e140a7e23 */ /* 0x000fe4000801000a */
[----:B------:R-:W-:Y:S02]  /*e840*/  IMAD R18, R26, UR17, R18 ;  /* 0x000000111a127c24 */ /* 0x000fe4000f8e0212 */
        /* <DEDUP_REMOVED lines=11> */
.L_x_271:
[----:B------:R-:W-:Y:S05]  /*e900*/  BSYNC B0 ;  /* 0x0000000000007941 */ /* 0x000fea0003800000 */
.L_x_270:
[----:B------:R-:W2:Y:S04]  /*e910*/  LDL.LU R11, [R1+0x9c] ;  /* 0x00009c00010b7983 */ /* 0x000ea80000300800 */
[----:B------:R-:W3:Y:S04]  /*e920*/  LDL.LU R10, [R1+0xb0] ;  /* 0x0000b000010a7983 */ /* 0x000ee80000300800 */
[----:B01----:R-:W4:Y:S01]  /*e930*/  LDL.LU R18, [R1+0x54] ;  /* 0x0000540001127983 */ /* 0x003f220000300800 */
[----:B------:R-:W-:Y:S02]  /*e940*/  SHF.L.U32 R15, R17, 0x10, RZ ;  /* 0x00000010110f7819 */ /* 0x000fe400000006ff */
[----:B------:R-:W-:-:S02]  /*e950*/  IADD3 R21, R16, 0xb0, RZ ;  /* 0x000000b010157810 */ /* 0x000fc40007ffe0ff */
[----:B------:R-:W-:Y:S02]  /*e960*/  ISETP.GT.U32.OR P3, PT, R0, 0x29f, P3 ;  /* 0x0000029f0000780c */ /* 0x000fe40001f64470 */
[----:B------:R-:W-:-:S04]  /*e970*/  SHF.R.S32.HI R21, RZ, 0x1f, R21 ;  /* 0x0000001fff157819 */ /* 0x000fc80000011415 */
[----:B------:R-:W-:Y:S02]  /*e980*/  ISETP.GE.AND.EX P0, PT, R21, UR7, PT, P0 ;  /* 0x0000000715007c0c */ /* 0x000fe4000bf06300 */
[----:B--2---:R-:W-:Y:S02]  /*e990*/  SHF.L.U32 R11, R11, 0x10, RZ ;  /* 0x000000100b0b7819 */ /* 0x004fe400000006ff */
[----:B---3--:R-:W-:-:S03]  /*e9a0*/  SHF.L.U32 R10, R10, 0x10, RZ ;  /* 0x000000100a0a7819 */ /* 0x008fc600000006ff */
[----:B------:R-:W-:Y:S01]  /*e9b0*/  FADD.FTZ R17, R11, -UR26 ;  /* 0x8000001a0b117e21 */ /* 0x000fe20008010000 */
[----:B------:R-:W-:Y:S01]  /*e9c0*/  FADD.FTZ R11, R15, -UR26 ;  /* 0x8000001a0f0b7e21 */ /* 0x000fe20008010000 */
[----:B------:R-:W-:Y:S02]  /*e9d0*/  SHF.L.U32 R15, R12, 0x10, RZ ;  /* 0x000000100c0f7819 */ /* 0x000fe400000006ff */
[----:B----4-:R-:W-:Y:S01]  /*e9e0*/  SHF.L.U32 R12, R18, 0x10, RZ ;  /* 0x00000010120c7819 */ /* 0x010fe200000006ff */
[----:B------:R-:W-:Y:S01]  /*e9f0*/  FMUL.FTZ R17, R17, UR27 ;  /* 0x0000001b11117c20 */ /* 0x000fe20008410000 */
        /* <DEDUP_REMOVED lines=20> */
.L_x_272:
        /* <DEDUP_REMOVED lines=8> */
[----:B------:R-:W-:-:S04]  /*ebc0*/  IMAD R17, R24, UR17, R17 ;  /* 0x0000001118117c24 */ /* 0x000fc8000f8e0211 */
[----:B------:R-:W-:Y:S01]  /*ebd0*/  FFMA.FTZ R10, R11, R10, UR14 ;  /* 0x0000000e0b0a7e23 */ /* 0x000fe2000801000a */
[----:B------:R-:W-:-:S03]  /*ebe0*/  MOV R11, R5 ;  /* 0x00000005000b7202 */ /* 0x000fc60000000f00 */
[----:B------:R-:W-:Y:S01]  /*ebf0*/  FFMA.FTZ R10, R15, R9, -R10 ;  /* 0x000000090f0a7223 */ /* 0x000fe2000001080a */
[----:B------:R-:W-:-:S03]  /*ec00*/  FMUL.FTZ R15, R18, UR27 ;  /* 0x0000001b120f7c20 */ /* 0x000fc60008410000 */
        /* <DEDUP_REMOVED lines=9> */
.L_x_274:
[----:B------:R-:W-:Y:S05]  /*eca0*/  BSYNC B0 ;  /* 0x0000000000007941 */ /* 0x000fea0003800000 */
.L_x_273:
[----:B------:R-:W2:Y:S01]  /*ecb0*/  LDL.LU R10, [R1+0x90] ;  /* 0x00009000010a7983 */ /* 0x000ea20000300800 */
[----:B------:R-:W-:Y:S01]  /*ecc0*/  SHF.L.U32 R11, R13, 0x10, RZ ;  /* 0x000000100d0b7819 */ /* 0x000fe200000006ff */
[----:B------:R-:W-:Y:S01]  /*ecd0*/  FADD.FTZ R12, R12, -UR26 ;  /* 0x8000001a0c0c7e21 */ /* 0x000fe20008010000 */
[----:B------:R-:W-:Y:S02]  /*ece0*/  IADD3 R20, R16, 0xc0, RZ ;  /* 0x000000c010147810 */ /* 0x000fe40007ffe0ff */
[----:B------:R-:W-:Y:S01]  /*ecf0*/  SHF.L.U32 R13, R14, 0x10, RZ ;  /* 0x000000100e0d7819 */ /* 0x000fe200000006ff */
[----:B------:R-:W-:Y:S01]  /*ed00*/  FADD.FTZ R11, R11, -UR26 ;  /* 0x8000001a0b0b7e21 */ /* 0x000fe20008010000 */
[----:B------:R-:W-:Y:S01]  /*ed10*/  ISETP.GE.U32.AND P2, PT, R20, UR6, PT ;  /* 0x0000000614007c0c */ /* 0x000fe2000bf46070 */
[----:B------:R-:W-:Y:S01]  /*ed20*/  FMUL.FTZ R12, R12, UR27 ;  /* 0x0000001b0c0c7c20 */ /* 0x000fe20008410000 */
[----:B------:R-:W-:Y:S01]  /*ed30*/  ISETP.GT.U32.OR P0, PT, R0, 0x29f, P0 ;  /* 0x0000029f0000780c */ /* 0x000fe20000704470 */
[----:B------:R-:W-:Y:S01]  /*ed40*/  FMUL.FTZ R11, R11, UR27 ;  /* 0x0000001b0b0b7c20 */ /* 0x000fe20008410000 */
[----:B------:R-:W-:-:S02]  /*ed50*/  SHF.R.S32.HI R14, RZ, 0x1f, R20 ;  /* 0x0000001fff0e7819 */ /* 0x000fc40000011414 */
[----:B--2---:R-:W-:Y:S01]  /*ed60*/  SHF.L.U32 R10, R10, 0x10, RZ ;  /* 0x000000100a0a7819 */ /* 0x004fe200000006ff */
[----:B------:R-:W-:Y:S08]  /*ed70*/  @!P5 BRA `(.L_x_275) ;  /* 0x000000000048d947 */ /* 0x000ff00003800000 */
        /* <DEDUP_REMOVED lines=18> */
.L_x_275:
[----:B------:R-:W-:Y:S04]  /*eea0*/  BSSY B0, `(.L_x_276) ;  /* 0x0000016000007945 */ /* 0x000fe80003800000 */
[----:B------:R-:W-:Y:S05]  /*eeb0*/  @P0 BRA `(.L_x_277) ;  /* 0x0000000000500947 */ /* 0x000fea0003800000 */
[----:B0-----:R-:W-:Y:S01]  /*eec0*/  MOV R15, UR5 ;  /* 0x00000005000f7c02 */ /* 0x001fe20008000f00 */
        /* <DEDUP_REMOVED lines=19> */
.L_x_277:
[----:B------:R-:W-:Y:S05]  /*f000*/  BSYNC B0 ;  /* 0x0000000000007941 */ /* 0x000fea0003800000 */
.L_x_276:
[----:B-1----:R-:W2:Y:S04]  /*f010*/  LDL.LU R12, [R1+0x104] ;  /* 0x00010400010c7983 */ /* 0x002ea80000300800 */
[----:B------:R-:W3:Y:S01]  /*f020*/  LDL.LU R10, [R1+0x108] ;  /* 0x00010800010a7983 */ /* 0x000ee20000300800 */
[----:B0-----:R-:W-:Y:S02]  /*f030*/  IADD3 R15, R16, 0xd0, RZ ;  /* 0x000000d0100f7810 */ /* 0x001fe40007ffe0ff */
[----:B------:R-:W-:Y:S02]  /*f040*/  ISETP.GE.AND.EX P2, PT, R14, UR7, PT, P2 ;  /* 0x000000070e007c0c */ /* 0x000fe4000bf46320 */
[----:B------:R-:W-:Y:S02]  /*f050*/  ISETP.GE.U32.AND P0, PT, R15, UR6, PT ;  /* 0x000000060f007c0c */ /* 0x000fe4000bf06070 */
[----:B------:R-:W-:-:S02]  /*f060*/  ISETP.GT.U32.OR P2, PT, R0, 0x29f, P2 ;  /* 0x0000029f0000780c */ /* 0x000fc40001744470 */
[----:B------:R-:W-:Y:S02]  /*f070*/  SHF.R.S32.HI R18, RZ, 0x1f, R15 ;  /* 0x0000001fff127819 */ /* 0x000fe4000001140f */
[C---:B--2---:R-:W-:Y:S02]  /*f080*/  PRMT R11, R12.reuse, 0x7632, R11 ;  /* 0x000076320c0b7816 */ /* 0x044fe4000000000b */
[----:B------:R-:W-:Y:S02]  /*f090*/  SHF.L.U32 R12, R12, 0x10, RZ ;  /* 0x000000100c0c7819 */ /* 0x000fe400000006ff */
[----:B------:R-:W-:Y:S02]  /*f0a0*/  SHF.L.U32 R11, R11, 0x10, RZ ;  /* 0x000000100b0b7819 */ /* 0x000fe400000006ff */
[----:B---3--:R-:W-:Y:S01]  /*f0b0*/  PRMT R13, R10, 0x7632, R13 ;  /* 0x000076320a0d7816 */ /* 0x008fe2000000000d */
        /* <DEDUP_REMOVED lines=25> */
.L_x_278:
[----:B------:R-:W-:Y:S04]  /*f250*/  BSSY B0, `(.L_x_279) ;  /* 0x0000016000007945 */ /* 0x000fe80003800000 */
[----:B------:R-:W-:Y:S05]  /*f260*/  @P2 BRA `(.L_x_280) ;  /* 0x0000000000502947 */ /* 0x000fea0003800000 */
[----:B------:R-:W-:Y:S01]  /*f270*/  MOV R17, UR5 ;  /* 0x0000000500117c02 */ /* 0x000fe20008000f00 */
[----:B------:R-:W-:Y:S02]  /*f280*/  ULDC.64 UR16, c[0x0][0x288] ;  /* 0x0000a20000107ab9 */ /* 0x000fe40000000a00 */
[----:B------:R-:W-:Y:S02]  /*f290*/  IMAD R14, R14, UR16, RZ ;  /* 0x000000100e0e7c24 */ /* 0x000fe4000f8e02ff */
[----:B------:R-:W-:Y:S02]  /*f2a0*/  FFMA.FTZ R17, R12, R17, UR14 ;  /* 0x0000000e0c117e23 */ /* 0x000fe40008010011 */
[----:B------:R-:W-:Y:S02]  /*f2b0*/  IMAD R14, R20, UR17, R14 ;  /* 0x00000011140e7c24 */ /* 0x000fe4000f8e020e */
[----:B------:R-:W-:Y:S01]  /*f2c0*/  FFMA.FTZ R17, R10, R8, -R17 ;  /* 0x000000080a117223 */ /* 0x000fe20000010811 */
[----:B------:R-:W-:-:S03]  /*f2d0*/  MOV R10, UR5 ;  /* 0x00000005000a7c02 */ /* 0x000fc60008000f00 */
        /* <DEDUP_REMOVED lines=13> */
.L_x_280:
[----:B------:R-:W-:Y:S05]  /*f3b0*/  BSYNC B0 ;  /* 0x0000000000007941 */ /* 0x000fea0003800000 */
.L_x_279:
[----:B0-----:R-:W2:Y:S04]  /*f3c0*/  LDL.LU R12, [R1+0xe4] ;  /* 0x0000e400010c7983 */ /* 0x001ea80000300800 */
[----:B------:R-:W3:Y:S01]  /*f3d0*/  LDL.LU R10, [R1+0xf0] ;  /* 0x0000f000010a7983 */ /* 0x000ee20000300800 */
[----:B------:R-:W-:Y:S02]  /*f3e0*/  IADD3 R14, R16, 0xe0, RZ ;  /* 0x000000e0100e7810 */ /* 0x000fe40007ffe0ff */
        /* <DEDUP_REMOVED lines=33> */
.L_x_281:
        /* <DEDUP_REMOVED lines=22> */
.L_x_283:
[----:B------:R-:W-:Y:S05]  /*f760*/  BSYNC B0 ;  /* 0x0000000000007941 */ /* 0x000fea0003800000 */
.L_x_282:
        /* <DEDUP_REMOVED lines=36> */
.L_x_284:
        /* <DEDUP_REMOVED lines=22> */
.L_x_286:
[----:B------:R-:W-:Y:S05]  /*fb10*/  BSYNC B0 ;  /* 0x0000000000007941 */ /* 0x000fea0003800000 */
.L_x_285:
        /* <DEDUP_REMOVED lines=36> */
.L_x_287:
        /* <DEDUP_REMOVED lines=22> */
.L_x_289:
[----:B------:R-:W-:Y:S05]  /*fec0*/  BSYNC B0 ;  /* 0x0000000000007941 */ /* 0x000fea0003800000 */
.L_x_288:
[----:B------:R-:W2:Y:S04]  /*fed0*/  LDL.LU R10, [R1+0xe0] ;  /* 0x0000e000010a7983 */ /* 0x000ea80000300800 */
[----:B------:R-:W3:Y:S01]  /*fee0*/  LDL.LU R11, [R1+0xfc] ;  /* 0x0000fc00010b7983 */ /* 0x000ee20000300800 */
[----:B------:R-:W-:Y:S02]  /*fef0*/  IADD3 R15, R16, 0x110, RZ ;  /* 0x00000110100f7810 */ /* 0x000fe40007ffe0ff */
[----:B------:R-:W-:Y:S02]  /*ff00*/  ISETP.GE.AND.EX P2, PT, R17, UR7, PT, P2 ;  /* 0x0000000711007c0c */ /* 0x000fe4000bf46320 */
[----:B------:R-:W-:Y:S02]  /*ff10*/  ISETP.GE.U32.AND P0, PT, R15, UR6, PT ;  /* 0x000000060f007c0c */ /* 0x000fe4000bf06070 */
[----:B------:R-:W-:-:S02]  /*ff20*/  ISETP.GT.U32.OR P2, PT, R0, 0x29f, P2 ;  /* 0x0000029f0000780c */ /* 0x000fc40001744470 */
[----:B0-----:R-:W-:Y:S02]  /*ff30*/  SHF.R.S32.HI R18, RZ, 0x1f, R15 ;  /* 0x0000001fff127819 */ /* 0x001fe4000001140f */
        /* <DEDUP_REMOVED lines=29> */
.L_x_290:
[----:B------:R-:W-:Y:S04]  /*10110*/  BSSY B0, `(.L_x_291) ;  /* 0x0000016000007945 */ /* 0x000fe80003800000 */
[----:B------:R-:W-:Y:S05]  /*10120*/  @P2 BRA `(.L_x_292) ;  /* 0x0000000000502947 */ /* 0x000fea0003800000 */
[----:B------:R-:W-:Y:S01]  /*10130*/  MOV R11, UR5 ;  /* 0x00000005000b7c02 */ /* 0x000fe20008000f00 */
[----:B------:R-:W-:Y:S02]  /*10140*/  ULDC.64 UR16, c[0x0][0x288] ;  /* 0x0000a20000107ab9 */ /* 0x000fe40000000a00 */
[----:B------:R-:W-:Y:S02]  /*10150*/  IMAD R17, R17, UR16, RZ ;  /* 0x0000001011117c24 */ /* 0x000fe4000f8e02ff */
[----:B------:R-:W-:Y:S01]  /*10160*/  FFMA.FTZ R11, R10, R11, UR14 ;  /* 0x0000000e0a0b7e23 */ /* 0x000fe2000801000b */
[----:B------:R-:W-:Y:S01]  /*10170*/  MOV R10, UR5 ;  /* 0x00000005000a7c02 */ /* 0x000fe20008000f00 */
[----:B------:R-:W-:Y:S02]  /*10180*/  IMAD R17, R14, UR17, R17 ;  /* 0x000000110e117c24 */ /* 0x000fe4000f8e0211 */
[----:B------:R-:W-:Y:S01]  /*10190*/  FFMA.FTZ R19, R19, R8, -R11 ;  /* 0x0000000813137223 */ /* 0x000fe2000001080b */
[----:B------:R-:W-:Y:S01]  /*101a0*/  MOV R11, R5 ;  /* 0x00000005000b7202 */ /* 0x000fe20000000f00 */
[----:B------:R-:W-:Y:S01]  /*101b0*/  FFMA.FTZ R13, R13, R10, UR14 ;  /* 0x0000000e0d0d7e23 */ /* 0x000fe2000801000a */
[----:B------:R-:W-:Y:S01]  /*101c0*/  MOV R10, R2 ;  /* 0x00000002000a7202 */ /* 0x000fe20000000f00 */
[----:B------:R-:W-:-:S04]  /*101d0*/  FMUL.FTZ R19, R19, UR27 ;  /* 0x0000001b13137c20 */ /* 0x000fc80008410000 */
[----:B------:R-:W-:-:S04]  /*101e0*/  IMAD.WIDE.U32 R10, R14, UR16, R10 ;  /* 0x000000100e0a7c25 */ /* 0x000fc8000f8e000a */
[----:B------:R-:W-:Y:S01]  /*101f0*/  FFMA.FTZ R14, R12, R9, -R13 ;  /* 0x000000090c0e7223 */ /* 0x000fe2000001080d */
[----:B------:R-:W-:-:S03]  /*10200*/  ULDC.64 UR16, c[0x0][0x210] ;  /* 0x0000840000107ab9 */ /* 0x000fc60000000a00 */
[----:B------:R-:W-:Y:S01]  /*10210*/  FMUL.FTZ R14, R14, UR27 ;  /* 0x0000001b0e0e7c20 */ /* 0x000fe20008410000 */
[----:B------:R-:W-:Y:S02]  /*10220*/  IADD3 R17, R11, R17, RZ ;  /* 0x000000110b117210 */ /* 0x000fe40007ffe0ff */
[----:B------:R-:W-:Y:S02]  /*10230*/  LEA R12, P2, R10, UR16, 0x1 ;  /* 0x000000100a0c7c11 */ /* 0x000fe4000f8408ff */
[----:B------:R-:W-:Y:S02]  /*10240*/  F2FP.BF16.F32.PACK_AB R14, R14, R19 ;  /* 0x000000130e0e723e */ /* 0x000fe400000010ff */
[----:B------:R-:W-:-:S05]  /*10250*/  LEA.HI.X R13, R10, UR17, R17, 0x1, P2 ;  /* 0x000000110a0d7c11 */ /* 0x000fca00090f0c11 */
[----:B------:R0:W-:Y:S04]  /*10260*/  STG.E desc[UR22][R12.64], R14 ;  /* 0x0000000e0c007986 */ /* 0x0001e8000c101916 */
.L_x_292:
[----:B------:R-:W-:Y:S05]  /*10270*/  BSYNC B0 ;  /* 0x0000000000007941 */ /* 0x000fea0003800000 */
.L_x_291:
[----:B------:R-:W2:Y:S04]  /*10280*/  LDL.LU R11, [R1+0xd8] ;  /* 0x0000d800010b7983 */ /* 0x000ea80000300800 */
        /* <DEDUP_REMOVED lines=35> */
.L_x_293:
[----:B------:R-:W-:Y:S04]  /*104c0*/  BSSY B0, `(.L_x_294) ;  /* 0x0000016000007945 */ /* 0x000fe80003800000 */
[----:B------:R-:W-:Y:S05]  /*104d0*/  @P0 BRA `(.L_x_295) ;  /* 0x0000000000500947 */ /* 0x000fea0003800000 */
[----:B------:R-:W-:Y:S01]  /*104e0*/  MOV R21, UR5 ;  /* 0x0000000500157c02 */ /* 0x000fe20008000f00 */
[----:B------:R-:W-:Y:S01]  /*104f0*/  ULDC.64 UR16, c[0x0][0x288] ;  /* 0x0000a20000107ab9 */ /* 0x000fe20000000a00 */
[----:B------:R-:W-:Y:S01]  /*10500*/  MOV R10, UR5 ;  /* 0x00000005000a7c02 */ /* 0x000fe20008000f00 */
[----:B------:R-:W-:Y:S02]  /*10510*/  IMAD R20, R18, UR16, RZ ;  /* 0x0000001012147c24 */ /* 0x000fe4000f8e02ff */
[----:B------:R-:W-:Y:S01]  /*10520*/  FFMA.FTZ R18, R11, R21, UR14 ;  /* 0x0000000e0b127e23 */ /* 0x000fe20008010015 */
[----:B------:R-:W-:Y:S01]  /*10530*/  MOV R11, R5 ;  /* 0x00000005000b7202 */ /* 0x000fe20000000f00 */
[----:B------:R-:W-:Y:S01]  /*10540*/  FFMA.FTZ R19, R19, R10, UR14 ;  /* 0x0000000e13137e23 */ /* 0x000fe2000801000a */
[----:B------:R-:W-:Y:S01]  /*10550*/  MOV R10, R2 ;  /* 0x00000002000a7202 */ /* 0x000fe20000000f00 */
[----:B------:R-:W-:Y:S02]  /*10560*/  IMAD R20, R15, UR17, R20 ;  /* 0x000000110f147c24 */ /* 0x000fe4000f8e0214 */
[----:B------:R-:W-:Y:S01]  /*10570*/  FFMA.FTZ R18, R13, R8, -R18 ;  /* 0x000000080d127223 */ /* 0x000fe20000010812 */
[----:B------:R-:W-:Y:S01]  /*10580*/  FFMA.FTZ R19, R12, R9, -R19 ;  /* 0x000000090c137223 */ /* 0x000fe20000010813 */
[----:B------:R-:W-:Y:S01]  /*10590*/  IMAD.WIDE.U32 R10, R15, UR16, R10 ;  /* 0x000000100f0a7c25 */ /* 0x000fe2000f8e000a */
[----:B------:R-:W-:-:S03]  /*105a0*/  ULDC.64 UR16, c[0x0][0x210] ;  /* 0x0000840000107ab9 */ /* 0x000fc60000000a00 */
[----:B------:R-:W-:Y:S01]  /*105b0*/  FMUL.FTZ R18, R18, UR27 ;  /* 0x0000001b12127c20 */ /* 0x000fe20008410000 */
[----:B------:R-:W-:Y:S01]  /*105c0*/  FMUL.FTZ R19, R19, UR27 ;  /* 0x0000001b13137c20 */ /* 0x000fe20008410000 */
[----:B------:R-:W-:Y:S02]  /*105d0*/  IADD3 R20, R11, R20, RZ ;  /* 0x000000140b147210 */ /* 0x000fe40007ffe0ff */
[C---:B------:R-:W-:Y:S02]  /*105e0*/  LEA R12, P0, R10.reuse, UR16, 0x1 ;  /* 0x000000100a0c7c11 */ /* 0x040fe4000f8008ff */
[----:B------:R-:W-:Y:S02]  /*105f0*/  F2FP.BF16.F32.PACK_AB R18, R19, R18 ;  /* 0x000000121312723e */ /* 0x000fe400000010ff */
[----:B------:R-:W-:-:S05]  /*10600*/  LEA.HI.X R13, R10, UR17, R20, 0x1, P0 ;  /* 0x000000110a0d7c11 */ /* 0x000fca00080f0c14 */
[----:B------:R0:W-:Y:S04]  /*10610*/  STG.E desc[UR22][R12.64], R18 ;  /* 0x000000120c007986 */ /* 0x0001e8000c101916 */
.L_x_295:
[----:B------:R-:W-:Y:S05]  /*10620*/  BSYNC B0 ;  /* 0x0000000000007941 */ /* 0x000fea0003800000 */
.L_x_294:
[----:B------:R-:W2:Y:S04]  /*10630*/  LDL.LU R11, [R1+0xcc] ;  /* 0x0000cc00010b7983 */ /* 0x000ea80000300800 */
[----:B0-----:R-:W3:Y:S01]  /*10640*/  LDL.LU R12, [R1+0xd4] ;  /* 0x0000d400010c7983 */ /* 0x001ee20000300800 */
        /* <DEDUP_REMOVED lines=34> */
.L_x_296:
        /* <DEDUP_REMOVED lines=10> */
[----:B------:R-:W-:Y:S01]  /*10910*/  FFMA.FTZ R21, R21, R8, -R13 ;  /* 0x0000000815157223 */ /* 0x000fe2000001080d */
[----:B------:R-:W-:-:S02]  /*10920*/  IMAD R17, R14, UR17, R17 ;  /* 0x000000110e117c24 */ /* 0x000fc4000f8e0211 */
[----:B------:R-:W-:Y:S01]  /*10930*/  FFMA.FTZ R20, R20, R9, -R12 ;  /* 0x0000000914147223 */ /* 0x000fe2000001080c */
[----:B------:R-:W-:Y:S01]  /*10940*/  IMAD.WIDE.U32 R10, R14, UR16, R10 ;  /* 0x000000100e0a7c25 */ /* 0x000fe2000f8e000a */
[----:B------:R-:W-:-:S03]  /*10950*/  ULDC.64 UR16, c[0x0][0x210] ;  /* 0x0000840000107ab9 */ /* 0x000fc60000000a00 */
[----:B------:R-:W-:Y:S01]  /*10960*/  FMUL.FTZ R21, R21, UR27 ;  /* 0x0000001b15157c20 */ /* 0x000fe20008410000 */
[----:B------:R-:W-:Y:S01]  /*10970*/  FMUL.FTZ R20, R20, UR27 ;  /* 0x0000001b14147c20 */ /* 0x000fe20008410000 */
[----:B------:R-:W-:Y:S02]  /*10980*/  IADD3 R17, R11, R17, RZ ;  /* 0x000000110b117210 */ /* 0x000fe40007ffe0ff */
[----:B------:R-:W-:Y:S02]  /*10990*/  LEA R12, P2, R10, UR16, 0x1 ;  /* 0x000000100a0c7c11 */ /* 0x000fe4000f8408ff */
[----:B------:R-:W-:Y:S02]  /*109a0*/  F2FP.BF16.F32.PACK_AB R20, R20, R21 ;  /* 0x000000151414723e */ /* 0x000fe400000010ff */
[----:B------:R-:W-:-:S05]  /*109b0*/  LEA.HI.X R13, R10, UR17, R17, 0x1, P2 ;  /* 0x000000110a0d7c11 */ /* 0x000fca00090f0c11 */
[----:B------:R0:W-:Y:S04]  /*109c0*/  STG.E desc[UR22][R12.64], R20 ;  /* 0x000000140c007986 */ /* 0x0001e8000c101916 */
.L_x_298:
[----:B------:R-:W-:Y:S05]  /*109d0*/  BSYNC B0 ;  /* 0x0000000000007941 */ /* 0x000fea0003800000 */
.L_x_297:
        /* <DEDUP_REMOVED lines=36> */
.L_x_299:
[----:B------:R-:W-:Y:S04]  /*10c20*/  BSSY B0, `(.L_x_300) ;  /* 0x0000016000007945 */ /* 0x000fe80003800000 */
[----:B------:R-:W-:Y:S05]  /*10c30*/  @P0 BRA `(.L_x_301) ;  /* 0x0000000000500947 */ /* 0x000fea0003800000 */
[----:B------:R-:W-:Y:S01]  /*10c40*/  MOV R19, UR5 ;  /* 0x0000000500137c02 */ /* 0x000fe20008000f00 */
[----:B------:R-:W-:Y:S01]  /*10c50*/  ULDC.64 UR16, c[0x0][0x288] ;  /* 0x0000a20000107ab9 */ /* 0x000fe20000000a00 */
[----:B------:R-:W-:Y:S01]  /*10c60*/  MOV R13, UR5 ;  /* 0x00000005000d7c02 */ /* 0x000fe20008000f00 */
[----:B------:R-:W-:Y:S02]  /*10c70*/  IMAD R18, R18, UR16, RZ ;  /* 0x0000001012127c24 */ /* 0x000fe4000f8e02ff */
[----:B------:R-:W-:Y:S02]  /*10c80*/  FFMA.FTZ R11, R11, R19, UR14 ;  /* 0x0000000e0b0b7e23 */ /* 0x000fe40008010013 */
[----:B------:R-:W-:Y:S01]  /*10c90*/  FFMA.FTZ R13, R10, R13, UR14 ;  /* 0x0000000e0a0d7e23 */ /* 0x000fe2000801000d */
[----:B------:R-:W-:Y:S01]  /*10ca0*/  MOV R10, R2 ;  /* 0x00000002000a7202 */ /* 0x000fe20000000f00 */
[----:B------:R-:W-:Y:S01]  /*10cb0*/  FFMA.FTZ R21, R21, R8, -R11 ;  /* 0x0000000815157223 */ /* 0x000fe2000001080b */
[----:B------:R-:W-:Y:S01]  /*10cc0*/  MOV R11, R5 ;  /* 0x00000005000b7202 */ /* 0x000fe20000000f00 */
[----:B------:R-:W-:Y:S01]  /*10cd0*/  FFMA.FTZ R13, R12, R9, -R13 ;  /* 0x000000090c0d7223 */ /* 0x000fe2000001080d */
[----:B------:R-:W-:-:S02]  /*10ce0*/  IMAD R18, R15, UR17, R18 ;  /* 0x000000110f127c24 */ /* 0x000fc4000f8e0212 */
        /* <DEDUP_REMOVED lines=9> */
.L_x_301:
[----:B------:R-:W-:Y:S05]  /*10d80*/  BSYNC B0 ;  /* 0x0000000000007941 */ /* 0x000fea0003800000 */
.L_x_300:
        /* <DEDUP_REMOVED lines=27> */
[----:B------:R0:W1:Y:S02]  /*10f40*/  MUFU.RCP R22, R21 ;  /* 0x0000001500167308 */ /* 0x0000640000001000 */
        /* <DEDUP_REMOVED lines=8> */
.L_x_302:
        /* <DEDUP_REMOVED lines=17> */
[----:B------:R-:W-:Y:S02]  /*110e0*/  LEA R12, P2, R10, UR16, 0x1 ;  /* 0x000000100a0c7c11 */ /* 0x000fe4000f8408ff */
[----:B------:R-:W-:Y:S02]  /*110f0*/  IADD3 R17, R11, R17, RZ ;  /* 0x000000110b117210 */ /* 0x000fe40007ffe0ff */
[----:B------:R-:W-:Y:S02]  /*11100*/  F2FP.BF16.F32.PACK_AB R14, R14, R20 ;  /* 0x000000140e0e723e */ /* 0x000fe400000010ff */
[----:B------:R-:W-:-:S05]  /*11110*/  LEA.HI.X R13, R10, UR17, R17, 0x1, P2 ;  /* 0x000000110a0d7c11 */ /* 0x000fca00090f0c11 */
[----:B------:R0:W-:Y:S02]  /*11120*/  STG.E desc[UR22][R12.64], R14 ;  /* 0x0000000e0c007986 */ /* 0x0001e4000c101916 */
.L_x_304:
[----:B------:R-:W-:Y:S05]  /*11130*/  BSYNC B0 ;  /* 0x0000000000007941 */ /* 0x000fea0003800000 */
.L_x_303:
        /* <DEDUP_REMOVED lines=36> */
.L_x_305:
[----:B------:R-:W-:Y:S04]  /*11380*/  BSSY B0, `(.L_x_306) ;  /* 0x0000016000007945 */ /* 0x000fe80003800000 */
[----:B------:R-:W-:Y:S05]  /*11390*/  @P0 BRA `(.L_x_307) ;  /* 0x0000000000500947 */ /* 0x000fea0003800000 */
[----:B------:R-:W-:Y:S01]  /*113a0*/  MOV R18, UR5 ;  /* 0x0000000500127c02 */ /* 0x000fe20008000f00 */
[----:B------:R-:W-:Y:S01]  /*113b0*/  ULDC.64 UR16, c[0x0][0x288] ;  /* 0x0000a20000107ab9 */ /* 0x000fe20000000a00 */
[----:B------:R-:W-:-:S03]  /*113c0*/  MOV R17, UR5 ;  /* 0x0000000500117c02 */ /* 0x000fc60008000f00 */
[----:B------:R-:W-:Y:S02]  /*113d0*/  FFMA.FTZ R11, R11, R18, UR14 ;  /* 0x0000000e0b0b7e23 */ /* 0x000fe40008010012 */
[----:B------:R-:W-:Y:S01]  /*113e0*/  FFMA.FTZ R13, R13, R17, UR14 ;  /* 0x0000000e0d0d7e23 */ /* 0x000fe20008010011 */
        /* <DEDUP_REMOVED lines=15> */
.L_x_307:
[----:B------:R-:W-:Y:S05]  /*114e0*/  BSYNC B0 ;  /* 0x0000000000007941 */ /* 0x000fea0003800000 */
.L_x_306:
        /* <DEDUP_REMOVED lines=36> */
.L_x_308:
        /* <DEDUP_REMOVED lines=22> */
.L_x_310:
[----:B------:R-:W-:Y:S05]  /*11890*/  BSYNC B0 ;  /* 0x0000000000007941 */ /* 0x000fea0003800000 */
.L_x_309:
        /* <DEDUP_REMOVED lines=36> */
.L_x_311:
        /* <DEDUP_REMOVED lines=22> */
.L_x_313:
[----:B------:R-:W-:Y:S05]  /*11c40*/  BSYNC B0 ;  /* 0x0000000000007941 */ /* 0x000fea0003800000 */
.L_x_312:
        /* <DEDUP_REMOVED lines=36> */
.L_x_314:
        /* <DEDUP_REMOVED lines=22> */
.L_x_316:
[----:B------:R-:W-:Y:S05]  /*11ff0*/  BSYNC B0 ;  /* 0x0000000000007941 */ /* 0x000fea0003800000 */
.L_x_315:
        /* <DEDUP_REMOVED lines=36> */
.L_x_317:
        /* <DEDUP_REMOVED lines=22> */
.L_x_319:
[----:B------:R-:W-:Y:S05]  /*123a0*/  BSYNC B0 ;  /* 0x0000000000007941 */ /* 0x000fea0003800000 */
.L_x_318:
        /* <DEDUP_REMOVED lines=36> */
.L_x_320:
        /* <DEDUP_REMOVED lines=22> */
.L_x_322:
[----:B------:R-:W-:Y:S05]  /*12750*/  BSYNC B0 ;  /* 0x0000000000007941 */ /* 0x000fea0003800000 */
.L_x_321:
        /* <DEDUP_REMOVED lines=36> */
.L_x_323:
        /* <DEDUP_REMOVED lines=22> */
.L_x_325:
[----:B------:R-:W-:Y:S05]  /*12b00*/  BSYNC B0 ;  /* 0x0000000000007941 */ /* 0x000fea0003800000 */
.L_x_324:
[----:B------:R-:W0:Y:S04]  /*12b10*/  LDL.LU R11, [R1+0x15c] ;  /* 0x00015c00010b7983 */ /* 0x000e280000300800 */
[----:B------:R-:W2:Y:S04]  /*12b20*/  LDL.LU R10, [R1+0x134] ;  /* 0x00013400010a7983 */ /* 0x000ea80000300800 */
[----:B------:R-:W3:Y:S01]  /*12b30*/  LDL.LU R17, [R1+0x114] ;  /* 0x0001140001117983 */ /* 0x000ee20000300800 */
[----:B------:R-:W-:-:S04]  /*12b40*/  ISETP.GE.AND.EX P2, PT, R14, UR7, PT, P2 ;  /* 0x000000070e007c0c */ /* 0x000fc8000bf46320 */
[----:B------:R-:W-:Y:S02]  /*12b50*/  ISETP.GT.U32.OR P2, PT, R0, 0x29f, P2 ;  /* 0x0000029f0000780c */ /* 0x000fe40001744470 */
[C---:B0-----:R-:W-:Y:S02]  /*12b60*/  PRMT R13, R11.reuse, 0x7632, R13 ;  /* 0x000076320b0d7816 */ /* 0x041fe4000000000d */
[----:B------:R-:W-:Y:S02]  /*12b70*/  SHF.L.U32 R11, R11, 0x10, RZ ;  /* 0x000000100b0b7819 */ /* 0x000fe400000006ff */
[----:B------:R-:W-:Y:S02]  /*12b80*/  SHF.L.U32 R13, R13, 0x10, RZ ;  /* 0x000000100d0d7819 */ /* 0x000fe400000006ff */
[C---:B--2---:R-:W-:Y:S01]  /*12b90*/  PRMT R12, R10.reuse, 0x7632, R12 ;  /* 0x000076320a0c7816 */ /* 0x044fe2000000000c */
[----:B------:R-:W-:Y:S01]  /*12ba0*/  FADD.FTZ R11, R11, -UR26 ;  /* 0x8000001a0b0b7e21 */ /* 0x000fe20008010000 */
[----:B---3--:R-:W-:Y:S01]  /*12bb0*/  PRMT R15, R17, 0x7632, R15 ;  /* 0x00007632110f7816 */ /* 0x008fe2000000000f */
        /* <DEDUP_REMOVED lines=25> */
.L_x_326:
        /* <DEDUP_REMOVED lines=22> */
.L_x_328:
[----:B------:R-:W-:Y:S05]  /*12eb0*/  BSYNC B0 ;  /* 0x0000000000007941 */ /* 0x000fea0003800000 */
.L_x_327:
[----:B------:R-:W2:Y:S01]  /*12ec0*/  LDL.LU R11, [R1+0x11c] ;  /* 0x00011c00010b7983 */ /* 0x000ea20000300800 */
[C---:B------:R-:W-:Y:S01]  /*12ed0*/  IADD3 R24, R16.reuse, 0x1d0, RZ ;  /* 0x000001d010187810 */ /* 0x040fe20007ffe0ff */
[----:B0-----:R-:W-:Y:S01]  /*12ee0*/  FADD.FTZ R13, R17, -UR26 ;  /* 0x8000001a110d7e21 */ /* 0x001fe20008010000 */
[C---:B------:R-:W-:Y:S02]  /*12ef0*/  IADD3 R26, R16.reuse, 0x1e0, RZ ;  /* 0x000001e0101a7810 */ /* 0x040fe40007ffe0ff */
[----:B------:R-:W-:Y:S01]  /*12f00*/  SHF.L.U32 R15, R15, 0x10, RZ ;  /* 0x000000100f0f7819 */ /* 0x000fe200000006ff */
[----:B------:R-:W-:Y:S01]  /*12f10*/  FMUL.FTZ R13, R13, UR27 ;  /* 0x0000001b0d0d7c20 */ /* 0x000fe20008410000 */
[----:B------:R-:W-:Y:S02]  /*12f20*/  IADD3 R25, R16, 0x1f0, RZ ;  /* 0x000001f010197810 */ /* 0x000fe40007ffe0ff */
[----:B------:R-:W-:Y:S01]  /*12f30*/  SHF.R.S32.HI R10, RZ, 0x1f, R24 ;  /* 0x0000001fff0a7819 */ /* 0x000fe20000011418 */
[----:B------:R-:W-:Y:S01]  /*12f40*/  FADD.FTZ R15, R15, -UR26 ;  /* 0x8000001a0f0f7e21 */ /* 0x000fe20008010000 */
[----:B------:R-:W-:-:S02]  /*12f50*/  ISETP.GE.U32.AND P0, PT, R24, UR6, PT ;  /* 0x0000000618007c0c */ /* 0x000fc4000bf06070 */
[----:B------:R-:W-:Y:S01]  /*12f60*/  SHF.R.S32.HI R18, RZ, 0x1f, R26 ;  /* 0x0000001fff127819 */ /* 0x000fe2000001141a */
[----:B------:R-:W-:Y:S01]  /*12f70*/  FMUL.FTZ R15, R15, UR27 ;  /* 0x0000001b0f0f7c20 */ /* 0x000fe20008410000 */
[----:B------:R-:W-:Y:S02]  /*12f80*/  ISETP.GE.U32.AND P2, PT, R26, UR6, PT ;  /* 0x000000061a007c0c */ /* 0x000fe4000bf46070 */
[----:B------:R-:W-:Y:S02]  /*12f90*/  SHF.R.S32.HI R14, RZ, 0x1f, R25 ;  /* 0x0000001fff0e7819 */ /* 0x000fe40000011419 */
[----:B------:R-:W-:Y:S02]  /*12fa0*/  ISETP.GE.U32.AND P4, PT, R25, UR6, PT ;  /* 0x0000000619007c0c */ /* 0x000fe4000bf86070 */
[----:B------:R-:W-:Y:S02]  /*12fb0*/  ISETP.GE.AND.EX P3, PT, R10, UR7, PT, P0 ;  /* 0x000000070a007c0c */ /* 0x000fe4000bf66300 */
[----:B------:R-:W-:-:S02]  /*12fc0*/  ISETP.GE.AND.EX P0, PT, R18, UR7, PT, P2 ;  /* 0x0000000712007c0c */ /* 0x000fc4000bf06320 */
[----:B------:R-:W-:Y:S02]  /*12fd0*/  ISETP.GE.AND.EX P2, PT, R14, UR7, PT, P4 ;  /* 0x000000070e007c0c */ /* 0x000fe4000bf46340 */
[----:B------:R-:W-:Y:S02]  /*12fe0*/  ISETP.GT.U32.OR P3, PT, R0, 0x29f, P3 ;  /* 0x0000029f0000780c */ /* 0x000fe40001f64470 */
[C---:B--2---:R-:W-:Y:S02]  /*12ff0*/  PRMT R12, R11.reuse, 0x7632, R12 ;  /* 0x000076320b0c7816 */ /* 0x044fe4000000000c */
        /* <DEDUP_REMOVED lines=21> */
.L_x_329:
        /* <DEDUP_REMOVED lines=22> */
.L_x_331:
[----:B------:R-:W-:Y:S05]  /*132b0*/  BSYNC B0 ;  /* 0x0000000000007941 */ /* 0x000fea0003800000 */
.L_x_330:
[----:B------:R-:W2:Y:S04]  /*132c0*/  LDL.LU R11, [R1+0x10c] ;  /* 0x00010c00010b7983 */ /* 0x000ea80000300800 */
[----:B------:R-:W3:Y:S04]  /*132d0*/  LDL.LU R10, [R1+0x118] ;  /* 0x00011800010a7983 */ /* 0x000ee80000300800 */
[----:B0-----:R-:W4:Y:S01]  /*132e0*/  LDL.LU R15, [R1+0x50] ;  /* 0x00005000010f7983 */ /* 0x001f220000300800 */
[----:B------:R-:W-:Y:S02]  /*132f0*/  ISETP.GT.U32.OR P0, PT, R0, 0x29f, P0 ;  /* 0x0000029f0000780c */ /* 0x000fe40000704470 */
[----:B--2---:R-:W-:-:S02]  /*13300*/  PRMT R13, R11, 0x7632, R13 ;  /* 0x000076320b0d7816 */ /* 0x004fc4000000000d */
[----:B------:R-:W-:Y:S02]  /*13310*/  SHF.L.U32 R11, R11, 0x10, RZ ;  /* 0x000000100b0b7819 */ /* 0x000fe400000006ff */
[----:B------:R-:W-:Y:S02]  /*13320*/  SHF.L.U32 R13, R13, 0x10, RZ ;  /* 0x000000100d0d7819 */ /* 0x000fe400000006ff */
[C---:B---3--:R-:W-:Y:S01]  /*13330*/  PRMT R12, R10.reuse, 0x7632, R12 ;  /* 0x000076320a0c7816 */ /* 0x048fe2000000000c */
[----:B------:R-:W-:Y:S01]  /*13340*/  FADD.FTZ R11, R11, -UR26 ;  /* 0x8000001a0b0b7e21 */ /* 0x000fe20008010000 */
[----:B----4-:R-:W-:Y:S01]  /*13350*/  PRMT R17, R15, 0x7632, R17 ;  /* 0x000076320f117816 */ /* 0x010fe20000000011 */
        /* <DEDUP_REMOVED lines=26> */
.L_x_332:
        /* <DEDUP_REMOVED lines=22> */
.L_x_334:
[----:B------:R-:W-:Y:S05]  /*13660*/  BSYNC B0 ;  /* 0x0000000000007941 */ /* 0x000fea0003800000 */
.L_x_333:
[----:B0-----:R-:W2:Y:S01]  /*13670*/  LDL.LU R13, [R1+0x88] ;  /* 0x00008800010d7983 */ /* 0x001ea20000300800 */
[----:B------:R-:W-:Y:S01]  /*13680*/  FADD.FTZ R12, R15, -UR26 ;  /* 0x8000001a0f0c7e21 */ /* 0x000fe20008010000 */
[----:B------:R-:W-:Y:S01]  /*13690*/  FADD.FTZ R11, R17, -UR26 ;  /* 0x8000001a110b7e21 */ /* 0x000fe20008010000 */
[----:B------:R-:W-:Y:S02]  /*136a0*/  ISETP.GT.U32.OR P2, PT, R0, 0x29f, P2 ;  /* 0x0000029f0000780c */ /* 0x000fe40001744470 */
[----:B------:R-:W-:Y:S01]  /*136b0*/  FMUL.FTZ R12, R12, UR27 ;  /* 0x0000001b0c0c7c20 */ /* 0x000fe20008410000 */
[----:B------:R-:W-:Y:S01]  /*136c0*/  FMUL.FTZ R11, R11, UR27 ;  /* 0x0000001b0b0b7c20 */ /* 0x000fe20008410000 */
        /* <DEDUP_REMOVED lines=22> */
.L_x_335:
[----:B------:R-:W-:Y:S04]  /*13830*/  BSSY B0, `(.L_x_336) ;  /* 0x0000015000007945 */ /* 0x000fe80003800000 */
[----:B------:R-:W-:Y:S05]  /*13840*/  @P2 BRA `(.L_x_337) ;  /* 0x00000000004c2947 */ /* 0x000fea0003800000 */
[----:B------:R-:W-:Y:S01]  /*13850*/  MOV R4, UR5 ;  /* 0x0000000500047c02 */ /* 0x000fe20008000f00 */
[----:B------:R-:W-:Y:S01]  /*13860*/  ULDC.64 UR6, c[0x0][0x288] ;  /* 0x0000a20000067ab9 */ /* 0x000fe20000000a00 */
[----:B------:R-:W-:Y:S01]  /*13870*/  MOV R6, UR5 ;  /* 0x0000000500067c02 */ /* 0x000fe20008000f00 */
[----:B------:R-:W-:Y:S01]  /*13880*/  IMAD R14, R14, UR6, RZ ;  /* 0x000000060e0e7c24 */ /* 0x000fe2000f8e02ff */
[----:B------:R-:W-:Y:S01]  /*13890*/  MOV R3, R5 ;  /* 0x0000000500037202 */ /* 0x000fe20000000f00 */
[----:B------:R-:W-:Y:S02]  /*138a0*/  FFMA.FTZ R4, R12, R4, UR14 ;  /* 0x0000000e0c047e23 */ /* 0x000fe40008010004 */
[----:B------:R-:W-:Y:S01]  /*138b0*/  FFMA.FTZ R6, R11, R6, UR14 ;  /* 0x0000000e0b067e23 */ /* 0x000fe20008010006 */
[----:B------:R-:W-:Y:S02]  /*138c0*/  IMAD R14, R25, UR7, R14 ;  /* 0x00000007190e7c24 */ /* 0x000fe4000f8e020e */
[----:B------:R-:W-:Y:S01]  /*138d0*/  FFMA.FTZ R8, R13, R8, -R4 ;  /* 0x000000080d087223 */ /* 0x000fe20000010804 */
[----:B------:R-:W-:-:S04]  /*138e0*/  IMAD.WIDE.U32 R2, R25, UR6, R2 ;  /* 0x0000000619027c25 */ /* 0x000fc8000f8e0002 */
[----:B------:R-:W-:Y:S01]  /*138f0*/  FFMA.FTZ R6, R10, R9, -R6 ;  /* 0x000000090a067223 */ /* 0x000fe20000010806 */
[----:B------:R-:W-:Y:S01]  /*13900*/  ULDC.64 UR6, c[0x0][0x210] ;  /* 0x0000840000067ab9 */ /* 0x000fe20000000a00 */
[----:B------:R-:W-:Y:S02]  /*13910*/  FMUL.FTZ R8, R8, UR27 ;  /* 0x0000001b08087c20 */ /* 0x000fe40008410000 */
[----:B------:R-:W-:Y:S01]  /*13920*/  FMUL.FTZ R6, R6, UR27 ;  /* 0x0000001b06067c20 */ /* 0x000fe20008410000 */
[----:B------:R-:W-:Y:S02]  /*13930*/  LEA R4, P0, R2, UR6, 0x1 ;  /* 0x0000000602047c11 */ /* 0x000fe4000f8008ff */
[----:B------:R-:W-:Y:S02]  /*13940*/  IADD3 R14, R3, R14, RZ ;  /* 0x0000000e030e7210 */ /* 0x000fe40007ffe0ff */
[----:B------:R-:W-:Y:S02]  /*13950*/  F2FP.BF16.F32.PACK_AB R6, R6, R8 ;  /* 0x000000080606723e */ /* 0x000fe400000010ff */
[----:B------:R-:W-:-:S05]  /*13960*/  LEA.HI.X R5, R2, UR7, R14, 0x1, P0 ;  /* 0x0000000702057c11 */ /* 0x000fca00080f0c0e */
[----:B------:R0:W-:Y:S02]  /*13970*/  STG.E desc[UR22][R4.64], R6 ;  /* 0x0000000604007986 */ /* 0x0001e4000c101916 */
.L_x_337:
[----:B------:R-:W-:Y:S05]  /*13980*/  BSYNC B0 ;  /* 0x0000000000007941 */ /* 0x000fea0003800000 */
.L_x_336:
[----:B------:R-:W-:Y:S01]  /*13990*/  ULDC UR5, c[0x0][0x10] ;  /* 0x0000040000057ab9 */ /* 0x000fe20000000800 */
[----:B------:R-:W-:Y:S02]  /*139a0*/  UIADD3 UR4, UR4, 0x1, URZ ;  /* 0x0000000104047890 */ /* 0x000fe4000fffe03f */
[----:B------:R-:W-:-:S04]  /*139b0*/  UIADD3 UR9, UR5, UR9, URZ ;  /* 0x0000000905097290 */ /* 0x000fc8000fffe03f */
[----:B------:R-:W-:-:S06]  /*139c0*/  UISETP.GE.AND UP0, UPT, UR9, UR8, UPT ;  /* 0x000000080900728c */ /* 0x000fcc000bf06270 */
[----:B------:R-:W-:-:S13]  /*139d0*/  PLOP3.LUT P0, PT, PT, PT, UP0, 0x80, 0x0 ;  /* 0x000000000000781c */ /* 0x000fda0003f0f008 */
[----:B------:R-:W-:Y:S05]  /*139e0*/  @!P0 BRA `(.L_x_338) ;  /* 0xfffffec800a48947 */ /* 0x000fea000383ffff */
.L_x_191:
[----:B0-----:R-:W0:Y:S01]  /*139f0*/  LDC R6, c[0x0][0xc] ;  /* 0x00000300ff067b82 */ /* 0x001e220000000800 */
        /* <DEDUP_REMOVED lines=18> */
.L_x_340:
[----:B------:R-:W-:Y:S05]  /*13b20*/  BSYNC B0 ;  /* 0x0000000000007941 */ /* 0x000fea0003800000 */
.L_x_339:
        /* <DEDUP_REMOVED lines=11> */
.L_x_342:
[----:B------:R-:W2:Y:S04]  /*13be0*/  LDG.E.STRONG.GPU R5, desc[UR22][R2.64] ;  /* 0x0000001602057981 */ /* 0x000ea8000c1ef900 */
[----:B--2---:R-:W-:Y:S01]  /*13bf0*/  CCTL.IVALL ;  /* 0x00000000ff00798f */ /* 0x004fe20002000000 */
[----:B------:R-:W-:Y:S05]  /*13c00*/  YIELD ;  /* 0x0000000000007946 */ /* 0x000fea0003800000 */
[----:B------:R-:W-:-:S13]  /*13c10*/  ISETP.NE.AND P0, PT, R5, R4, PT ;  /* 0x000000040500720c */ /* 0x000fda0003f05270 */
[----:B------:R-:W-:Y:S05]  /*13c20*/  @P0 BRA `(.L_x_342) ;  /* 0xfffffffc00ec0947 */ /* 0x000fea000383ffff */
.L_x_341:
        /* <DEDUP_REMOVED lines=20> */
[----:B------:R-:W-:-:S02]  /*13d70*/  IADD3.X R8, RZ, R13, RZ, P0, !PT ;  /* 0x0000000dff087210 */ /* 0x000fc400007fe4ff */
[----:B------:R-:W-:Y:S02]  /*13d80*/  MOV R13, R11 ;  /* 0x0000000b000d7202 */ /* 0x000fe40000000f00 */
[--C-:B------:R-:W-:Y:S02]  /*13d90*/  SHF.R.S64 R23, R23, 0x1, R8.reuse ;  /* 0x0000000117177819 */ /* 0x100fe40000001008 */
[----:B------:R-:W-:-:S04]  /*13da0*/  SHF.R.S32.HI R8, RZ, 0x1, R8 ;  /* 0x00000001ff087819 */ /* 0x000fc80000011408 */
[----:B------:R-:W-:-:S07]  /*13db0*/  SHF.L.U64.HI R29, R23, 0x2, R8 ;  /* 0x00000002171d7819 */ /* 0x000fce0000010208 */
.L_x_343:
        /* <DEDUP_REMOVED lines=11> */
[----:B------:R1:W3:Y:S01]  /*13e70*/  LDG.E R19, desc[UR22][R10.64] ;  /* 0x000000160a137981 */ /* 0x0002e2000c1e1900 */
        /* <DEDUP_REMOVED lines=11> */
.L_x_344:
        /* <DEDUP_REMOVED lines=13> */
.L_x_5117:


//--------------------- .text._Z35group_norm_nhwc_bwd_one_pass_kernelI11Bf16IOBf16WLi64ELi84ELi672EEv26Group_norm_nhwc_bwd_params --------------------------
	.section	.text._Z35group_norm_nhwc_bwd_one_pass_kernelI11Bf16IOBf16WLi64ELi84ELi672EEv26Group_norm_nhwc_bwd_params,"ax",@progbits
	.align	128
        .global         _Z35group_norm_nhwc_bwd_one_pass_kernelI11Bf16IOBf16WLi64ELi84ELi672EEv26Group_norm_nhwc_bwd_params
        .type           _Z35group_norm_nhwc_bwd_one_pass_kernelI11Bf16IOBf16WLi64ELi84ELi672EEv26Group_norm_nhwc_bwd_params,@function
        .size           _Z35group_norm_nhwc_bwd_one_pass_kernelI11Bf16IOBf16WLi64ELi84ELi672EEv26Group_norm_nhwc_bwd_params,(.L_x_5118 - _Z35group_norm_nhwc_bwd_one_pass_kernelI11Bf16IOBf16WLi64ELi84ELi672EEv26Group_norm_nhwc_bwd_params)
        .other          _Z35group_norm_nhwc_bwd_one_pass_kernelI11Bf16IOBf16WLi64ELi84ELi672EEv26Group_norm_nhwc_bwd_params,@"STO_CUDA_ENTRY STV_DEFAULT"
_Z35group_norm_nhwc_bwd_one_pass_kernelI11Bf16IOBf16WLi64ELi84ELi672EEv26Group_norm_nhwc_bwd_params:
.text._Z35group_norm_nhwc_bwd_one_pass_kernelI11Bf16IOBf16WLi64ELi84ELi672EEv26Group_norm_nhwc_bwd_params:
        /* <DEDUP_REMOVED lines=23> */
[----:B------:R-:W-:-:S04]  /*0170*/  LEA R7, R9, R9, 0x1 ;  /* 0x0000000909077211 */ /* 0x000fc800078e08ff */
[----:B------:R-:W-:Y:S02]  /*0180*/  IADD3 R7, R5, R7, RZ ;  /* 0x0000000705077210 */ /* 0x000fe40007ffe0ff */
[----:B------:R-:W-:Y:S02]  /*0190*/  LEA.HI R5, P0, R9, R8, RZ, 0x1 ;  /* 0x0000000809057211 */ /* 0x000fe400078108ff */
[----:B------:R-:W-:Y:S02]  /*01a0*/  LEA.HI R6, P2, R7, R4, RZ, 0x1 ;  /* 0x0000000407067211 */ /* 0x000fe400078508ff */
[----:B------:R-:W-:Y:S02]  /*01b0*/  IADD3.X R8, RZ, R9, RZ, P0, !PT ;  /* 0x00000009ff087210 */ /* 0x000fe400007fe4ff */
[----:B------:R-:W-:Y:S01]  /*01c0*/  IADD3.X R7, RZ, R7, RZ, P2, !PT ;  /* 0x00000007ff077210 */ /* 0x000fe200017fe4ff */
[----:B--2---:R-:W-:Y:S01]  /*01d0*/  IMAD R48, R11, UR7, R2 ;  /* 0x000000070b307c24 */ /* 0x004fe2000f8e0202 */
[----:B------:R-:W-:-:S02]  /*01e0*/  SHF.R.S32.HI R2, RZ, 0x1f, R51 ;  /* 0x0000001fff027819 */ /* 0x000fc40000011433 */
[----:B------:R-:W-:Y:S02]  /*01f0*/  SHF.R.S64 R6, R6, 0x1, R7 ;  /* 0x0000000106067819 */ /* 0x000fe40000001007 */
[----:B------:R-:W-:Y:S02]  /*0200*/  LEA.HI R2, R2, R51, RZ, 0x5 ;  /* 0x0000003302027211 */ /* 0x000fe400078f28ff */
[----:B------:R-:W-:Y:S01]  /*0210*/  ISETP.GE.U32.AND P1, PT, R48, UR10, PT ;  /* 0x0000000a30007c0c */ /* 0x000fe2000bf26070 */
[----:B---3--:R-:W-:Y:S01]  /*0220*/  ULEA UR5, UR6, UR5, 0x18 ;  /* 0x0000000506057291 */ /* 0x008fe2000f8ec03f */
[----:B------:R-:W-:Y:S01]  /*0230*/  SHF.R.S32.HI R3, RZ, 0x1f, R48 ;  /* 0x0000001fff037819 */ /* 0x000fe20000011430 */
[----:B------:R-:W-:Y:S01]  /*0240*/  ULDC.U8 UR10, c[0x0][0x2a4] ;  /* 0x0000a900000a7ab9 */ /* 0x000fe20000000000 */
[----:B------:R-:W-:Y:S02]  /*0250*/  SHF.R.S32.HI R4, RZ, 0x5, R2 ;  /* 0x00000005ff047819 */ /* 0x000fe40000011402 */
[----:B------:R-:W-:-:S02]  /*0260*/  SHF.R.S64 R2, R5, 0x1, R8 ;  /* 0x0000000105027819 */ /* 0x000fc40000001008 */
[----:B------:R-:W-:Y:S02]  /*0270*/  ISETP.GE.AND.EX P1, PT, R3, UR11, PT, P1 ;  /* 0x0000000b03007c0c */ /* 0x000fe4000bf26310 */
[----:B------:R-:W-:Y:S02]  /*0280*/  SHF.R.S32.HI R5, RZ, 0x1, R8 ;  /* 0x00000001ff057819 */ /* 0x000fe40000011408 */
[----:B------:R-:W-:Y:S02]  /*0290*/  SHF.R.S32.HI R7, RZ, 0x1, R7 ;  /* 0x00000001ff077819 */ /* 0x000fe40000011407 */
[----:B------:R-:W-:Y:S02]  /*02a0*/  LEA R4, R4, UR5, 0x3 ;  /* 0x0000000504047c11 */ /* 0x000fe4000f8e18ff */
[----:B------:R-:W-:Y:S02]  /*02b0*/  SHF.L.U64.HI R5, R2, 0x2, R5 ;  /* 0x0000000202057819 */ /* 0x000fe40000010205 */
[----:B------:R-:W-:-:S02]  /*02c0*/  ISETP.LT.U32.AND P1, PT, R51, 0x2a0, !P1 ;  /* 0x000002a03300780c */ /* 0x000fc40004f21070 */
[C---:B------:R-:W-:Y:S02]  /*02d0*/  IADD3 R47, R48.reuse, 0x10, RZ ;  /* 0x00000010302f7810 */ /* 0x040fe40007ffe0ff */
[C---:B------:R-:W-:Y:S02]  /*02e0*/  IADD3 R46, R48.reuse, 0x20, RZ ;  /* 0x00000020302e7810 */ /* 0x040fe40007ffe0ff */
[----:B------:R-:W-:Y:S02]  /*02f0*/  IADD3 R45, R48, 0x30, RZ ;  /* 0x00000030302d7810 */ /* 0x000fe40007ffe0ff */
[----:B-1----:R-:W-:-:S07]  /*0300*/  SHF.L.U64.HI R7, R6, 0x2, R7 ;  /* 0x0000000206077819 */ /* 0x002fce0000010207 */
.L_x_380:
[----:B------:R-:W0:Y:S01]  /*0310*/  LDC R14, c[0x0][0x2a0] ;  /* 0x0000a800ff0e7b82 */ /* 0x000e220000000800 */
[----:B------:R-:W-:Y:S01]  /*0320*/  ISETP.GE.AND P3, PT, R49, RZ, PT ;  /* 0x000000ff3100720c */ /* 0x000fe20003f66270 */
[----:B------:R-:W-:Y:S01]  /*0330*/  ULDC.64 UR14, c[0x0][0x290] ;  /* 0x0000a400000e7ab9 */ /* 0x000fe20000000a00 */
[----:B------:R-:W-:Y:S01]  /*0340*/  ULDC.64 UR12, c[0x0][0x298] ;  /* 0x0000a600000c7ab9 */ /* 0x000fe20000000a00 */
[----:B------:R-:W-:-:S04]  /*0350*/  CS2R R42, SRZ ;  /* 0x00000000002a7805 */ /* 0x000fc8000001ff00 */
[----:B------:R-:W1:Y:S08]  /*0360*/  @P1 LDC.64 R16, c[0x0][0x288] ;  /* 0x0000a200ff101b82 */ /* 0x000e700000000a00 */
[----:B------:R-:W2:Y:S01]  /*0370*/  @P1 LDC.64 R18, c[0x0][0x230] ;  /* 0x00008c00ff121b82 */ /* 0x000ea20000000a00 */
[----:B0-----:R-:W-:-:S07]  /*0380*/  IABS R11, R14 ;  /* 0x0000000e000b7213 */ /* 0x001fce0000000000 */
[----:B------:R-:W0:Y:S01]  /*0390*/  LDC.64 R22, c[0x0][0x248] ;  /* 0x00009200ff167b82 */ /* 0x000e220000000a00 */
[----:B------:R-:W3:Y:S07]  /*03a0*/  I2F.RP R10, R11 ;  /* 0x0000000b000a7306 */ /* 0x000eee0000209400 */
[----:B------:R-:W4:Y:S01]  /*03b0*/  @P1 LDC.64 R20, c[0x0][0x228] ;  /* 0x00008a00ff141b82 */ /* 0x000f220000000a00 */
[----:B---3--:R-:W3:Y:S02]  /*03c0*/  MUFU.RCP R10, R10 ;  /* 0x0000000a000a7308 */ /* 0x008ee40000001000 */
[----:B---3--:R-:W-:-:S06]  /*03d0*/  IADD3 R8, R10, 0xffffffe, RZ ;  /* 0x0ffffffe0a087810 */ /* 0x008fcc0007ffe0ff */
[----:B------:R3:W1:Y:S02]  /*03e0*/  F2I.FTZ.U32.TRUNC.NTZ R9, R8 ;  /* 0x0000000800097305 */ /* 0x000664000021f000 */
[----:B---3--:R-:W-:Y:S02]  /*03f0*/  MOV R8, RZ ;  /* 0x000000ff00087202 */ /* 0x008fe40000000f00 */
[----:B-1----:R-:W-:-:S05]  /*0400*/  IADD3 R12, RZ, -R9, RZ ;  /* 0x80000009ff0c7210 */ /* 0x002fca0007ffe0ff */
[----:B------:R-:W-:Y:S01]  /*0410*/  IMAD R13, R12, R11, RZ ;  /* 0x0000000b0c0d7224 */ /* 0x000fe200078e02ff */
[----:B------:R-:W-:-:S03]  /*0420*/  IABS R12, R49 ;  /* 0x00000031000c7213 */ /* 0x000fc60000000000 */
[----:B------:R-:W-:Y:S01]  /*0430*/  IMAD.HI.U32 R9, R9, R13, R8 ;  /* 0x0000000d09097227 */ /* 0x000fe200078e0008 */
[----:B------:R-:W-:-:S04]  /*0440*/  LOP3.LUT R8, R49, R14, RZ, 0x3c, !PT ;  /* 0x0000000e31087212 */ /* 0x000fc800078e3cff */
[----:B------:R-:W-:Y:S01]  /*0450*/  ISETP.GE.AND P4, PT, R8, RZ, PT ;  /* 0x000000ff0800720c */ /* 0x000fe20003f86270 */
[----:B------:R-:W-:-:S05]  /*0460*/  IMAD.HI.U32 R9, R9, R12, RZ ;  /* 0x0000000c09097227 */ /* 0x000fca00078e00ff */
[----:B------:R-:W-:-:S05]  /*0470*/  IADD3 R10, -R9, RZ, RZ ;  /* 0x000000ff090a7210 */ /* 0x000fca0007ffe1ff */
[----:B------:R-:W-:Y:S01]  /*0480*/  IMAD R10, R11, R10, R12 ;  /* 0x0000000a0b0a7224 */ /* 0x000fe200078e020c */
[----:B------:R-:W-:-:S04]  /*0490*/  SHF.R.S32.HI R12, RZ, 0x1f, R50 ;  /* 0x0000001fff0c7819 */ /* 0x000fc80000011432 */
[----:B------:R-:W-:-:S13]  /*04a0*/  ISETP.GT.U32.AND P2, PT, R11, R10, PT ;  /* 0x0000000a0b00720c */ /* 0x000fda0003f44070 */
        /* <DEDUP_REMOVED lines=13> */
[----:B------:R-:W-:Y:S01]  /*0580*/  SHF.R.S32.HI R9, RZ, 0x1f, R47 ;  /* 0x0000001fff097819 */ /* 0x000fe2000001142f */
[----:B------:R-:W-:Y:S01]  /*0590*/  IMAD R31, R8, 0x54, RZ ;  /* 0x00000054081f7824 */ /* 0x000fe200078e02ff */
[----:B------:R-:W-:Y:S02]  /*05a0*/  ISETP.GE.U32.AND P0, PT, R47, UR14, PT ;  /* 0x0000000e2f007c0c */ /* 0x000fe4000bf06070 */
[----:B------:R-:W-:Y:S02]  /*05b0*/  SHF.R.S32.HI R10, RZ, 0x1f, R13 ;  /* 0x0000001fff0a7819 */ /* 0x000fe4000001140d */
[----:B------:R-:W-:-:S02]  /*05c0*/  ISETP.GE.AND.EX P0, PT, R9, UR15, PT, P0 ;  /* 0x0000000f09007c0c */ /* 0x000fc4000bf06300 */
[----:B------:R-:W-:Y:S01]  /*05d0*/  IADD3 R58, P2, R50, R31, RZ ;  /* 0x0000001f323a7210 */ /* 0x000fe20007f5e0ff */
[----:B------:R-:W-:Y:S01]  /*05e0*/  IMAD R10, R10, UR12, RZ ;  /* 0x0000000c0a0a7c24 */ /* 0x000fe2000f8e02ff */
[----:B------:R-:W-:Y:S02]  /*05f0*/  ISETP.GT.U32.OR P0, PT, R51, 0x29f, P0 ;  /* 0x0000029f3300780c */ /* 0x000fe40000704470 */
[----:B------:R-:W-:Y:S01]  /*0600*/  LEA.HI.X.SX32 R59, R31, R12, 0x1, P2 ;  /* 0x0000000c1f3b7211 */ /* 0x000fe200010f0eff */
[----:B------:R-:W-:Y:S01]  /*0610*/  IMAD R61, R13, UR13, R10 ;  /* 0x0000000d0d3d7c24 */ /* 0x000fe2000f8e020a */
[----:B------:R-:W-:Y:S01]  /*0620*/  SHF.R.S32.HI R11, RZ, 0x1f, R46 ;  /* 0x0000001fff0b7819 */ /* 0x000fe2000001142e */
[----:B------:R-:W-:Y:S01]  /*0630*/  @P1 IMAD R10, R3, R16, RZ ;  /* 0x00000010030a1224 */ /* 0x000fe200078e02ff */
[----:B------:R-:W-:Y:S01]  /*0640*/  ISETP.GE.U32.AND P2, PT, R46, UR14, PT ;  /* 0x0000000e2e007c0c */ /* 0x000fe2000bf46070 */
[----:B------:R-:W-:Y:S01]  /*0650*/  IMAD.WIDE.U32 R58, R13, UR12, R58 ;  /* 0x0000000c0d3a7c25 */ /* 0x000fe2000f8e003a */
[----:B------:R-:W-:-:S02]  /*0660*/  SHF.R.S32.HI R13, RZ, 0x1f, R45 ;  /* 0x0000001fff0d7819 */ /* 0x000fc4000001142d */
[----:B------:R-:W-:Y:S01]  /*0670*/  ISETP.GE.AND.EX P2, PT, R11, UR15, PT, P2 ;  /* 0x0000000f0b007c0c */ /* 0x000fe2000bf46320 */
[----:B------:R-:W-:Y:S01]  /*0680*/  @P1 IMAD R17, R48, R17, R10 ;  /* 0x0000001130111224 */ /* 0x000fe200078e020a */
[----:B------:R-:W-:Y:S01]  /*0690*/  IADD3 R61, R59, R61, RZ ;  /* 0x0000003d3b3d7210 */ /* 0x000fe20007ffe0ff */
[----:B------:R-:W1:Y:S01]  /*06a0*/  @!P0 LDC.64 R14, c[0x0][0x288] ;  /* 0x0000a200ff0e8b82 */ /* 0x000e620000000a00 */
[----:B------:R-:W-:Y:S02]  /*06b0*/  ISETP.GT.U32.OR P2, PT, R51, 0x29f, P2 ;  /* 0x0000029f3300780c */ /* 0x000fe40001744470 */
[----:B------:R-:W-:Y:S02]  /*06c0*/  @P1 MOV R60, R58 ;  /* 0x0000003a003c1202 */ /* 0x000fe40000000f00 */
[----:B------:R-:W-:-:S03]  /*06d0*/  ISETP.GE.U32.AND P3, PT, R45, UR14, PT ;  /* 0x0000000e2d007c0c */ /* 0x000fc6000bf66070 */
[----:B------:R-:W-:Y:S01]  /*06e0*/  @P1 IMAD.WIDE.U32 R24, R48, R16, R60 ;  /* 0x0000001030181225 */ /* 0x000fe200078e003c */
[----:B------:R-:W-:-:S04]  /*06f0*/  ISETP.GE.AND.EX P3, PT, R13, UR15, PT, P3 ;  /* 0x0000000f0d007c0c */ /* 0x000fc8000bf66330 */
[----:B------:R-:W-:Y:S02]  /*0700*/  @P1 IADD3 R25, R25, R17, RZ ;  /* 0x0000001119191210 */ /* 0x000fe40007ffe0ff */
[----:B------:R-:W3:Y:S01]  /*0710*/  @!P2 LDC.64 R16, c[0x0][0x288] ;  /* 0x0000a200ff10ab82 */ /* 0x000ee20000000a00 */
[C---:B------:R-:W-:Y:S02]  /*0720*/  @P1 SHF.L.U32 R27, R24.reuse, 0x1, RZ ;  /* 0x00000001181b1819 */ /* 0x040fe400000006ff */
[----:B------:R-:W-:Y:S02]  /*0730*/  ISETP.GT.U32.OR P3, PT, R51, 0x29f, P3 ;  /* 0x0000029f3300780c */ /* 0x000fe40001f64470 */
[----:B------:R-:W-:Y:S02]  /*0740*/  @P1 SHF.L.U64.HI R10, R24, 0x1, R25 ;  /* 0x00000001180a1819 */ /* 0x000fe40000010219 */
[----:B--2---:R-:W-:Y:S01]  /*0750*/  @P1 IADD3 R32, P4, R27, R18, RZ ;  /* 0x000000121b201210 */ /* 0x004fe20007f9e0ff */
[----:B------:R-:W2:Y:S01]  /*0760*/  @!P0 LDC.64 R24, c[0x0][0x230] ;  /* 0x00008c00ff188b82 */ /* 0x000ea20000000a00 */
[----:B------:R-:W-:Y:S01]  /*0770*/  @!P0 MOV R34, R58 ;  /* 0x0000003a00228202 */ /* 0x000fe20000000f00 */
[----:B-1----:R-:W-:Y:S01]  /*0780*/  @!P0 IMAD R12, R9, R14, RZ ;  /* 0x0000000e090c8224 */ /* 0x002fe200078e02ff */
[----:B------:R-:W-:-:S02]  /*0790*/  @!P0 MOV R35, R61 ;  /* 0x0000003d00238202 */ /* 0x000fc40000000f00 */
[----:B------:R-:W-:Y:S01]  /*07a0*/  @P1 IADD3.X R33, R10, R19, RZ, P4, !PT ;  /* 0x000000130a211210 */ /* 0x000fe200027fe4ff */
[----:B0-----:R-:W-:Y:S01]  /*07b0*/  IMAD.WIDE R18, R49, 0x8, R22 ;  /* 0x0000000831127825 */ /* 0x001fe200078e0216 */
[----:B----4-:R-:W-:Y:S01]  /*07c0*/  @P1 IADD3 R20, P4, R27, R20, RZ ;  /* 0x000000141b141210 */ /* 0x010fe20007f9e0ff */
[----:B------:R-:W0:Y:S02]  /*07d0*/  @!P3 LDC.64 R28, c[0x0][0x288] ;  /* 0x0000a200ff1cbb82 */ /* 0x000e240000000a00 */
[C---:B------:R-:W-:Y:S01]  /*07e0*/  @!P0 IMAD R37, R47.reuse, R15, R12 ;  /* 0x0000000f2f258224 */ /* 0x040fe200078e020c */
[----:B------:R1:W5:Y:S01]  /*07f0*/  @P1 LDG.E R42, desc[UR8][R32.64] ;  /* 0x00000008202a1981 */ /* 0x000362000c1e1900 */
[----:B------:R-:W-:-:S03]  /*0800*/  @!P0 IMAD.WIDE.U32 R34, R47, R14, R34 ;  /* 0x0000000e2f228225 */ /* 0x000fc600078e0022 */
[----:B------:R4:W2:Y:S01]  /*0810*/  LDG.E.64 R14, desc[UR8][R18.64] ;  /* 0x00000008120e7981 */ /* 0x0008a2000c1e1b00 */
[----:B------:R-:W0:Y:S01]  /*0820*/  @!P0 LDC.64 R26, c[0x0][0x228] ;  /* 0x00008a00ff1a8b82 */ /* 0x000e220000000a00 */
[----:B-1----:R-:W-:Y:S02]  /*0830*/  @!P0 IADD3 R33, R35, R37, RZ ;  /* 0x0000002523218210 */ /* 0x002fe40007ffe0ff */
[C---:B------:R-:W-:Y:S02]  /*0840*/  @!P0 SHF.L.U32 R35, R34.reuse, 0x1, RZ ;  /* 0x0000000122238819 */ /* 0x040fe400000006ff */
[----:B------:R-:W-:Y:S02]  /*0850*/  CS2R R40, SRZ ;  /* 0x0000000000287805 */ /* 0x000fe4000001ff00 */
[----:B------:R-:W-:Y:S01]  /*0860*/  @!P0 SHF.L.U64.HI R34, R34, 0x1, R33 ;  /* 0x0000000122228819 */ /* 0x000fe20000010221 */
[----:B------:R-:W1:Y:S01]  /*0870*/  @!P2 LDC.64 R22, c[0x0][0x230] ;  /* 0x00008c00ff16ab82 */ /* 0x000e620000000a00 */
[----:B------:R-:W-:Y:S01]  /*0880*/  @P1 IADD3.X R21, R10, R21, RZ, P4, !PT ;  /* 0x000000150a151210 */ /* 0x000fe200027fe4ff */
[----:B---3--:R-:W-:Y:S01]  /*0890*/  @!P2 IMAD R10, R11, R16, RZ ;  /* 0x000000100b0aa224 */ /* 0x008fe200078e02ff */
[----:B------:R-:W-:-:S02]  /*08a0*/  @!P2 MOV R32, R58 ;  /* 0x0000003a0020a202 */ /* 0x000fc40000000f00 */
[----:B------:R-:W-:Y:S01]  /*08b0*/  @!P2 MOV R33, R61 ;  /* 0x0000003d0021a202 */ /* 0x000fe20000000f00 */
[C---:B------:R-:W-:Y:S01]  /*08c0*/  @!P2 IMAD R37, R46.reuse, R17, R10 ;  /* 0x000000112e25a224 */ /* 0x040fe200078e020a */
[----:B------:R3:W5:Y:S01]  /*08d0*/  @P1 LDG.E R41, desc[UR8][R20.64] ;  /* 0x0000000814291981 */ /* 0x000762000c1e1900 */
[----:B----4-:R-:W4:Y:S01]  /*08e0*/  @!P3 LDC.64 R18, c[0x0][0x230] ;  /* 0x00008c00ff12bb82 */ /* 0x010f220000000a00 */
[----:B------:R-:W-:-:S07]  /*08f0*/  @!P2 IMAD.WIDE.U32 R32, R46, R16, R32 ;  /* 0x000000102e20a225 */ /* 0x000fce00078e0020 */
[----:B------:R-:W4:Y:S01]  /*0900*/  @!P2 LDC.64 R16, c[0x0][0x228] ;  /* 0x00008a00ff10ab82 */ /* 0x000f220000000a00 */
[----:B------:R-:W-:-:S07]  /*0910*/  @!P2 IADD3 R33, R33, R37, RZ ;  /* 0x000000252121a210 */ /* 0x000fce0007ffe0ff */
[----:B---3--:R-:W3:Y:S01]  /*0920*/  @!P3 LDC.64 R20, c[0x0][0x228] ;  /* 0x00008a00ff14bb82 */ /* 0x008ee20000000a00 */
[C---:B--2---:R-:W-:Y:S02]  /*0930*/  @!P0 IADD3 R24, P4, R35.reuse, R24, RZ ;  /* 0x0000001823188210 */ /* 0x044fe40007f9e0ff */
[----:B0-----:R-:W-:Y:S01]  /*0940*/  @!P0 IADD3 R26, P5, R35, R26, RZ ;  /* 0x0000001a231a8210 */ /* 0x001fe20007fbe0ff */
[----:B------:R-:W-:Y:S01]  /*0950*/  @!P3 IMAD R12, R13, R28, RZ ;  /* 0x0000001c0d0cb224 */ /* 0x000fe200078e02ff */
[C---:B------:R-:W-:Y:S02]  /*0960*/  @!P2 SHF.L.U32 R35, R32.reuse, 0x1, RZ ;  /* 0x000000012023a819 */ /* 0x040fe400000006ff */
[----:B------:R-:W-:Y:S02]  /*0970*/  @!P2 SHF.L.U64.HI R10, R32, 0x1, R33 ;  /* 0x00000001200aa819 */ /* 0x000fe40000010221 */
[----:B------:R-:W-:Y:S02]  /*0980*/  @!P3 MOV R32, R58 ;  /* 0x0000003a0020b202 */ /* 0x000fe40000000f00 */
[----:B------:R-:W-:Y:S01]  /*0990*/  @!P3 MOV R33, R61 ;  /* 0x0000003d0021b202 */ /* 0x000fe20000000f00 */
[C---:B------:R-:W-:Y:S01]  /*09a0*/  @!P3 IMAD R37, R45.reuse, R29, R12 ;  /* 0x0000001d2d25b224 */ /* 0x040fe200078e020c */
[C---:B------:R-:W-:Y:S01]  /*09b0*/  @!P0 IADD3.X R25, R34.reuse, R25, RZ, P4, !PT ;  /* 0x0000001922198210 */ /* 0x040fe200027fe4ff */
[----:B------:R-:W-:Y:S01]  /*09c0*/  @!P3 IMAD.WIDE.U32 R28, R45, R28, R32 ;  /* 0x0000001c2d1cb225 */ /* 0x000fe200078e0020 */
[----:B------:R-:W-:-:S03]  /*09d0*/  @!P0 IADD3.X R27, R34, R27, RZ, P5, !PT ;  /* 0x0000001b221b8210 */ /* 0x000fc60002ffe4ff */
[----:B------:R-:W5:Y:S01]  /*09e0*/  @!P0 LDG.E R43, desc[UR8][R24.64] ;  /* 0x00000008182b8981 */ /* 0x000f62000c1e1900 */
[----:B-1----:R-:W-:Y:S02]  /*09f0*/  @!P2 IADD3 R22, P4, R35, R22, RZ ;  /* 0x000000162316a210 */ /* 0x002fe40007f9e0ff */
[----:B------:R-:W-:Y:S01]  /*0a00*/  @!P3 IADD3 R33, R29, R37, RZ ;  /* 0x000000251d21b210 */ /* 0x000fe20007ffe0ff */
[----:B------:R-:W5:Y:S01]  /*0a10*/  @!P0 LDG.E R40, desc[UR8][R26.64] ;  /* 0x000000081a288981 */ /* 0x000f62000c1e1900 */
[----:B------:R-:W-:Y:S02]  /*0a20*/  @!P3 SHF.L.U32 R29, R28, 0x1, RZ ;  /* 0x000000011c1db819 */ /* 0x000fe400000006ff */
[----:B----4-:R-:W-:Y:S02]  /*0a30*/  @!P2 IADD3 R16, P0, R35, R16, RZ ;  /* 0x000000102310a210 */ /* 0x010fe40007f1e0ff */
[----:B------:R-:W-:Y:S02]  /*0a40*/  @!P2 IADD3.X R23, R10, R23, RZ, P4, !PT ;  /* 0x000000170a17a210 */ /* 0x000fe400027fe4ff */
[----:B------:R-:W-:-:S02]  /*0a50*/  @!P3 SHF.L.U64.HI R28, R28, 0x1, R33 ;  /* 0x000000011c1cb819 */ /* 0x000fc40000010221 */
[C---:B------:R-:W-:Y:S02]  /*0a60*/  @!P3 IADD3 R18, P4, R29.reuse, R18, RZ ;  /* 0x000000121d12b210 */ /* 0x040fe40007f9e0ff */
[----:B---3--:R-:W-:Y:S02]  /*0a70*/  @!P3 IADD3 R20, P5, R29, R20, RZ ;  /* 0x000000141d14b210 */ /* 0x008fe40007fbe0ff */
[----:B------:R-:W-:Y:S02]  /*0a80*/  CS2R R38, SRZ ;  /* 0x0000000000267805 */ /* 0x000fe4000001ff00 */
[----:B------:R-:W-:Y:S02]  /*0a90*/  @!P2 IADD3.X R17, R10, R17, RZ, P0, !PT ;  /* 0x000000110a11a210 */ /* 0x000fe400007fe4ff */
[----:B------:R-:W-:Y:S02]  /*0aa0*/  MOV R10, RZ ;  /* 0x000000ff000a7202 */ /* 0x000fe40000000f00 */
[C---:B------:R-:W-:Y:S01]  /*0ab0*/  @!P3 IADD3.X R19, R28.reuse, R19, RZ, P4, !PT ;  /* 0x000000131c13b210 */ /* 0x040fe200027fe4ff */
[----:B------:R0:W5:Y:S01]  /*0ac0*/  @!P2 LDG.E R38, desc[UR8][R22.64] ;  /* 0x000000081626a981 */ /* 0x000162000c1e1900 */
[----:B------:R-:W-:-:S03]  /*0ad0*/  @!P3 IADD3.X R21, R28, R21, RZ, P5, !PT ;  /* 0x000000151c15b210 */ /* 0x000fc60002ffe4ff */
[----:B------:R1:W5:Y:S04]  /*0ae0*/  @!P3 LDG.E R39, desc[UR8][R18.64] ;  /* 0x000000081227b981 */ /* 0x000368000c1e1900 */
[----:B------:R1:W5:Y:S01]  /*0af0*/  @!P3 LDG.E R10, desc[UR8][R20.64] ;  /* 0x00000008140ab981 */ /* 0x000362000c1e1900 */
[----:B------:R-:W-:-:S06]  /*0b00*/  MOV R12, RZ ;  /* 0x000000ff000c7202 */ /* 0x000fcc0000000f00 */
[----:B------:R1:W5:Y:S01]  /*0b10*/  @!P2 LDG.E R12, desc[UR8][R16.64] ;  /* 0x00000008100ca981 */ /* 0x000362000c1e1900 */
[----:B------:R-:W-:Y:S01]  /*0b20*/  ISETP.GT.U32.AND P2, PT, R51, 0x29f, PT ;  /* 0x0000029f3300780c */ /* 0x000fe20003f44070 */
[----:B------:R-:W-:Y:S01]  /*0b30*/  BSSY B0, `(.L_x_346) ;  /* 0x000001a000007945 */ /* 0x000fe20003800000 */
[----:B------:R-:W-:Y:S02]  /*0b40*/  MOV R55, 0x3f800000 ;  /* 0x3f80000000377802 */ /* 0x000fe40000000f00 */
[----:B------:R-:W-:Y:S02]  /*0b50*/  CS2R R52, SRZ ;  /* 0x0000000000347805 */ /* 0x000fe4000001ff00 */
[----:B------:R-:W-:Y:S01]  /*0b60*/  MOV R54, RZ ;  /* 0x000000ff00367202 */ /* 0x000fe20000000f00 */
[----:B------:R-:W-:-:S05]  /*0b70*/  FFMA.FTZ R15, -R14, R14, R15 ;  /* 0x0000000e0e0f7223 */ /* 0x000fca000001010f */
[----:B------:R-:W-:-:S13]  /*0b80*/  FSETP.GTU.FTZ.AND P0, PT, R15, RZ, PT ;  /* 0x000000ff0f00720b */ /* 0x000fda0003f1c000 */
[----:B0-----:R-:W0:Y:S02]  /*0b90*/  @P0 LDC R22, c[0x0][0x250] ;  /* 0x00009400ff160b82 */ /* 0x001e240000000800 */
[----:B0-----:R-:W-:Y:S01]  /*0ba0*/  @P0 FADD.FTZ R22, R15, R22 ;  /* 0x000000160f160221 */ /* 0x001fe20000010000 */
[----:B------:R-:W-:Y:S01]  /*0bb0*/  MOV R15, RZ ;  /* 0x000000ff000f7202 */ /* 0x000fe20000000f00 */
[----:B-1----:R-:W-:Y:S06]  /*0bc0*/  @P2 BRA `(.L_x_347) ;  /* 0x0000000000402947 */ /* 0x002fec0003800000 */
[----:B------:R-:W-:Y:S01]  /*0bd0*/  ISETP.NE.AND P2, PT, RZ, UR10, PT ;  /* 0x0000000aff007c0c */ /* 0x000fe2000bf45270 */
[----:B------:R-:W0:Y:S01]  /*0be0*/  LDC.64 R16, c[0x0][0x238] ;  /* 0x00008e00ff107b82 */ /* 0x000e220000000a00 */
[----:B------:R-:W-:-:S04]  /*0bf0*/  IADD3 R31, R50, R31, RZ ;  /* 0x0000001f321f7210 */ /* 0x000fc80007ffe0ff */
[----:B------:R-:W-:-:S07]  /*0c00*/  SHF.R.S32.HI R20, RZ, 0x1f, R31 ;  /* 0x0000001fff147819 */ /* 0x000fce000001141f */
[----:B------:R-:W1:Y:S01]  /*0c10*/  @P2 LDC.64 R18, c[0x0][0x240] ;  /* 0x00009000ff122b82 */ /* 0x000e620000000a00 */
[----:B0-----:R-:W-:-:S05]  /*0c20*/  IMAD.WIDE R16, R31, 0x2, R16 ;  /* 0x000000021f107825 */ /* 0x001fca00078e0210 */
[----:B------:R-:W2:Y:S04]  /*0c30*/  LDG.E.U16 R54, desc[UR8][R16.64] ;  /* 0x0000000810367981 */ /* 0x000ea8000c1e1500 */
[----:B------:R-:W3:Y:S01]  /*0c40*/  LDG.E.U16 R15, desc[UR8][R16.64+0x2] ;  /* 0x00000208100f7981 */ /* 0x000ee2000c1e1500 */
[----:B-1----:R-:W-:-:S04]  /*0c50*/  @P2 LEA R18, P3, R31, R18, 0x1 ;  /* 0x000000121f122211 */ /* 0x002fc800078608ff */
[----:B------:R-:W-:-:S05]  /*0c60*/  @P2 LEA.HI.X R19, R31, R19, R20, 0x1, P3 ;  /* 0x000000131f132211 */ /* 0x000fca00018f0c14 */
[----:B------:R-:W4:Y:S04]  /*0c70*/  @P2 LDG.E.U16 R21, desc[UR8][R18.64] ;  /* 0x0000000812152981 */ /* 0x000f28000c1e1500 */
[----:B------:R-:W4:Y:S01]  /*0c80*/  @P2 LDG.E.U16 R20, desc[UR8][R18.64+0x2] ;  /* 0x0000020812142981 */ /* 0x000f22000c1e1500 */
[----:B--2---:R-:W-:Y:S02]  /*0c90*/  SHF.L.U32 R54, R54, 0x10, RZ ;  /* 0x0000001036367819 */ /* 0x004fe400000006ff */
[----:B---3--:R-:W-:Y:S02]  /*0ca0*/  SHF.L.U32 R15, R15, 0x10, RZ ;  /* 0x000000100f0f7819 */ /* 0x008fe400000006ff */
[----:B----4-:R-:W-:Y:S02]  /*0cb0*/  @P2 SHF.L.U32 R53, R21, 0x10, RZ ;  /* 0x0000001015352819 */ /* 0x010fe400000006ff */
[----:B------:R-:W-:-:S07]  /*0cc0*/  @P2 SHF.L.U32 R52, R20, 0x10, RZ ;  /* 0x0000001014342819 */ /* 0x000fce00000006ff */
.L_x_347:
[----:B------:R-:W-:Y:S05]  /*0cd0*/  BSYNC B0 ;  /* 0x0000000000007941 */ /* 0x000fea0003800000 */
.L_x_346:
[----:B------:R-:W0:Y:S01]  /*0ce0*/  @P0 MUFU.RSQ R55, R22 ;  /* 0x0000001600370308 */ /* 0x000e220000001400 */
[----:B------:R-:W-:Y:S02]  /*0cf0*/  ISETP.NE.AND P4, PT, RZ, UR10, PT ;  /* 0x0000000aff007c0c */ /* 0x000fe4000bf85270 */
[C---:B-----5:R-:W-:Y:S02]  /*0d00*/  PRMT R16, R42.reuse, 0x7632, R16 ;  /* 0x000076322a107816 */ /* 0x060fe40000000010 */
[----:B------:R-:W-:Y:S02]  /*0d10*/  SHF.L.U32 R17, R42, 0x10, RZ ;  /* 0x000000102a117819 */ /* 0x000fe400000006ff */
[----:B------:R-:W-:Y:S02]  /*0d20*/  SHF.L.U32 R23, R16, 0x10, RZ ;  /* 0x0000001010177819 */ /* 0x000fe400000006ff */
[C---:B------:R-:W-:Y:S01]  /*0d30*/  SHF.L.U32 R25, R43.reuse, 0x10, RZ ;  /* 0x000000102b197819 */ /* 0x040fe200000006ff */
[C---:B------:R-:W-:Y:S01]  /*0d40*/  FADD.FTZ R16, -R14.reuse, R17 ;  /* 0x000000110e107221 */ /* 0x040fe20000010100 */
[----:B------:R-:W-:Y:S01]  /*0d50*/  PRMT R18, R43, 0x7632, R18 ;  /* 0x000076322b127816 */ /* 0x000fe20000000012 */
[C---:B------:R-:W-:Y:S01]  /*0d60*/  FADD.FTZ R24, -R14.reuse, R23 ;  /* 0x000000170e187221 */ /* 0x040fe20000010100 */
[----:B------:R-:W-:Y:S01]  /*0d70*/  PRMT R20, R41, 0x7632, R20 ;  /* 0x0000763229147816 */ /* 0x000fe20000000014 */
[----:B------:R-:W-:Y:S01]  /*0d80*/  FADD.FTZ R32, -R14, R25 ;  /* 0x000000190e207221 */ /* 0x000fe20000010100 */
[----:B------:R-:W-:-:S02]  /*0d90*/  PRMT R26, R40, 0x7632, R26 ;  /* 0x00007632281a7816 */ /* 0x000fc4000000001a */
[----:B------:R-:W-:Y:S01]  /*0da0*/  SHF.L.U32 R33, R18, 0x10, RZ ;  /* 0x0000001012217819 */ /* 0x000fe200000006ff */
[-C--:B0-----:R-:W-:Y:S01]  /*0db0*/  FMUL.FTZ R16, R16, R55.reuse ;  /* 0x0000003710107220 */ /* 0x081fe20000410000 */
[----:B------:R-:W-:Y:S01]  /*0dc0*/  SHF.L.U32 R21, R41, 0x10, RZ ;  /* 0x0000001029157819 */ /* 0x000fe200000006ff */
[----:B------:R-:W-:Y:S01]  /*0dd0*/  FMUL.FTZ R17, R24, R55 ;  /* 0x0000003718117220 */ /* 0x000fe20000410000 */
[----:B------:R-:W-:Y:S02]  /*0de0*/  SHF.L.U32 R19, R40, 0x10, RZ ;  /* 0x0000001028137819 */ /* 0x000fe400000006ff */
[----:B------:R-:W-:Y:S02]  /*0df0*/  PRMT R22, R38, 0x7632, R22 ;  /* 0x0000763226167816 */ /* 0x000fe40000000016 */
        /* <DEDUP_REMOVED lines=21> */
.L_x_348:
        /* <DEDUP_REMOVED lines=26> */
.L_x_349:
[----:B------:R-:W-:Y:S01]  /*10f0*/  FFMA.FTZ R31, R17, R25, R26 ;  /* 0x00000019111f7223 */ /* 0x000fe2000001001a */
[----:B------:R-:W-:Y:S01]  /*1100*/  FADD.FTZ R30, R25, R28 ;  /* 0x0000001c191e7221 */ /* 0x000fe20000010000 */
[----:B------:R-:W-:Y:S01]  /*1110*/  SHF.L.U32 R25, R38, 0x10, RZ ;  /* 0x0000001026197819 */ /* 0x000fe200000006ff */
[----:B------:R-:W-:Y:S01]  /*1120*/  FMUL.FTZ R27, R19, R54 ;  /* 0x00000036131b7220 */ /* 0x000fe20000410000 */
[----:B------:R-:W-:Y:S02]  /*1130*/  SHF.L.U32 R29, R22, 0x10, RZ ;  /* 0x00000010161d7819 */ /* 0x000fe400000006ff */
[----:B------:R-:W-:Y:S01]  /*1140*/  PRMT R26, R12, 0x7632, R26 ;  /* 0x000076320c1a7816 */ /* 0x000fe2000000001a */
[----:B------:R-:W-:Y:S01]  /*1150*/  FADD.FTZ R22, -R14, R25 ;  /* 0x000000190e167221 */ /* 0x000fe20000010100 */
[----:B------:R-:W-:Y:S01]  /*1160*/  FFMA.FTZ R28, R24, R27, R31 ;  /* 0x0000001b181c7223 */ /* 0x000fe2000001001f */
[----:B------:R-:W-:Y:S01]  /*1170*/  FADD.FTZ R32, -R14, R29 ;  /* 0x0000001d0e207221 */ /* 0x000fe20000010100 */
[----:B------:R-:W-:Y:S01]  /*1180*/  FADD.FTZ R30, R30, R27 ;  /* 0x0000001b1e1e7221 */ /* 0x000fe20000010000 */
[----:B------:R-:W-:Y:S01]  /*1190*/  SHF.L.U32 R25, R12, 0x10, RZ ;  /* 0x000000100c197819 */ /* 0x000fe200000006ff */
[----:B------:R-:W-:Y:S01]  /*11a0*/  FMUL.FTZ R22, R22, R55 ;  /* 0x0000003716167220 */ /* 0x000fe20000410000 */
[----:B------:R-:W-:Y:S01]  /*11b0*/  SHF.L.U32 R26, R26, 0x10, RZ ;  /* 0x000000101a1a7819 */ /* 0x000fe200000006ff */
        /* <DEDUP_REMOVED lines=21> */
.L_x_350:
[----:B------:R-:W-:Y:S01]  /*1310*/  FFMA.FTZ R35, R23, R29, R28 ;  /* 0x0000001d17237223 */ /* 0x000fe2000001001c */
[----:B------:R-:W-:Y:S01]  /*1320*/  FMUL.FTZ R31, R25, R54 ;  /* 0x00000036191f7220 */ /* 0x000fe20000410000 */
[----:B------:R-:W-:Y:S01]  /*1330*/  FADD.FTZ R30, R29, R30 ;  /* 0x0000001e1d1e7221 */ /* 0x000fe20000010000 */
[C---:B------:R-:W-:Y:S01]  /*1340*/  PRMT R29, R39.reuse, 0x7632, R29 ;  /* 0x00007632271d7816 */ /* 0x040fe2000000001d */
        /* <DEDUP_REMOVED lines=8> */
[C---:B------:R-:W-:Y:S01]  /*13d0*/  FADD.FTZ R32, -R14.reuse, R31 ;  /* 0x0000001f0e207221 */ /* 0x040fe20000010100 */
[----:B------:R-:W-:Y:S01]  /*13e0*/  FADD.FTZ R34, -R14, R29 ;  /* 0x0000001d0e227221 */ /* 0x000fe20000010100 */
[----:B------:R-:W-:-:S02]  /*13f0*/  SHF.L.U32 R29, R10, 0x10, RZ ;  /* 0x000000100a1d7819 */ /* 0x000fc400000006ff */
[----:B------:R-:W-:Y:S01]  /*1400*/  SHF.L.U32 R30, R30, 0x10, RZ ;  /* 0x000000101e1e7819 */ /* 0x000fe200000006ff */
[-C--:B------:R-:W-:Y:S01]  /*1410*/  FMUL.FTZ R32, R32, R55.reuse ;  /* 0x0000003720207220 */ /* 0x080fe20000410000 */
        /* <DEDUP_REMOVED lines=20> */
.L_x_351:
[----:B------:R-:W-:Y:S01]  /*1560*/  FMUL.FTZ R35, R29, R54 ;  /* 0x000000361d237220 */ /* 0x000fe20000410000 */
[----:B------:R-:W-:Y:S01]  /*1570*/  FMUL.FTZ R37, R30, R15 ;  /* 0x0000000f1e257220 */ /* 0x000fe20000410000 */
[----:B------:R-:W-:Y:S01]  /*1580*/  ISETP.GT.AND P0, PT, R0, 0x1e, PT ;  /* 0x0000001e0000780c */ /* 0x000fe20003f04270 */
[----:B------:R-:W0:Y:S01]  /*1590*/  S2UR UR11, SR_CgaCtaId ;  /* 0x00000000000b79c3 */ /* 0x000e220000008800 */
[----:B------:R-:W-:Y:S01]  /*15a0*/  FFMA.FTZ R28, R32, R35, R28 ;  /* 0x00000023201c7223 */ /* 0x000fe2000001001c */
[----:B------:R-:W-:Y:S01]  /*15b0*/  FADD.FTZ R34, R33, R35 ;  /* 0x0000002321227221 */ /* 0x000fe20000010000 */
[----:B------:R-:W-:Y:S01]  /*15c0*/  FFMA.FTZ R35, R16, R21, RZ ;  /* 0x0000001510237223 */ /* 0x000fe200000100ff */
[----:B------:R-:W-:Y:S01]  /*15d0*/  FADD.FTZ R16, RZ, R21 ;  /* 0x00000015ff107221 */ /* 0x000fe20000010000 */
[----:B------:R-:W-:Y:S01]  /*15e0*/  FFMA.FTZ R36, R31, R37, R28 ;  /* 0x000000251f247223 */ /* 0x000fe2000001001c */
[----:B------:R-:W-:Y:S01]  /*15f0*/  FADD.FTZ R37, R37, R34 ;  /* 0x0000002225257221 */ /* 0x000fe20000010000 */
[----:B------:R-:W-:Y:S01]  /*1600*/  FFMA.FTZ R35, R24, R19, R35 ;  /* 0x0000001318237223 */ /* 0x000fe20000010023 */
[----:B------:R-:W-:Y:S01]  /*1610*/  FFMA.FTZ R24, R17, R20, RZ ;  /* 0x0000001411187223 */ /* 0x000fe200000100ff */
[----:B------:R-:W-:Y:S01]  /*1620*/  FADD.FTZ R17, RZ, R20 ;  /* 0x00000014ff117221 */ /* 0x000fe20000010000 */
[----:B------:R-:W1:Y:S01]  /*1630*/  SHFL.DOWN PT, R33, R36, 0x1, 0x1f ;  /* 0x08201f0024217f89 */ /* 0x000e6200000e0000 */
[----:B------:R-:W-:Y:S01]  /*1640*/  UMOV UR6, 0x400 ;  /* 0x0000040000067882 */ /* 0x000fe20000000000 */
[----:B------:R-:W-:Y:S01]  /*1650*/  FADD.FTZ R16, R16, R19 ;  /* 0x0000001310107221 */ /* 0x000fe20000010000 */
[----:B------:R-:W-:Y:S01]  /*1660*/  UIADD3 UR5, UR6, 0xd0, URZ ;  /* 0x000000d006057890 */ /* 0x000fe2000fffe03f */
[----:B------:R-:W2:Y:S01]  /*1670*/  SHFL.DOWN PT, R28, R37, 0x1, 0x1f ;  /* 0x08201f00251c7f89 */ /* 0x000ea200000e0000 */
[----:B------:R-:W-:Y:S01]  /*1680*/  FFMA.FTZ R24, R23, R18, R24 ;  /* 0x0000001217187223 */ /* 0x000fe20000010018 */
[----:B------:R-:W-:Y:S01]  /*1690*/  FADD.FTZ R17, R17, R18 ;  /* 0x0000001211117221 */ /* 0x000fe20000010000 */
[----:B------:R-:W-:Y:S01]  /*16a0*/  ISETP.NE.AND P2, PT, R51, RZ, PT ;  /* 0x000000ff3300720c */ /* 0x000fe20003f45270 */
        /* <DEDUP_REMOVED lines=90> */
.L_x_353:
[----:B------:R-:W-:Y:S05]  /*1c50*/  BSYNC B0 ;  /* 0x0000000000007941 */ /* 0x000fea0003800000 */
.L_x_352:
        /* <DEDUP_REMOVED lines=78> */
.L_x_355:
[----:B------:R-:W-:Y:S05]  /*2140*/  BSYNC B0 ;  /* 0x0000000000007941 */ /* 0x000fea0003800000 */
.L_x_354:
        /* <DEDUP_REMOVED lines=19> */
.L_x_357:
[----:B------:R-:W-:Y:S05]  /*2280*/  BSYNC B0 ;  /* 0x0000000000007941 */ /* 0x000fea0003800000 */
.L_x_356:
        /* <DEDUP_REMOVED lines=39> */
.L_x_360:
[----:B--2---:R-:W2:Y:S04]  /*2500*/  LDG.E.STRONG.GPU R18, desc[UR8][R16.64] ;  /* 0x0000000810127981 */ /* 0x004ea8000c1ef900 */
[----:B--2---:R-:W-:Y:S01]  /*2510*/  CCTL.IVALL ;  /* 0x00000000ff00798f */ /* 0x004fe20002000000 */
[----:B------:R-:W-:Y:S05]  /*2520*/  YIELD ;  /* 0x0000000000007946 */ /* 0x000fea0003800000 */
[----:B------:R-:W-:-:S13]  /*2530*/  ISETP.NE.AND P0, PT, R18, R33, PT ;  /* 0x000000211200720c */ /* 0x000fda0003f05270 */
[----:B------:R-:W-:Y:S05]  /*2540*/  @P0 BRA `(.L_x_360) ;  /* 0xfffffffc00ec0947 */ /* 0x000fea000383ffff */
.L_x_359:
        /* <DEDUP_REMOVED lines=17> */
.L_x_364:
        /* <DEDUP_REMOVED lines=115> */
.L_x_363:
        /* <DEDUP_REMOVED lines=61> */
.L_x_365:
[----:B------:R-:W-:-:S13]  /*3160*/  ISETP.NE.OR P0, PT, R32, RZ, P0 ;  /* 0x000000ff2000720c */ /* 0x000fda0000705670 */
[----:B------:R-:W-:Y:S05]  /*3170*/  @!P0 BRA `(.L_x_361) ;  /* 0x00000000007c8947 */ /* 0x000fea0003800000 */
.L_x_362:
        /* <DEDUP_REMOVED lines=31> */
.L_x_361:
        /* <DEDUP_REMOVED lines=11> */
.L_x_367:
[----:B------:R-:W-:Y:S05]  /*3420*/  BSYNC B0 ;  /* 0x0000000000007941 */ /* 0x000fea0003800000 */
.L_x_366:
        /* <DEDUP_REMOVED lines=16> */
.L_x_358:
[----:B------:R-:W1:Y:S01]  /*3530*/  S2UR UR6, SR_CgaCtaId ;  /* 0x00000000000679c3 */ /* 0x000e620000008800 */
[----:B------:R-:W-:Y:S01]  /*3540*/  UMOV UR5, 0x400 ;  /* 0x0000040000057882 */ /* 0x000fe20000000000 */
[----:B------:R-:W-:Y:S01]  /*3550*/  ULDC.64 UR12, c[0x0][0x290] ;  /* 0x0000a400000c7ab9 */ /* 0x000fe20000000a00 */
[----:B--2---:R-:W-:Y:S02]  /*3560*/  SHF.L.U32 R21, R42, 0x10, RZ ;  /* 0x000000102a157819 */ /* 0x004fe400000006ff */
[----:B------:R-:W-:Y:S02]  /*3570*/  SHF.L.U32 R19, R8, 0x10, RZ ;  /* 0x0000001008137819 */ /* 0x000fe400000006ff */
[----:B------:R-:W-:Y:S02]  /*3580*/  ISETP.GE.U32.AND P0, PT, R47, UR12, PT ;  /* 0x0000000c2f007c0c */ /* 0x000fe4000bf06070 */
[----:B------:R-:W-:Y:S01]  /*3590*/  ISETP.GE.U32.AND P3, PT, R45, UR12, PT ;  /* 0x0000000c2d007c0c */ /* 0x000fe2000bf66070 */
[----:B------:R-:W-:Y:S01]  /*35a0*/  FADD.FTZ R18, -R14, R19 ;  /* 0x000000130e127221 */ /* 0x000fe20000010100 */
[----:B------:R-:W-:-:S02]  /*35b0*/  SHF.L.U32 R43, R43, 0x10, RZ ;  /* 0x000000102b2b7819 */ /* 0x000fc400000006ff */
[----:B------:R-:W-:Y:S02]  /*35c0*/  SHF.L.U32 R27, R27, 0x10, RZ ;  /* 0x000000101b1b7819 */ /* 0x000fe400000006ff */
[----:B------:R-:W-:Y:S01]  /*35d0*/  SHF.L.U32 R29, R38, 0x10, RZ ;  /* 0x00000010261d7819 */ /* 0x000fe200000006ff */
[C---:B------:R-:W-:Y:S01]  /*35e0*/  FADD.FTZ R38, -R14.reuse, R21 ;  /* 0x000000150e267221 */ /* 0x040fe20000010100 */
        /* <DEDUP_REMOVED lines=10> */
[C---:B------:R-:W-:Y:S01]  /*3690*/  ISETP.GT.U32.OR P0, PT, R51.reuse, 0x29f, P0 ;  /* 0x0000029f3300780c */ /* 0x040fe20000704470 */
[-C--:B------:R-:W-:Y:S01]  /*36a0*/  FMUL.FTZ R56, R38, R55.reuse ;  /* 0x0000003726387220 */ /* 0x080fe20000410000 */
[----:B------:R-:W-:Y:S01]  /*36b0*/  ISETP.GT.U32.OR P3, PT, R51, 0x29f, P3 ;  /* 0x0000029f3300780c */ /* 0x000fe20001f64470 */
[----:B------:R-:W-:Y:S01]  /*36c0*/  FMUL.FTZ R29, R18, R55 ;  /* 0x00000037121d7220 */ /* 0x000fe20000410000 */
[----:B------:R-:W-:-:S02]  /*36d0*/  SHF.L.U32 R41, R41, 0x10, RZ ;  /* 0x0000001029297819 */ /* 0x000fc400000006ff */
[----:B------:R0:W-:Y:S01]  /*36e0*/  @!P2 STS.64 [UR5+0xc8], R36 ;  /* 0x0000c824ff00a988 */ /* 0x0001e20008000a05 */
[----:B------:R-:W-:Y:S01]  /*36f0*/  BAR.SYNC.DEFER_BLOCKING 0x0 ;  /* 0x0000000000007b1d */ /* 0x000fe20000010000 */
[----:B------:R-:W-:Y:S02]  /*3700*/  ISETP.GE.U32.AND P2, PT, R46, UR12, PT ;  /* 0x0000000c2e007c0c */ /* 0x000fe4000bf46070 */
[----:B------:R-:W-:Y:S02]  /*3710*/  SHF.L.U32 R28, R28, 0x10, RZ ;  /* 0x000000101c1c7819 */ /* 0x000fe400000006ff */
[----:B------:R-:W-:Y:S01]  /*3720*/  ISETP.GE.AND.EX P2, PT, R11, UR13, PT, P2 ;  /* 0x0000000d0b007c0c */ /* 0x000fe2000bf46320 */
[C---:B0-----:R-:W-:Y:S01]  /*3730*/  FADD.FTZ R36, -R14.reuse, R27 ;  /* 0x0000001b0e247221 */ /* 0x041fe20000010100 */
[----:B------:R-:W-:Y:S02]  /*3740*/  FADD.FTZ R14, -R14, R23 ;  /* 0x000000170e0e7221 */ /* 0x000fe40000010100 */
[----:B------:R-:W-:Y:S01]  /*3750*/  ISETP.GT.U32.OR P2, PT, R51, 0x29f, P2 ;  /* 0x0000029f3300780c */ /* 0x000fe20001744470 */
[----:B------:R-:W0:Y:S01]  /*3760*/  LDS.64 R16, [UR5+0xc8] ;  /* 0x0000c805ff107984 */ /* 0x000e220008000a00 */
[----:B------:R-:W-:-:S02]  /*3770*/  ULDC UR5, c[0x0][0x2bc] ;  /* 0x0000af0000057ab9 */ /* 0x000fc40000000800 */
        /* <DEDUP_REMOVED lines=21> */
.L_x_368:
[----:B------:R-:W-:Y:S04]  /*38d0*/  BSSY B0, `(.L_x_369) ;  /* 0x0000014000007945 */ /* 0x000fe80003800000 */
[----:B------:R-:W-:Y:S05]  /*38e0*/  @!P1 BRA `(.L_x_370) ;  /* 0x0000000000489947 */ /* 0x000fea0003800000 */
        /* <DEDUP_REMOVED lines=18> */
.L_x_370:
[----:B------:R-:W-:Y:S05]  /*3a10*/  BSYNC B0 ;  /* 0x0000000000007941 */ /* 0x000fea0003800000 */
.L_x_369:
[----:B------:R-:W-:Y:S01]  /*3a20*/  SHF.L.U32 R17, R40, 0x10, RZ ;  /* 0x0000001028117819 */ /* 0x000fe200000006ff */
[-C--:B------:R-:W-:Y:S01]  /*3a30*/  FMUL.FTZ R34, R34, R55.reuse ;  /* 0x0000003722227220 */ /* 0x080fe20000410000 */
[----:B------:R-:W-:Y:S01]  /*3a40*/  SHF.L.U32 R26, R26, 0x10, RZ ;  /* 0x000000101a1a7819 */ /* 0x000fe200000006ff */
[----:B------:R-:W-:Y:S01]  /*3a50*/  FMUL.FTZ R36, R36, R55 ;  /* 0x0000003724247220 */ /* 0x000fe20000410000 */
        /* <DEDUP_REMOVED lines=19> */
.L_x_371:
        /* <DEDUP_REMOVED lines=10> */
[C---:B------:R-:W-:Y:S02]  /*3c30*/  IMAD R19, R47.reuse, UR13, R34 ;  /* 0x0000000d2f137c24 */ /* 0x040fe4000f8e0222 */
[-C--:B------:R-:W-:Y:S01]  /*3c40*/  FMUL.FTZ R26, R18, R55.reuse ;  /* 0x00000037121a7220 */ /* 0x080fe20000410000 */
[----:B------:R-:W-:Y:S01]  /*3c50*/  FMUL.FTZ R9, R28, R55 ;  /* 0x000000371c097220 */ /* 0x000fe20000410000 */
[----:B------:R-:W-:Y:S01]  /*3c60*/  IMAD.WIDE.U32 R16, R47, UR12, R16 ;  /* 0x0000000c2f107c25 */ /* 0x000fe2000f8e0010 */
[----:B------:R-:W-:-:S03]  /*3c70*/  ULDC.64 UR12, c[0x0][0x210] ;  /* 0x00008400000c7ab9 */ /* 0x000fc60000000a00 */
[----:B------:R-:W-:Y:S02]  /*3c80*/  F2FP.BF16.F32.PACK_AB R9, R9, R26 ;  /* 0x0000001a0909723e */ /* 0x000fe400000010ff */
[----:B------:R-:W-:Y:S02]  /*3c90*/  LEA R18, P0, R16, UR12, 0x1 ;  /* 0x0000000c10127c11 */ /* 0x000fe4000f8008ff */
[----:B------:R-:W-:-:S04]  /*3ca0*/  IADD3 R19, R17, R19, RZ ;  /* 0x0000001311137210 */ /* 0x000fc80007ffe0ff */
[----:B------:R-:W-:-:S05]  /*3cb0*/  LEA.HI.X R19, R16, UR13, R19, 0x1, P0 ;  /* 0x0000000d10137c11 */ /* 0x000fca00080f0c13 */
[----:B------:R1:W-:Y:S02]  /*3cc0*/  STG.E desc[UR8][R18.64], R9 ;  /* 0x0000000912007986 */ /* 0x0003e4000c101908 */
.L_x_373:
[----:B------:R-:W-:Y:S05]  /*3cd0*/  BSYNC B0 ;  /* 0x0000000000007941 */ /* 0x000fea0003800000 */
.L_x_372:
[----:B-1----:R-:W-:Y:S01]  /*3ce0*/  SHF.L.U32 R9, R12, 0x10, RZ ;  /* 0x000000100c097819 */ /* 0x002fe200000006ff */
[-C--:B------:R-:W-:Y:S01]  /*3cf0*/  FMUL.FTZ R30, R30, R55.reuse ;  /* 0x000000371e1e7220 */ /* 0x080fe20000410000 */
[----:B------:R-:W-:Y:S01]  /*3d00*/  SHF.L.U32 R24, R24, 0x10, RZ ;  /* 0x0000001018187819 */ /* 0x000fe200000006ff */
[----:B------:R-:W-:Y:S01]  /*3d10*/  FMUL.FTZ R32, R32, R55 ;  /* 0x0000003720207220 */ /* 0x000fe20000410000 */
[----:B------:R-:W-:Y:S06]  /*3d20*/  @!P4 BRA `(.L_x_374) ;  /* 0x000000000048c947 */ /* 0x000fec0003800000 */
[----:B------:R-:W-:Y:S01]  /*3d30*/  FFMA.FTZ R12, R30, R54, R53 ;  /* 0x000000361e0c7223 */ /* 0x000fe20000010035 */
[----:B------:R-:W-:-:S03]  /*3d40*/  FFMA.FTZ R16, R32, R15, R52 ;  /* 0x0000000f20107223 */ /* 0x000fc60000010034 */
[----:B------:R-:W-:Y:S01]  /*3d50*/  FMUL.FTZ R17, R12, -1.4426950216293334961 ;  /* 0xbfb8aa3b0c117820 */ /* 0x000fe20000410000 */
[----:B0-----:R-:W-:-:S05]  /*3d60*/  FMUL.FTZ R19, R16, -1.4426950216293334961 ;  /* 0xbfb8aa3b10137820 */ /* 0x001fca0000410000 */
        /* <DEDUP_REMOVED lines=14> */
.L_x_374:
[----:B------:R-:W-:Y:S04]  /*3e50*/  BSSY B0, `(.L_x_375) ;  /* 0x0000014000007945 */ /* 0x000fe80003800000 */
[----:B------:R-:W-:Y:S05]  /*3e60*/  @P2 BRA `(.L_x_376) ;  /* 0x0000000000482947 */ /* 0x000fea0003800000 */
        /* <DEDUP_REMOVED lines=9> */
[----:B0-----:R-:W-:-:S04]  /*3f00*/  IMAD.WIDE.U32 R18, R46, UR12, R16 ;  /* 0x0000000c2e127c25 */ /* 0x001fc8000f8e0010 */
        /* <DEDUP_REMOVED lines=8> */
.L_x_376:
[----:B------:R-:W-:Y:S05]  /*3f90*/  BSYNC B0 ;  /* 0x0000000000007941 */ /* 0x000fea0003800000 */
.L_x_375:
[----:B-1----:R-:W-:Y:S01]  /*3fa0*/  SHF.L.U32 R9, R10, 0x10, RZ ;  /* 0x000000100a097819 */ /* 0x002fe200000006ff */
[-C--:B0-----:R-:W-:Y:S01]  /*3fb0*/  FMUL.FTZ R18, R8, R55.reuse ;  /* 0x0000003708127220 */ /* 0x081fe20000410000 */
        /* <DEDUP_REMOVED lines=21> */
.L_x_377:
        /* <DEDUP_REMOVED lines=19> */
.L_x_379:
[----:B------:R-:W-:Y:S05]  /*4240*/  BSYNC B0 ;  /* 0x0000000000007941 */ /* 0x000fea0003800000 */
.L_x_378:
[----:B0-----:R-:W0:Y:S01]  /*4250*/  LDC R8, c[0x0][0x10] ;  /* 0x00000400ff087b82 */ /* 0x001e220000000800 */
[----:B------:R-:W-:Y:S02]  /*4260*/  IADD3 R44, R44, 0x1, RZ ;  /* 0x000000012c2c7810 */ /* 0x000fe40007ffe0ff */
[----:B0-----:R-:W-:-:S04]  /*4270*/  IADD3 R49, R8, R49, RZ ;  /* 0x0000003108317210 */ /* 0x001fc80007ffe0ff */
[----:B------:R-:W-:-:S13]  /*4280*/  ISETP.GE.AND P0, PT, R49, UR4, PT ;  /* 0x0000000431007c0c */ /* 0x000fda000bf06270 */
[----:B------:R-:W-:Y:S05]  /*4290*/  @!P0 BRA `(.L_x_380) ;  /* 0xffffffc0001c8947 */ /* 0x000fea000383ffff */
.L_x_345:
        /* <DEDUP_REMOVED lines=19> */
.L_x_382:
[----:B------:R-:W-:Y:S05]  /*43d0*/  BSYNC B0 ;  /* 0x0000000000007941 */ /* 0x000fea0003800000 */
.L_x_381:
        /* <DEDUP_REMOVED lines=11> */
.L_x_384:
[----:B------:R-:W2:Y:S04]  /*4490*/  LDG.E.STRONG.GPU R5, desc[UR8][R2.64] ;  /* 0x0000000802057981 */ /* 0x000ea8000c1ef900 */
[----:B--2---:R-:W-:Y:S01]  /*44a0*/  CCTL.IVALL ;  /* 0x00000000ff00798f */ /* 0x004fe20002000000 */
[----:B------:R-:W-:Y:S05]  /*44b0*/  YIELD ;  /* 0x0000000000007946 */ /* 0x000fea0003800000 */
[----:B------:R-:W-:-:S13]  /*44c0*/  ISETP.NE.AND P0, PT, R5, R0, PT ;  /* 0x000000000500720c */ /* 0x000fda0003f05270 */
[----:B------:R-:W-:Y:S05]  /*44d0*/  @P0 BRA `(.L_x_384) ;  /* 0xfffffffc00ec0947 */ /* 0x000fea000383ffff */
.L_x_383:
        /* <DEDUP_REMOVED lines=24> */
.L_x_385:
[----:B------:R-:W-:-:S04]  /*4660*/  LEA R6, P0, R51, UR4, 0x2 ;  /* 0x0000000433067c11 */ /* 0x000fc8000f8010ff */
[----:B------:R-:W-:Y:S02]  /*4670*/  LEA.HI.X R7, R51, UR5, R0, 0x2, P0 ;  /* 0x0000000533077c11 */ /* 0x000fe400080f1400 */
[-C--:B------:R-:W-:Y:S02]  /*4680*/  LEA R8, P0, R18, R6.reuse, 0x2 ;  /* 0x0000000612087211 */ /* 0x080fe400078010ff */
[-C--:B------:R-:W-:Y:S01]  /*4690*/  LEA R12, P2, R27, R6.reuse, 0x2 ;  /* 0x000000061b0c7211 */ /* 0x080fe200078410ff */
[----:B------:R-:W2:Y:S01]  /*46a0*/  LDG.E R0, desc[UR8][R6.64] ;  /* 0x0000000806007981 */ /* 0x000ea2000c1e1900 */
[----:B------:R-:W-:Y:S02]  /*46b0*/  LEA R10, P1, R22, R6, 0x2 ;  /* 0x00000006160a7211 */ /* 0x000fe400078210ff */
[C---:B------:R-:W-:Y:S02]  /*46c0*/  IADD3.X R9, R7.reuse, R31, RZ, P0, !PT ;  /* 0x0000001f07097210 */ /* 0x040fe400007fe4ff */
[----:B------:R-:W-:-:S02]  /*46d0*/  IADD3.X R13, R7, R29, RZ, P2, !PT ;  /* 0x0000001d070d7210 */ /* 0x000fc400017fe4ff */
[----:B------:R-:W-:Y:S02]  /*46e0*/  IADD3.X R11, R23, R7, RZ, P1, !PT ;  /* 0x00000007170b7210 */ /* 0x000fe40000ffe4ff */
        /* <DEDUP_REMOVED lines=8> */
[----:B--2---:R-:W-:Y:S02]  /*4770*/  F2FP.BF16.F32.PACK_AB R19, R9, R0 ;  /* 0x000000000913723e */ /* 0x004fe400000010ff */
[----:B------:R-:W-:Y:S02]  /*4780*/  SHF.R.S32.HI R0, RZ, 0x1f, R51 ;  /* 0x0000001fff007819 */ /* 0x000fe40000011433 */
[----:B---3--:R-:W-:Y:S01]  /*4790*/  F2FP.BF16.F32.PACK_AB R21, R13, R10 ;  /* 0x0000000a0d15723e */ /* 0x008fe200000010ff */
[----:B------:R2:W-:Y:S04]  /*47a0*/  STG.E desc[UR8][R2.64], R19 ;  /* 0x0000001302007986 */ /* 0x0005e8000c101908 */
[----:B------:R2:W-:Y:S01]  /*47b0*/  STG.E desc[UR8][R4.64], R21 ;  /* 0x0000001504007986 */ /* 0x0005e2000c101908 */
[----:B------:R-:W-:-:S13]  /*47c0*/  ISETP.GT.AND.EX P0, PT, R25, R0, PT, P0 ;  /* 0x000000001900720c */ /* 0x000fda0003f04300 */
[----:B--2---:R-:W-:Y:S05]  /*47d0*/  @P0 BRA `(.L_x_385) ;  /* 0xfffffffc00a00947 */ /* 0x004fea000383ffff */
[----:B------:R-:W-:Y:S05]  /*47e0*/  EXIT ;  /* 0x000000000000794d */ /* 0x000fea0003800000 */
.L_x_386:
        /* <DEDUP_REMOVED lines=9> */
.L_x_5118:


//--------------------- .text._Z35group_norm_nhwc_bwd_one_pass_kernelI11Bf16IOBf16WLi128ELi84ELi672EEv26Group_norm_nhwc_bwd_params --------------------------
	.section	.text._Z35group_norm_nhwc_bwd_one_pass_kernelI11Bf16IOBf16WLi128ELi84ELi672EEv26Group_norm_nhwc_bwd_params,"ax",@progbits
	.align	128
        .global         _Z35group_norm_nhwc_bwd_one_pass_kernelI11Bf16IOBf16WLi128ELi84ELi672EEv26Group_norm_nhwc_bwd_params
        .type           _Z35group_norm_nhwc_bwd_one_pass_kernelI11Bf16IOBf16WLi128ELi84ELi672EEv26Group_norm_nhwc_bwd_params,@function
        .size           _Z35group_norm_nhwc_bwd_one_pass_kernelI11Bf16IOBf16WLi128ELi84ELi672EEv26Group_norm_nhwc_bwd_params,(.L_x_5119 - _Z35group_norm_nhwc_bwd_one_pass_kernelI11Bf16IOBf16WLi128ELi84ELi672EEv26Group_norm_nhwc_bwd_params)
        .other          _Z35group_norm_nhwc_bwd_one_pass_kernelI11Bf16IOBf16WLi128ELi84ELi672EEv26Group_norm_nhwc_bwd_params,@"STO_CUDA_ENTRY STV_DEFAULT"
_Z35group_norm_nhwc_bwd_one_pass_kernelI11Bf16IOBf16WLi128ELi84ELi672EEv26Group_norm_nhwc_bwd_params:
.text._Z35group_norm_nhwc_bwd_one_pass_kernelI11Bf16IOBf16WLi128ELi84ELi672EEv26Group_norm_nhwc_bwd_params:
        /* <DEDUP_REMOVED lines=54> */
.L_x_438:
[----:B0-----:R-:W0:Y:S01]  /*0360*/  LDC R10, c[0x0][0x2a0] ;  /* 0x0000a800ff0a7b82 */ /* 0x001e220000000800 */
[----:B------:R-:W-:Y:S01]  /*0370*/  ISETP.LE.AND P4, PT, RZ, UR6, PT ;  /* 0x00000006ff007c0c */ /* 0x000fe2000bf83270 */
[----:B------:R-:W-:Y:S01]  /*0380*/  ULDC.64 UR18, c[0x0][0x290] ;  /* 0x0000a40000127ab9 */ /* 0x000fe20000000a00 */
[----:B------:R-:W-:Y:S01]  /*0390*/  SHF.R.S32.HI R15, RZ, 0x1f, R57 ;  /* 0x0000001fff0f7819 */ /* 0x000fe20000011439 */
[----:B------:R-:W-:Y:S01]  /*03a0*/  ULDC.64 UR12, c[0x0][0x298] ;  /* 0x0000a600000c7ab9 */ /* 0x000fe20000000a00 */
[----:B------:R-:W-:Y:S02]  /*03b0*/  SHF.R.S32.HI R23, RZ, 0x1f, R56 ;  /* 0x0000001fff177819 */ /* 0x000fe40000011438 */
[----:B------:R-:W-:Y:S01]  /*03c0*/  CS2R R48, SRZ ;  /* 0x0000000000307805 */ /* 0x000fe2000001ff00 */
[----:B------:R-:W1:Y:S08]  /*03d0*/  @P1 LDC.64 R18, c[0x0][0x288] ;  /* 0x0000a200ff121b82 */ /* 0x000e700000000a00 */
        /* <DEDUP_REMOVED lines=28> */
[----:B------:R-:W-:-:S02]  /*05a0*/  ISETP.GT.U32.OR P3, PT, R59, 0x29f, P3 ;  /* 0x0000029f3b00780c */ /* 0x000fc40001f64470 */
[----:B------:R-:W-:Y:S02]  /*05b0*/  @P5 IADD3 R5, R5, 0x1, RZ ;  /* 0x0000000105055810 */ /* 0x000fe40007ffe0ff */
[----:B------:R-:W-:Y:S02]  /*05c0*/  SEL R4, R7, R4, !P2 ;  /* 0x0000000407047207 */ /* 0x000fe40005000000 */
[----:B------:R-:W-:Y:S02]  /*05d0*/  @!P0 IADD3 R5, -R5, RZ, RZ ;  /* 0x000000ff05058210 */ /* 0x000fe40007ffe1ff */
[----:B------:R-:W-:Y:S01]  /*05e0*/  ISETP.GE.U32.AND P4, PT, R56, UR18, PT ;  /* 0x0000001238007c0c */ /* 0x000fe2000bf86070 */
[----:B------:R-:W-:Y:S01]  /*05f0*/  IMAD R25, R4, 0x54, RZ ;  /* 0x0000005404197824 */ /* 0x000fe200078e02ff */
[----:B------:R-:W-:Y:S02]  /*0600*/  SEL R5, R7, R5, !P2 ;  /* 0x0000000507057207 */ /* 0x000fe40005000000 */
[----:B------:R-:W-:Y:S01]  /*0610*/  ISETP.GE.AND.EX P4, PT, R23, UR19, PT, P4 ;  /* 0x0000001317007c0c */ /* 0x000fe2000bf86340 */
[----:B------:R-:W0:Y:S01]  /*0620*/  @!P3 LDC.64 R6, c[0x0][0x288] ;  /* 0x0000a200ff06bb82 */ /* 0x000e220000000a00 */
[----:B------:R-:W-:-:S02]  /*0630*/  SHF.R.S32.HI R10, RZ, 0x1f, R60 ;  /* 0x0000001fff0a7819 */ /* 0x000fc4000001143c */
[----:B------:R-:W-:Y:S02]  /*0640*/  IADD3 R62, P0, R60, R25, RZ ;  /* 0x000000193c3e7210 */ /* 0x000fe40007f1e0ff */
[----:B------:R-:W-:Y:S02]  /*0650*/  SHF.R.S32.HI R8, RZ, 0x1f, R5 ;  /* 0x0000001fff087819 */ /* 0x000fe40000011405 */
[----:B------:R-:W-:Y:S01]  /*0660*/  ISETP.GT.U32.OR P4, PT, R59, 0x29f, P4 ;  /* 0x0000029f3b00780c */ /* 0x000fe20002784470 */
[----:B------:R-:W3:Y:S01]  /*0670*/  @!P3 LDC.64 R16, c[0x0][0x230] ;  /* 0x00008c00ff10bb82 */ /* 0x000ee20000000a00 */
[----:B------:R-:W-:Y:S01]  /*0680*/  LEA.HI.X.SX32 R63, R25, R10, 0x1, P0 ;  /* 0x0000000a193f7211 */ /* 0x000fe200000f0eff */
[----:B------:R-:W-:Y:S01]  /*0690*/  IMAD R8, R8, UR12, RZ ;  /* 0x0000000c08087c24 */ /* 0x000fe2000f8e02ff */
[----:B------:R-:W-:-:S03]  /*06a0*/  ISETP.GE.U32.AND P0, PT, R55, UR18, PT ;  /* 0x0000001237007c0c */ /* 0x000fc6000bf06070 */
[C---:B------:R-:W-:Y:S02]  /*06b0*/  IMAD R65, R5.reuse, UR13, R8 ;  /* 0x0000000d05417c24 */ /* 0x040fe4000f8e0208 */
[----:B------:R-:W4:Y:S01]  /*06c0*/  @P1 LDC.64 R10, c[0x0][0x230] ;  /* 0x00008c00ff0a1b82 */ /* 0x000f220000000a00 */
[----:B------:R-:W-:Y:S01]  /*06d0*/  IMAD.WIDE.U32 R62, R5, UR12, R62 ;  /* 0x0000000c053e7c25 */ /* 0x000fe2000f8e003e */
[----:B------:R-:W-:Y:S01]  /*06e0*/  HFMA2.MMA R50, -RZ, RZ, 0, 0 ;  /* 0x00000000ff327435 */ /* 0x000fe200000001ff */
[----:B------:R-:W-:Y:S02]  /*06f0*/  ULDC.64 UR12, c[0x0][0x248] ;  /* 0x00009200000c7ab9 */ /* 0x000fe40000000a00 */
[----:B-1----:R-:W-:Y:S01]  /*0700*/  @P1 IMAD R5, R3, R18, RZ ;  /* 0x0000001203051224 */ /* 0x002fe200078e02ff */
[----:B------:R-:W-:Y:S02]  /*0710*/  IADD3 R65, R63, R65, RZ ;  /* 0x000000413f417210 */ /* 0x000fe40007ffe0ff */
[----:B------:R-:W-:Y:S01]  /*0720*/  @P1 MOV R64, R62 ;  /* 0x0000003e00401202 */ /* 0x000fe20000000f00 */
[----:B------:R-:W1:Y:S01]  /*0730*/  @!P4 LDC.64 R8, c[0x0][0x288] ;  /* 0x0000a200ff08cb82 */ /* 0x000e620000000a00 */
[----:B------:R-:W-:Y:S01]  /*0740*/  @P1 IMAD R19, R58, R19, R5 ;  /* 0x000000133a131224 */ /* 0x000fe200078e0205 */
[----:B------:R-:W-:Y:S01]  /*0750*/  SHF.R.S32.HI R5, RZ, 0x1f, R55 ;  /* 0x0000001fff057819 */ /* 0x000fe20000011437 */
[----:B0-----:R-:W-:-:S02]  /*0760*/  @!P3 IMAD R14, R15, R6, RZ ;  /* 0x000000060f0eb224 */ /* 0x001fc400078e02ff */
[----:B------:R-:W-:Y:S01]  /*0770*/  @P1 IMAD.WIDE.U32 R12, R58, R18, R64 ;  /* 0x000000123a0c1225 */ /* 0x000fe200078e0040 */
[----:B------:R-:W-:-:S03]  /*0780*/  ISETP.GE.AND.EX P0, PT, R5, UR19, PT, P0 ;  /* 0x0000001305007c0c */ /* 0x000fc6000bf06300 */
[----:B------:R-:W-:Y:S01]  /*0790*/  @!P3 IMAD R29, R57, R7, R14 ;  /* 0x00000007391db224 */ /* 0x000fe200078e020e */
[----:B------:R-:W-:Y:S01]  /*07a0*/  @P1 IADD3 R13, R13, R19, RZ ;  /* 0x000000130d0d1210 */ /* 0x000fe20007ffe0ff */
[----:B------:R-:W0:Y:S01]  /*07b0*/  @!P3 LDC.64 R14, c[0x0][0x228] ;  /* 0x00008a00ff0ebb82 */ /* 0x000e220000000a00 */
[C---:B------:R-:W-:Y:S02]  /*07c0*/  @P1 SHF.L.U32 R27, R12.reuse, 0x1, RZ ;  /* 0x000000010c1b1819 */ /* 0x040fe400000006ff */
[----:B------:R-:W-:Y:S02]  /*07d0*/  @P1 SHF.L.U64.HI R24, R12, 0x1, R13 ;  /* 0x000000010c181819 */ /* 0x000fe4000001020d */
[----:B------:R-:W-:Y:S02]  /*07e0*/  @!P3 MOV R12, R62 ;  /* 0x0000003e000cb202 */ /* 0x000fe40000000f00 */
[----:B------:R-:W-:Y:S02]  /*07f0*/  @!P3 MOV R13, R65 ;  /* 0x00000041000db202 */ /* 0x000fe40000000f00 */
[----:B----4-:R-:W-:-:S02]  /*0800*/  @P1 IADD3 R18, P2, R27, R10, RZ ;  /* 0x0000000a1b121210 */ /* 0x010fc40007f5e0ff */
[----:B------:R-:W-:Y:S01]  /*0810*/  ISETP.GT.U32.OR P0, PT, R59, 0x29f, P0 ;  /* 0x0000029f3b00780c */ /* 0x000fe20000704470 */
[----:B------:R-:W-:Y:S01]  /*0820*/  @!P3 IMAD.WIDE.U32 R6, R57, R6, R12 ;  /* 0x000000063906b225 */ /* 0x000fe200078e000c */
[C---:B------:R-:W-:Y:S01]  /*0830*/  @P1 IADD3.X R19, R24.reuse, R11, RZ, P2, !PT ;  /* 0x0000000b18131210 */ /* 0x040fe200017fe4ff */
[----:B------:R-:W4:Y:S01]  /*0840*/  @!P4 LDC.64 R12, c[0x0][0x230] ;  /* 0x00008c00ff0ccb82 */ /* 0x000f220000000a00 */
[----:B--2---:R-:W-:Y:S01]  /*0850*/  @P1 IADD3 R20, P2, R27, R20, RZ ;  /* 0x000000141b141210 */ /* 0x004fe20007f5e0ff */
[----:B-1----:R-:W-:Y:S01]  /*0860*/  @!P4 IMAD R23, R23, R8, RZ ;  /* 0x000000081717c224 */ /* 0x002fe200078e02ff */
[----:B------:R-:W-:Y:S01]  /*0870*/  @!P3 IADD3 R7, R7, R29, RZ ;  /* 0x0000001d0707b210 */ /* 0x000fe20007ffe0ff */
[----:B------:R1:W5:Y:S01]  /*0880*/  @P1 LDG.E R49, desc[UR14][R18.64] ;  /* 0x0000000e12311981 */ /* 0x000362000c1e1900 */
[----:B------:R-:W-:Y:S01]  /*0890*/  @P1 IADD3.X R21, R24, R21, RZ, P2, !PT ;  /* 0x0000001518151210 */ /* 0x000fe200017fe4ff */
[----:B------:R-:W-:Y:S01]  /*08a0*/  @!P4 IMAD R29, R56, R9, R23 ;  /* 0x00000009381dc224 */ /* 0x000fe200078e0217 */
[----:B------:R-:W-:Y:S01]  /*08b0*/  @!P3 SHF.L.U32 R27, R6, 0x1, RZ ;  /* 0x00000001061bb819 */ /* 0x000fe200000006ff */
[----:B------:R-:W2:Y:S01]  /*08c0*/  @!P4 LDC.64 R10, c[0x0][0x228] ;  /* 0x00008a00ff0acb82 */ /* 0x000ea20000000a00 */
[----:B------:R-:W-:-:S02]  /*08d0*/  SHF.R.S32.HI R23, RZ, 0x1f, R54 ;  /* 0x0000001fff177819 */ /* 0x000fc40000011436 */
[----:B------:R-:W-:Y:S02]  /*08e0*/  CS2R R46, SRZ ;  /* 0x00000000002e7805 */ /* 0x000fe4000001ff00 */
[----:B------:R-:W-:Y:S02]  /*08f0*/  ISETP.GE.U32.AND P2, PT, R54, UR18, PT ;  /* 0x0000001236007c0c */ /* 0x000fe4000bf46070 */
[----:B------:R-:W-:Y:S02]  /*0900*/  CS2R R44, SRZ ;  /* 0x00000000002c7805 */ /* 0x000fe4000001ff00 */
[----:B------:R-:W-:Y:S01]  /*0910*/  @!P3 SHF.L.U64.HI R22, R6, 0x1, R7 ;  /* 0x000000010616b819 */ /* 0x000fe20000010207 */
[----:B------:R-:W-:Y:S01]  /*0920*/  UIMAD.WIDE UR12, UR6, 0x8, UR12 ;  /* 0x00000008060c78a5 */ /* 0x000fe2000f8e020c */
[----:B-1----:R-:W-:Y:S01]  /*0930*/  @!P4 MOV R18, R62 ;  /* 0x0000003e0012c202 */ /* 0x002fe20000000f00 */
[----:B------:R-:W1:Y:S01]  /*0940*/  @!P0 LDC.64 R6, c[0x0][0x288] ;  /* 0x0000a200ff068b82 */ /* 0x000e620000000a00 */
[----:B------:R-:W-:-:S02]  /*0950*/  @!P4 MOV R19, R65 ;  /* 0x000000410013c202 */ /* 0x000fc40000000f00 */
[----:B------:R-:W-:Y:S02]  /*0960*/  SHF.R.S32.HI R31, RZ, 0x1f, R52 ;  /* 0x0000001fff1f7819 */ /* 0x000fe40000011434 */
[----:B------:R-:W-:Y:S02]  /*0970*/  CS2R R42, SRZ ;  /* 0x00000000002a7805 */ /* 0x000fe4000001ff00 */
[----:B---3--:R-:W-:Y:S01]  /*0980*/  @!P3 IADD3 R16, P5, R27, R16, RZ ;  /* 0x000000101b10b210 */ /* 0x008fe20007fbe0ff */
[----:B------:R-:W-:Y:S01]  /*0990*/  @!P4 IMAD.WIDE.U32 R8, R56, R8, R18 ;  /* 0x000000083808c225 */ /* 0x000fe200078e0012 */
[----:B------:R-:W-:Y:S01]  /*09a0*/  ISETP.GE.AND.EX P2, PT, R23, UR19, PT, P2 ;  /* 0x0000001317007c0c */ /* 0x000fe2000bf46320 */
[----:B------:R-:W5:Y:S01]  /*09b0*/  @P1 LDG.E R48, desc[UR14][R20.64] ;  /* 0x0000000e14301981 */ /* 0x000f62000c1e1900 */
[----:B------:R-:W-:Y:S02]  /*09c0*/  @!P3 IADD3.X R17, R22, R17, RZ, P5, !PT ;  /* 0x000000111611b210 */ /* 0x000fe40002ffe4ff */
[----:B------:R-:W-:-:S02]  /*09d0*/  ISETP.GT.U32.OR P2, PT, R59, 0x29f, P2 ;  /* 0x0000029f3b00780c */ /* 0x000fc40001744470 */
[----:B0-----:R-:W-:Y:S01]  /*09e0*/  @!P3 IADD3 R14, P5, R27, R14, RZ ;  /* 0x0000000e1b0eb210 */ /* 0x001fe20007fbe0ff */
[----:B------:R-:W5:Y:S01]  /*09f0*/  @!P3 LDG.E R50, desc[UR14][R16.64] ;  /* 0x0000000e1032b981 */ /* 0x000f62000c1e1900 */
[----:B------:R-:W-:Y:S02]  /*0a00*/  @!P4 IADD3 R19, R9, R29, RZ ;  /* 0x0000001d0913c210 */ /* 0x000fe40007ffe0ff */
[----:B------:R-:W-:Y:S02]  /*0a10*/  @!P4 SHF.L.U32 R9, R8, 0x1, RZ ;  /* 0x000000010809c819 */ /* 0x000fe400000006ff */
[----:B------:R-:W-:Y:S02]  /*0a20*/  @!P3 IADD3.X R15, R22, R15, RZ, P5, !PT ;  /* 0x0000000f160fb210 */ /* 0x000fe40002ffe4ff */
[----:B------:R-:W-:Y:S02]  /*0a30*/  @!P4 SHF.L.U64.HI R8, R8, 0x1, R19 ;  /* 0x000000010808c819 */ /* 0x000fe40000010213 */
[C---:B----4-:R-:W-:Y:S01]  /*0a40*/  @!P4 IADD3 R12, P5, R9.reuse, R12, RZ ;  /* 0x0000000c090cc210 */ /* 0x050fe20007fbe0ff */
[----:B------:R0:W5:Y:S01]  /*0a50*/  @!P3 LDG.E R47, desc[UR14][R14.64] ;  /* 0x0000000e0e2fb981 */ /* 0x000162000c1e1900 */
[----:B--2---:R-:W-:Y:S01]  /*0a60*/  @!P4 IADD3 R10, P6, R9, R10, RZ ;  /* 0x0000000a090ac210 */ /* 0x004fe20007fde0ff */
[----:B------:R-:W2:Y:S01]  /*0a70*/  @!P0 LDC.64 R18, c[0x0][0x230] ;  /* 0x00008c00ff128b82 */ /* 0x000ea20000000a00 */
[----:B------:R-:W-:-:S02]  /*0a80*/  @!P4 IADD3.X R13, R8, R13, RZ, P5, !PT ;  /* 0x0000000d080dc210 */ /* 0x000fc40002ffe4ff */
[----:B------:R-:W-:Y:S02]  /*0a90*/  @!P4 IADD3.X R11, R8, R11, RZ, P6, !PT ;  /* 0x0000000b080bc210 */ /* 0x000fe400037fe4ff */
[----:B------:R-:W-:Y:S01]  /*0aa0*/  SHF.R.S32.HI R27, RZ, 0x1f, R53 ;  /* 0x0000001fff1b7819 */ /* 0x000fe20000011435 */
[----:B------:R3:W5:Y:S02]  /*0ab0*/  @!P4 LDG.E R45, desc[UR14][R12.64] ;  /* 0x0000000e0c2dc981 */ /* 0x000764000c1e1900 */
[----:B------:R-:W4:Y:S01]  /*0ac0*/  @!P2 LDC.64 R8, c[0x0][0x288] ;  /* 0x0000a200ff08ab82 */ /* 0x000f220000000a00 */
[----:B------:R-:W-:Y:S01]  /*0ad0*/  ISETP.GE.U32.AND P3, PT, R53, UR18, PT ;  /* 0x0000001235007c0c */ /* 0x000fe2000bf66070 */
[----:B-1----:R-:W-:Y:S01]  /*0ae0*/  @!P0 IMAD R22, R5, R6, RZ ;  /* 0x0000000605168224 */ /* 0x002fe200078e02ff */
[----:B0-----:R-:W-:Y:S01]  /*0af0*/  @!P0 MOV R14, R62 ;  /* 0x0000003e000e8202 */ /* 0x001fe20000000f00 */
[----:B------:R0:W5:Y:S01]  /*0b00*/  @!P4 LDG.E R44, desc[UR14][R10.64] ;  /* 0x0000000e0a2cc981 */ /* 0x000162000c1e1900 */
[----:B---3--:R-:W-:-:S03]  /*0b10*/  MOV R12, UR12 ;  /* 0x0000000c000c7c02 */ /* 0x008fc60008000f00 */
[----:B------:R-:W1:Y:S01]  /*0b20*/  @!P0 LDC.64 R16, c[0x0][0x228] ;  /* 0x00008a00ff108b82 */ /* 0x000e620000000a00 */
[----:B------:R-:W-:Y:S02]  /*0b30*/  MOV R13, UR13 ;  /* 0x0000000d000d7c02 */ /* 0x000fe40008000f00 */
[----:B------:R-:W-:Y:S02]  /*0b40*/  ISETP.GE.AND.EX P3, PT, R27, UR19, PT, P3 ;  /* 0x000000131b007c0c */ /* 0x000fe4000bf66330 */
[----:B------:R-:W-:Y:S02]  /*0b50*/  @!P0 MOV R15, R65 ;  /* 0x00000041000f8202 */ /* 0x000fe40000000f00 */
[----:B------:R-:W3:Y:S01]  /*0b60*/  LDG.E.64 R12, desc[UR14][R12.64] ;  /* 0x0000000e0c0c7981 */ /* 0x000ee2000c1e1b00 */
[----:B------:R-:W-:Y:S01]  /*0b70*/  ISETP.GT.U32.OR P3, PT, R59, 0x29f, P3 ;  /* 0x0000029f3b00780c */ /* 0x000fe20001f64470 */
[C---:B------:R-:W-:Y:S02]  /*0b80*/  @!P0 IMAD R5, R55.reuse, R7, R22 ;  /* 0x0000000737058224 */ /* 0x040fe400078e0216 */
[----:B------:R-:W-:Y:S01]  /*0b90*/  @!P0 IMAD.WIDE.U32 R6, R55, R6, R14 ;  /* 0x0000000637068225 */ /* 0x000fe200078e000e */
[----:B------:R-:W-:Y:S01]  /*0ba0*/  ISETP.GE.U32.AND P4, PT, R52, UR18, PT ;  /* 0x0000001234007c0c */ /* 0x000fe2000bf86070 */
[----:B------:R-:W1:Y:S03]  /*0bb0*/  @!P2 LDC.64 R14, c[0x0][0x228] ;  /* 0x00008a00ff0eab82 */ /* 0x000e660000000a00 */
[----:B------:R-:W-:Y:S01]  /*0bc0*/  @!P0 IADD3 R7, R7, R5, RZ ;  /* 0x0000000507078210 */ /* 0x000fe20007ffe0ff */
[----:B----4-:R-:W-:Y:S01]  /*0bd0*/  @!P2 IMAD R23, R23, R8, RZ ;  /* 0x000000081717a224 */ /* 0x010fe200078e02ff */
[----:B------:R-:W-:-:S02]  /*0be0*/  ISETP.GE.AND.EX P4, PT, R31, UR19, PT, P4 ;  /* 0x000000131f007c0c */ /* 0x000fc4000bf86340 */
[C---:B------:R-:W-:Y:S01]  /*0bf0*/  @!P0 SHF.L.U32 R5, R6.reuse, 0x1, RZ ;  /* 0x0000000106058819 */ /* 0x040fe200000006ff */
[----:B0-----:R-:W0:Y:S01]  /*0c00*/  @!P3 LDC.64 R10, c[0x0][0x288] ;  /* 0x0000a200ff0abb82 */ /* 0x001e220000000a00 */
[----:B------:R-:W-:Y:S01]  /*0c10*/  @!P0 SHF.L.U64.HI R24, R6, 0x1, R7 ;  /* 0x0000000106188819 */ /* 0x000fe20000010207 */
[----:B------:R-:W-:Y:S01]  /*0c20*/  @!P2 IMAD R9, R54, R9, R23 ;  /* 0x000000093609a224 */ /* 0x000fe200078e0217 */
[----:B------:R-:W-:Y:S02]  /*0c30*/  ISETP.GT.U32.OR P4, PT, R59, 0x29f, P4 ;  /* 0x0000029f3b00780c */ /* 0x000fe40002784470 */
[----:B--2---:R-:W-:-:S03]  /*0c40*/  @!P0 IADD3 R18, P6, R5, R18, RZ ;  /* 0x0000001205128210 */ /* 0x004fc60007fde0ff */
[----:B------:R-:W2:Y:S01]  /*0c50*/  @!P2 LDC.64 R6, c[0x0][0x230] ;  /* 0x00008c00ff06ab82 */ /* 0x000ea20000000a00 */
[----:B------:R-:W-:Y:S02]  /*0c60*/  @!P2 MOV R22, R62 ;  /* 0x0000003e0016a202 */ /* 0x000fe40000000f00 */
[----:B------:R-:W-:Y:S02]  /*0c70*/  @!P2 MOV R23, R65 ;  /* 0x000000410017a202 */ /* 0x000fe40000000f00 */
[----:B-1----:R-:W-:Y:S02]  /*0c80*/  @!P0 IADD3 R16, P5, R5, R16, RZ ;  /* 0x0000001005108210 */ /* 0x002fe40007fbe0ff */
[----:B------:R-:W-:Y:S01]  /*0c90*/  @!P0 IADD3.X R19, R24, R19, RZ, P6, !PT ;  /* 0x0000001318138210 */ /* 0x000fe200037fe4ff */
[----:B------:R-:W-:Y:S01]  /*0ca0*/  @!P2 IMAD.WIDE.U32 R22, R54, R8, R22 ;  /* 0x000000083616a225 */ /* 0x000fe200078e0016 */
[----:B------:R-:W-:Y:S01]  /*0cb0*/  SHF.R.S32.HI R5, RZ, 0x1f, R51 ;  /* 0x0000001fff057819 */ /* 0x000fe20000011433 */
[----:B------:R-:W1:Y:S01]  /*0cc0*/  @!P3 LDC.64 R20, c[0x0][0x228] ;  /* 0x00008a00ff14bb82 */ /* 0x000e620000000a00 */
[----:B------:R-:W-:Y:S01]  /*0cd0*/  ISETP.GE.U32.AND P6, PT, R51, UR18, PT ;  /* 0x0000001233007c0c */ /* 0x000fe2000bfc6070 */
[----:B------:R-:W5:Y:S01]  /*0ce0*/  @!P0 LDG.E R46, desc[UR14][R18.64] ;  /* 0x0000000e122e8981 */ /* 0x000f62000c1e1900 */
[----:B------:R-:W-:-:S02]  /*0cf0*/  @!P0 IADD3.X R17, R24, R17, RZ, P5, !PT ;  /* 0x0000001118118210 */ /* 0x000fc40002ffe4ff */
[----:B------:R-:W-:Y:S02]  /*0d00*/  ISETP.GE.AND.EX P5, PT, R5, UR19, PT, P6 ;  /* 0x0000001305007c0c */ /* 0x000fe4000bfa6360 */
[----:B------:R-:W-:Y:S01]  /*0d10*/  @!P2 IADD3 R23, R23, R9, RZ ;  /* 0x000000091717a210 */ /* 0x000fe20007ffe0ff */
[----:B------:R4:W5:Y:S01]  /*0d20*/  @!P0 LDG.E R43, desc[UR14][R16.64] ;  /* 0x0000000e102b8981 */ /* 0x000962000c1e1900 */
[----:B------:R-:W1:Y:S01]  /*0d30*/  @!P4 LDC.64 R8, c[0x0][0x288] ;  /* 0x0000a200ff08cb82 */ /* 0x000e620000000a00 */
[----:B------:R-:W-:Y:S02]  /*0d40*/  ISETP.GT.U32.OR P5, PT, R59, 0x29f, P5 ;  /* 0x0000029f3b00780c */ /* 0x000fe40002fa4470 */
[C---:B------:R-:W-:Y:S02]  /*0d50*/  @!P2 SHF.L.U32 R33, R22.reuse, 0x1, RZ ;  /* 0x000000011621a819 */ /* 0x040fe400000006ff */
[----:B------:R-:W-:Y:S01]  /*0d60*/  @!P2 SHF.L.U64.HI R24, R22, 0x1, R23 ;  /* 0x000000011618a819 */ /* 0x000fe20000010217 */
[----:B0-----:R-:W-:-:S02]  /*0d70*/  @!P3 IMAD R30, R27, R10, RZ ;  /* 0x0000000a1b1eb224 */ /* 0x001fc400078e02ff */
[----:B------:R-:W0:Y:S01]  /*0d80*/  @!P3 LDC.64 R22, c[0x0][0x230] ;  /* 0x00008c00ff16bb82 */ /* 0x000e220000000a00 */
[----:B----4-:R-:W-:Y:S02]  /*0d90*/  @!P3 MOV R16, R62 ;  /* 0x0000003e0010b202 */ /* 0x010fe40000000f00 */
[----:B------:R-:W-:Y:S02]  /*0da0*/  @!P3 MOV R17, R65 ;  /* 0x000000410011b202 */ /* 0x000fe40000000f00 */
[C---:B--2---:R-:W-:Y:S02]  /*0db0*/  @!P2 IADD3 R28, P6, R33.reuse, R6, RZ ;  /* 0x00000006211ca210 */ /* 0x044fe40007fde0ff */
[----:B------:R-:W-:Y:S01]  /*0dc0*/  @!P2 IADD3 R26, P0, R33, R14, RZ ;  /* 0x0000000e211aa210 */ /* 0x000fe20007f1e0ff */
[C---:B------:R-:W-:Y:S01]  /*0dd0*/  @!P3 IMAD R33, R53.reuse, R11, R30 ;  /* 0x0000000b3521b224 */ /* 0x040fe200078e021e */
[C---:B------:R-:W-:Y:S01]  /*0de0*/  @!P2 IADD3.X R29, R24.reuse, R7, RZ, P6, !PT ;  /* 0x00000007181da210 */ /* 0x040fe200037fe4ff */
[----:B------:R-:W-:Y:S01]  /*0df0*/  @!P3 IMAD.WIDE.U32 R10, R53, R10, R16 ;  /* 0x0000000a350ab225 */ /* 0x000fe200078e0010 */
[----:B------:R-:W2:Y:S01]  /*0e00*/  @!P5 LDC.64 R6, c[0x0][0x288] ;  /* 0x0000a200ff06db82 */ /* 0x000ea20000000a00 */
[----:B------:R-:W-:-:S03]  /*0e10*/  @!P2 IADD3.X R27, R24, R15, RZ, P0, !PT ;  /* 0x0000000f181ba210 */ /* 0x000fc600007fe4ff */
[----:B------:R-:W-:Y:S02]  /*0e20*/  @!P3 IADD3 R15, R11, R33, RZ ;  /* 0x000000210b0fb210 */ /* 0x000fe40007ffe0ff */
[----:B------:R-:W-:Y:S02]  /*0e30*/  CS2R R40, SRZ ;  /* 0x0000000000287805 */ /* 0x000fe4000001ff00 */
[----:B------:R-:W-:Y:S02]  /*0e40*/  @!P4 MOV R14, R62 ;  /* 0x0000003e000ec202 */ /* 0x000fe40000000f00 */
[C---:B------:R-:W-:Y:S01]  /*0e50*/  @!P3 SHF.L.U64.HI R24, R10.reuse, 0x1, R15 ;  /* 0x000000010a18b819 */ /* 0x040fe2000001020f */
[----:B------:R-:W4:Y:S01]  /*0e60*/  @!P4 LDC.64 R18, c[0x0][0x230] ;  /* 0x00008c00ff12cb82 */ /* 0x000f220000000a00 */
[----:B------:R-:W-:Y:S01]  /*0e70*/  @!P4 MOV R15, R65 ;  /* 0x00000041000fc202 */ /* 0x000fe20000000f00 */
[----:B-1----:R-:W-:Y:S01]  /*0e80*/  @!P4 IMAD R31, R31, R8, RZ ;  /* 0x000000081f1fc224 */ /* 0x002fe200078e02ff */
[----:B------:R-:W-:Y:S01]  /*0e90*/  @!P3 SHF.L.U32 R11, R10, 0x1, RZ ;  /* 0x000000010a0bb819 */ /* 0x000fe200000006ff */
[----:B------:R1:W5:Y:S02]  /*0ea0*/  @!P2 LDG.E R41, desc[UR14][R28.64] ;  /* 0x0000000e1c29a981 */ /* 0x000364000c1e1900 */
[----:B------:R-:W-:-:S02]  /*0eb0*/  @!P4 IMAD R31, R52, R9, R31 ;  /* 0x00000009341fc224 */ /* 0x000fc400078e021f */
[----:B------:R-:W-:Y:S01]  /*0ec0*/  @!P4 IMAD.WIDE.U32 R14, R52, R8, R14 ;  /* 0x00000008340ec225 */ /* 0x000fe200078e000e */
[----:B------:R2:W5:Y:S01]  /*0ed0*/  @!P2 LDG.E R40, desc[UR14][R26.64] ;  /* 0x0000000e1a28a981 */ /* 0x000562000c1e1900 */
[----:B------:R-:W4:Y:S01]  /*0ee0*/  @!P4 LDC.64 R16, c[0x0][0x228] ;  /* 0x00008a00ff10cb82 */ /* 0x000f220000000a00 */
[C---:B0-----:R-:W-:Y:S02]  /*0ef0*/  @!P3 IADD3 R22, P0, R11.reuse, R22, RZ ;  /* 0x000000160b16b210 */ /* 0x041fe40007f1e0ff */
[----:B------:R-:W-:Y:S02]  /*0f00*/  @!P3 IADD3 R20, P2, R11, R20, RZ ;  /* 0x000000140b14b210 */ /* 0x000fe40007f5e0ff */
[----:B------:R-:W-:-:S03]  /*0f10*/  @!P4 IADD3 R15, R15, R31, RZ ;  /* 0x0000001f0f0fc210 */ /* 0x000fc60007ffe0ff */
[----:B------:R-:W0:Y:S01]  /*0f20*/  @!P5 LDC.64 R8, c[0x0][0x230] ;  /* 0x00008c00ff08db82 */ /* 0x000e220000000a00 */
[C---:B------:R-:W-:Y:S02]  /*0f30*/  @!P3 IADD3.X R23, R24.reuse, R23, RZ, P0, !PT ;  /* 0x000000171817b210 */ /* 0x040fe400007fe4ff */
[----:B------:R-:W-:-:S05]  /*0f40*/  @!P3 IADD3.X R21, R24, R21, RZ, P2, !PT ;  /* 0x000000151815b210 */ /* 0x000fca00017fe4ff */
[----:B------:R-:W0:Y:S01]  /*0f50*/  @!P5 LDC.64 R10, c[0x0][0x228] ;  /* 0x00008a00ff0adb82 */ /* 0x000e220000000a00 */
[C---:B-1----:R-:W-:Y:S01]  /*0f60*/  @!P4 SHF.L.U32 R29, R14.reuse, 0x1, RZ ;  /* 0x000000010e1dc819 */ /* 0x042fe200000006ff */
[----:B--2---:R-:W-:Y:S01]  /*0f70*/  @!P5 IMAD R26, R5, R6, RZ ;  /* 0x00000006051ad224 */ /* 0x004fe200078e02ff */
[----:B------:R-:W-:Y:S01]  /*0f80*/  @!P4 SHF.L.U64.HI R24, R14, 0x1, R15 ;  /* 0x000000010e18c819 */ /* 0x000fe2000001020f */
[----:B------:R-:W5:Y:S01]  /*0f90*/  @!P3 LDG.E R42, desc[UR14][R22.64] ;  /* 0x0000000e162ab981 */ /* 0x000f62000c1e1900 */
[----:B------:R-:W-:Y:S02]  /*0fa0*/  @!P5 MOV R14, R62 ;  /* 0x0000003e000ed202 */ /* 0x000fe40000000f00 */
[----:B------:R-:W-:Y:S01]  /*0fb0*/  @!P5 MOV R15, R65 ;  /* 0x00000041000fd202 */ /* 0x000fe20000000f00 */
[C---:B------:R-:W-:Y:S02]  /*0fc0*/  @!P5 IMAD R27, R51.reuse, R7, R26 ;  /* 0x00000007331bd224 */ /* 0x040fe400078e021a */
[----:B------:R-:W-:Y:S01]  /*0fd0*/  @!P5 IMAD.WIDE.U32 R6, R51, R6, R14 ;  /* 0x000000063306d225 */ /* 0x000fe200078e000e */
[----:B------:R-:W-:Y:S01]  /*0fe0*/  HFMA2.MMA R15, -RZ, RZ, 0, 0 ;  /* 0x00000000ff0f7435 */ /* 0x000fe200000001ff */
[----:B----4-:R-:W-:-:S03]  /*0ff0*/  @!P4 IADD3 R18, P0, R29, R18, RZ ;  /* 0x000000121d12c210 */ /* 0x010fc60007f1e0ff */
[----:B------:R-:W-:Y:S02]  /*1000*/  @!P5 IADD3 R27, R7, R27, RZ ;  /* 0x0000001b071bd210 */ /* 0x000fe40007ffe0ff */
[----:B------:R-:W-:Y:S02]  /*1010*/  @!P5 SHF.L.U32 R7, R6, 0x1, RZ ;  /* 0x000000010607d819 */ /* 0x000fe400000006ff */
[----:B------:R-:W-:Y:S02]  /*1020*/  @!P4 IADD3.X R19, R24, R19, RZ, P0, !PT ;  /* 0x000000131813c210 */ /* 0x000fe400007fe4ff */
[----:B------:R-:W-:Y:S01]  /*1030*/  @!P4 IADD3 R16, P0, R29, R16, RZ ;  /* 0x000000101d10c210 */ /* 0x000fe20007f1e0ff */
[----:B------:R-:W5:Y:S01]  /*1040*/  @!P3 LDG.E R15, desc[UR14][R20.64] ;  /* 0x0000000e140fb981 */ /* 0x000f62000c1e1900 */
[----:B------:R-:W-:Y:S02]  /*1050*/  @!P5 SHF.L.U64.HI R14, R6, 0x1, R27 ;  /* 0x00000001060ed819 */ /* 0x000fe4000001021b */
[----:B0-----:R-:W-:-:S02]  /*1060*/  @!P5 IADD3 R8, P2, R7, R8, RZ ;  /* 0x000000080708d210 */ /* 0x001fc40007f5e0ff */
[----:B------:R-:W-:Y:S02]  /*1070*/  @!P5 IADD3 R10, P3, R7, R10, RZ ;  /* 0x0000000a070ad210 */ /* 0x000fe40007f7e0ff */
[----:B------:R-:W-:Y:S02]  /*1080*/  CS2R R6, SRZ ;  /* 0x0000000000067805 */ /* 0x000fe4000001ff00 */
[----:B------:R-:W-:Y:S02]  /*1090*/  MOV R5, RZ ;  /* 0x000000ff00057202 */ /* 0x000fe40000000f00 */
[----:B------:R-:W-:-:S04]  /*10a0*/  @!P4 IADD3.X R17, R24, R17, RZ, P0, !PT ;  /* 0x000000111811c210 */ /* 0x000fc800007fe4ff */
[----:B------:R-:W5:Y:S04]  /*10b0*/  @!P4 LDG.E R5, desc[UR14][R18.64] ;  /* 0x0000000e1205c981 */ /* 0x000f68000c1e1900 */
[----:B------:R-:W5:Y:S01]  /*10c0*/  @!P4 LDG.E R6, desc[UR14][R16.64] ;  /* 0x0000000e1006c981 */ /* 0x000f62000c1e1900 */
[C---:B------:R-:W-:Y:S02]  /*10d0*/  @!P5 IADD3.X R9, R14.reuse, R9, RZ, P2, !PT ;  /* 0x000000090e09d210 */ /* 0x040fe400017fe4ff */
[----:B------:R-:W-:Y:S01]  /*10e0*/  @!P5 IADD3.X R11, R14, R11, RZ, P3, !PT ;  /* 0x0000000b0e0bd210 */ /* 0x000fe20001ffe4ff */
[----:B------:R-:W-:Y:S01]  /*10f0*/  HFMA2.MMA R14, -RZ, RZ, 0, 0 ;  /* 0x00000000ff0e7435 */ /* 0x000fe200000001ff */
[----:B------:R-:W-:Y:S01]  /*1100*/  UMOV UR18, 0x3f800000 ;  /* 0x3f80000000127882 */ /* 0x000fe20000000000 */
[----:B------:R-:W-:Y:S02]  /*1110*/  BSSY B0, `(.L_x_388) ;  /* 0x0000022000007945 */ /* 0x000fe40003800000 */
        /* <DEDUP_REMOVED lines=22> */
[----:B0-----:R-:W-:-:S05]  /*1280*/  IMAD.WIDE R12, R25, 0x2, R12 ;  /* 0x00000002190c7825 */ /* 0x001fca00078e020c */
[----:B------:R-:W2:Y:S01]  /*1290*/  LDG.E.U16 R11, desc[UR14][R12.64+0x2] ;  /* 0x0000020e0c0b7981 */ /* 0x000ea2000c1e1500 */
[----:B-1----:R-:W-:-:S04]  /*12a0*/  @P0 LEA R16, P2, R25, R16, 0x1 ;  /* 0x0000001019100211 */ /* 0x002fc800078408ff */
[----:B------:R-:W-:Y:S02]  /*12b0*/  @P0 LEA.HI.X R17, R25, R17, R8, 0x1, P2 ;  /* 0x0000001119110211 */ /* 0x000fe400010f0c08 */
[----:B------:R-:W3:Y:S04]  /*12c0*/  LDG.E.U16 R8, desc[UR14][R12.64] ;  /* 0x0000000e0c087981 */ /* 0x000ee8000c1e1500 */
[----:B------:R-:W4:Y:S04]  /*12d0*/  @P0 LDG.E.U16 R19, desc[UR14][R16.64] ;  /* 0x0000000e10130981 */ /* 0x000f28000c1e1500 */
[----:B------:R-:W4:Y:S01]  /*12e0*/  @P0 LDG.E.U16 R18, desc[UR14][R16.64+0x2] ;  /* 0x0000020e10120981 */ /* 0x000f22000c1e1500 */
[----:B--2---:R-:W-:-:S02]  /*12f0*/  SHF.L.U32 R11, R11, 0x10, RZ ;  /* 0x000000100b0b7819 */ /* 0x004fc400000006ff */
[----:B---3--:R-:W-:Y:S02]  /*1300*/  SHF.L.U32 R8, R8, 0x10, RZ ;  /* 0x0000001008087819 */ /* 0x008fe400000006ff */
[----:B----4-:R-:W-:Y:S02]  /*1310*/  @P0 SHF.L.U32 R9, R19, 0x10, RZ ;  /* 0x0000001013090819 */ /* 0x010fe400000006ff */
[----:B------:R-:W-:-:S07]  /*1320*/  @P0 SHF.L.U32 R10, R18, 0x10, RZ ;  /* 0x00000010120a0819 */ /* 0x000fce00000006ff */
.L_x_389:
[----:B------:R-:W-:Y:S05]  /*1330*/  BSYNC B0 ;  /* 0x0000000000007941 */ /* 0x000fea0003800000 */
.L_x_388:
[----:B------:R-:W-:Y:S02]  /*1340*/  ISETP.NE.AND P5, PT, RZ, UR17, PT ;  /* 0x00000011ff007c0c */ /* 0x000fe4000bfa5270 */
[C---:B-----5:R-:W-:Y:S02]  /*1350*/  PRMT R12, R49.reuse, 0x7632, R12 ;  /* 0x00007632310c7816 */ /* 0x060fe4000000000c */
        /* <DEDUP_REMOVED lines=36> */
.L_x_390:
        /* <DEDUP_REMOVED lines=26> */
.L_x_391:
[----:B------:R-:W-:Y:S01]  /*1740*/  FFMA.FTZ R27, R13, R23, R16 ;  /* 0x000000170d1b7223 */ /* 0x000fe20000010010 */
[----:B------:R-:W-:Y:S01]  /*1750*/  FADD.FTZ R16, RZ, R19 ;  /* 0x00000013ff107221 */ /* 0x000fe20000010000 */
[----:B------:R-:W-:Y:S01]  /*1760*/  FADD.FTZ R24, R23, R12 ;  /* 0x0000000c17187221 */ /* 0x000fe20000010000 */
[----:B------:R-:W-:Y:S01]  /*1770*/  FFMA.FTZ R12, R13, R18, RZ ;  /* 0x000000120d0c7223 */ /* 0x000fe200000100ff */
[----:B------:R-:W-:Y:S01]  /*1780*/  FADD.FTZ R13, RZ, R18 ;  /* 0x00000012ff0d7221 */ /* 0x000fe20000010000 */
[----:B------:R-:W-:Y:S01]  /*1790*/  FADD.FTZ R23, R16, R17 ;  /* 0x0000001110177221 */ /* 0x000fe20000010000 */
[----:B------:R-:W-:Y:S01]  /*17a0*/  FMUL.FTZ R25, R17, R8 ;  /* 0x0000000811197220 */ /* 0x000fe20000410000 */
        /* <DEDUP_REMOVED lines=10> */
[C---:B------:R-:W-:Y:S01]  /*1850*/  PRMT R18, R44.reuse, 0x7632, R18 ;  /* 0x000076322c127816 */ /* 0x040fe20000000012 */
        /* <DEDUP_REMOVED lines=25> */
.L_x_392:
[----:B------:R-:W-:Y:S01]  /*19f0*/  FMUL.FTZ R18, R22, R8 ;  /* 0x0000000816127220 */ /* 0x000fe20000410000 */
[----:B------:R-:W-:Y:S01]  /*1a00*/  FADD.FTZ R25, R20, R25 ;  /* 0x0000001914197221 */ /* 0x000fe20000010000 */
[--C-:B------:R-:W-:Y:S01]  /*1a10*/  FADD.FTZ R13, R23, R22.reuse ;  /* 0x00000016170d7221 */ /* 0x100fe20000010000 */
[----:B------:R-:W-:Y:S01]  /*1a20*/  FFMA.FTZ R19, R32, R22, R19 ;  /* 0x0000001620137223 */ /* 0x000fe20000010013 */
[----:B------:R-:W-:Y:S01]  /*1a30*/  PRMT R22, R46, 0x7632, R22 ;  /* 0x000076322e167816 */ /* 0x000fe20000000016 */
[----:B------:R-:W-:Y:S01]  /*1a40*/  FFMA.FTZ R20, R32, R18, R33 ;  /* 0x0000001220147223 */ /* 0x000fe20000010021 */
[----:B------:R-:W-:Y:S01]  /*1a50*/  FADD.FTZ R26, R25, R18 ;  /* 0x00000012191a7221 */ /* 0x000fe20000010000 */
[----:B------:R-:W-:Y:S01]  /*1a60*/  FMUL.FTZ R21, R16, R11 ;  /* 0x0000000b10157220 */ /* 0x000fe20000410000 */
[----:B------:R-:W-:Y:S01]  /*1a70*/  SHF.L.U32 R18, R46, 0x10, RZ ;  /* 0x000000102e127819 */ /* 0x000fe200000006ff */
[----:B------:R-:W-:Y:S01]  /*1a80*/  FFMA.FTZ R17, R34, R16, R17 ;  /* 0x0000001022117223 */ /* 0x000fe20000010011 */
[----:B------:R-:W-:Y:S01]  /*1a90*/  SHF.L.U32 R22, R22, 0x10, RZ ;  /* 0x0000001016167819 */ /* 0x000fe200000006ff */
[--C-:B------:R-:W-:Y:S01]  /*1aa0*/  FFMA.FTZ R33, R34, R21, R20.reuse ;  /* 0x0000001522217223 */ /* 0x100fe20000010014 */
[----:B------:R-:W-:Y:S01]  /*1ab0*/  PRMT R20, R43, 0x7632, R20 ;  /* 0x000076322b147816 */ /* 0x000fe20000000014 */
[----:B------:R-:W-:-:S02]  /*1ac0*/  FADD.FTZ R24, R18, -UR13 ;  /* 0x8000000d12187e21 */ /* 0x000fc40008010000 */
        /* <DEDUP_REMOVED lines=24> */
.L_x_393:
[----:B------:R-:W-:Y:S01]  /*1c50*/  FMUL.FTZ R27, R22, R8 ;  /* 0x00000008161b7220 */ /* 0x000fe20000410000 */
[----:B------:R-:W-:Y:S01]  /*1c60*/  FADD.FTZ R26, R21, R26 ;  /* 0x0000001a151a7221 */ /* 0x000fe20000010000 */
[C---:B------:R-:W-:Y:S01]  /*1c70*/  PRMT R21, R41.reuse, 0x7632, R21 ;  /* 0x0000763229157816 */ /* 0x040fe20000000015 */
[----:B------:R-:W-:Y:S01]  /*1c80*/  FMUL.FTZ R30, R18, R11 ;  /* 0x0000000b121e7220 */ /* 0x000fe20000410000 */
[----:B------:R-:W-:Y:S01]  /*1c90*/  FFMA.FTZ R25, R24, R27, R33 ;  /* 0x0000001b18197223 */ /* 0x000fe20000010021 */
[----:B------:R-:W-:Y:S01]  /*1ca0*/  SHF.L.U32 R23, R41, 0x10, RZ ;  /* 0x0000001029177819 */ /* 0x000fe200000006ff */
[----:B------:R-:W-:Y:S01]  /*1cb0*/  FADD.FTZ R27, R26, R27 ;  /* 0x0000001b1a1b7221 */ /* 0x000fe20000010000 */
[----:B------:R-:W-:Y:S02]  /*1cc0*/  SHF.L.U32 R26, R21, 0x10, RZ ;  /* 0x00000010151a7819 */ /* 0x000fe400000006ff */
[C---:B------:R-:W-:Y:S01]  /*1cd0*/  PRMT R28, R40.reuse, 0x7632, R28 ;  /* 0x00007632281c7816 */ /* 0x040fe2000000001c */
[----:B------:R-:W-:Y:S01]  /*1ce0*/  FADD.FTZ R23, R23, -UR13 ;  /* 0x8000000d17177e21 */ /* 0x000fe20008010000 */
[----:B------:R-:W-:Y:S01]  /*1cf0*/  SHF.L.U32 R21, R40, 0x10, RZ ;  /* 0x0000001028157819 */ /* 0x000fe200000006ff */
[----:B------:R-:W-:Y:S01]  /*1d00*/  FADD.FTZ R31, R26, -UR13 ;  /* 0x8000000d1a1f7e21 */ /* 0x000fe20008010000 */
[----:B------:R-:W-:Y:S01]  /*1d10*/  PRMT R29, R42, 0x7632, R29 ;  /* 0x000076322a1d7816 */ /* 0x000fe2000000001d */
        /* <DEDUP_REMOVED lines=22> */
.L_x_394:
[----:B------:R-:W-:Y:S01]  /*1e80*/  FADD.FTZ R32, R30, R27 ;  /* 0x0000001b1e207221 */ /* 0x000fe20000010000 */
[----:B------:R-:W-:Y:S01]  /*1e90*/  FFMA.FTZ R31, R20, R30, R25 ;  /* 0x0000001e141f7223 */ /* 0x000fe20000010019 */
[----:B------:R-:W-:Y:S01]  /*1ea0*/  SHF.L.U32 R27, R42, 0x10, RZ ;  /* 0x000000102a1b7819 */ /* 0x000fe200000006ff */
[----:B------:R-:W-:Y:S01]  /*1eb0*/  FMUL.FTZ R25, R21, R8 ;  /* 0x0000000815197220 */ /* 0x000fe20000410000 */
[----:B------:R-:W-:Y:S01]  /*1ec0*/  SHF.L.U32 R30, R29, 0x10, RZ ;  /* 0x000000101d1e7819 */ /* 0x000fe200000006ff */
[----:B------:R-:W-:Y:S02]  /*1ed0*/  FMUL.FTZ R36, R28, R11 ;  /* 0x0000000b1c247220 */ /* 0x000fe40000410000 */
[--C-:B------:R-:W-:Y:S01]  /*1ee0*/  FFMA.FTZ R34, R26, R25, R31.reuse ;  /* 0x000000191a227223 */ /* 0x100fe2000001001f */
[----:B------:R-:W-:Y:S01]  /*1ef0*/  FADD.FTZ R27, R27, -UR13 ;  /* 0x8000000d1b1b7e21 */ /* 0x000fe20008010000 */
[----:B------:R-:W-:Y:S01]  /*1f00*/  PRMT R31, R15, 0x7632, R31 ;  /* 0x000076320f1f7816 */ /* 0x000fe2000000001f */
[----:B------:R-:W-:Y:S01]  /*1f10*/  FADD.FTZ R33, R30, -UR13 ;  /* 0x8000000d1e217e21 */ /* 0x000fe20008010000 */
[----:B------:R-:W-:Y:S01]  /*1f20*/  FADD.FTZ R29, R32, R25 ;  /* 0x00000019201d7221 */ /* 0x000fe20000010000 */
        /* <DEDUP_REMOVED lines=23> */
.L_x_395:
[----:B------:R-:W-:Y:S01]  /*20a0*/  FFMA.FTZ R33, R23, R36, R34 ;  /* 0x0000002417217223 */ /* 0x000fe20000010022 */
[----:B------:R-:W-:Y:S01]  /*20b0*/  FMUL.FTZ R31, R25, R8 ;  /* 0x00000008191f7220 */ /* 0x000fe20000410000 */
[--C-:B------:R-:W-:Y:S01]  /*20c0*/  FADD.FTZ R36, R36, R29.reuse ;  /* 0x0000001d24247221 */ /* 0x100fe20000010000 */
[C---:B------:R-:W-:Y:S01]  /*20d0*/  PRMT R29, R5.reuse, 0x7632, R29 ;  /* 0x00007632051d7816 */ /* 0x040fe2000000001d */
[----:B------:R-:W-:Y:S01]  /*20e0*/  FMUL.FTZ R35, R30, R11 ;  /* 0x0000000b1e237220 */ /* 0x000fe20000410000 */
[----:B------:R-:W-:Y:S01]  /*20f0*/  FFMA.FTZ R34, R32, R31, R33 ;  /* 0x0000001f20227223 */ /* 0x000fe20000010021 */
[----:B------:R-:W-:Y:S01]  /*2100*/  FADD.FTZ R36, R36, R31 ;  /* 0x0000001f24247221 */ /* 0x000fe20000010000 */
[----:B------:R-:W-:Y:S02]  /*2110*/  SHF.L.U32 R31, R5, 0x10, RZ ;  /* 0x00000010051f7819 */ /* 0x000fe400000006ff */
[----:B------:R-:W-:Y:S01]  /*2120*/  SHF.L.U32 R29, R29, 0x10, RZ ;  /* 0x000000101d1d7819 */ /* 0x000fe200000006ff */
[--C-:B------:R-:W-:Y:S01]  /*2130*/  FFMA.FTZ R33, R27, R35, R34.reuse ;  /* 0x000000231b217223 */ /* 0x100fe20000010022 */
[C---:B------:R-:W-:Y:S01]  /*2140*/  PRMT R34, R6.reuse, 0x7632, R34 ;  /* 0x0000763206227816 */ /* 0x040fe20000000022 */
[----:B------:R-:W-:Y:S01]  /*2150*/  FADD.FTZ R31, R31, -UR13 ;  /* 0x8000000d1f1f7e21 */ /* 0x000fe20008010000 */
[----:B------:R-:W-:Y:S01]  /*2160*/  FADD.FTZ R35, R35, R36 ;  /* 0x0000002423237221 */ /* 0x000fe20000010000 */
        /* <DEDUP_REMOVED lines=24> */
.L_x_396:
[----:B------:R-:W-:Y:S01]  /*22f0*/  FMUL.FTZ R38, R29, R8 ;  /* 0x000000081d267220 */ /* 0x000fe20000410000 */
[----:B------:R-:W-:-:S03]  /*2300*/  SHF.L.U32 R37, R14, 0x10, RZ ;  /* 0x000000100e257819 */ /* 0x000fc600000006ff */
[----:B------:R-:W-:Y:S01]  /*2310*/  FFMA.FTZ R66, R36, R38, R33 ;  /* 0x0000002624427223 */ /* 0x000fe20000010021 */
[----:B------:R-:W-:Y:S01]  /*2320*/  FADD.FTZ R33, R12, R16 ;  /* 0x000000100c217221 */ /* 0x000fe20000010000 */
[----:B------:R-:W-:Y:S01]  /*2330*/  FADD.FTZ R38, R35, R38 ;  /* 0x0000002623267221 */ /* 0x000fe20000010000 */
[----:B------:R-:W-:Y:S01]  /*2340*/  PRMT R12, R14, 0x7632, R12 ;  /* 0x000076320e0c7816 */ /* 0x000fe2000000000c */
[----:B------:R-:W-:-:S03]  /*2350*/  FMUL.FTZ R35, R34, R11 ;  /* 0x0000000b22237220 */ /* 0x000fc60000410000 */
[----:B------:R-:W-:Y:S01]  /*2360*/  SHF.L.U32 R12, R12, 0x10, RZ ;  /* 0x000000100c0c7819 */ /* 0x000fe200000006ff */
[----:B------:R-:W-:Y:S01]  /*2370*/  FFMA.FTZ R16, R31, R35, R66 ;  /* 0x000000231f107223 */ /* 0x000fe20000010042 */
[----:B------:R-:W-:Y:S01]  /*2380*/  FADD.FTZ R35, R35, R38 ;  /* 0x0000002623237221 */ /* 0x000fe20000010000 */
        /* <DEDUP_REMOVED lines=26> */
.L_x_397:
        /* <DEDUP_REMOVED lines=29> */
[----:B------:R-:W-:Y:S01]  /*2700*/  BSSY B0, `(.L_x_398) ;  /* 0x0000058000007945 */ /* 0x000fe20003800000 */
[----:B------:R-:W-:Y:S01]  /*2710*/  FADD.FTZ R18, R22, R37 ;  /* 0x0000002516127221 */ /* 0x000fe20000010000 */
[----:B0-----:R-:W-:Y:S01]  /*2720*/  ULEA UR11, UR19, UR11, 0x18 ;  /* 0x0000000b130b7291 */ /* 0x001fe2000f8ec03f */
[----:B------:R-:W-:Y:S01]  /*2730*/  FFMA.FTZ R17, R39, R12, R20 ;  /* 0x0000000c27117223 */ /* 0x000fe20000010014 */
        /* <DEDUP_REMOVED lines=19> */
[----:B------:R-:W-:Y:S02]  /*2870*/  ISETP.GT.AND P0, PT, R0, 0xf, PT ;  /* 0x0000000f0000780c */ /* 0x000fe40003f04270 */
[----:B------:R-:W-:Y:S01]  /*2880*/  LEA R61, R59, UR11, 0x4 ;  /* 0x0000000b3b3d7c11 */ /* 0x000fe2000f8e20ff */
[----:B------:R-:W1:Y:S10]  /*2890*/  SHFL.DOWN PT, R13, R66, 0x10, 0x1f ;  /* 0x0a001f00420d7f89 */ /* 0x000e7400000e0000 */
[----:B0-----:R-:W-:Y:S01]  /*28a0*/  @!P0 FADD.FTZ R35, R35, R16 ;  /* 0x0000001023238221 */ /* 0x001fe20000010000 */
[----:B------:R-:W-:Y:S01]  /*28b0*/  FFMA.FTZ R16, R38, R37, R19 ;  /* 0x0000002526107223 */ /* 0x000fe20000010013 */
[----:B------:R-:W-:Y:S01]  /*28c0*/  FADD.FTZ R19, R33, R12 ;  /* 0x0000000c21137221 */ /* 0x000fe20000010000 */
[----:B-1----:R-:W-:Y:S01]  /*28d0*/  @!P0 FADD.FTZ R66, R66, R13 ;  /* 0x0000000d42428221 */ /* 0x002fe20000010000 */
[----:B------:R-:W-:-:S02]  /*28e0*/  ISETP.NE.AND P0, PT, R0, RZ, PT ;  /* 0x000000ff0000720c */ /* 0x000fc40003f05270 */
[----:B------:R-:W-:Y:S01]  /*28f0*/  MOV R12, R35 ;  /* 0x00000023000c7202 */ /* 0x000fe20000000f00 */
[----:B------:R0:W-:Y:S01]  /*2900*/  STS.128 [R61], R16 ;  /* 0x000000103d007388 */ /* 0x0001e20000000c00 */
[----:B------:R-:W-:-:S09]  /*2910*/  MOV R13, R66 ;  /* 0x00000042000d7202 */ /* 0x000fd20000000f00 */
        /* <DEDUP_REMOVED lines=54> */
.L_x_399:
[----:B------:R-:W-:Y:S05]  /*2c80*/  BSYNC B0 ;  /* 0x0000000000007941 */ /* 0x000fea0003800000 */
.L_x_398:
        /* <DEDUP_REMOVED lines=78> */
.L_x_401:
[----:B------:R-:W-:Y:S05]  /*3170*/  BSYNC B0 ;  /* 0x0000000000007941 */ /* 0x000fea0003800000 */
.L_x_400:
        /* <DEDUP_REMOVED lines=21> */
.L_x_403:
[----:B------:R-:W-:Y:S05]  /*32d0*/  BSYNC B0 ;  /* 0x0000000000007941 */ /* 0x000fea0003800000 */
.L_x_402:
        /* <DEDUP_REMOVED lines=47> */
.L_x_406:
[----:B------:R-:W2:Y:S04]  /*35d0*/  LDG.E.STRONG.GPU R18, desc[UR14][R16.64] ;  /* 0x0000000e10127981 */ /* 0x000ea8000c1ef900 */
[----:B--2---:R-:W-:Y:S01]  /*35e0*/  CCTL.IVALL ;  /* 0x00000000ff00798f */ /* 0x004fe20002000000 */
[----:B------:R-:W-:Y:S05]  /*35f0*/  YIELD ;  /* 0x0000000000007946 */ /* 0x000fea0003800000 */
[----:B------:R-:W-:-:S13]  /*3600*/  ISETP.NE.AND P0, PT, R18, R21, PT ;  /* 0x000000151200720c */ /* 0x000fda0003f05270 */
[----:B------:R-:W-:Y:S05]  /*3610*/  @P0 BRA `(.L_x_406) ;  /* 0xfffffffc00ec0947 */ /* 0x000fea000383ffff */
.L_x_405:
        /* <DEDUP_REMOVED lines=17> */
.L_x_410:
        /* <DEDUP_REMOVED lines=115> */
.L_x_409:
        /* <DEDUP_REMOVED lines=61> */
.L_x_411:
[----:B------:R-:W-:-:S13]  /*4230*/  ISETP.NE.OR P0, PT, R38, RZ, P0 ;  /* 0x000000ff2600720c */ /* 0x000fda0000705670 */
[----:B------:R-:W-:Y:S05]  /*4240*/  @!P0 BRA `(.L_x_407) ;  /* 0x00000000007c8947 */ /* 0x000fea0003800000 */
.L_x_408:
        /* <DEDUP_REMOVED lines=31> */
.L_x_407:
        /* <DEDUP_REMOVED lines=11> */
.L_x_413:
[----:B------:R-:W-:Y:S05]  /*44f0*/  BSYNC B0 ;  /* 0x0000000000007941 */ /* 0x000fea0003800000 */
.L_x_412:
        /* <DEDUP_REMOVED lines=16> */
.L_x_404:
        /* <DEDUP_REMOVED lines=10> */
[----:B------:R-:W-:Y:S01]  /*46a0*/  FMUL.FTZ R66, R49, UR18 ;  /* 0x0000001231427c20 */ /* 0x000fe20008410000 */
        /* <DEDUP_REMOVED lines=32> */
.L_x_414:
        /* <DEDUP_REMOVED lines=20> */
.L_x_416:
[----:B------:R-:W-:Y:S05]  /*49f0*/  BSYNC B0 ;  /* 0x0000000000007941 */ /* 0x000fea0003800000 */
.L_x_415:
        /* <DEDUP_REMOVED lines=29> */
.L_x_417:
        /* <DEDUP_REMOVED lines=20> */
.L_x_419:
[----:B------:R-:W-:Y:S05]  /*4d10*/  BSYNC B0 ;  /* 0x0000000000007941 */ /* 0x000fea0003800000 */
.L_x_418:
        /* <DEDUP_REMOVED lines=33> */
.L_x_420:
        /* <DEDUP_REMOVED lines=20> */
.L_x_422:
[----:B------:R-:W-:Y:S05]  /*5070*/  BSYNC B0 ;  /* 0x0000000000007941 */ /* 0x000fea0003800000 */
.L_x_421:
        /* <DEDUP_REMOVED lines=29> */
.L_x_423:
        /* <DEDUP_REMOVED lines=20> */
.L_x_425:
[----:B------:R-:W-:Y:S05]  /*5390*/  BSYNC B0 ;  /* 0x0000000000007941 */ /* 0x000fea0003800000 */
.L_x_424:
        /* <DEDUP_REMOVED lines=41> */
.L_x_426:
        /* <DEDUP_REMOVED lines=20> */
.L_x_428:
[----:B------:R-:W-:Y:S05]  /*5770*/  BSYNC B0 ;  /* 0x0000000000007941 */ /* 0x000fea0003800000 */
.L_x_427:
        /* <DEDUP_REMOVED lines=25> */
.L_x_429:
[----:B------:R-:W-:Y:S04]  /*5910*/  BSSY B0, `(.L_x_430) ;  /* 0x0000014000007945 */ /* 0x000fe80003800000 */
[----:B------:R-:W-:Y:S05]  /*5920*/  @P2 BRA `(.L_x_431) ;  /* 0x0000000000482947 */ /* 0x000fea0003800000 */
[C-C-:B------:R-:W-:Y:S01]  /*5930*/  FFMA.FTZ R16, R18.reuse, R42, R19.reuse ;  /* 0x0000002a12107223 */ /* 0x140fe20000010013 */
[----:B0-----:R-:W-:Y:S01]  /*5940*/  FFMA.FTZ R17, R18, R32, R19 ;  /* 0x0000002012117223 */ /* 0x001fe20000010013 */
        /* <DEDUP_REMOVED lines=16> */
.L_x_431:
[----:B------:R-:W-:Y:S05]  /*5a50*/  BSYNC B0 ;  /* 0x0000000000007941 */ /* 0x000fea0003800000 */
.L_x_430:
        /* <DEDUP_REMOVED lines=16> */
[----:B0-----:R-:W-:-:S05]  /*5b60*/  FMUL.FTZ R17, R6, -1.4426950216293334961 ;  /* 0xbfb8aa3b06117820 */ /* 0x001fca0000410000 */
        /* <DEDUP_REMOVED lines=14> */
.L_x_432:
[----:B------:R-:W-:Y:S04]  /*5c50*/  BSSY B0, `(.L_x_433) ;  /* 0x0000014000007945 */ /* 0x000fe80003800000 */
[----:B------:R-:W-:Y:S05]  /*5c60*/  @P4 BRA `(.L_x_434) ;  /* 0x0000000000484947 */ /* 0x000fea0003800000 */
[C-C-:B------:R-:W-:Y:S01]  /*5c70*/  FFMA.FTZ R4, R18.reuse, R28, R19.reuse ;  /* 0x0000001c12047223 */ /* 0x140fe20000010013 */
[----:B-1----:R-:W-:Y:S01]  /*5c80*/  FFMA.FTZ R15, R18, R27, R19 ;  /* 0x0000001b120f7223 */ /* 0x002fe20000010013 */
[----:B------:R-:W-:Y:S02]  /*5c90*/  ULDC.64 UR20, c[0x0][0x288] ;  /* 0x0000a20000147ab9 */ /* 0x000fe40000000a00 */
[----:B------:R-:W-:Y:S01]  /*5ca0*/  FFMA.FTZ R6, R5, R8, -R4 ;  /* 0x0000000805067223 */ /* 0x000fe20000010804 */
[----:B------:R-:W-:Y:S01]  /*5cb0*/  MOV R4, R62 ;  /* 0x0000003e00047202 */ /* 0x000fe20000000f00 */
[----:B------:R-:W-:Y:S01]  /*5cc0*/  IMAD R13, R13, UR20, RZ ;  /* 0x000000140d0d7c24 */ /* 0x000fe2000f8e02ff */
[----:B------:R-:W-:Y:S01]  /*5cd0*/  MOV R5, R65 ;  /* 0x0000004100057202 */ /* 0x000fe20000000f00 */
[----:B------:R-:W-:Y:S02]  /*5ce0*/  FFMA.FTZ R24, R24, R11, -R15 ;  /* 0x0000000b18187223 */ /* 0x000fe4000001080f */
        /* <DEDUP_REMOVED lines=10> */
.L_x_434:
[----:B------:R-:W-:Y:S05]  /*5d90*/  BSYNC B0 ;  /* 0x0000000000007941 */ /* 0x000fea0003800000 */
.L_x_433:
[----:B------:R-:W-:Y:S01]  /*5da0*/  FADD.FTZ R29, R29, -UR13 ;  /* 0x8000000d1d1d7e21 */ /* 0x000fe20008010000 */
[----:B------:R-:W-:Y:S01]  /*5db0*/  FADD.FTZ R26, R26, -UR13 ;  /* 0x8000000d1a1a7e21 */ /* 0x000fe20008010000 */
[----:B------:R-:W-:Y:S02]  /*5dc0*/  SHF.L.U32 R7, R7, 0x10, RZ ;  /* 0x0000001007077819 */ /* 0x000fe400000006ff */
[----:B------:R-:W-:Y:S01]  /*5dd0*/  SHF.L.U32 R22, R22, 0x10, RZ ;  /* 0x0000001016167819 */ /* 0x000fe200000006ff */
[----:B01----:R-:W-:Y:S01]  /*5de0*/  FMUL.FTZ R20, R29, UR18 ;  /* 0x000000121d147c20 */ /* 0x003fe20008410000 */
[----:B------:R-:W-:Y:S01]  /*5df0*/  FMUL.FTZ R26, R26, UR18 ;  /* 0x000000121a1a7c20 */ /* 0x000fe20008410000 */
[----:B------:R-:W-:Y:S06]  /*5e00*/  @!P5 BRA `(.L_x_435) ;  /* 0x000000000048d947 */ /* 0x000fec0003800000 */
[----:B------:R-:W-:Y:S01]  /*5e10*/  FFMA.FTZ R9, R20, R8, R9 ;  /* 0x0000000814097223 */ /* 0x000fe20000010009 */
[----:B------:R-:W-:-:S03]  /*5e20*/  FFMA.FTZ R10, R26, R11, R10 ;  /* 0x0000000b1a0a7223 */ /* 0x000fc6000001000a */
[----:B--2---:R-:W-:Y:S01]  /*5e30*/  FMUL.FTZ R4, R9, -1.4426950216293334961 ;  /* 0xbfb8aa3b09047820 */ /* 0x004fe20000410000 */
        /* <DEDUP_REMOVED lines=15> */
.L_x_435:
[----:B------:R-:W-:Y:S04]  /*5f30*/  BSSY B0, `(.L_x_436) ;  /* 0x0000013000007945 */ /* 0x000fe80003800000 */
[----:B------:R-:W-:Y:S05]  /*5f40*/  @P3 BRA `(.L_x_437) ;  /* 0x0000000000443947 */ /* 0x000fea0003800000 */
[----:B------:R-:W-:Y:S01]  /*5f50*/  ULDC.64 UR12, c[0x0][0x288] ;  /* 0x0000a200000c7ab9 */ /* 0x000fe20000000a00 */
[C-C-:B--2---:R-:W-:Y:S01]  /*5f60*/  FFMA.FTZ R4, R18.reuse, R20, R19.reuse ;  /* 0x0000001412047223 */ /* 0x144fe20000010013 */
        /* <DEDUP_REMOVED lines=15> */
.L_x_437:
[----:B------:R-:W-:Y:S05]  /*6060*/  BSYNC B0 ;  /* 0x0000000000007941 */ /* 0x000fea0003800000 */
.L_x_436:
[----:B------:R-:W-:Y:S01]  /*6070*/  ULDC UR11, c[0x0][0x10] ;  /* 0x00000400000b7ab9 */ /* 0x000fe20000000800 */
[----:B------:R-:W-:Y:S02]  /*6080*/  UIADD3 UR4, UR4, 0x1, URZ ;  /* 0x0000000104047890 */ /* 0x000fe4000fffe03f */
[----:B------:R-:W-:-:S04]  /*6090*/  UIADD3 UR6, UR11, UR6, URZ ;  /* 0x000000060b067290 */ /* 0x000fc8000fffe03f */
[----:B------:R-:W-:-:S06]  /*60a0*/  UISETP.GE.AND UP0, UPT, UR6, UR5, UPT ;  /* 0x000000050600728c */ /* 0x000fcc000bf06270 */
[----:B------:R-:W-:-:S13]  /*60b0*/  PLOP3.LUT P0, PT, PT, PT, UP0, 0x80, 0x0 ;  /* 0x000000000000781c */ /* 0x000fda0003f0f008 */
[----:B------:R-:W-:Y:S05]  /*60c0*/  @!P0 BRA `(.L_x_438) ;  /* 0xffffffa000a48947 */ /* 0x000fea000383ffff */
.L_x_387:
[----:B0-2---:R-:W0:Y:S01]  /*60d0*/  LDC R4, c[0x0][0xc] ;  /* 0x00000300ff047b82 */ /* 0x005e220000000800 */
        /* <DEDUP_REMOVED lines=18> */
.L_x_440:
[----:B------:R-:W-:Y:S05]  /*6200*/  BSYNC B0 ;  /* 0x0000000000007941 */ /* 0x000fea0003800000 */
.L_x_439:
        /* <DEDUP_REMOVED lines=11> */
.L_x_442:
[----:B------:R-:W2:Y:S04]  /*62c0*/  LDG.E.STRONG.GPU R5, desc[UR14][R2.64] ;  /* 0x0000000e02057981 */ /* 0x000ea8000c1ef900 */
[----:B--2---:R-:W-:Y:S01]  /*62d0*/  CCTL.IVALL ;  /* 0x00000000ff00798f */ /* 0x004fe20002000000 */
[----:B------:R-:W-:Y:S05]  /*62e0*/  YIELD ;  /* 0x0000000000007946 */ /* 0x000fea0003800000 */
[----:B------:R-:W-:-:S13]  /*62f0*/  ISETP.NE.AND P0, PT, R5, R0, PT ;  /* 0x000000000500720c */ /* 0x000fda0003f05270 */
[----:B------:R-:W-:Y:S05]  /*6300*/  @P0 BRA `(.L_x_442) ;  /* 0xfffffffc00ec0947 */ /* 0x000fea000383ffff */
.L_x_441:
        /* <DEDUP_REMOVED lines=24> */
.L_x_443:
        /* <DEDUP_REMOVED lines=25> */
.L_x_444:
        /* <DEDUP_REMOVED lines=14> */
.L_x_5119:


//--------------------- .text._Z35group_norm_nhwc_bwd_one_pass_kernelI11Bf16IOBf16WLi256ELi84ELi672EEv26Group_norm_nhwc_bwd_params --------------------------
	.section	.text._Z35group_norm_nhwc_bwd_one_pass_kernelI11Bf16IOBf16WLi256ELi84ELi672EEv26Group_norm_nhwc_bwd_params,"ax",@progbits
	.align	128
        .global         _Z35group_norm_nhwc_bwd_one_pass_kernelI11Bf16IOBf16WLi256ELi84ELi672EEv26Group_norm_nhwc_bwd_params
        .type           _Z35group_norm_nhwc_bwd_one_pass_kernelI11Bf16IOBf16WLi256ELi84ELi672EEv26Group_norm_nhwc_bwd_params,@function
        .size           _Z35group_norm_nhwc_bwd_one_pass_kernelI11Bf16IOBf16WLi256ELi84ELi672EEv26Group_norm_nhwc_bwd_params,(.L_x_5120 - _Z35group_norm_nhwc_bwd_one_pass_kernelI11Bf16IOBf16WLi256ELi84ELi672EEv26Group_norm_nhwc_bwd_params)
        .other          _Z35group_norm_nhwc_bwd_one_pass_kernelI11Bf16IOBf16WLi256ELi84ELi672EEv26Group_norm_nhwc_bwd_params,@"STO_CUDA_ENTRY STV_DEFAULT"
_Z35group_norm_nhwc_bwd_one_pass_kernelI11Bf16IOBf16WLi256ELi84ELi672EEv26Group_norm_nhwc_bwd_params:
.text._Z35group_norm_nhwc_bwd_one_pass_kernelI11Bf16IOBf16WLi256ELi84ELi672EEv26Group_norm_nhwc_bwd_params:
        /* <DEDUP_REMOVED lines=52> */
.L_x_528:
[----:B------:R-:W1:Y:S01]  /*0340*/  LDC R8, c[0x0][0x2a0] ;  /* 0x0000a800ff087b82 */ /* 0x000e620000000800 */
[----:B------:R-:W2:Y:S01]  /*0350*/  S2R R10, SR_TID.X ;  /* 0x00000000000a7919 */ /* 0x000ea20000002100 */
[----:B------:R-:W-:Y:S01]  /*0360*/  ISETP.LE.AND P5, PT, RZ, UR6, PT ;  /* 0x00000006ff007c0c */ /* 0x000fe2000bfa3270 */
[----:B------:R-:W-:Y:S01]  /*0370*/  ULDC.64 UR18, c[0x0][0x290] ;  /* 0x0000a40000127ab9 */ /* 0x000fe20000000a00 */
[----:B------:R-:W-:Y:S01]  /*0380*/  SHF.R.S32.HI R11, RZ, 0x1f, R72 ;  /* 0x0000001fff0b7819 */ /* 0x000fe20000011448 */
[----:B------:R-:W-:Y:S01]  /*0390*/  ULDC.64 UR12, c[0x0][0x298] ;  /* 0x0000a600000c7ab9 */ /* 0x000fe20000000a00 */
[----:B------:R-:W-:Y:S02]  /*03a0*/  IADD3 R31, R2, 0xb0, RZ ;  /* 0x000000b0021f7810 */ /* 0x000fe40007ffe0ff */
[----:B------:R-:W-:Y:S01]  /*03b0*/  CS2R R36, SRZ ;  /* 0x0000000000247805 */ /* 0x000fe2000001ff00 */
[----:B------:R-:W3:Y:S01]  /*03c0*/  @P1 LDC.64 R20, c[0x0][0x288] ;  /* 0x0000a200ff141b82 */ /* 0x000ee20000000a00 */
[----:B------:R-:W-:-:S02]  /*03d0*/  SHF.R.S32.HI R13, RZ, 0x1f, R2 ;  /* 0x0000001fff0d7819 */ /* 0x000fc40000011402 */
[----:B------:R-:W-:Y:S02]  /*03e0*/  SHF.R.S32.HI R23, RZ, 0x1f, R31 ;  /* 0x0000001fff177819 */ /* 0x000fe4000001141f */
[----:B------:R-:W-:-:S03]  /*03f0*/  IADD3 R24, R2, 0x80, RZ ;  /* 0x0000008002187810 */ /* 0x000fc60007ffe0ff */
[----:B------:R-:W4:Y:S01]  /*0400*/  @P1 LDC.64 R18, c[0x0][0x230] ;  /* 0x00008c00ff121b82 */ /* 0x000f220000000a00 */
[----:B-1----:R-:W-:-:S07]  /*0410*/  IABS R7, R8 ;  /* 0x0000000800077213 */ /* 0x002fce0000000000 */
[----:B------:R-:W1:Y:S01]  /*0420*/  @P1 LDC.64 R28, c[0x0][0x228] ;  /* 0x00008a00ff1c1b82 */ /* 0x000e620000000a00 */
[----:B0-----:R-:W0:Y:S08]  /*0430*/  I2F.RP R3, R7 ;  /* 0x0000000700037306 */ /* 0x001e300000209400 */
[----:B0-----:R-:W0:Y:S02]  /*0440*/  MUFU.RCP R3, R3 ;  /* 0x0000000300037308 */ /* 0x001e240000001000 */
[----:B0-----:R-:W-:-:S06]  /*0450*/  IADD3 R4, R3, 0xffffffe, RZ ;  /* 0x0ffffffe03047810 */ /* 0x001fcc0007ffe0ff */
[----:B------:R0:W2:Y:S02]  /*0460*/  F2I.FTZ.U32.TRUNC.NTZ R5, R4 ;  /* 0x0000000400057305 */ /* 0x0000a4000021f000 */
[----:B0-----:R-:W-:Y:S01]  /*0470*/  HFMA2.MMA R4, -RZ, RZ, 0, 0 ;  /* 0x00000000ff047435 */ /* 0x001fe200000001ff */
[----:B--2---:R-:W-:-:S05]  /*0480*/  IADD3 R6, RZ, -R5, RZ ;  /* 0x80000005ff067210 */ /* 0x004fca0007ffe0ff */
[----:B------:R-:W-:Y:S01]  /*0490*/  IMAD R9, R6, R7, RZ ;  /* 0x0000000706097224 */ /* 0x000fe200078e02ff */
[----:B------:R-:W-:-:S03]  /*04a0*/  IABS R6, UR6 ;  /* 0x0000000600067c13 */ /* 0x000fc60008000000 */
[----:B------:R-:W-:Y:S01]  /*04b0*/  IMAD.HI.U32 R5, R5, R9, R4 ;  /* 0x0000000905057227 */ /* 0x000fe200078e0004 */
[----:B------:R-:W-:-:S05]  /*04c0*/  SHF.R.U32.HI R4, RZ, 0x1, R10 ;  /* 0x00000001ff047819 */ /* 0x000fca000001160a */
        /* <DEDUP_REMOVED lines=17> */
[----:B------:R-:W-:Y:S02]  /*05e0*/  SEL R5, R5, R6, !P0 ;  /* 0x0000000605057207 */ /* 0x000fe40004000000 */
[----:B------:R-:W-:Y:S02]  /*05f0*/  ISETP.GE.U32.AND P0, PT, R72, UR18, PT ;  /* 0x0000001248007c0c */ /* 0x000fe4000bf06070 */
[----:B------:R-:W-:Y:S02]  /*0600*/  @!P5 IADD3 R5, -R5, RZ, RZ ;  /* 0x000000ff0505d210 */ /* 0x000fe40007ffe1ff */
[----:B------:R-:W-:Y:S02]  /*0610*/  ISETP.GE.AND.EX P0, PT, R11, UR19, PT, P0 ;  /* 0x000000130b007c0c */ /* 0x000fe4000bf06300 */
        /* <DEDUP_REMOVED lines=8> */
[----:B------:R-:W-:Y:S01]  /*06a0*/  ISETP.GT.U32.OR P4, PT, R0, 0x29f, P4 ;  /* 0x0000029f0000780c */ /* 0x000fe20002784470 */
[----:B------:R-:W0:Y:S01]  /*06b0*/  @!P0 LDC.64 R6, c[0x0][0x288] ;  /* 0x0000a200ff068b82 */ /* 0x000e220000000a00 */
[----:B------:R-:W-:Y:S02]  /*06c0*/  SHF.R.S32.HI R5, RZ, 0x1f, R32 ;  /* 0x0000001fff057819 */ /* 0x000fe40000011420 */
[----:B------:R-:W-:Y:S02]  /*06d0*/  IADD3 R14, P2, R32, R12, RZ ;  /* 0x0000000c200e7210 */ /* 0x000fe40007f5e0ff */
[----:B------:R-:W-:Y:S02]  /*06e0*/  SHF.R.S32.HI R4, RZ, 0x1f, R3 ;  /* 0x0000001fff047819 */ /* 0x000fe40000011403 */
[----:B------:R-:W-:Y:S02]  /*06f0*/  LEA.HI.X.SX32 R15, R12, R5, 0x1, P2 ;  /* 0x000000050c0f7211 */ /* 0x000fe400010f0eff */
[----:B------:R-:W-:Y:S01]  /*0700*/  ISETP.GE.U32.AND P2, PT, R24, UR18, PT ;  /* 0x0000001218007c0c */ /* 0x000fe2000bf46070 */
[----:B------:R-:W-:-:S02]  /*0710*/  IMAD R4, R4, UR12, RZ ;  /* 0x0000000c04047c24 */ /* 0x000fc4000f8e02ff */
[----:B------:R-:W-:-:S04]  /*0720*/  IMAD.WIDE.U32 R14, R3, UR12, R14 ;  /* 0x0000000c030e7c25 */ /* 0x000fc8000f8e000e */
[----:B------:R-:W-:Y:S01]  /*0730*/  IMAD R17, R3, UR13, R4 ;  /* 0x0000000d03117c24 */ /* 0x000fe2000f8e0204 */
[----:B------:R-:W-:Y:S01]  /*0740*/  @P1 MOV R16, R14 ;  /* 0x0000000e00101202 */ /* 0x000fe20000000f00 */
[----:B------:R-:W2:Y:S01]  /*0750*/  @!P4 LDC.64 R4, c[0x0][0x288] ;  /* 0x0000a200ff04cb82 */ /* 0x000ea20000000a00 */
[----:B---3--:R-:W-:Y:S01]  /*0760*/  @P1 IMAD R3, R13, R20, RZ ;  /* 0x000000140d031224 */ /* 0x008fe200078e02ff */
[----:B------:R-:W-:Y:S02]  /*0770*/  CS2R R54, SRZ ;  /* 0x0000000000367805 */ /* 0x000fe4000001ff00 */
[----:B------:R-:W-:Y:S02]  /*0780*/  IADD3 R17, R15, R17, RZ ;  /* 0x000000110f117210 */ /* 0x000fe40007ffe0ff */
[----:B------:R-:W-:Y:S01]  /*0790*/  CS2R R50, SRZ ;  /* 0x0000000000327805 */ /* 0x000fe2000001ff00 */
[C---:B------:R-:W-:Y:S01]  /*07a0*/  @P1 IMAD R21, R2.reuse, R21, R3 ;  /* 0x0000001502151224 */ /* 0x040fe200078e0203 */
[C---:B------:R-:W-:Y:S01]  /*07b0*/  IADD3 R3, R2.reuse, 0x70, RZ ;  /* 0x0000007002037810 */ /* 0x040fe20007ffe0ff */
[----:B0-----:R-:W-:Y:S01]  /*07c0*/  @!P0 IMAD R10, R11, R6, RZ ;  /* 0x000000060b0a8224 */ /* 0x001fe200078e02ff */
[----:B------:R-:W-:Y:S01]  /*07d0*/  CS2R R48, SRZ ;  /* 0x0000000000307805 */ /* 0x000fe2000001ff00 */
[----:B------:R-:W-:Y:S01]  /*07e0*/  @P1 IMAD.WIDE.U32 R8, R2, R20, R16 ;  /* 0x0000001402081225 */ /* 0x000fe200078e0010 */
[----:B------:R-:W-:-:S02]  /*07f0*/  ISETP.GE.U32.AND P3, PT, R3, UR18, PT ;  /* 0x0000001203007c0c */ /* 0x000fc4000bf66070 */
[----:B------:R-:W-:Y:S02]  /*0800*/  CS2R R52, SRZ ;  /* 0x0000000000347805 */ /* 0x000fe4000001ff00 */
[----:B------:R-:W-:Y:S01]  /*0810*/  SHF.R.S32.HI R13, RZ, 0x1f, R3 ;  /* 0x0000001fff0d7819 */ /* 0x000fe20000011403 */
[----:B------:R-:W-:Y:S01]  /*0820*/  @!P0 IMAD R25, R72, R7, R10 ;  /* 0x0000000748198224 */ /* 0x000fe200078e020a */
[----:B------:R-:W-:Y:S02]  /*0830*/  @P1 IADD3 R9, R9, R21, RZ ;  /* 0x0000001509091210 */ /* 0x000fe40007ffe0ff */
[----:B------:R-:W-:Y:S01]  /*0840*/  IADD3 R45, R2, 0x10, RZ ;  /* 0x00000010022d7810 */ /* 0x000fe20007ffe0ff */
[----:B------:R-:W0:Y:S01]  /*0850*/  @!P0 LDC.64 R20, c[0x0][0x230] ;  /* 0x00008c00ff148b82 */ /* 0x000e220000000a00 */
[----:B------:R-:W-:Y:S02]  /*0860*/  @P1 SHF.L.U32 R11, R8, 0x1, RZ ;  /* 0x00000001080b1819 */ /* 0x000fe400000006ff */
[----:B------:R-:W-:-:S02]  /*0870*/  CS2R R46, SRZ ;  /* 0x00000000002e7805 */ /* 0x000fc4000001ff00 */
[----:B------:R-:W-:Y:S01]  /*0880*/  @P1 SHF.L.U64.HI R26, R8, 0x1, R9 ;  /* 0x00000001081a1819 */ /* 0x000fe20000010209 */
[----:B------:R-:W-:Y:S01]  /*0890*/  ULDC.64 UR12, c[0x0][0x248] ;  /* 0x00009200000c7ab9 */ /* 0x000fe20000000a00 */
[----:B------:R-:W-:Y:S02]  /*08a0*/  @!P0 MOV R8, R14 ;  /* 0x0000000e00088202 */ /* 0x000fe40000000f00 */
[----:B------:R-:W-:Y:S01]  /*08b0*/  @!P0 MOV R9, R17 ;  /* 0x0000001100098202 */ /* 0x000fe20000000f00 */
[----:B--2---:R-:W-:Y:S01]  /*08c0*/  @!P4 IMAD R22, R23, R4, RZ ;  /* 0x000000041716c224 */ /* 0x004fe200078e02ff */
[----:B------:R-:W-:Y:S02]  /*08d0*/  ISETP.GE.AND.EX P3, PT, R13, UR19, PT, P3 ;  /* 0x000000130d007c0c */ /* 0x000fe4000bf66330 */
[C---:B----4-:R-:W-:Y:S01]  /*08e0*/  @P1 IADD3 R18, P5, R11.reuse, R18, RZ ;  /* 0x000000120b121210 */ /* 0x050fe20007fbe0ff */
[----:B------:R-:W-:Y:S01]  /*08f0*/  @!P0 IMAD.WIDE.U32 R6, R72, R6, R8 ;  /* 0x0000000648068225 */ /* 0x000fe200078e0008 */
[----:B------:R-:W-:Y:S01]  /*0900*/  ISETP.GT.U32.OR P3, PT, R0, 0x29f, P3 ;  /* 0x0000029f0000780c */ /* 0x000fe20001f64470 */
[----:B------:R-:W2:Y:S01]  /*0910*/  @!P4 LDC.64 R8, c[0x0][0x230] ;  /* 0x00008c00ff08cb82 */ /* 0x000ea20000000a00 */
[----:B-1----:R-:W-:-:S02]  /*0920*/  @P1 IADD3 R28, P6, R11, R28, RZ ;  /* 0x0000001c0b1c1210 */ /* 0x002fc40007fde0ff */
[----:B------:R-:W-:Y:S01]  /*0930*/  @!P0 IADD3 R7, R7, R25, RZ ;  /* 0x0000001907078210 */ /* 0x000fe20007ffe0ff */
[C---:B------:R-:W-:Y:S01]  /*0940*/  @!P4 IMAD R25, R31.reuse, R5, R22 ;  /* 0x000000051f19c224 */ /* 0x040fe200078e0216 */
[----:B------:R-:W-:Y:S02]  /*0950*/  @!P4 MOV R22, R14 ;  /* 0x0000000e0016c202 */ /* 0x000fe40000000f00 */
[----:B------:R-:W-:Y:S01]  /*0960*/  @!P4 MOV R23, R17 ;  /* 0x000000110017c202 */ /* 0x000fe20000000f00 */
[----:B------:R-:W1:Y:S01]  /*0970*/  @!P0 LDC.64 R10, c[0x0][0x228] ;  /* 0x00008a00ff0a8b82 */ /* 0x000e620000000a00 */
[C---:B------:R-:W-:Y:S02]  /*0980*/  @!P0 SHF.L.U32 R27, R6.reuse, 0x1, RZ ;  /* 0x00000001061b8819 */ /* 0x040fe400000006ff */
[----:B------:R-:W-:Y:S01]  /*0990*/  @!P0 SHF.L.U64.HI R34, R6, 0x1, R7 ;  /* 0x0000000106228819 */ /* 0x000fe20000010207 */
[----:B------:R-:W-:Y:S01]  /*09a0*/  @!P4 IMAD.WIDE.U32 R22, R31, R4, R22 ;  /* 0x000000041f16c225 */ /* 0x000fe200078e0016 */
[----:B------:R-:W-:-:S02]  /*09b0*/  SHF.R.S32.HI R31, RZ, 0x1f, R24 ;  /* 0x0000001fff1f7819 */ /* 0x000fc40000011418 */
[----:B------:R-:W-:Y:S01]  /*09c0*/  @P1 IADD3.X R19, R26, R19, RZ, P5, !PT ;  /* 0x000000131a131210 */ /* 0x000fe20002ffe4ff */
[----:B------:R-:W3:Y:S01]  /*09d0*/  @!P4 LDC.64 R6, c[0x0][0x228] ;  /* 0x00008a00ff06cb82 */ /* 0x000ee20000000a00 */
[----:B0-----:R-:W-:Y:S02]  /*09e0*/  @!P0 IADD3 R20, P5, R27, R20, RZ ;  /* 0x000000141b148210 */ /* 0x001fe40007fbe0ff */
[----:B------:R-:W-:Y:S02]  /*09f0*/  ISETP.GE.AND.EX P2, PT, R31, UR19, PT, P2 ;  /* 0x000000131f007c0c */ /* 0x000fe4000bf46320 */
[----:B------:R-:W-:Y:S02]  /*0a00*/  @!P0 IADD3.X R21, R34, R21, RZ, P5, !PT ;  /* 0x0000001522158210 */ /* 0x000fe40002ffe4ff */
[----:B------:R-:W-:Y:S01]  /*0a10*/  ISETP.GT.U32.OR P2, PT, R0, 0x29f, P2 ;  /* 0x0000029f0000780c */ /* 0x000fe20001744470 */
[----:B------:R-:W0:Y:S01]  /*0a20*/  @!P3 LDC.64 R4, c[0x0][0x288] ;  /* 0x0000a200ff04bb82 */ /* 0x000e220000000a00 */
[----:B------:R-:W-:Y:S01]  /*0a30*/  @!P4 IADD3 R25, R23, R25, RZ ;  /* 0x000000191719c210 */ /* 0x000fe20007ffe0ff */
[----:B------:R4:W5:Y:S01]  /*0a40*/  @!P0 LDG.E R36, desc[UR14][R20.64] ;  /* 0x0000000e14248981 */ /* 0x000962000c1e1900 */
[----:B------:R-:W-:-:S02]  /*0a50*/  @!P4 SHF.L.U32 R23, R22, 0x1, RZ ;  /* 0x000000011617c819 */ /* 0x000fc400000006ff */
[----:B------:R-:W-:Y:S02]  /*0a60*/  @P1 IADD3.X R29, R26, R29, RZ, P6, !PT ;  /* 0x0000001d1a1d1210 */ /* 0x000fe400037fe4ff */
[----:B------:R-:W-:Y:S02]  /*0a70*/  @!P4 SHF.L.U64.HI R30, R22, 0x1, R25 ;  /* 0x00000001161ec819 */ /* 0x000fe40000010219 */
[----:B-1----:R-:W-:Y:S02]  /*0a80*/  @!P0 IADD3 R10, P5, R27, R10, RZ ;  /* 0x0000000a1b0a8210 */ /* 0x002fe40007fbe0ff */
[----:B--2---:R-:W-:Y:S01]  /*0a90*/  @!P4 IADD3 R26, P6, R23, R8, RZ ;  /* 0x00000008171ac210 */ /* 0x004fe20007fde0ff */
[----:B----4-:R-:W1:Y:S01]  /*0aa0*/  @!P3 LDC.64 R20, c[0x0][0x230] ;  /* 0x00008c00ff14bb82 */ /* 0x010e620000000a00 */
[----:B------:R-:W-:Y:S02]  /*0ab0*/  @!P0 IADD3.X R11, R34, R11, RZ, P5, !PT ;  /* 0x0000000b220b8210 */ /* 0x000fe40002ffe4ff */
[----:B------:R-:W-:-:S03]  /*0ac0*/  @!P4 IADD3.X R27, R30, R9, RZ, P6, !PT ;  /* 0x000000091e1bc210 */ /* 0x000fc600037fe4ff */
[----:B------:R2:W5:Y:S01]  /*0ad0*/  @!P0 LDG.E R55, desc[UR14][R10.64] ;  /* 0x0000000e0a378981 */ /* 0x000562000c1e1900 */
[----:B---3--:R-:W-:Y:S01]  /*0ae0*/  @!P4 IADD3 R22, P0, R23, R6, RZ ;  /* 0x000000061716c210 */ /* 0x008fe20007f1e0ff */
[----:B------:R-:W3:Y:S01]  /*0af0*/  @!P2 LDC.64 R8, c[0x0][0x288] ;  /* 0x0000a200ff08ab82 */ /* 0x000ee20000000a00 */
[----:B------:R-:W-:Y:S01]  /*0b00*/  IADD3 R25, R2, 0x90, RZ ;  /* 0x0000009002197810 */ /* 0x000fe20007ffe0ff */
[----:B------:R4:W5:Y:S01]  /*0b10*/  @!P4 LDG.E R51, desc[UR14][R26.64] ;  /* 0x0000000e1a33c981 */ /* 0x000962000c1e1900 */
[----:B0-----:R-:W-:Y:S01]  /*0b20*/  @!P3 IMAD R6, R13, R4, RZ ;  /* 0x000000040d06b224 */ /* 0x001fe200078e02ff */
[----:B------:R-:W-:Y:S02]  /*0b30*/  @!P4 IADD3.X R23, R30, R7, RZ, P0, !PT ;  /* 0x000000071e17c210 */ /* 0x000fe400007fe4ff */
[----:B------:R-:W-:Y:S01]  /*0b40*/  @!P3 MOV R7, R17 ;  /* 0x000000110007b202 */ /* 0x000fe20000000f00 */
[----:B------:R-:W-:Y:S01]  /*0b50*/  @!P3 IMAD R33, R3, R5, R6 ;  /* 0x000000050321b224 */ /* 0x000fe200078e0206 */
[----:B------:R-:W-:Y:S01]  /*0b60*/  @!P3 MOV R6, R14 ;  /* 0x0000000e0006b202 */ /* 0x000fe20000000f00 */
[----:B--2---:R-:W0:Y:S01]  /*0b70*/  @!P2 LDC.64 R10, c[0x0][0x230] ;  /* 0x00008c00ff0aab82 */ /* 0x004e220000000a00 */
[----:B------:R-:W-:Y:S01]  /*0b80*/  ISETP.GE.U32.AND P0, PT, R25, UR18, PT ;  /* 0x0000001219007c0c */ /* 0x000fe2000bf06070 */
[----:B------:R2:W5:Y:S01]  /*0b90*/  @!P4 LDG.E R49, desc[UR14][R22.64] ;  /* 0x0000000e1631c981 */ /* 0x000562000c1e1900 */
[----:B------:R-:W-:Y:S01]  /*0ba0*/  SHF.R.S32.HI R39, RZ, 0x1f, R25 ;  /* 0x0000001fff277819 */ /* 0x000fe20000011419 */
[----:B------:R-:W-:-:S03]  /*0bb0*/  @!P3 IMAD.WIDE.U32 R4, R3, R4, R6 ;  /* 0x000000040304b225 */ /* 0x000fc600078e0006 */
[----:B------:R-:W-:Y:S01]  /*0bc0*/  ISETP.GE.AND.EX P0, PT, R39, UR19, PT, P0 ;  /* 0x0000001327007c0c */ /* 0x000fe2000bf06300 */
[----:B------:R-:W2:Y:S01]  /*0bd0*/  @!P3 LDC.64 R6, c[0x0][0x228] ;  /* 0x00008a00ff06bb82 */ /* 0x000ea20000000a00 */
[----:B------:R-:W-:Y:S02]  /*0be0*/  IADD3 R13, R2, 0xa0, RZ ;  /* 0x000000a0020d7810 */ /* 0x000fe40007ffe0ff */
[----:B------:R-:W-:Y:S02]  /*0bf0*/  ISETP.GT.U32.OR P0, PT, R0, 0x29f, P0 ;  /* 0x0000029f0000780c */ /* 0x000fe40000704470 */
[----:B------:R-:W-:Y:S02]  /*0c00*/  ISETP.GE.U32.AND P4, PT, R13, UR18, PT ;  /* 0x000000120d007c0c */ /* 0x000fe4000bf86070 */
[----:B----4-:R-:W-:Y:S02]  /*0c10*/  SHF.R.S32.HI R27, RZ, 0x1f, R13 ;  /* 0x0000001fff1b7819 */ /* 0x010fe4000001140d */
[----:B------:R-:W-:-:S02]  /*0c20*/  @!P3 IADD3 R3, R5, R33, RZ ;  /* 0x000000210503b210 */ /* 0x000fc40007ffe0ff */
[----:B------:R-:W-:Y:S01]  /*0c30*/  ISETP.GE.AND.EX P4, PT, R27, UR19, PT, P4 ;  /* 0x000000131b007c0c */ /* 0x000fe2000bf86340 */
[----:B---3--:R-:W-:Y:S01]  /*0c40*/  @!P2 IMAD R31, R31, R8, RZ ;  /* 0x000000081f1fa224 */ /* 0x008fe200078e02ff */
[----:B------:R-:W-:Y:S02]  /*0c50*/  @!P2 MOV R34, R14 ;  /* 0x0000000e0022a202 */ /* 0x000fe40000000f00 */
[----:B------:R-:W-:Y:S02]  /*0c60*/  @!P2 MOV R35, R17 ;  /* 0x000000110023a202 */ /* 0x000fe40000000f00 */
[C---:B------:R-:W-:Y:S02]  /*0c70*/  @!P3 SHF.L.U32 R33, R4.reuse, 0x1, RZ ;  /* 0x000000010421b819 */ /* 0x040fe400000006ff */
[----:B------:R-:W-:Y:S02]  /*0c80*/  @!P3 SHF.L.U64.HI R26, R4, 0x1, R3 ;  /* 0x00000001041ab819 */ /* 0x000fe40000010203 */
[----:B------:R-:W3:Y:S01]  /*0c90*/  @!P0 LDC.64 R4, c[0x0][0x288] ;  /* 0x0000a200ff048b82 */ /* 0x000ee20000000a00 */
[----:B------:R-:W-:Y:S01]  /*0ca0*/  ISETP.GT.U32.OR P4, PT, R0, 0x29f, P4 ;  /* 0x0000029f0000780c */ /* 0x000fe20002784470 */
[C---:B------:R-:W-:Y:S01]  /*0cb0*/  @!P2 IMAD R3, R24.reuse, R9, R31 ;  /* 0x000000091803a224 */ /* 0x040fe200078e021f */
[----:B-1----:R-:W-:Y:S01]  /*0cc0*/  @!P3 IADD3 R30, P5, R33, R20, RZ ;  /* 0x00000014211eb210 */ /* 0x002fe20007fbe0ff */
[----:B------:R-:W-:-:S04]  /*0cd0*/  @!P2 IMAD.WIDE.U32 R34, R24, R8, R34 ;  /* 0x000000081822a225 */ /* 0x000fc800078e0022 */
[----:B------:R-:W1:Y:S01]  /*0ce0*/  @!P2 LDC.64 R8, c[0x0][0x228] ;  /* 0x00008a00ff08ab82 */ /* 0x000e620000000a00 */
[----:B------:R-:W-:Y:S02]  /*0cf0*/  @!P3 IADD3.X R31, R26, R21, RZ, P5, !PT ;  /* 0x000000151a1fb210 */ /* 0x000fe40002ffe4ff */
[----:B--2---:R-:W-:Y:S02]  /*0d00*/  @!P3 IADD3 R22, P5, R33, R6, RZ ;  /* 0x000000062116b210 */ /* 0x004fe40007fbe0ff */
[----:B------:R-:W-:Y:S01]  /*0d10*/  @!P2 IADD3 R3, R35, R3, RZ ;  /* 0x000000032303a210 */ /* 0x000fe20007ffe0ff */
[----:B------:R2:W5:Y:S01]  /*0d20*/  @!P3 LDG.E R37, desc[UR14][R30.64] ;  /* 0x0000000e1e25b981 */ /* 0x000562000c1e1900 */
[----:B------:R-:W-:Y:S01]  /*0d30*/  @!P2 SHF.L.U32 R35, R34, 0x1, RZ ;  /* 0x000000012223a819 */ /* 0x000fe200000006ff */
[----:B------:R-:W4:Y:S01]  /*0d40*/  @!P0 LDC.64 R20, c[0x0][0x230] ;  /* 0x00008c00ff148b82 */ /* 0x000f220000000a00 */
[----:B------:R-:W-:Y:S02]  /*0d50*/  @!P3 IADD3.X R23, R26, R7, RZ, P5, !PT ;  /* 0x000000071a17b210 */ /* 0x000fe40002ffe4ff */
[----:B------:R-:W-:Y:S01]  /*0d60*/  @!P2 SHF.L.U64.HI R34, R34, 0x1, R3 ;  /* 0x000000012222a819 */ /* 0x000fe20000010203 */
[----:B------:R-:W-:Y:S01]  /*0d70*/  HFMA2.MMA R3, -RZ, RZ, 0, 0 ;  /* 0x00000000ff037435 */ /* 0x000fe200000001ff */
[----:B0-----:R-:W-:Y:S01]  /*0d80*/  @!P2 IADD3 R10, P6, R35, R10, RZ ;  /* 0x0000000a230aa210 */ /* 0x001fe20007fde0ff */
[----:B------:R-:W5:Y:S02]  /*0d90*/  @!P3 LDG.E R54, desc[UR14][R22.64] ;  /* 0x0000000e1636b981 */ /* 0x000f64000c1e1900 */
[----:B------:R-:W0:Y:S01]  /*0da0*/  @!P4 LDC.64 R6, c[0x0][0x288] ;  /* 0x0000a200ff06cb82 */ /* 0x000e220000000a00 */
[----:B------:R-:W-:-:S02]  /*0db0*/  @!P2 IADD3.X R11, R34, R11, RZ, P6, !PT ;  /* 0x0000000b220ba210 */ /* 0x000fc400037fe4ff */
[----:B------:R-:W-:Y:S01]  /*0dc0*/  IADD3 R33, R2, 0xc0, RZ ;  /* 0x000000c002217810 */ /* 0x000fe20007ffe0ff */
[----:B---3--:R-:W-:Y:S02]  /*0dd0*/  @!P0 IMAD R26, R39, R4, RZ ;  /* 0x00000004271a8224 */ /* 0x008fe400078e02ff */
[----:B------:R3:W5:Y:S01]  /*0de0*/  @!P2 LDG.E R3, desc[UR14][R10.64] ;  /* 0x0000000e0a03a981 */ /* 0x000762000c1e1900 */
[----:B------:R-:W-:Y:S01]  /*0df0*/  ISETP.GE.U32.AND P3, PT, R33, UR18, PT ;  /* 0x0000001221007c0c */ /* 0x000fe2000bf66070 */
[----:B--2---:R-:W2:Y:S01]  /*0e00*/  @!P0 LDC.64 R30, c[0x0][0x228] ;  /* 0x00008a00ff1e8b82 */ /* 0x004ea20000000a00 */
[----:B------:R-:W-:Y:S02]  /*0e10*/  SHF.R.S32.HI R39, RZ, 0x1f, R33 ;  /* 0x0000001fff277819 */ /* 0x000fe40000011421 */
[----:B-1----:R-:W-:Y:S01]  /*0e20*/  @!P2 IADD3 R24, P5, R35, R8, RZ ;  /* 0x000000082318a210 */ /* 0x002fe20007fbe0ff */
[----:B------:R-:W-:Y:S01]  /*0e30*/  @!P0 IMAD R35, R25, R5, R26 ;  /* 0x0000000519238224 */ /* 0x000fe200078e021a */
[----:B---3--:R-:W-:-:S02]  /*0e40*/  @!P0 MOV R10, R14 ;  /* 0x0000000e000a8202 */ /* 0x008fc40000000f00 */
[----:B------:R-:W-:Y:S02]  /*0e50*/  @!P0 MOV R11, R17 ;  /* 0x00000011000b8202 */ /* 0x000fe40000000f00 */
[----:B------:R-:W-:Y:S01]  /*0e60*/  ISETP.GE.AND.EX P3, PT, R39, UR19, PT, P3 ;  /* 0x0000001327007c0c */ /* 0x000fe2000bf66330 */
[----:B------:R-:W-:-:S03]  /*0e70*/  @!P0 IMAD.WIDE.U32 R4, R25, R4, R10 ;  /* 0x0000000419048225 */ /* 0x000fc600078e000a */
[----:B------:R-:W-:Y:S01]  /*0e80*/  ISETP.GT.U32.OR P3, PT, R0, 0x29f, P3 ;  /* 0x0000029f0000780c */ /* 0x000fe20001f64470 */
[----:B------:R-:W1:Y:S01]  /*0e90*/  @!P4 LDC.64 R10, c[0x0][0x230] ;  /* 0x00008c00ff0acb82 */ /* 0x000e620000000a00 */
[----:B------:R-:W-:Y:S01]  /*0ea0*/  @!P0 IADD3 R5, R5, R35, RZ ;  /* 0x0000002305058210 */ /* 0x000fe20007ffe0ff */
[----:B0-----:R-:W-:Y:S01]  /*0eb0*/  @!P4 IMAD R8, R27, R6, RZ ;  /* 0x000000061b08c224 */ /* 0x001fe200078e02ff */
[----:B------:R-:W-:Y:S02]  /*0ec0*/  @!P2 IADD3.X R25, R34, R9, RZ, P5, !PT ;  /* 0x000000092219a210 */ /* 0x000fe40002ffe4ff */
[----:B------:R-:W-:Y:S02]  /*0ed0*/  @!P0 SHF.L.U32 R27, R4, 0x1, RZ ;  /* 0x00000001041b8819 */ /* 0x000fe400000006ff */
[----:B------:R-:W-:Y:S01]  /*0ee0*/  @!P4 MOV R22, R14 ;  /* 0x0000000e0016c202 */ /* 0x000fe20000000f00 */
[----:B------:R0:W5:Y:S01]  /*0ef0*/  @!P2 LDG.E R53, desc[UR14][R24.64] ;  /* 0x0000000e1835a981 */ /* 0x000162000c1e1900 */
[----:B------:R-:W-:-:S02]  /*0f00*/  @!P4 MOV R23, R17 ;  /* 0x000000110017c202 */ /* 0x000fc40000000f00 */
[----:B------:R-:W-:Y:S02]  /*0f10*/  @!P0 SHF.L.U64.HI R4, R4, 0x1, R5 ;  /* 0x0000000104048819 */ /* 0x000fe40000010205 */
[----:B------:R-:W-:Y:S01]  /*0f20*/  IADD3 R5, R2, 0xd0, RZ ;  /* 0x000000d002057810 */ /* 0x000fe20007ffe0ff */
[C---:B------:R-:W-:Y:S02]  /*0f30*/  @!P4 IMAD R41, R13.reuse, R7, R8 ;  /* 0x000000070d29c224 */ /* 0x040fe400078e0208 */
[----:B------:R-:W-:Y:S01]  /*0f40*/  @!P4 IMAD.WIDE.U32 R22, R13, R6, R22 ;  /* 0x000000060d16c225 */ /* 0x000fe200078e0016 */
[----:B------:R-:W-:Y:S01]  /*0f50*/  ISETP.GE.U32.AND P2, PT, R5, UR18, PT ;  /* 0x0000001205007c0c */ /* 0x000fe2000bf46070 */
[----:B------:R-:W3:Y:S01]  /*0f60*/  @!P4 LDC.64 R6, c[0x0][0x228] ;  /* 0x00008a00ff06cb82 */ /* 0x000ee20000000a00 */
[----:B------:R-:W-:Y:S02]  /*0f70*/  SHF.R.S32.HI R35, RZ, 0x1f, R5 ;  /* 0x0000001fff237819 */ /* 0x000fe40000011405 */
[----:B----4-:R-:W-:-:S02]  /*0f80*/  @!P0 IADD3 R26, P6, R27, R20, RZ ;  /* 0x000000141b1a8210 */ /* 0x010fc40007fde0ff */
[----:B------:R-:W-:-:S03]  /*0f90*/  ISETP.GE.AND.EX P2, PT, R35, UR19, PT, P2 ;  /* 0x0000001323007c0c */ /* 0x000fc6000bf46320 */
[----:B------:R-:W4:Y:S01]  /*0fa0*/  @!P3 LDC.64 R8, c[0x0][0x288] ;  /* 0x0000a200ff08bb82 */ /* 0x000f220000000a00 */
[----:B------:R-:W-:Y:S02]  /*0fb0*/  ISETP.GT.U32.OR P2, PT, R0, 0x29f, P2 ;  /* 0x0000029f0000780c */ /* 0x000fe40001744470 */
[----:B--2---:R-:W-:Y:S02]  /*0fc0*/  @!P0 IADD3 R30, P5, R27, R30, RZ ;  /* 0x0000001e1b1e8210 */ /* 0x004fe40007fbe0ff */
[----:B------:R-:W-:Y:S02]  /*0fd0*/  @!P0 IADD3.X R27, R4, R21, RZ, P6, !PT ;  /* 0x00000015041b8210 */ /* 0x000fe400037fe4ff */
[----:B------:R-:W-:Y:S01]  /*0fe0*/  @!P4 IADD3 R21, R23, R41, RZ ;  /* 0x000000291715c210 */ /* 0x000fe20007ffe0ff */
[----:B------:R-:W-:Y:S01]  /*0ff0*/  HFMA2.MMA R13, -RZ, RZ, 0, 0 ;  /* 0x00000000ff0d7435 */ /* 0x000fe200000001ff */
[C---:B------:R-:W-:Y:S02]  /*1000*/  @!P4 SHF.L.U32 R41, R22.reuse, 0x1, RZ ;  /* 0x000000011629c819 */ /* 0x040fe400000006ff */
[----:B------:R-:W-:-:S02]  /*1010*/  @!P4 SHF.L.U64.HI R34, R22, 0x1, R21 ;  /* 0x000000011622c819 */ /* 0x000fc40000010215 */
[----:B-1----:R-:W-:Y:S01]  /*1020*/  @!P4 IADD3 R10, P6, R41, R10, RZ ;  /* 0x0000000a290ac210 */ /* 0x002fe20007fde0ff */
[----:B------:R-:W1:Y:S01]  /*1030*/  @!P3 LDC.64 R20, c[0x0][0x230] ;  /* 0x00008c00ff14bb82 */ /* 0x000e620000000a00 */
[----:B------:R-:W-:Y:S02]  /*1040*/  @!P0 IADD3.X R31, R4, R31, RZ, P5, !PT ;  /* 0x0000001f041f8210 */ /* 0x000fe40002ffe4ff */
[----:B------:R-:W-:Y:S01]  /*1050*/  MOV R4, RZ ;  /* 0x000000ff00047202 */ /* 0x000fe20000000f00 */
[----:B------:R2:W5:Y:S01]  /*1060*/  @!P0 LDG.E R13, desc[UR14][R26.64] ;  /* 0x0000000e1a0d8981 */ /* 0x000562000c1e1900 */
[----:B------:R-:W-:-:S03]  /*1070*/  @!P4 IADD3.X R11, R34, R11, RZ, P6, !PT ;  /* 0x0000000b220bc210 */ /* 0x000fc600037fe4ff */
[----:B0-----:R-:W0:Y:S01]  /*1080*/  @!P2 LDC.64 R24, c[0x0][0x288] ;  /* 0x0000a200ff18ab82 */ /* 0x001e220000000a00 */
[----:B------:R-:W5:Y:S01]  /*1090*/  @!P0 LDG.E R52, desc[UR14][R30.64] ;  /* 0x0000000e1e348981 */ /* 0x000f62000c1e1900 */
[----:B---3--:R-:W-:Y:S01]  /*10a0*/  @!P4 IADD3 R6, P0, R41, R6, RZ ;  /* 0x000000062906c210 */ /* 0x008fe20007f1e0ff */
[----:B----4-:R-:W-:Y:S02]  /*10b0*/  @!P3 IMAD R38, R39, R8, RZ ;  /* 0x000000082726b224 */ /* 0x010fe400078e02ff */
[----:B------:R3:W5:Y:S01]  /*10c0*/  @!P4 LDG.E R4, desc[UR14][R10.64] ;  /* 0x0000000e0a04c981 */ /* 0x000762000c1e1900 */
[----:B--2---:R-:W-:Y:S02]  /*10d0*/  IADD3 R27, R2, 0xe0, RZ ;  /* 0x000000e0021b7810 */ /* 0x004fe40007ffe0ff */
[----:B------:R-:W2:Y:S01]  /*10e0*/  @!P3 LDC.64 R22, c[0x0][0x228] ;  /* 0x00008a00ff16bb82 */ /* 0x000ea20000000a00 */
[----:B------:R-:W-:Y:S01]  /*10f0*/  @!P4 IADD3.X R7, R34, R7, RZ, P0, !PT ;  /* 0x000000072207c210 */ /* 0x000fe200007fe4ff */
[----:B------:R-:W-:Y:S01]  /*1100*/  @!P3 IMAD R39, R33, R9, R38 ;  /* 0x000000092127b224 */ /* 0x000fe200078e0226 */
[----:B------:R-:W-:-:S02]  /*1110*/  ISETP.GE.U32.AND P0, PT, R27, UR18, PT ;  /* 0x000000121b007c0c */ /* 0x000fc4000bf06070 */
[----:B---3--:R-:W-:Y:S01]  /*1120*/  @!P3 MOV R10, R14 ;  /* 0x0000000e000ab202 */ /* 0x008fe20000000f00 */
        /* <DEDUP_REMOVED lines=11> */
[----:B-1----:R-:W-:Y:S01]  /*11e0*/  @!P3 IADD3 R20, P5, R33, R20, RZ ;  /* 0x000000142114b210 */ /* 0x002fe20007fbe0ff */
[----:B0-----:R-:W-:Y:S01]  /*11f0*/  @!P2 IMAD R30, R35, R24, RZ ;  /* 0x00000018231ea224 */ /* 0x001fe200078e02ff */
[----:B---3--:R-:W-:-:S02]  /*1200*/  @!P2 MOV R6, R14 ;  /* 0x0000000e0006a202 */ /* 0x008fc40000000f00 */
[----:B------:R-:W-:Y:S02]  /*1210*/  @!P2 MOV R7, R17 ;  /* 0x000000110007a202 */ /* 0x000fe40000000f00 */
[----:B------:R-:W-:Y:S02]  /*1220*/  SHF.R.S32.HI R56, RZ, 0x1f, R45 ;  /* 0x0000001fff387819 */ /* 0x000fe4000001142d */
[----:B------:R-:W-:Y:S02]  /*1230*/  ISETP.GE.U32.AND P6, PT, R45, UR18, PT ;  /* 0x000000122d007c0c */ /* 0x000fe4000bfc6070 */
[----:B--2---:R-:W-:Y:S01]  /*1240*/  @!P3 IADD3 R22, P0, R33, R22, RZ ;  /* 0x000000162116b210 */ /* 0x004fe20007f1e0ff */
        /* <DEDUP_REMOVED lines=201> */
[----:B------:R-:W2:Y:S04]  /*1ee0*/  LDG.E.U16 R8, desc[UR14][R20.64] ;  /* 0x0000000e14087981 */ /* 0x000ea8000c1e1500 */
[----:B------:R-:W3:Y:S04]  /*1ef0*/  @P0 LDG.E.U16 R22, desc[UR14][R18.64] ;  /* 0x0000000e12160981 */ /* 0x000ee8000c1e1500 */
[----:B------:R-:W4:Y:S04]  /*1f00*/  @P0 LDG.E.U16 R12, desc[UR14][R18.64+0x2] ;  /* 0x0000020e120c0981 */ /* 0x000f28000c1e1500 */
[----:B------:R-:W4:Y:S01]  /*1f10*/  LDG.E.U16 R11, desc[UR14][R20.64+0x2] ;  /* 0x0000020e140b7981 */ /* 0x000f22000c1e1500 */
[----:B--2---:R-:W-:-:S02]  /*1f20*/  SHF.L.U32 R8, R8, 0x10, RZ ;  /* 0x0000001008087819 */ /* 0x004fc400000006ff */
[----:B---3--:R-:W-:Y:S02]  /*1f30*/  @P0 SHF.L.U32 R9, R22, 0x10, RZ ;  /* 0x0000001016090819 */ /* 0x008fe400000006ff */
[----:B----4-:R-:W-:Y:S02]  /*1f40*/  @P0 SHF.L.U32 R10, R12, 0x10, RZ ;  /* 0x000000100c0a0819 */ /* 0x010fe400000006ff */
[----:B------:R-:W-:-:S07]  /*1f50*/  SHF.L.U32 R11, R11, 0x10, RZ ;  /* 0x000000100b0b7819 */ /* 0x000fce00000006ff */
.L_x_447:
[----:B------:R-:W-:Y:S05]  /*1f60*/  BSYNC B0 ;  /* 0x0000000000007941 */ /* 0x000fea0003800000 */
.L_x_446:
        /* <DEDUP_REMOVED lines=38> */
.L_x_448:
        /* <DEDUP_REMOVED lines=26> */
.L_x_449:
        /* <DEDUP_REMOVED lines=43> */
.L_x_450:
[----:B------:R-:W-:Y:S01]  /*2620*/  FMUL.FTZ R28, R27, R8 ;  /* 0x000000081b1c7220 */ /* 0x000fe20000410000 */
[--C-:B------:R-:W-:Y:S01]  /*2630*/  FADD.FTZ R29, R18, R25.reuse ;  /* 0x00000019121d7221 */ /* 0x100fe20000010000 */
[----:B------:R-:W-:Y:S01]  /*2640*/  PRMT R25, R41, 0x7632, R25 ;  /* 0x0000763229197816 */ /* 0x000fe20000000019 */
[----:B------:R-:W-:Y:S01]  /*2650*/  FADD.FTZ R18, R21, R27 ;  /* 0x0000001b15127221 */ /* 0x000fe20000010000 */
[----:B------:R-:W-:Y:S01]  /*2660*/  FFMA.FTZ R23, R26, R28, R23 ;  /* 0x0000001c1a177223 */ /* 0x000fe20000010017 */
[----:B------:R-:W-:Y:S01]  /*2670*/  FADD.FTZ R20, R20, R22 ;  /* 0x0000001614147221 */ /* 0x000fe20000010000 */
[----:B------:R-:W-:Y:S01]  /*2680*/  FFMA.FTZ R19, R24, R22, R19 ;  /* 0x0000001618137223 */ /* 0x000fe20000010013 */
[----:B------:R-:W-:Y:S01]  /*2690*/  FMUL.FTZ R21, R22, R11 ;  /* 0x0000000b16157220 */ /* 0x000fe20000410000 */
[----:B------:R-:W-:Y:S01]  /*26a0*/  SHF.L.U32 R22, R41, 0x10, RZ ;  /* 0x0000001029167819 */ /* 0x000fe200000006ff */
[----:B------:R-:W-:Y:S01]  /*26b0*/  FFMA.FTZ R12, R26, R27, R12 ;  /* 0x0000001b1a0c7223 */ /* 0x000fe2000001000c */
[----:B------:R-:W-:Y:S01]  /*26c0*/  SHF.L.U32 R25, R25, 0x10, RZ ;  /* 0x0000001019197819 */ /* 0x000fe200000006ff */
[--C-:B------:R-:W-:Y:S01]  /*26d0*/  FFMA.FTZ R24, R24, R21, R23.reuse ;  /* 0x0000001518187223 */ /* 0x100fe20000010017 */
        /* <DEDUP_REMOVED lines=27> */
.L_x_451:
[----:B------:R-:W-:Y:S01]  /*2890*/  FADD.FTZ R28, R21, R28 ;  /* 0x0000001c151c7221 */ /* 0x000fe20000010000 */
[----:B------:R-:W-:Y:S01]  /*28a0*/  FMUL.FTZ R29, R25, R8 ;  /* 0x00000008191d7220 */ /* 0x000fe20000410000 */
[----:B------:R-:W-:Y:S01]  /*28b0*/  PRMT R21, R38, 0x7632, R21 ;  /* 0x0000763226157816 */ /* 0x000fe20000000015 */
[----:B------:R-:W-:Y:S01]  /*28c0*/  FADD.FTZ R18, R18, R25 ;  /* 0x0000001912127221 */ /* 0x000fe20000010000 */
[----:B------:R-:W-:Y:S01]  /*28d0*/  FFMA.FTZ R12, R27, R25, R12 ;  /* 0x000000191b0c7223 */ /* 0x000fe2000001000c */
[----:B------:R-:W-:Y:S01]  /*28e0*/  FADD.FTZ R20, R20, R22 ;  /* 0x0000001614147221 */ /* 0x000fe20000010000 */
[----:B------:R-:W-:Y:S01]  /*28f0*/  FFMA.FTZ R19, R23, R22, R19 ;  /* 0x0000001617137223 */ /* 0x000fe20000010013 */
[----:B------:R-:W-:Y:S01]  /*2900*/  FFMA.FTZ R24, R27, R29, R24 ;  /* 0x0000001d1b187223 */ /* 0x000fe20000010018 */
        /* <DEDUP_REMOVED lines=31> */
.L_x_452:
[----:B------:R-:W-:Y:S01]  /*2b00*/  FMUL.FTZ R28, R25, R8 ;  /* 0x00000008191c7220 */ /* 0x000fe20000410000 */
[----:B------:R-:W-:Y:S01]  /*2b10*/  FADD.FTZ R29, R22, R29 ;  /* 0x0000001d161d7221 */ /* 0x000fe20000010000 */
[----:B------:R-:W-:Y:S01]  /*2b20*/  PRMT R22, R39, 0x7632, R22 ;  /* 0x0000763227167816 */ /* 0x000fe20000000016 */
[----:B------:R-:W-:Y:S01]  /*2b30*/  FFMA.FTZ R12, R26, R25, R12 ;  /* 0x000000191a0c7223 */ /* 0x000fe2000001000c */
[----:B------:R-:W-:Y:S01]  /*2b40*/  FADD.FTZ R20, R20, R24 ;  /* 0x0000001814147221 */ /* 0x000fe20000010000 */
[----:B------:R-:W-:Y:S01]  /*2b50*/  FFMA.FTZ R19, R21, R24, R19 ;  /* 0x0000001815137223 */ /* 0x000fe20000010013 */
[----:B------:R-:W-:Y:S01]  /*2b60*/  FADD.FTZ R18, R18, R25 ;  /* 0x0000001912127221 */ /* 0x000fe20000010000 */
[----:B------:R-:W-:Y:S01]  /*2b70*/  FFMA.FTZ R26, R26, R28, R23 ;  /* 0x0000001c1a1a7223 */ /* 0x000fe20000010017 */
        /* <DEDUP_REMOVED lines=31> */
.L_x_453:
[----:B------:R-:W-:Y:S01]  /*2d70*/  FMUL.FTZ R28, R27, R8 ;  /* 0x000000081b1c7220 */ /* 0x000fe20000410000 */
[----:B------:R-:W-:Y:S01]  /*2d80*/  FFMA.FTZ R12, R26, R27, R12 ;  /* 0x0000001b1a0c7223 */ /* 0x000fe2000001000c */
[----:B------:R-:W-:Y:S01]  /*2d90*/  FADD.FTZ R20, R20, R22 ;  /* 0x0000001614147221 */ /* 0x000fe20000010000 */
[----:B------:R-:W-:Y:S01]  /*2da0*/  FFMA.FTZ R19, R25, R22, R19 ;  /* 0x0000001619137223 */ /* 0x000fe20000010013 */
[--C-:B------:R-:W-:Y:S01]  /*2db0*/  FFMA.FTZ R26, R26, R28, R21.reuse ;  /* 0x0000001c1a1a7223 */ /* 0x100fe20000010015 */
[----:B------:R-:W-:Y:S01]  /*2dc0*/  PRMT R21, R36, 0x7632, R21 ;  /* 0x0000763224157816 */ /* 0x000fe20000000015 */
[----:B------:R-:W-:Y:S01]  /*2dd0*/  FADD.FTZ R29, R24, R23 ;  /* 0x00000017181d7221 */ /* 0x000fe20000010000 */
[----:B------:R-:W-:Y:S01]  /*2de0*/  FMUL.FTZ R22, R22, R11 ;  /* 0x0000000b16167220 */ /* 0x000fe20000410000 */
[----:B------:R-:W-:Y:S01]  /*2df0*/  SHF.L.U32 R23, R36, 0x10, RZ ;  /* 0x0000001024177819 */ /* 0x000fe200000006ff */
[----:B------:R-:W-:Y:S01]  /*2e00*/  FADD.FTZ R18, R18, R27 ;  /* 0x0000001b12127221 */ /* 0x000fe20000010000 */
[----:B------:R-:W-:Y:S01]  /*2e10*/  SHF.L.U32 R24, R21, 0x10, RZ ;  /* 0x0000001015187819 */ /* 0x000fe200000006ff */
[--C-:B------:R-:W-:Y:S01]  /*2e20*/  FFMA.FTZ R25, R25, R22, R26.reuse ;  /* 0x0000001619197223 */ /* 0x100fe2000001001a */
        /* <DEDUP_REMOVED lines=27> */
.L_x_454:
[----:B------:R-:W-:Y:S01]  /*2fe0*/  FMUL.FTZ R28, R27, R8 ;  /* 0x000000081b1c7220 */ /* 0x000fe20000410000 */
[--C-:B------:R-:W-:Y:S01]  /*2ff0*/  FADD.FTZ R29, R22, R21.reuse ;  /* 0x00000015161d7221 */ /* 0x100fe20000010000 */
[----:B------:R-:W-:Y:S01]  /*3000*/  PRMT R21, R37, 0x7632, R21 ;  /* 0x0000763225157816 */ /* 0x000fe20000000015 */
        /* <DEDUP_REMOVED lines=36> */
.L_x_455:
        /* <DEDUP_REMOVED lines=39> */
.L_x_456:
        /* <DEDUP_REMOVED lines=39> */
.L_x_457:
[----:B------:R-:W-:Y:S01]  /*3730*/  FMUL.FTZ R28, R27, R8 ;  /* 0x000000081b1c7220 */ /* 0x000fe20000410000 */
[----:B------:R-:W-:Y:S01]  /*3740*/  FADD.FTZ R18, R18, R27 ;  /* 0x0000001b12127221 */ /* 0x000fe20000010000 */
[----:B------:R-:W-:Y:S01]  /*3750*/  FFMA.FTZ R27, R26, R27, R12 ;  /* 0x0000001b1a1b7223 */ /* 0x000fe2000001000c */
[----:B------:R-:W-:Y:S01]  /*3760*/  FADD.FTZ R29, R24, R21 ;  /* 0x00000015181d7221 */ /* 0x000fe20000010000 */
[--C-:B------:R-:W-:Y:S01]  /*3770*/  FADD.FTZ R12, R20, R22.reuse ;  /* 0x00000016140c7221 */ /* 0x100fe20000010000 */
[----:B------:R-:W-:Y:S01]  /*3780*/  FMUL.FTZ R21, R22, R11 ;  /* 0x0000000b16157220 */ /* 0x000fe20000410000 */
[----:B------:R-:W-:Y:S01]  /*3790*/  FFMA.FTZ R20, R25, R22, R19 ;  /* 0x0000001619147223 */ /* 0x000fe20000010013 */
[----:B------:R-:W-:Y:S01]  /*37a0*/  PRMT R22, R4, 0x7632, R22 ;  /* 0x0000763204167816 */ /* 0x000fe20000000016 */
[----:B------:R-:W-:Y:S01]  /*37b0*/  FFMA.FTZ R26, R26, R28, R23 ;  /* 0x0000001c1a1a7223 */ /* 0x000fe20000010017 */
[----:B------:R-:W-:Y:S01]  /*37c0*/  FADD.FTZ R28, R29, R28 ;  /* 0x0000001c1d1c7221 */ /* 0x000fe20000010000 */
[----:B------:R-:W-:-:S02]  /*37d0*/  SHF.L.U32 R23, R4, 0x10, RZ ;  /* 0x0000001004177819 */ /* 0x000fc400000006ff */
[----:B------:R-:W-:Y:S01]  /*37e0*/  SHF.L.U32 R24, R22, 0x10, RZ ;  /* 0x0000001016187819 */ /* 0x000fe200000006ff */
[----:B------:R-:W-:Y:S01]  /*37f0*/  FFMA.FTZ R19, R25, R21, R26 ;  /* 0x0000001519137223 */ /* 0x000fe2000001001a */
[----:B------:R-:W-:Y:S01]  /*3800*/  FADD.FTZ R21, R21, R28 ;  /* 0x0000001c15157221 */ /* 0x000fe20000010000 */
[----:B------:R-:W-:Y:S01]  /*3810*/  PRMT R25, R50, 0x7632, R25 ;  /* 0x0000763232197816 */ /* 0x000fe20000000019 */
[----:B------:R-:W-:Y:S01]  /*3820*/  FADD.FTZ R28, R23, -UR13 ;  /* 0x8000000d171c7e21 */ /* 0x000fe20008010000 */
[----:B------:R-:W-:Y:S01]  /*3830*/  FADD.FTZ R26, R24, -UR13 ;  /* 0x8000000d181a7e21 */ /* 0x000fe20008010000 */
[----:B------:R-:W-:Y:S02]  /*3840*/  PRMT R22, R51, 0x7632, R22 ;  /* 0x0000763233167816 */ /* 0x000fe40000000016 */
        /* <DEDUP_REMOVED lines=23> */
.L_x_458:
[----:B------:R-:W-:Y:S01]  /*39c0*/  FMUL.FTZ R30, R23, R8 ;  /* 0x00000008171e7220 */ /* 0x000fe20000410000 */
[----:B------:R-:W-:Y:S01]  /*39d0*/  FADD.FTZ R26, R18, R23 ;  /* 0x00000017121a7221 */ /* 0x000fe20000010000 */
[C---:B------:R-:W-:Y:S01]  /*39e0*/  FFMA.FTZ R27, R28.reuse, R23, R27 ;  /* 0x000000171c1b7223 */ /* 0x040fe2000001001b */
        /* <DEDUP_REMOVED lines=31> */
.L_x_459:
[--C-:B------:R-:W-:Y:S01]  /*3be0*/  FFMA.FTZ R23, R25, R22, R18.reuse ;  /* 0x0000001619177223 */ /* 0x100fe20000010012 */
[C---:B------:R-:W-:Y:S01]  /*3bf0*/  PRMT R18, R5.reuse, 0x7632, R18 ;  /* 0x0000763205127816 */ /* 0x040fe20000000012 */
[----:B------:R-:W-:Y:S01]  /*3c00*/  FADD.FTZ R22, R22, R21 ;  /* 0x0000001516167221 */ /* 0x000fe20000010000 */
[----:B------:R-:W-:Y:S01]  /*3c10*/  SHF.L.U32 R21, R5, 0x10, RZ ;  /* 0x0000001005157819 */ /* 0x000fe200000006ff */
[----:B------:R-:W-:Y:S01]  /*3c20*/  FMUL.FTZ R19, R28, R8 ;  /* 0x000000081c137220 */ /* 0x000fe20000410000 */
[----:B------:R-:W-:Y:S02]  /*3c30*/  SHF.L.U32 R18, R18, 0x10, RZ ;  /* 0x0000001012127819 */ /* 0x000fe400000006ff */
[----:B------:R-:W-:Y:S01]  /*3c40*/  PRMT R33, R47, 0x7632, R33 ;  /* 0x000076322f217816 */ /* 0x000fe20000000021 */
[----:B------:R-:W-:Y:S01]  /*3c50*/  FADD.FTZ R21, R21, -UR13 ;  /* 0x8000000d15157e21 */ /* 0x000fe20008010000 */
[----:B------:R-:W-:Y:S01]  /*3c60*/  FFMA.FTZ R64, R30, R19, R23 ;  /* 0x000000131e407223 */ /* 0x000fe20000010017 */
[----:B------:R-:W-:Y:S01]  /*3c70*/  FADD.FTZ R35, R18, -UR13 ;  /* 0x8000000d12237e21 */ /* 0x000fe20008010000 */
[----:B------:R-:W-:Y:S01]  /*3c80*/  FADD.FTZ R22, R22, R19 ;  /* 0x0000001316167221 */ /* 0x000fe20000010000 */
[----:B------:R-:W-:Y:S01]  /*3c90*/  SHF.L.U32 R32, R47, 0x10, RZ ;  /* 0x000000102f207819 */ /* 0x000fe200000006ff */
        /* <DEDUP_REMOVED lines=24> */
.L_x_460:
        /* <DEDUP_REMOVED lines=34> */
.L_x_461:
        /* <DEDUP_REMOVED lines=37> */
.L_x_462:
[----:B------:R-:W-:Y:S01]  /*4290*/  FMUL.FTZ R21, R67, R8 ;  /* 0x0000000843157220 */ /* 0x000fe20000410000 */
[----:B------:R-:W-:Y:S02]  /*42a0*/  SHF.L.U32 R71, R7, 0x10, RZ ;  /* 0x0000001007477819 */ /* 0x000fe400000006ff */
[----:B------:R-:W-:Y:S01]  /*42b0*/  PRMT R23, R44, 0x7632, R23 ;  /* 0x000076322c177816 */ /* 0x000fe20000000017 */
[----:B------:R-:W-:Y:S01]  /*42c0*/  FFMA.FTZ R18, R69, R21, R18 ;  /* 0x0000001545127223 */ /* 0x000fe20000010012 */
[----:B------:R-:W-:Y:S01]  /*42d0*/  FADD.FTZ R19, R19, R21 ;  /* 0x0000001513137221 */ /* 0x000fe20000010000 */
[----:B------:R-:W-:Y:S01]  /*42e0*/  FMUL.FTZ R21, R68, R11 ;  /* 0x0000000b44157220 */ /* 0x000fe20000410000 */
[----:B------:R-:W-:Y:S01]  /*42f0*/  FADD.FTZ R71, R71, -UR13 ;  /* 0x8000000d47477e21 */ /* 0x000fe20008010000 */
[----:B------:R-:W-:Y:S02]  /*4300*/  SHF.L.U32 R23, R23, 0x10, RZ ;  /* 0x0000001017177819 */ /* 0x000fe400000006ff */
[----:B------:R-:W-:Y:S01]  /*4310*/  FFMA.FTZ R18, R70, R21, R18 ;  /* 0x0000001546127223 */ /* 0x000fe20000010012 */
[----:B------:R-:W-:Y:S01]  /*4320*/  FADD.FTZ R19, R21, R19 ;  /* 0x0000001315137221 */ /* 0x000fe20000010000 */
[----:B------:R-:W-:Y:S01]  /*4330*/  PRMT R21, R7, 0x7632, R21 ;  /* 0x0000763207157816 */ /* 0x000fe20000000015 */
[----:B------:R-:W-:Y:S01]  /*4340*/  FMUL.FTZ R71, R71, UR18 ;  /* 0x0000001247477c20 */ /* 0x000fe20008410000 */
[----:B------:R-:W-:-:S02]  /*4350*/  SHF.L.U32 R22, R44, 0x10, RZ ;  /* 0x000000102c167819 */ /* 0x000fc400000006ff */
[----:B------:R-:W-:-:S05]  /*4360*/  SHF.L.U32 R21, R21, 0x10, RZ ;  /* 0x0000001015157819 */ /* 0x000fca00000006ff */
        /* <DEDUP_REMOVED lines=21> */
.L_x_463:
        /* <DEDUP_REMOVED lines=122> */
.L_x_465:
[----:B------:R-:W-:Y:S05]  /*4c60*/  BSYNC B0 ;  /* 0x0000000000007941 */ /* 0x000fea0003800000 */
.L_x_464:
        /* <DEDUP_REMOVED lines=78> */
.L_x_467:
[----:B------:R-:W-:Y:S05]  /*5150*/  BSYNC B0 ;  /* 0x0000000000007941 */ /* 0x000fea0003800000 */
.L_x_466:
        /* <DEDUP_REMOVED lines=21> */
.L_x_469:
[----:B------:R-:W-:Y:S05]  /*52b0*/  BSYNC B0 ;  /* 0x0000000000007941 */ /* 0x000fea0003800000 */
.L_x_468:
        /* <DEDUP_REMOVED lines=45> */
.L_x_472:
[----:B------:R-:W2:Y:S04]  /*5590*/  LDG.E.STRONG.GPU R25, desc[UR14][R22.64] ;  /* 0x0000000e16197981 */ /* 0x000ea8000c1ef900 */
[----:B--2---:R-:W-:Y:S01]  /*55a0*/  CCTL.IVALL ;  /* 0x00000000ff00798f */ /* 0x004fe20002000000 */
[----:B------:R-:W-:Y:S05]  /*55b0*/  YIELD ;  /* 0x0000000000007946 */ /* 0x000fea0003800000 */
[----:B------:R-:W-:-:S13]  /*55c0*/  ISETP.NE.AND P0, PT, R25, R24, PT ;  /* 0x000000181900720c */ /* 0x000fda0003f05270 */
[----:B------:R-:W-:Y:S05]  /*55d0*/  @P0 BRA `(.L_x_472) ;  /* 0xfffffffc00ec0947 */ /* 0x000fea000383ffff */
.L_x_471:
        /* <DEDUP_REMOVED lines=17> */
.L_x_476:
        /* <DEDUP_REMOVED lines=115> */
.L_x_475:
        /* <DEDUP_REMOVED lines=61> */
.L_x_477:
[----:B------:R-:W-:-:S13]  /*61f0*/  ISETP.NE.OR P0, PT, R22, RZ, P0 ;  /* 0x000000ff1600720c */ /* 0x000fda0000705670 */
[----:B------:R-:W-:Y:S05]  /*6200*/  @!P0 BRA `(.L_x_473) ;  /* 0x00000000007c8947 */ /* 0x000fea0003800000 */
.L_x_474:
        /* <DEDUP_REMOVED lines=31> */
.L_x_473:
        /* <DEDUP_REMOVED lines=11> */
.L_x_479:
[----:B------:R-:W-:Y:S05]  /*64b0*/  BSYNC B0 ;  /* 0x0000000000007941 */ /* 0x000fea0003800000 */
.L_x_478:
        /* <DEDUP_REMOVED lines=16> */
.L_x_470:
[----:B------:R-:W0:Y:S01]  /*65c0*/  S2UR UR12, SR_CgaCtaId ;  /* 0x00000000000c79c3 */ /* 0x000e220000008800 */
[----:B------:R-:W-:Y:S01]  /*65d0*/  UMOV UR11, 0x400 ;  /* 0x00000400000b7882 */ /* 0x000fe20000000000 */
[----:B------:R-:W-:Y:S01]  /*65e0*/  SHF.L.U32 R42, R42, 0x10, RZ ;  /* 0x000000102a2a7819 */ /* 0x000fe200000006ff */
[----:B------:R-:W-:Y:S01]  /*65f0*/  ULDC.64 UR20, c[0x0][0x290] ;  /* 0x0000a40000147ab9 */ /* 0x000fe20000000a00 */
[----:B------:R-:W-:Y:S02]  /*6600*/  SHF.L.U32 R69, R69, 0x10, RZ ;  /* 0x0000001045457819 */ /* 0x000fe400000006ff */
[----:B-----5:R-:W-:Y:S01]  /*6610*/  IADD3 R28, R2, 0x10, RZ ;  /* 0x00000010021c7810 */ /* 0x020fe20007ffe0ff */
[----:B--2---:R-:W-:Y:S01]  /*6620*/  FADD.FTZ R21, R42, -UR13 ;  /* 0x8000000d2a157e21 */ /* 0x004fe20008010000 */
[----:B------:R-:W-:Y:S01]  /*6630*/  IADD3 R30, R2, 0x10, RZ ;  /* 0x00000010021e7810 */ /* 0x000fe20007ffe0ff */
[----:B------:R-:W-:Y:S01]  /*6640*/  FADD.FTZ R23, R69, -UR13 ;  /* 0x8000000d45177e21 */ /* 0x000fe20008010000 */
[----:B------:R-:W-:Y:S01]  /*6650*/  ISETP.GE.U32.AND P0, PT, R28, UR20, PT ;  /* 0x000000141c007c0c */ /* 0x000fe2000bf06070 */
[----:B------:R-:W-:Y:S01]  /*6660*/  FMUL.FTZ R21, R21, UR18 ;  /* 0x0000001215157c20 */ /* 0x000fe20008410000 */
[----:B------:R-:W-:Y:S01]  /*6670*/  SHF.R.S32.HI R30, RZ, 0x1f, R30 ;  /* 0x0000001fff1e7819 */ /* 0x000fe2000001141e */
[----:B------:R-:W-:Y:S01]  /*6680*/  FMUL.FTZ R23, R23, UR18 ;  /* 0x0000001217177c20 */ /* 0x000fe20008410000 */
[----:B------:R-:W-:-:S02]  /*6690*/  SHF.L.U32 R34, R34, 0x10, RZ ;  /* 0x0000001022227819 */ /* 0x000fc400000006ff */
[----:B------:R-:W-:Y:S02]  /*66a0*/  ISETP.GE.AND.EX P0, PT, R30, UR21, PT, P0 ;  /* 0x000000151e007c0c */ /* 0x000fe4000bf06300 */
[----:B------:R-:W-:Y:S01]  /*66b0*/  SHF.L.U32 R43, R43, 0x10, RZ ;  /* 0x000000102b2b7819 */ /* 0x000fe200000006ff */
[----:B0-----:R-:W-:-:S03]  /*66c0*/  ULEA UR11, UR12, UR11, 0x18 ;  /* 0x0000000b0c0b7291 */ /* 0x001fc6000f8ec03f */
[----:B------:R-:W-:-:S06]  /*66d0*/  ULDC UR12, c[0x0][0x2bc] ;  /* 0x0000af00000c7ab9 */ /* 0x000fcc0000000800 */
[----:B------:R-:W-:Y:S01]  /*66e0*/  @!P2 STS.64 [UR11+0xc8], R18 ;  /* 0x0000c812ff00a988 */ /* 0x000fe20008000a0b */
[----:B------:R-:W-:Y:S06]  /*66f0*/  BAR.SYNC.DEFER_BLOCKING 0x0 ;  /* 0x0000000000007b1d */ /* 0x000fec0000010000 */
[----:B------:R-:W0:Y:S02]  /*6700*/  LDS.64 R18, [UR11+0xc8] ;  /* 0x0000c80bff127984 */ /* 0x000e240008000a00 */
[----:B0-----:R-:W-:-:S05]  /*6710*/  FMUL.FTZ R12, R18, UR12 ;  /* 0x0000000c120c7c20 */ /* 0x001fca0008410000 */
        /* <DEDUP_REMOVED lines=22> */
.L_x_480:
[----:B------:R-:W-:Y:S04]  /*6880*/  BSSY B0, `(.L_x_481) ;  /* 0x0000015000007945 */ /* 0x000fe80003800000 */
[----:B------:R-:W-:Y:S05]  /*6890*/  @!P1 BRA `(.L_x_482) ;  /* 0x00000000004c9947 */ /* 0x000fea0003800000 */
[----:B------:R-:W-:Y:S01]  /*68a0*/  FFMA.FTZ R18, R21, UR11, R12 ;  /* 0x0000000b15127c23 */ /* 0x000fe2000801000c */
[----:B------:R-:W-:Y:S01]  /*68b0*/  SHF.R.S32.HI R22, RZ, 0x1f, R2 ;  /* 0x0000001fff167819 */ /* 0x000fe20000011402 */
[----:B------:R-:W-:Y:S01]  /*68c0*/  ULDC.64 UR22, c[0x0][0x288] ;  /* 0x0000a20000167ab9 */ /* 0x000fe20000000a00 */
[----:B------:R-:W-:Y:S01]  /*68d0*/  FFMA.FTZ R23, R23, UR11, R12 ;  /* 0x0000000b17177c23 */ /* 0x000fe2000801000c */
[----:B------:R-:W-:Y:S01]  /*68e0*/  FFMA.FTZ R20, R19, R8, -R18 ;  /* 0x0000000813147223 */ /* 0x000fe20000010812 */
[----:B------:R-:W-:Y:S01]  /*68f0*/  MOV R18, R14 ;  /* 0x0000000e00127202 */ /* 0x000fe20000000f00 */
[----:B------:R-:W-:Y:S01]  /*6900*/  IMAD R21, R22, UR22, RZ ;  /* 0x0000001616157c24 */ /* 0x000fe2000f8e02ff */
[----:B------:R-:W-:Y:S01]  /*6910*/  MOV R19, R17 ;  /* 0x0000001100137202 */ /* 0x000fe20000000f00 */
[----:B------:R-:W-:Y:S01]  /*6920*/  FFMA.FTZ R22, R34, R11, -R23 ;  /* 0x0000000b22167223 */ /* 0x000fe20000010817 */
[----:B------:R-:W-:Y:S01]  /*6930*/  FMUL.FTZ R23, R20, UR18 ;  /* 0x0000001214177c20 */ /* 0x000fe20008410000 */
[----:B------:R-:W-:-:S02]  /*6940*/  IMAD R21, R2, UR23, R21 ;  /* 0x0000001702157c24 */ /* 0x000fc4000f8e0215 */
[----:B------:R-:W-:Y:S01]  /*6950*/  IMAD.WIDE.U32 R18, R2, UR22, R18 ;  /* 0x0000001602127c25 */ /* 0x000fe2000f8e0012 */
[----:B------:R-:W-:-:S03]  /*6960*/  ULDC.64 UR22, c[0x0][0x210] ;  /* 0x0000840000167ab9 */ /* 0x000fc60000000a00 */
[----:B------:R-:W-:Y:S01]  /*6970*/  FMUL.FTZ R22, R22, UR18 ;  /* 0x0000001216167c20 */ /* 0x000fe20008410000 */
[----:B------:R-:W-:Y:S02]  /*6980*/  IADD3 R21, R19, R21, RZ ;  /* 0x0000001513157210 */ /* 0x000fe40007ffe0ff */
[----:B------:R-:W-:Y:S02]  /*6990*/  LEA R20, P2, R18, UR22, 0x1 ;  /* 0x0000001612147c11 */ /* 0x000fe4000f8408ff */
[----:B------:R-:W-:Y:S02]  /*69a0*/  F2FP.BF16.F32.PACK_AB R19, R22, R23 ;  /* 0x000000171613723e */ /* 0x000fe400000010ff */
[----:B------:R-:W-:-:S05]  /*69b0*/  LEA.HI.X R21, R18, UR23, R21, 0x1, P2 ;  /* 0x0000001712157c11 */ /* 0x000fca00090f0c15 */
[----:B------:R0:W-:Y:S04]  /*69c0*/  STG.E desc[UR14][R20.64], R19 ;  /* 0x0000001314007986 */ /* 0x0001e8000c10190e */
.L_x_482:
[----:B------:R-:W-:Y:S05]  /*69d0*/  BSYNC B0 ;  /* 0x0000000000007941 */ /* 0x000fea0003800000 */
.L_x_481:
        /* <DEDUP_REMOVED lines=29> */
.L_x_483:
        /* <DEDUP_REMOVED lines=11> */
[----:B------:R-:W-:Y:S01]  /*6c60*/  FMUL.FTZ R23, R20, UR18 ;  /* 0x0000001214177c20 */ /* 0x000fe20008410000 */
[----:B------:R-:W-:Y:S01]  /*6c70*/  IMAD R25, R28, UR23, R22 ;  /* 0x000000171c197c24 */ /* 0x000fe2000f8e0216 */
[----:B------:R-:W-:Y:S01]  /*6c80*/  ULDC.64 UR22, c[0x0][0x210] ;  /* 0x0000840000167ab9 */ /* 0x000fe20000000a00 */
[----:B------:R-:W-:Y:S01]  /*6c90*/  FMUL.FTZ R22, R21, UR18 ;  /* 0x0000001215167c20 */ /* 0x000fe20008410000 */
[----:B------:R-:W-:Y:S02]  /*6ca0*/  LEA R20, P0, R18, UR22, 0x1 ;  /* 0x0000001612147c11 */ /* 0x000fe4000f8008ff */
[----:B------:R-:W-:Y:S02]  /*6cb0*/  IADD3 R25, R19, R25, RZ ;  /* 0x0000001913197210 */ /* 0x000fe40007ffe0ff */
[----:B------:R-:W-:Y:S02]  /*6cc0*/  F2FP.BF16.F32.PACK_AB R19, R22, R23 ;  /* 0x000000171613723e */ /* 0x000fe400000010ff */
[----:B------:R-:W-:-:S05]  /*6cd0*/  LEA.HI.X R21, R18, UR23, R25, 0x1, P0 ;  /* 0x0000001712157c11 */ /* 0x000fca00080f0c19 */
[----:B------:R0:W-:Y:S02]  /*6ce0*/  STG.E desc[UR14][R20.64], R19 ;  /* 0x0000001314007986 */ /* 0x0001e4000c10190e */
.L_x_485:
[----:B------:R-:W-:Y:S05]  /*6cf0*/  BSYNC B0 ;  /* 0x0000000000007941 */ /* 0x000fea0003800000 */
.L_x_484:
        /* <DEDUP_REMOVED lines=41> */
.L_x_486:
        /* <DEDUP_REMOVED lines=20> */
.L_x_488:
[----:B------:R-:W-:Y:S05]  /*70d0*/  BSYNC B0 ;  /* 0x0000000000007941 */ /* 0x000fea0003800000 */
.L_x_487:
        /* <DEDUP_REMOVED lines=25> */
.L_x_489:
        /* <DEDUP_REMOVED lines=10> */
[----:B------:R-:W-:Y:S02]  /*7310*/  FMUL.FTZ R23, R20, UR18 ;  /* 0x0000001214177c20 */ /* 0x000fe40008410000 */
[----:B------:R-:W-:-:S02]  /*7320*/  IMAD R25, R75, UR23, R22 ;  /* 0x000000174b197c24 */ /* 0x000fc4000f8e0216 */
[----:B------:R-:W-:Y:S01]  /*7330*/  FMUL.FTZ R22, R21, UR18 ;  /* 0x0000001215167c20 */ /* 0x000fe20008410000 */
[----:B------:R-:W-:Y:S01]  /*7340*/  IMAD.WIDE.U32 R18, R75, UR22, R18 ;  /* 0x000000164b127c25 */ /* 0x000fe2000f8e0012 */
[----:B------:R-:W-:Y:S02]  /*7350*/  ULDC.64 UR22, c[0x0][0x210] ;  /* 0x0000840000167ab9 */ /* 0x000fe40000000a00 */
[----:B------:R-:W-:Y:S02]  /*7360*/  LEA R20, P2, R18, UR22, 0x1 ;  /* 0x0000001612147c11 */ /* 0x000fe4000f8408ff */
[----:B------:R-:W-:Y:S02]  /*7370*/  IADD3 R25, R19, R25, RZ ;  /* 0x0000001913197210 */ /* 0x000fe40007ffe0ff */
[----:B------:R-:W-:Y:S02]  /*7380*/  F2FP.BF16.F32.PACK_AB R19, R22, R23 ;  /* 0x000000171613723e */ /* 0x000fe400000010ff */
[----:B------:R-:W-:-:S05]  /*7390*/  LEA.HI.X R21, R18, UR23, R25, 0x1, P2 ;  /* 0x0000001712157c11 */ /* 0x000fca00090f0c19 */
[----:B------:R0:W-:Y:S02]  /*73a0*/  STG.E desc[UR14][R20.64], R19 ;  /* 0x0000001314007986 */ /* 0x0001e4000c10190e */
.L_x_491:
[----:B------:R-:W-:Y:S05]  /*73b0*/  BSYNC B0 ;  /* 0x0000000000007941 */ /* 0x000fea0003800000 */
.L_x_490:
        /* <DEDUP_REMOVED lines=31> */
.L_x_492:
        /* <DEDUP_REMOVED lines=20> */
.L_x_494:
[----:B------:R-:W-:Y:S05]  /*76f0*/  BSYNC B0 ;  /* 0x0000000000007941 */ /* 0x000fea0003800000 */
.L_x_493:
        /* <DEDUP_REMOVED lines=29> */
.L_x_495:
        /* <DEDUP_REMOVED lines=20> */
.L_x_497:
[----:B------:R-:W-:Y:S05]  /*7a10*/  BSYNC B0 ;  /* 0x0000000000007941 */ /* 0x000fea0003800000 */
.L_x_496:
        /* <DEDUP_REMOVED lines=34> */
.L_x_498:
        /* <DEDUP_REMOVED lines=20> */
.L_x_500:
[----:B------:R-:W-:Y:S05]  /*7d80*/  BSYNC B0 ;  /* 0x0000000000007941 */ /* 0x000fea0003800000 */
.L_x_499:
        /* <DEDUP_REMOVED lines=34> */
.L_x_501:
        /* <DEDUP_REMOVED lines=20> */
.L_x_503:
[----:B------:R-:W-:Y:S05]  /*80f0*/  BSYNC B0 ;  /* 0x0000000000007941 */ /* 0x000fea0003800000 */
.L_x_502:
[C---:B------:R-:W-:Y:S02]  /*8100*/  PRMT R18, R3.reuse, 0x7632, R18 ;  /* 0x0000763203127816 */ /* 0x040fe40000000012 */
        /* <DEDUP_REMOVED lines=13> */
[----:B0-----:R-:W-:Y:S01]  /*81e0*/  SHF.R.S32.HI R20, RZ, 0x1f, R3 ;  /* 0x0000001fff147819 */ /* 0x001fe20000011403 */
        /* <DEDUP_REMOVED lines=19> */
.L_x_504:
        /* <DEDUP_REMOVED lines=20> */
.L_x_506:
[----:B------:R-:W-:Y:S05]  /*8460*/  BSYNC B0 ;  /* 0x0000000000007941 */ /* 0x000fea0003800000 */
.L_x_505:
[C---:B------:R-:W-:Y:S02]  /*8470*/  PRMT R18, R13.reuse, 0x7632, R18 ;  /* 0x000076320d127816 */ /* 0x040fe40000000012 */
[----:B------:R-:W-:Y:S02]  /*8480*/  SHF.L.U32 R19, R13, 0x10, RZ ;  /* 0x000000100d137819 */ /* 0x000fe400000006ff */
[----:B------:R-:W-:Y:S02]  /*8490*/  SHF.L.U32 R18, R18, 0x10, RZ ;  /* 0x0000001012127819 */ /* 0x000fe400000006ff */
[----:B------:R-:W-:Y:S01]  /*84a0*/  IADD3 R13, R2, 0xa0, RZ ;  /* 0x000000a0020d7810 */ /* 0x000fe20007ffe0ff */
[----:B0-----:R-:W-:Y:S01]  /*84b0*/  FADD.FTZ R23, R19, -UR13 ;  /* 0x8000000d13177e21 */ /* 0x001fe20008010000 */
        /* <DEDUP_REMOVED lines=29> */
.L_x_507:
        /* <DEDUP_REMOVED lines=10> */
[C---:B------:R-:W-:Y:S02]  /*8730*/  IMAD R23, R3.reuse, UR23, R26 ;  /* 0x0000001703177c24 */ /* 0x040fe4000f8e021a */
        /* <DEDUP_REMOVED lines=9> */
.L_x_509:
[----:B------:R-:W-:Y:S05]  /*87d0*/  BSYNC B0 ;  /* 0x0000000000007941 */ /* 0x000fea0003800000 */
.L_x_508:
        /* <DEDUP_REMOVED lines=34> */
.L_x_510:
        /* <DEDUP_REMOVED lines=20> */
.L_x_512:
[----:B------:R-:W-:Y:S05]  /*8b40*/  BSYNC B0 ;  /* 0x0000000000007941 */ /* 0x000fea0003800000 */
.L_x_511:
        /* <DEDUP_REMOVED lines=34> */
.L_x_513:
        /* <DEDUP_REMOVED lines=20> */
.L_x_515:
[----:B------:R-:W-:Y:S05]  /*8eb0*/  BSYNC B0 ;  /* 0x0000000000007941 */ /* 0x000fea0003800000 */
.L_x_514:
        /* <DEDUP_REMOVED lines=33> */
.L_x_516:
        /* <DEDUP_REMOVED lines=20> */
.L_x_518:
[----:B------:R-:W-:Y:S05]  /*9210*/  BSYNC B0 ;  /* 0x0000000000007941 */ /* 0x000fea0003800000 */
.L_x_517:
[----:B0-----:R-:W-:Y:S02]  /*9220*/  IADD3 R13, R2, 0xe0, RZ ;  /* 0x000000e0020d7810 */ /* 0x001fe40007ffe0ff */
[----:B------:R-:W-:Y:S02]  /*9230*/  SHF.L.U32 R48, R48, 0x10, RZ ;  /* 0x0000001030307819 */ /* 0x000fe400000006ff */
[----:B------:R-:W-:Y:S02]  /*9240*/  SHF.L.U32 R19, R28, 0x10, RZ ;  /* 0x000000101c137819 */ /* 0x000fe400000006ff */
        /* <DEDUP_REMOVED lines=37> */
.L_x_519:
        /* <DEDUP_REMOVED lines=20> */
.L_x_521:
[----:B------:R-:W-:Y:S05]  /*95e0*/  BSYNC B0 ;  /* 0x0000000000007941 */ /* 0x000fea0003800000 */
.L_x_520:
        /* <DEDUP_REMOVED lines=33> */
.L_x_522:
        /* <DEDUP_REMOVED lines=20> */
.L_x_524:
[----:B------:R-:W-:Y:S05]  /*9940*/  BSYNC B0 ;  /* 0x0000000000007941 */ /* 0x000fea0003800000 */
.L_x_523:
        /* <DEDUP_REMOVED lines=27> */
.L_x_525:
        /* <DEDUP_REMOVED lines=19> */
.L_x_527:
[----:B------:R-:W-:Y:S05]  /*9c30*/  BSYNC B0 ;  /* 0x0000000000007941 */ /* 0x000fea0003800000 */
.L_x_526:
[----:B------:R-:W-:Y:S01]  /*9c40*/  ULDC UR11, c[0x0][0x10] ;  /* 0x00000400000b7ab9 */ /* 0x000fe20000000800 */
[----:B------:R-:W-:Y:S02]  /*9c50*/  UIADD3 UR4, UR4, 0x1, URZ ;  /* 0x0000000104047890 */ /* 0x000fe4000fffe03f */
[----:B------:R-:W-:-:S04]  /*9c60*/  UIADD3 UR6, UR11, UR6, URZ ;  /* 0x000000060b067290 */ /* 0x000fc8000fffe03f */
[----:B------:R-:W-:-:S06]  /*9c70*/  UISETP.GE.AND UP0, UPT, UR6, UR5, UPT ;  /* 0x000000050600728c */ /* 0x000fcc000bf06270 */
[----:B------:R-:W-:-:S13]  /*9c80*/  PLOP3.LUT P0, PT, PT, PT, UP0, 0x80, 0x0 ;  /* 0x000000000000781c */ /* 0x000fda0003f0f008 */
[----:B------:R-:W-:Y:S05]  /*9c90*/  @!P0 BRA `(.L_x_528) ;  /* 0xffffff6400a88947 */ /* 0x000fea000383ffff */
.L_x_445:
        /* <DEDUP_REMOVED lines=19> */
.L_x_530:
[----:B------:R-:W-:Y:S05]  /*9dd0*/  BSYNC B0 ;  /* 0x0000000000007941 */ /* 0x000fea0003800000 */
.L_x_529:
        /* <DEDUP_REMOVED lines=11> */
.L_x_532:
[----:B------:R-:W2:Y:S04]  /*9e90*/  LDG.E.STRONG.GPU R5, desc[UR14][R2.64] ;  /* 0x0000000e02057981 */ /* 0x000ea8000c1ef900 */
[----:B--2---:R-:W-:Y:S01]  /*9ea0*/  CCTL.IVALL ;  /* 0x00000000ff00798f */ /* 0x004fe20002000000 */
[----:B------:R-:W-:Y:S05]  /*9eb0*/  YIELD ;  /* 0x0000000000007946 */ /* 0x000fea0003800000 */
[----:B------:R-:W-:-:S13]  /*9ec0*/  ISETP.NE.AND P0, PT, R5, R4, PT ;  /* 0x000000040500720c */ /* 0x000fda0003f05270 */
[----:B------:R-:W-:Y:S05]  /*9ed0*/  @P0 BRA `(.L_x_532) ;  /* 0xfffffffc00ec0947 */ /* 0x000fea000383ffff */
.L_x_531:
        /* <DEDUP_REMOVED lines=25> */
.L_x_533:
[----:B------:R-:W-:-:S04]  /*a070*/  LEA R6, P0, R0, UR4, 0x2 ;  /* 0x0000000400067c11 */ /* 0x000fc8000f8010ff */
[----:B------:R-:W-:Y:S02]  /*a080*/  LEA.HI.X R7, R0, UR5, R7, 0x2, P0 ;  /* 0x0000000500077c11 */ /* 0x000fe400080f1407 */
[-C--:B------:R-:W-:Y:S02]  /*a090*/  LEA R8, P0, R25, R6.reuse, 0x2 ;  /* 0x0000000619087211 */ /* 0x080fe400078010ff */
[-C--:B------:R-:W-:Y:S01]  /*a0a0*/  LEA R12, P2, R27, R6.reuse, 0x2 ;  /* 0x000000061b0c7211 */ /* 0x080fe200078410ff */
[----:B--2---:R2:W3:Y:S01]  /*a0b0*/  LDG.E R2, desc[UR14][R6.64] ;  /* 0x0000000e06027981 */ /* 0x0044e2000c1e1900 */
[----:B------:R-:W-:Y:S02]  /*a0c0*/  LEA R10, P1, R22, R6, 0x2 ;  /* 0x00000006160a7211 */ /* 0x000fe400078210ff */
[C---:B------:R-:W-:Y:S02]  /*a0d0*/  IADD3.X R9, R7.reuse, R31, RZ, P0, !PT ;  /* 0x0000001f07097210 */ /* 0x040fe400007fe4ff */
[----:B------:R-:W-:-:S02]  /*a0e0*/  IADD3.X R13, R7, R29, RZ, P2, !PT ;  /* 0x0000001d070d7210 */ /* 0x000fc400017fe4ff */
[----:B------:R-:W-:Y:S02]  /*a0f0*/  IADD3.X R11, R23, R7, RZ, P1, !PT ;  /* 0x00000007170b7210 */ /* 0x000fe40000ffe4ff */
[----:B------:R-:W3:Y:S04]  /*a100*/  LDG.E R9, desc[UR14][R8.64] ;  /* 0x0000000e08097981 */ /* 0x000ee8000c1e1900 */
[----:B------:R-:W4:Y:S04]  /*a110*/  LDG.E R10, desc[UR14][R10.64] ;  /* 0x0000000e0a0a7981 */ /* 0x000f28000c1e1900 */
[----:B------:R-:W4:Y:S01]  /*a120*/  LDG.E R13, desc[UR14][R12.64] ;  /* 0x0000000e0c0d7981 */ /* 0x000f22000c1e1900 */
[----:B------:R-:W-:-:S02]  /*a130*/  SHF.L.U32 R5, R0, 0x1, RZ ;  /* 0x0000000100057819 */ /* 0x000fc400000006ff */
[----:B------:R-:W-:-:S04]  /*a140*/  IADD3 R0, R0, 0x2a0, RZ ;  /* 0x000002a000007810 */ /* 0x000fc80007ffe0ff */
[----:B------:R-:W-:Y:S02]  /*a150*/  ISETP.GT.U32.AND P0, PT, R25, R0, PT ;  /* 0x000000001900720c */ /* 0x000fe40003f04070 */
[----:B--2---:R-:W-:-:S04]  /*a160*/  SHF.R.S32.HI R7, RZ, 0x1f, R0 ;  /* 0x0000001fff077819 */ /* 0x004fc80000011400 */
[----:B------:R-:W-:Y:S02]  /*a170*/  ISETP.GT.AND.EX P0, PT, R18, R7, PT, P0 ;  /* 0x000000071200720c */ /* 0x000fe40003f04300 */
[----:B---3--:R-:W-:Y:S01]  /*a180*/  F2FP.BF16.F32.PACK_AB R19, R9, R2 ;  /* 0x000000020913723e */ /* 0x008fe200000010ff */
[----:B0-----:R-:W-:-:S04]  /*a190*/  IMAD.WIDE R2, R5, 0x2, R14 ;  /* 0x0000000205027825 */ /* 0x001fc800078e020e */
[----:B-1----:R-:W-:Y:S01]  /*a1a0*/  IMAD.WIDE R4, R5, 0x2, R16 ;  /* 0x0000000205047825 */ /* 0x002fe200078e0210 */
[----:B----4-:R-:W-:Y:S01]  /*a1b0*/  F2FP.BF16.F32.PACK_AB R21, R13, R10 ;  /* 0x0000000a0d15723e */ /* 0x010fe200000010ff */
[----:B------:R2:W-:Y:S04]  /*a1c0*/  STG.E desc[UR14][R2.64], R19 ;  /* 0x0000001302007986 */ /* 0x0005e8000c10190e */
[----:B------:R2:W-:Y:S01]  /*a1d0*/  STG.E desc[UR14][R4.64], R21 ;  /* 0x0000001504007986 */ /* 0x0005e2000c10190e */
[----:B------:R-:W-:Y:S05]  /*a1e0*/  @P0 BRA `(.L_x_533) ;  /* 0xfffffffc00a00947 */ /* 0x000fea000383ffff */
[----:B------:R-:W-:Y:S05]  /*a1f0*/  EXIT ;  /* 0x000000000000794d */ /* 0x000fea0003800000 */
.L_x_534:
        /* <DEDUP_REMOVED lines=16> */
.L_x_5120:


//--------------------- .text._Z35group_norm_nhwc_bwd_one_pass_kernelI11Bf16IOBf16WLi512ELi84ELi672EEv26Group_norm_nhwc_bwd_params --------------------------
	.section	.text._Z35group_norm_nhwc_bwd_one_pass_kernelI11Bf16IOBf16WLi512ELi84ELi672EEv26Group_norm_nhwc_bwd_params,"ax",@progbits
	.align	128
        .global         _Z35group_norm_nhwc_bwd_one_pass_kernelI11Bf16IOBf16WLi512ELi84ELi672EEv26Group_norm_nhwc_bwd_params
        .type           _Z35group_norm_nhwc_bwd_one_pass_kernelI11Bf16IOBf16WLi512ELi84ELi672EEv26Group_norm_nhwc_bwd_params,@function
        .size           _Z35group_norm_nhwc_bwd_one_pass_kernelI11Bf16IOBf16WLi512ELi84ELi672EEv26Group_norm_nhwc_bwd_params,(.L_x_5121 - _Z35group_norm_nhwc_bwd_one_pass_kernelI11Bf16IOBf16WLi512ELi84ELi672EEv26Group_norm_nhwc_bwd_params)
        .other          _Z35group_norm_nhwc_bwd_one_pass_kernelI11Bf16IOBf16WLi512ELi84ELi672EEv26Group_norm_nhwc_bwd_params,@"STO_CUDA_ENTRY STV_DEFAULT"
_Z35group_norm_nhwc_bwd_one_pass_kernelI11Bf16IOBf16WLi512ELi84ELi672EEv26Group_norm_nhwc_bwd_params:
.text._Z35group_norm_nhwc_bwd_one_pass_kernelI11Bf16IOBf16WLi512ELi84ELi672EEv26Group_norm_nhwc_bwd_params:
        /* <DEDUP_REMOVED lines=16> */
[----:B------:R-:W-:Y:S01]  /*0100*/  UIMAD.WIDE.U32 UR4, UR10, 0x3, URZ ;  /* 0x000000030a0478a5 */ /* 0x000fe2000f8e003f */
[----:B------:R-:W-:Y:S01]  /*0110*/  IMAD.WIDE.U32 R2, R2, 0x30c30c31, RZ ;  /* 0x30c30c3102027825 */ /* 0x000fe200078e00ff */
[----:B------:R-:W-:Y:S01]  /*0120*/  UIMAD UR13, UR11, 0x3, URZ ;  /* 0x000000030b0d78a4 */ /* 0x000fe2000f8e023f */
[----:B------:R-:W0:Y:S01]  /*0130*/  LDC R4, c[0x0][0x2ac] ;  /* 0x0000ab00ff047b82 */ /* 0x000e220000000800 */
[----:B------:R-:W-:Y:S02]  /*0140*/  ULEA.HI UR10, UP0, UR11, UR10, URZ, 0x1 ;  /* 0x0000000a0b0a7291 */ /* 0x000fe4000f81083f */
[----:B------:R-:W-:Y:S01]  /*0150*/  SHF.R.U32.HI R5, RZ, 0x2, R3 ;  /* 0x00000002ff057819 */ /* 0x000fe20000011603 */
[----:B------:R-:W-:-:S02]  /*0160*/  UIADD3 UR13, UR5, UR13, URZ ;  /* 0x0000000d050d7290 */ /* 0x000fc4000fffe03f */
[----:B------:R-:W-:Y:S02]  /*0170*/  UIADD3.X UR11, URZ, UR11, URZ, UP0, !UPT ;  /* 0x0000000b3f0b7290 */ /* 0x000fe400087fe43f */
[----:B------:R-:W1:Y:S01]  /*0180*/  S2UR UR7, SR_CgaCtaId ;  /* 0x00000000000779c3 */ /* 0x000e620000008800 */
[----:B------:R-:W-:Y:S01]  /*0190*/  IMAD R3, R5, -0x2a, R0 ;  /* 0xffffffd605037824 */ /* 0x000fe200078e0200 */
[----:B------:R-:W-:Y:S02]  /*01a0*/  ULEA.HI UR12, UP0, UR13, UR4, URZ, 0x1 ;  /* 0x000000040d0c7291 */ /* 0x000fe4000f81083f */
[----:B------:R-:W-:Y:S02]  /*01b0*/  USHF.R.S64 UR10, UR10, 0x1, UR11 ;  /* 0x000000010a0a7899 */ /* 0x000fe4000800100b */
[----:B------:R-:W-:Y:S02]  /*01c0*/  UIADD3.X UR13, URZ, UR13, URZ, UP0, !UPT ;  /* 0x0000000d3f0d7290 */ /* 0x000fe400087fe43f */
[----:B------:R-:W-:-:S02]  /*01d0*/  USHF.R.S32.HI UR11, URZ, 0x1, UR11 ;  /* 0x000000013f0b7899 */ /* 0x000fc4000801140b */
[----:B------:R-:W-:Y:S02]  /*01e0*/  USHF.R.S64 UR12, UR12, 0x1, UR13 ;  /* 0x000000010c0c7899 */ /* 0x000fe4000800100d */
[----:B------:R-:W-:Y:S02]  /*01f0*/  USHF.R.S32.HI UR13, URZ, 0x1, UR13 ;  /* 0x000000013f0d7899 */ /* 0x000fe4000801140d */
[----:B------:R-:W-:Y:S01]  /*0200*/  USHF.L.U64.HI UR11, UR10, 0x2, UR11 ;  /* 0x000000020a0b7899 */ /* 0x000fe2000801020b */
[----:B0-----:R-:W-:Y:S01]  /*0210*/  IMAD R2, R4, UR24, R5 ;  /* 0x0000001804027c24 */ /* 0x001fe2000f8e0205 */
[----:B------:R-:W-:Y:S01]  /*0220*/  SHF.R.S32.HI R5, RZ, 0x1f, R0 ;  /* 0x0000001fff057819 */ /* 0x000fe20000011400 */
[----:B------:R-:W-:Y:S01]  /*0230*/  USHF.L.U64.HI UR13, UR12, 0x2, UR13 ;  /* 0x000000020c0d7899 */ /* 0x000fe2000801020d */
[----:B------:R-:W-:Y:S01]  /*0240*/  SHF.L.U32 R4, R3, 0x1, RZ ;  /* 0x0000000103047819 */ /* 0x000fe200000006ff */
[----:B------:R-:W-:Y:S01]  /*0250*/  ULDC.U8 UR25, c[0x0][0x2a4] ;  /* 0x0000a90000197ab9 */ /* 0x000fe20000000000 */
[----:B------:R-:W-:Y:S01]  /*0260*/  LEA.HI R5, R5, R0, RZ, 0x5 ;  /* 0x0000000005057211 */ /* 0x000fe200078f28ff */
[----:B------:R-:W-:Y:S01]  /*0270*/  UMOV UR4, URZ ;  /* 0x0000003f00047c82 */ /* 0x000fe20008000000 */
[C---:B------:R-:W-:Y:S01]  /*0280*/  IADD3 R3, R2.reuse, 0x20, RZ ;  /* 0x0000002002037810 */ /* 0x040fe20007ffe0ff */
[----:B-1----:R-:W-:Y:S01]  /*0290*/  ULEA UR6, UR7, UR6, 0x18 ;  /* 0x0000000607067291 */ /* 0x002fe2000f8ec03f */
[----:B------:R-:W-:-:S02]  /*02a0*/  IADD3 R3, R2, 0x50, RZ ;  /* 0x0000005002037810 */ /* 0x000fc40007ffe0ff */
[----:B------:R-:W-:Y:S02]  /*02b0*/  SHF.R.S32.HI R5, RZ, 0x5, R5 ;  /* 0x00000005ff057819 */ /* 0x000fe40000011405 */
[C---:B------:R-:W-:Y:S02]  /*02c0*/  IADD3 R3, R2.reuse, 0x80, RZ ;  /* 0x0000008002037810 */ /* 0x040fe40007ffe0ff */
[C---:B------:R-:W-:Y:S02]  /*02d0*/  IADD3 R3, R2.reuse, 0xb0, RZ ;  /* 0x000000b002037810 */ /* 0x040fe40007ffe0ff */
[C---:B------:R-:W-:Y:S02]  /*02e0*/  IADD3 R3, R2.reuse, 0x160, RZ ;  /* 0x0000016002037810 */ /* 0x040fe40007ffe0ff */
[----:B------:R-:W-:Y:S02]  /*02f0*/  IADD3 R3, R2, 0x180, RZ ;  /* 0x0000018002037810 */ /* 0x000fe40007ffe0ff */
[----:B------:R-:W-:-:S02]  /*0300*/  LEA R5, R5, UR6, 0x3 ;  /* 0x0000000605057c11 */ /* 0x000fc4000f8e18ff */
[C---:B------:R-:W-:Y:S02]  /*0310*/  IADD3 R3, R2.reuse, 0x1a0, RZ ;  /* 0x000001a002037810 */ /* 0x040fe40007ffe0ff */
[C---:B------:R-:W-:Y:S01]  /*0320*/  IADD3 R3, R2.reuse, 0x1c0, RZ ;  /* 0x000001c002037810 */ /* 0x040fe20007ffe0ff */
[----:B------:R0:W-:Y:S01]  /*0330*/  STL [R1+0x168], R5 ;  /* 0x0001680501007387 */ /* 0x0001e20000100800 */
[C---:B------:R-:W-:Y:S02]  /*0340*/  IADD3 R3, R2.reuse, 0x1f0, RZ ;  /* 0x000001f002037810 */ /* 0x040fe40007ffe0ff */
[----:B------:R-:W-:Y:S01]  /*0350*/  ISETP.GE.U32.AND P1, PT, R2, UR14, PT ;  /* 0x0000000e02007c0c */ /* 0x000fe2000bf26070 */
[----:B------:R1:W-:Y:S01]  /*0360*/  STL [R1+0x160], R4 ;  /* 0x0001600401007387 */ /* 0x0003e20000100800 */
[----:B------:R-:W-:-:S03]  /*0370*/  SHF.R.S32.HI R6, RZ, 0x1f, R2 ;  /* 0x0000001fff067819 */ /* 0x000fc60000011402 */
[----:B------:R2:W-:Y:S01]  /*0380*/  STL [R1+0x164], R3 ;  /* 0x0001640301007387 */ /* 0x0005e20000100800 */
[----:B------:R-:W-:Y:S02]  /*0390*/  ISETP.GE.AND.EX P1, PT, R6, UR15, PT, P1 ;  /* 0x0000000f06007c0c */ /* 0x000fe4000bf26310 */
[C---:B0-----:R-:W-:Y:S02]  /*03a0*/  IADD3 R5, R2.reuse, 0x10, RZ ;  /* 0x0000001002057810 */ /* 0x041fe40007ffe0ff */
[C---:B------:R-:W-:Y:S02]  /*03b0*/  IADD3 R5, R2.reuse, 0x40, RZ ;  /* 0x0000004002057810 */ /* 0x040fe40007ffe0ff */
[C---:B-1----:R-:W-:Y:S02]  /*03c0*/  IADD3 R4, R2.reuse, 0x30, RZ ;  /* 0x0000003002047810 */ /* 0x042fe40007ffe0ff */
        /* <DEDUP_REMOVED lines=8> */
[----:B------:R-:W-:Y:S02]  /*0450*/  IADD3 R4, R2, 0x1b0, RZ ;  /* 0x000001b002047810 */ /* 0x000fe40007ffe0ff */
[----:B------:R-:W-:Y:S02]  /*0460*/  ISETP.LT.U32.AND P1, PT, R0, 0x2a0, !P1 ;  /* 0x000002a00000780c */ /* 0x000fe40004f21070 */
[C---:B------:R-:W-:Y:S02]  /*0470*/  IADD3 R5, R2.reuse, 0x1d0, RZ ;  /* 0x000001d002057810 */ /* 0x040fe40007ffe0ff */
[----:B--2---:R-:W-:-:S09]  /*0480*/  IADD3 R4, R2, 0x1e0, RZ ;  /* 0x000001e002047810 */ /* 0x004fd20007ffe0ff */
.L_x_682:
[----:B------:R-:W2:Y:S01]  /*0490*/  LDL R5, [R1+0x160] ;  /* 0x0001600001057983 */ /* 0x000ea20000100800 */
[----:B------:R-:W-:Y:S01]  /*04a0*/  ULDC UR15, c[0x0][0x2a0] ;  /* 0x0000a800000f7ab9 */ /* 0x000fe20000000800 */
[----:B------:R-:W-:Y:S01]  /*04b0*/  UMOV UR6, URZ ;  /* 0x0000003f00067c82 */ /* 0x000fe20008000000 */
[----:B0-----:R-:W-:Y:S01]  /*04c0*/  MOV R3, UR15 ;  /* 0x0000000f00037c02 */ /* 0x001fe20008000f00 */
        /* <DEDUP_REMOVED lines=24> */
[----:B0-----:R-:W-:Y:S02]  /*0650*/  @!P3 IMAD R22, R12, R18, RZ ;  /* 0x000000120c16b224 */ /* 0x001fe400078e02ff */
[----:B------:R-:W0:Y:S03]  /*0660*/  @!P3 LDC.64 R12, c[0x0][0x230] ;  /* 0x00008c00ff0cbb82 */ /* 0x000e260000000a00 */
[----:B------:R-:W3:Y:S01]  /*0670*/  F2I.FTZ.U32.TRUNC.NTZ R3, R3 ;  /* 0x0000000300037305 */ /* 0x000ee2000021f000 */
[----:B------:R-:W-:Y:S01]  /*0680*/  @!P3 IMAD R19, R26, R19, R22 ;  /* 0x000000131a13b224 */ /* 0x000fe200078e0216 */
[----:B---3--:R-:W-:-:S02]  /*0690*/  R2UR UR7, R3 ;  /* 0x00000000030772ca */ /* 0x008fc400000e0000 */
        /* <DEDUP_REMOVED lines=33> */
[----:B------:R-:W-:Y:S02]  /*08b0*/  MOV R3, UR14 ;  /* 0x0000000e00037c02 */ /* 0x000fe40008000f00 */
[----:B------:R-:W-:-:S03]  /*08c0*/  ISETP.GE.U32.AND P0, PT, R25, UR18, PT ;  /* 0x0000001219007c0c */ /* 0x000fc6000bf06070 */
[----:B------:R-:W-:Y:S01]  /*08d0*/  IMAD.WIDE.U32 R6, R3, UR7, R6 ;  /* 0x0000000703067c25 */ /* 0x000fe2000f8e0006 */
[----:B------:R-:W-:Y:S01]  /*08e0*/  ISETP.GE.AND.EX P0, PT, R11, UR19, PT, P0 ;  /* 0x000000130b007c0c */ /* 0x000fe2000bf06300 */
[----:B------:R-:W-:Y:S02]  /*08f0*/  ULDC.64 UR6, c[0x0][0x248] ;  /* 0x0000920000067ab9 */ /* 0x000fe40000000a00 */
[----:B------:R-:W-:Y:S01]  /*0900*/  @P1 IMAD R3, R5, R8, RZ ;  /* 0x0000000805031224 */ /* 0x000fe200078e02ff */
[----:B------:R-:W-:Y:S02]  /*0910*/  IADD3 R5, R7, UR5, RZ ;  /* 0x0000000507057c10 */ /* 0x000fe4000fffe0ff */
[-C--:B------:R-:W-:Y:S01]  /*0920*/  @P1 MOV R4, R6.reuse ;  /* 0x0000000600041202 */ /* 0x080fe20000000f00 */
[----:B------:R-:W-:Y:S01]  /*0930*/  @P1 IMAD R3, R2, R9, R3 ;  /* 0x0000000902031224 */ /* 0x000fe200078e0203 */
        /* <DEDUP_REMOVED lines=9> */
[----:B------:R-:W2:Y:S01]  /*09d0*/  @!P0 LDC.64 R20, c[0x0][0x288] ;  /* 0x0000a200ff148b82 */ /* 0x000ea20000000a00 */
[----:B-1----:R-:W-:Y:S02]  /*09e0*/  @P1 IADD3 R14, P2, R24, R14, RZ ;  /* 0x0000000e180e1210 */ /* 0x002fe40007f5e0ff */
[----:B------:R-:W-:Y:S02]  /*09f0*/  @!P3 IADD3 R19, R23, R19, RZ ;  /* 0x000000131713b210 */ /* 0x000fe40007ffe0ff */
[----:B------:R-:W-:-:S02]  /*0a00*/  @P1 IADD3.X R15, R3, R15, RZ, P2, !PT ;  /* 0x0000000f030f1210 */ /* 0x000fc400017fe4ff */
[----:B----4-:R-:W-:Y:S01]  /*0a10*/  @P1 IADD3 R28, P2, R24, R16, RZ ;  /* 0x00000010181c1210 */ /* 0x010fe20007f5e0ff */
[----:B------:R-:W1:Y:S01]  /*0a20*/  @!P3 LDC.64 R8, c[0x0][0x228] ;  /* 0x00008a00ff08bb82 */ /* 0x000e620000000a00 */
[C---:B------:R-:W-:Y:S01]  /*0a30*/  @!P3 SHF.L.U32 R23, R22.reuse, 0x1, RZ ;  /* 0x000000011617b819 */ /* 0x040fe200000006ff */
[----:B------:R3:W4:Y:S01]  /*0a40*/  @P1 LDG.E R26, desc[UR22][R14.64] ;  /* 0x000000160e1a1981 */ /* 0x000722000c1e1900 */
[----:B------:R-:W-:Y:S02]  /*0a50*/  @P1 IADD3.X R29, R3, R17, RZ, P2, !PT ;  /* 0x00000011031d1210 */ /* 0x000fe400017fe4ff */
[----:B------:R-:W-:Y:S02]  /*0a60*/  @!P3 SHF.L.U64.HI R3, R22, 0x1, R19 ;  /* 0x000000011603b819 */ /* 0x000fe40000010213 */
[----:B0-----:R-:W-:Y:S01]  /*0a70*/  @!P3 IADD3 R12, P6, R23, R12, RZ ;  /* 0x0000000c170cb210 */ /* 0x001fe20007fde0ff */
[----:B------:R-:W0:Y:S01]  /*0a80*/  @!P4 LDC.64 R18, c[0x0][0x288] ;  /* 0x0000a200ff12cb82 */ /* 0x000e220000000a00 */
[----:B------:R-:W-:-:S02]  /*0a90*/  @!P0 MOV R22, R6 ;  /* 0x0000000600168202 */ /* 0x000fc40000000f00 */
[----:B------:R-:W-:Y:S01]  /*0aa0*/  @!P3 IADD3.X R13, R3, R13, RZ, P6, !PT ;  /* 0x0000000d030db210 */ /* 0x000fe200037fe4ff */
[----:B--2---:R-:W-:-:S04]  /*0ab0*/  @!P0 IMAD R11, R11, R20, RZ ;  /* 0x000000140b0b8224 */ /* 0x004fc800078e02ff */
[----:B------:R-:W2:Y:S01]  /*0ac0*/  @!P0 LDC.64 R16, c[0x0][0x230] ;  /* 0x00008c00ff108b82 */ /* 0x000ea20000000a00 */
[----:B------:R-:W-:Y:S01]  /*0ad0*/  @!P0 IMAD R11, R25, R21, R11 ;  /* 0x00000015190b8224 */ /* 0x000fe200078e020b */
[----:B------:R-:W-:Y:S02]  /*0ae0*/  MOV R21, RZ ;  /* 0x000000ff00157202 */ /* 0x000fe40000000f00 */
[----:B-1----:R-:W-:-:S04]  /*0af0*/  @!P3 IADD3 R8, P5, R23, R8, RZ ;  /* 0x000000081708b210 */ /* 0x002fc80007fbe0ff */
[----:B---3--:R-:W1:Y:S01]  /*0b00*/  @!P0 LDC.64 R14, c[0x0][0x228] ;  /* 0x00008a00ff0e8b82 */ /* 0x008e620000000a00 */
[----:B------:R-:W-:Y:S02]  /*0b10*/  @!P0 MOV R23, R5 ;  /* 0x0000000500178202 */ /* 0x000fe40000000f00 */
[----:B------:R-:W-:Y:S01]  /*0b20*/  @!P3 IADD3.X R9, R3, R9, RZ, P5, !PT ;  /* 0x000000090309b210 */ /* 0x000fe20002ffe4ff */
[----:B------:R-:W-:Y:S01]  /*0b30*/  @!P0 IMAD.WIDE.U32 R22, R25, R20, R22 ;  /* 0x0000001419168225 */ /* 0x000fe200078e0016 */
[----:B------:R-:W-:-:S03]  /*0b40*/  HFMA2.MMA R25, -RZ, RZ, 0, 0 ;  /* 0x00000000ff197435 */ /* 0x000fc600000001ff */
[----:B------:R-:W3:Y:S07]  /*0b50*/  @!P3 LDG.E R21, desc[UR22][R8.64] ;  /* 0x000000160815b981 */ /* 0x000eee000c1e1900 */
[----:B------:R0:W3:Y:S02]  /*0b60*/  @!P3 LDG.E R25, desc[UR22][R12.64] ;  /* 0x000000160c19b981 */ /* 0x0000e4000c1e1900 */
[----:B0-----:R-:W-:Y:S01]  /*0b70*/  @!P4 IMAD R20, R10, R18, RZ ;  /* 0x000000120a14c224 */ /* 0x001fe200078e02ff */
[----:B------:R-:W-:-:S03]  /*0b80*/  @!P0 IADD3 R3, R23, R11, RZ ;  /* 0x0000000b17038210 */ /* 0x000fc60007ffe0ff */
[----:B------:R-:W-:Y:S01]  /*0b90*/  @!P4 IMAD R19, R27, R19, R20 ;  /* 0x000000131b13c224 */ /* 0x000fe200078e0214 */
[----:B------:R-:W-:Y:S02]  /*0ba0*/  @!P4 MOV R20, R6 ;  /* 0x000000060014c202 */ /* 0x000fe40000000f00 */
[C---:B------:R-:W-:Y:S02]  /*0bb0*/  @!P0 SHF.L.U32 R11, R22.reuse, 0x1, RZ ;  /* 0x00000001160b8819 */ /* 0x040fe400000006ff */
[----:B------:R-:W-:Y:S01]  /*0bc0*/  @!P0 SHF.L.U64.HI R3, R22, 0x1, R3 ;  /* 0x0000000116038819 */ /* 0x000fe20000010203 */
[----:B------:R-:W0:Y:S01]  /*0bd0*/  @!P4 LDC.64 R12, c[0x0][0x228] ;  /* 0x00008a00ff0ccb82 */ /* 0x000e220000000a00 */
[C---:B--2---:R-:W-:Y:S02]  /*0be0*/  @!P0 IADD3 R16, P6, R11.reuse, R16, RZ ;  /* 0x000000100b108210 */ /* 0x044fe40007fde0ff */
[----:B-1----:R-:W-:Y:S02]  /*0bf0*/  @!P0 IADD3 R14, P5, R11, R14, RZ ;  /* 0x0000000e0b0e8210 */ /* 0x002fe40007fbe0ff */
[----:B------:R-:W-:-:S02]  /*0c00*/  @!P0 IADD3.X R17, R3, R17, RZ, P6, !PT ;  /* 0x0000001103118210 */ /* 0x000fc400037fe4ff */
[----:B------:R-:W-:Y:S01]  /*0c10*/  MOV R23, RZ ;  /* 0x000000ff00177202 */ /* 0x000fe20000000f00 */
[----:B------:R-:W1:Y:S01]  /*0c20*/  @!P4 LDC.64 R10, c[0x0][0x230] ;  /* 0x00008c00ff0acb82 */ /* 0x000e620000000a00 */
[----:B------:R-:W-:-:S05]  /*0c30*/  @!P0 IADD3.X R15, R3, R15, RZ, P5, !PT ;  /* 0x0000000f030f8210 */ /* 0x000fca0002ffe4ff */
[----:B------:R2:W2:Y:S04]  /*0c40*/  @!P0 LDG.E R23, desc[UR22][R14.64] ;  /* 0x000000160e178981 */ /* 0x0004a8000c1e1900 */
[----:B----4-:R4:W-:Y:S04]  /*0c50*/  STL [R1+0xc4], R26 ;  /* 0x0000c41a01007387 */ /* 0x0109e80000100800 */
[----:B------:R-:W-:Y:S01]  /*0c60*/  @P1 STL.64 [R1], R28 ;  /* 0x0000001c01001387 */ /* 0x000fe20000100a00 */
[----:B----4-:R-:W-:-:S04]  /*0c70*/  IADD3 R26, R2, 0x170, RZ ;  /* 0x00000170021a7810 */ /* 0x010fc80007ffe0ff */
[----:B------:R-:W-:Y:S02]  /*0c80*/  SHF.R.S32.HI R24, RZ, 0x1f, R26 ;  /* 0x0000001fff187819 */ /* 0x000fe4000001141a */
[----:B------:R-:W-:-:S04]  /*0c90*/  ISETP.GE.U32.AND P2, PT, R26, UR18, PT ;  /* 0x000000121a007c0c */ /* 0x000fc8000bf46070 */
[----:B------:R-:W-:-:S04]  /*0ca0*/  ISETP.GE.AND.EX P2, PT, R24, UR19, PT, P2 ;  /* 0x0000001318007c0c */ /* 0x000fc8000bf46320 */
[----:B------:R-:W-:-:S13]  /*0cb0*/  ISETP.GT.U32.OR P2, PT, R0, 0x29f, P2 ;  /* 0x0000029f0000780c */ /* 0x000fda0001744470 */
[----:B------:R-:W4:Y:S01]  /*0cc0*/  @!P2 LDC.64 R8, c[0x0][0x288] ;  /* 0x0000a200ff08ab82 */ /* 0x000f220000000a00 */
[----:B---3--:R-:W-:Y:S04]  /*0cd0*/  STL [R1+0x104], R25 ;  /* 0x0001041901007387 */ /* 0x008fe80000100800 */
[----:B------:R3:W-:Y:S03]  /*0ce0*/  STL [R1+0x108], R21 ;  /* 0x0001081501007387 */ /* 0x0007e60000100800 */
[----:B--2---:R-:W2:Y:S01]  /*0cf0*/  @!P2 LDC.64 R14, c[0x0][0x230] ;  /* 0x00008c00ff0eab82 */ /* 0x004ea20000000a00 */
[----:B---3--:R-:W-:-:S03]  /*0d00*/  @!P4 MOV R21, R5 ;  /* 0x000000050015c202 */ /* 0x008fc60000000f00 */
[----:B------:R-:W-:Y:S01]  /*0d10*/  @!P4 IMAD.WIDE.U32 R20, R27, R18, R20 ;  /* 0x000000121b14c225 */ /* 0x000fe200078e0014 */
[----:B------:R-:W-:-:S10]  /*0d20*/  HFMA2.MMA R27, -RZ, RZ, 0, 0 ;  /* 0x00000000ff1b7435 */ /* 0x000fd400000001ff */
[----:B------:R3:W2:Y:S01]  /*0d30*/  @!P0 LDG.E R27, desc[UR22][R16.64] ;  /* 0x00000016101b8981 */ /* 0x0006a2000c1e1900 */
[----:B------:R-:W-:Y:S02]  /*0d40*/  @!P4 IADD3 R19, R21, R19, RZ ;  /* 0x000000131513c210 */ /* 0x000fe40007ffe0ff */
[----:B------:R-:W-:Y:S01]  /*0d50*/  @!P4 SHF.L.U32 R21, R20, 0x1, RZ ;  /* 0x000000011415c819 */ /* 0x000fe200000006ff */
[----:B----4-:R-:W-:-:S03]  /*0d60*/  @!P2 IMAD R24, R24, R8, RZ ;  /* 0x000000081818a224 */ /* 0x010fc600078e02ff */
[C---:B-1----:R-:W-:Y:S02]  /*0d70*/  @!P4 IADD3 R10, P0, R21.reuse, R10, RZ ;  /* 0x0000000a150ac210 */ /* 0x042fe40007f1e0ff */
[----:B0-----:R-:W-:Y:S01]  /*0d80*/  @!P4 IADD3 R12, P6, R21, R12, RZ ;  /* 0x0000000c150cc210 */ /* 0x001fe20007fde0ff */
[----:B---3--:R-:W0:Y:S01]  /*0d90*/  @!P2 LDC.64 R16, c[0x0][0x228] ;  /* 0x00008a00ff10ab82 */ /* 0x008e220000000a00 */
[----:B------:R-:W-:Y:S01]  /*0da0*/  @!P2 MOV R21, R5 ;  /* 0x000000050015a202 */ /* 0x000fe20000000f00 */
[----:B------:R-:W-:Y:S01]  /*0db0*/  @!P2 IMAD R9, R26, R9, R24 ;  /* 0x000000091a09a224 */ /* 0x000fe200078e0218 */
[----:B------:R-:W-:Y:S01]  /*0dc0*/  MOV R24, RZ ;  /* 0x000000ff00187202 */ /* 0x000fe20000000f00 */
[----:B--2---:R-:W-:Y:S04]  /*0dd0*/  STL [R1+0x12c], R27 ;  /* 0x00012c1b01007387 */ /* 0x004fe80000100800 */
[----:B------:R1:W-:Y:S02]  /*0de0*/  STL [R1+0x138], R23 ;  /* 0x0001381701007387 */ /* 0x0003e40000100800 */
[----:B-1----:R-:W-:-:S02]  /*0df0*/  @!P4 SHF.L.U64.HI R23, R20, 0x1, R19 ;  /* 0x000000011417c819 */ /* 0x002fc40000010213 */
[----:B------:R-:W-:-:S05]  /*0e00*/  @!P2 MOV R20, R6 ;  /* 0x000000060014a202 */ /* 0x000fca0000000f00 */
[----:B------:R-:W-:Y:S01]  /*0e10*/  @!P2 IMAD.WIDE.U32 R20, R26, R8, R20 ;  /* 0x000000081a14a225 */ /* 0x000fe200078e0014 */
[----:B------:R-:W-:Y:S01]  /*0e20*/  HFMA2.MMA R26, -RZ, RZ, 0, 0 ;  /* 0x00000000ff1a7435 */ /* 0x000fe200000001ff */
[C---:B------:R-:W-:Y:S02]  /*0e30*/  @!P4 IADD3.X R11, R23.reuse, R11, RZ, P0, !PT ;  /* 0x0000000b170bc210 */ /* 0x040fe400007fe4ff */
[----:B------:R-:W-:-:S05]  /*0e40*/  @!P4 IADD3.X R13, R23, R13, RZ, P6, !PT ;  /* 0x0000000d170dc210 */ /* 0x000fca00037fe4ff */
[----:B------:R-:W2:Y:S04]  /*0e50*/  @!P4 LDG.E R24, desc[UR22][R12.64] ;  /* 0x000000160c18c981 */ /* 0x000ea8000c1e1900 */
[----:B------:R-:W3:Y:S01]  /*0e60*/  @!P4 LDG.E R26, desc[UR22][R10.64] ;  /* 0x000000160a1ac981 */ /* 0x000ee2000c1e1900 */
[----:B------:R-:W-:Y:S02]  /*0e70*/  @!P2 IADD3 R8, R21, R9, RZ ;  /* 0x000000091508a210 */ /* 0x000fe40007ffe0ff */
[C---:B------:R-:W-:Y:S02]  /*0e80*/  @!P2 SHF.L.U32 R9, R20.reuse, 0x1, RZ ;  /* 0x000000011409a819 */ /* 0x040fe400000006ff */
[----:B------:R-:W-:Y:S02]  /*0e90*/  @!P2 SHF.L.U64.HI R8, R20, 0x1, R8 ;  /* 0x000000011408a819 */ /* 0x000fe40000010208 */
[----:B------:R-:W-:-:S04]  /*0ea0*/  @!P2 IADD3 R14, P0, R9, R14, RZ ;  /* 0x0000000e090ea210 */ /* 0x000fc80007f1e0ff */
[----:B------:R-:W-:Y:S02]  /*0eb0*/  @!P2 IADD3.X R15, R8, R15, RZ, P0, !PT ;  /* 0x0000000f080fa210 */ /* 0x000fe400007fe4ff */
[----:B------:R-:W-:-:S04]  /*0ec0*/  IADD3 R25, R2, 0x180, RZ ;  /* 0x0000018002197810 */ /* 0x000fc80007ffe0ff */
[----:B------:R-:W-:Y:S02]  /*0ed0*/  SHF.R.S32.HI R22, RZ, 0x1f, R25 ;  /* 0x0000001fff167819 */ /* 0x000fe40000011419 */
[----:B------:R-:W-:-:S04]  /*0ee0*/  ISETP.GE.U32.AND P3, PT, R25, UR18, PT ;  /* 0x0000001219007c0c */ /* 0x000fc8000bf66070 */
[----:B------:R-:W-:-:S04]  /*0ef0*/  ISETP.GE.AND.EX P3, PT, R22, UR19, PT, P3 ;  /* 0x0000001316007c0c */ /* 0x000fc8000bf66330 */
[----:B------:R-:W-:Y:S02]  /*0f00*/  ISETP.GT.U32.OR P3, PT, R0, 0x29f, P3 ;  /* 0x0000029f0000780c */ /* 0x000fe40001f64470 */
[----:B------:R-:W-:Y:S01]  /*0f10*/  IADD3 R27, R2, 0x190, RZ ;  /* 0x00000190021b7810 */ /* 0x000fe20007ffe0ff */
[----:B---3--:R-:W-:Y:S10]  /*0f20*/  STL [R1+0x124], R26 ;  /* 0x0001241a01007387 */ /* 0x008ff40000100800 */
[----:B------:R-:W1:Y:S01]  /*0f30*/  @!P3 LDC.64 R18, c[0x0][0x288] ;  /* 0x0000a200ff12bb82 */ /* 0x000e620000000a00 */
[----:B--2---:R2:W-:Y:S01]  /*0f40*/  STL [R1+0x13c], R24 ;  /* 0x00013c1801007387 */ /* 0x0045e20000100800 */
[----:B0-----:R-:W-:-:S06]  /*0f50*/  @!P2 IADD3 R16, P4, R9, R16, RZ ;  /* 0x000000100910a210 */ /* 0x001fcc0007f9e0ff */
[----:B------:R-:W0:Y:S01]  /*0f60*/  @!P3 LDC.64 R20, c[0x0][0x230] ;  /* 0x00008c00ff14bb82 */ /* 0x000e220000000a00 */
[----:B--2---:R-:W-:-:S07]  /*0f70*/  HFMA2.MMA R24, -RZ, RZ, 0, 0 ;  /* 0x00000000ff187435 */ /* 0x004fce00000001ff */
[----:B------:R-:W2:Y:S03]  /*0f80*/  @!P3 LDC.64 R12, c[0x0][0x228] ;  /* 0x00008a00ff0cbb82 */ /* 0x000ea60000000a00 */
[----:B------:R3:W4:Y:S01]  /*0f90*/  @!P2 LDG.E R24, desc[UR22][R14.64] ;  /* 0x000000160e18a981 */ /* 0x000722000c1e1900 */
[----:B------:R-:W-:Y:S02]  /*0fa0*/  SHF.R.S32.HI R3, RZ, 0x1f, R27 ;  /* 0x0000001fff037819 */ /* 0x000fe4000001141b */
[----:B------:R-:W-:-:S04]  /*0fb0*/  ISETP.GE.U32.AND P5, PT, R27, UR18, PT ;  /* 0x000000121b007c0c */ /* 0x000fc8000bfa6070 */
[----:B------:R-:W-:-:S04]  /*0fc0*/  ISETP.GE.AND.EX P5, PT, R3, UR19, PT, P5 ;  /* 0x0000001303007c0c */ /* 0x000fc8000bfa6350 */
[----:B------:R-:W-:Y:S01]  /*0fd0*/  ISETP.GT.U32.OR P5, PT, R0, 0x29f, P5 ;  /* 0x0000029f0000780c */ /* 0x000fe20002fa4470 */
[----:B-1----:R-:W-:Y:S01]  /*0fe0*/  @!P3 IMAD R22, R22, R18, RZ ;  /* 0x000000121616b224 */ /* 0x002fe200078e02ff */
[----:B------:R-:W-:Y:S02]  /*0ff0*/  IADD3 R26, R2, 0x1a0, RZ ;  /* 0x000001a0021a7810 */ /* 0x000fe40007ffe0ff */
[----:B------:R-:W-:Y:S01]  /*1000*/  @!P2 IADD3.X R17, R8, R17, RZ, P4, !PT ;  /* 0x000000110811a210 */ /* 0x000fe200027fe4ff */
[----:B------:R-:W-:-:S08]  /*1010*/  @!P3 IMAD R19, R25, R19, R22 ;  /* 0x000000131913b224 */ /* 0x000fd000078e0216 */
[----:B------:R-:W1:Y:S01]  /*1020*/  @!P5 LDC.64 R10, c[0x0][0x288] ;  /* 0x0000a200ff0adb82 */ /* 0x000e620000000a00 */
[----:B------:R-:W-:Y:S02]  /*1030*/  SHF.R.S32.HI R8, RZ, 0x1f, R26 ;  /* 0x0000001fff087819 */ /* 0x000fe4000001141a */
[----:B------:R-:W-:Y:S02]  /*1040*/  ISETP.GE.U32.AND P0, PT, R26, UR18, PT ;  /* 0x000000121a007c0c */ /* 0x000fe4000bf06070 */
[----:B------:R-:W-:Y:S02]  /*1050*/  @!P3 MOV R22, R6 ;  /* 0x000000060016b202 */ /* 0x000fe40000000f00 */
[----:B------:R-:W-:Y:S01]  /*1060*/  @!P3 MOV R23, R5 ;  /* 0x000000050017b202 */ /* 0x000fe20000000f00 */
[----:B------:R-:W-:Y:S01]  /*1070*/  HFMA2.MMA R9, -RZ, RZ, 0, 0 ;  /* 0x00000000ff097435 */ /* 0x000fe200000001ff */
[----:B------:R-:W-:Y:S01]  /*1080*/  ISETP.GE.AND.EX P0, PT, R8, UR19, PT, P0 ;  /* 0x0000001308007c0c */ /* 0x000fe2000bf06300 */
[----:B---3--:R-:W3:Y:S01]  /*1090*/  @!P5 LDC.64 R14, c[0x0][0x228] ;  /* 0x00008a00ff0edb82 */ /* 0x008ee20000000a00 */
[----:B------:R-:W-:-:S02]  /*10a0*/  @!P3 IMAD.WIDE.U32 R22, R25, R18, R22 ;  /* 0x000000121916b225 */ /* 0x000fc400078e0016 */
[----:B------:R-:W-:-:S03]  /*10b0*/  ISETP.GT.U32.OR P0, PT, R0, 0x29f, P0 ;  /* 0x0000029f0000780c */ /* 0x000fc60000704470 */
[----:B------:R-:W-:Y:S02]  /*10c0*/  @!P3 IADD3 R19, R23, R19, RZ ;  /* 0x000000131713b210 */ /* 0x000fe40007ffe0ff */
[----:B------:R2:W3:Y:S01]  /*10d0*/  @!P2 LDG.E R9, desc[UR22][R16.64] ;  /* 0x000000161009a981 */ /* 0x0004e2000c1e1900 */
[----:B------:R-:W-:Y:S02]  /*10e0*/  @!P3 SHF.L.U32 R18, R22, 0x1, RZ ;  /* 0x000000011612b819 */ /* 0x000fe400000006ff */
[----:B------:R-:W-:Y:S01]  /*10f0*/  @!P5 MOV R23, R5 ;  /* 0x000000050017d202 */ /* 0x000fe20000000f00 */
[----:B-1----:R-:W-:Y:S01]  /*1100*/  @!P5 IMAD R3, R3, R10, RZ ;  /* 0x0000000a0303d224 */ /* 0x002fe200078e02ff */
[C---:B0-----:R-:W-:Y:S02]  /*1110*/  @!P3 IADD3 R20, P6, R18.reuse, R20, RZ ;  /* 0x000000141214b210 */ /* 0x041fe40007fde0ff */
[----:B--2---:R-:W-:Y:S01]  /*1120*/  @!P3 IADD3 R12, P4, R18, R12, RZ ;  /* 0x0000000c120cb210 */ /* 0x004fe20007f9e0ff */
[----:B------:R-:W0:Y:S01]  /*1130*/  @!P5 LDC.64 R16, c[0x0][0x230] ;  /* 0x00008c00ff10db82 */ /* 0x000e220000000a00 */
[----:B------:R-:W-:Y:S01]  /*1140*/  @!P5 IMAD R11, R27, R11, R3 ;  /* 0x0000000b1b0bd224 */ /* 0x000fe200078e0203 */
[----:B------:R-:W-:Y:S01]  /*1150*/  MOV R28, RZ ;  /* 0x000000ff001c7202 */ /* 0x000fe20000000f00 */
[----:B----4-:R1:W-:Y:S02]  /*1160*/  STL [R1+0x128], R24 ;  /* 0x0001281801007387 */ /* 0x0103e40000100800 */
[----:B-1----:R-:W-:-:S02]  /*1170*/  @!P3 SHF.L.U64.HI R24, R22, 0x1, R19 ;  /* 0x000000011618b819 */ /* 0x002fc40000010213 */
[----:B------:R-:W-:Y:S01]  /*1180*/  @!P5 MOV R22, R6 ;  /* 0x000000060016d202 */ /* 0x000fe20000000f00 */
[----:B------:R-:W1:Y:S04]  /*1190*/  @!P0 LDC.64 R18, c[0x0][0x288] ;  /* 0x0000a200ff128b82 */ /* 0x000e680000000a00 */
[----:B------:R-:W-:Y:S01]  /*11a0*/  @!P5 IMAD.WIDE.U32 R22, R27, R10, R22 ;  /* 0x0000000a1b16d225 */ /* 0x000fe200078e0016 */
[----:B------:R-:W-:Y:S01]  /*11b0*/  HFMA2.MMA R27, -RZ, RZ, 0, 0 ;  /* 0x00000000ff1b7435 */ /* 0x000fe200000001ff */
[C---:B------:R-:W-:Y:S02]  /*11c0*/  @!P3 IADD3.X R13, R24.reuse, R13, RZ, P4, !PT ;  /* 0x0000000d180db210 */ /* 0x040fe400027fe4ff */
[----:B------:R-:W-:Y:S02]  /*11d0*/  @!P3 IADD3.X R21, R24, R21, RZ, P6, !PT ;  /* 0x000000151815b210 */ /* 0x000fe400037fe4ff */
[----:B------:R-:W-:-:S02]  /*11e0*/  @!P5 SHF.L.U32 R3, R22, 0x1, RZ ;  /* 0x000000011603d819 */ /* 0x000fc400000006ff */
[----:B------:R-:W-:Y:S01]  /*11f0*/  @!P5 IADD3 R11, R23, R11, RZ ;  /* 0x0000000b170bd210 */ /* 0x000fe20007ffe0ff */
[----:B------:R-:W2:Y:S04]  /*1200*/  @!P3 LDG.E R28, desc[UR22][R20.64] ;  /* 0x00000016141cb981 */ /* 0x000ea8000c1e1900 */
[----:B------:R4:W2:Y:S01]  /*1210*/  @!P3 LDG.E R27, desc[UR22][R12.64] ;  /* 0x000000160c1bb981 */ /* 0x0008a2000c1e1900 */
[C---:B0-----:R-:W-:Y:S02]  /*1220*/  @!P5 IADD3 R16, P3, R3.reuse, R16, RZ ;  /* 0x000000100310d210 */ /* 0x041fe40007f7e0ff */
[----:B---3--:R-:W-:Y:S02]  /*1230*/  @!P5 IADD3 R14, P6, R3, R14, RZ ;  /* 0x0000000e030ed210 */ /* 0x008fe40007fde0ff */
[----:B------:R-:W-:Y:S01]  /*1240*/  @!P5 SHF.L.U64.HI R22, R22, 0x1, R11 ;  /* 0x000000011616d819 */ /* 0x000fe2000001020b */
[----:B-1----:R-:W-:Y:S01]  /*1250*/  @!P0 IMAD R3, R8, R18, RZ ;  /* 0x0000001208038224 */ /* 0x002fe200078e02ff */
[----:B------:R-:W-:-:S02]  /*1260*/  HFMA2.MMA R8, -RZ, RZ, 0, 0 ;  /* 0x00000000ff087435 */ /* 0x000fc400000001ff */
[----:B------:R-:W-:Y:S01]  /*1270*/  @!P5 IADD3.X R15, R22, R15, RZ, P6, !PT ;  /* 0x0000000f160fd210 */ /* 0x000fe200037fe4ff */
[----:B------:R-:W0:Y:S07]  /*1280*/  @!P0 LDC.64 R10, c[0x0][0x230] ;  /* 0x00008c00ff0a8b82 */ /* 0x000e2e0000000a00 */
[----:B------:R1:W3:Y:S01]  /*1290*/  @!P5 LDG.E R8, desc[UR22][R14.64] ;  /* 0x000000160e08d981 */ /* 0x0002e2000c1e1900 */
[----:B------:R-:W-:Y:S01]  /*12a0*/  IADD3 R25, R2, 0x1b0, RZ ;  /* 0x000001b002197810 */ /* 0x000fe20007ffe0ff */
[----:B----4-:R-:W4:Y:S02]  /*12b0*/  @!P0 LDC.64 R12, c[0x0][0x228] ;  /* 0x00008a00ff0c8b82 */ /* 0x010f240000000a00 */
[----:B------:R1:W-:Y:S01]  /*12c0*/  STL [R1+0x140], R9 ;  /* 0x0001400901007387 */ /* 0x0003e20000100800 */
[----:B------:R-:W-:-:S02]  /*12d0*/  ISETP.GE.U32.AND P2, PT, R25, UR18, PT ;  /* 0x0000001219007c0c */ /* 0x000fc4000bf46070 */
[----:B-1----:R-:W-:-:S04]  /*12e0*/  SHF.R.S32.HI R9, RZ, 0x1f, R25 ;  /* 0x0000001fff097819 */ /* 0x002fc80000011419 */
[----:B------:R-:W-:-:S04]  /*12f0*/  ISETP.GE.AND.EX P2, PT, R9, UR19, PT, P2 ;  /* 0x0000001309007c0c */ /* 0x000fc8000bf46320 */
[----:B------:R-:W-:Y:S02]  /*1300*/  ISETP.GT.U32.OR P2, PT, R0, 0x29f, P2 ;  /* 0x0000029f0000780c */ /* 0x000fe40001744470 */
[----:B------:R-:W-:-:S11]  /*1310*/  @!P5 IADD3.X R17, R22, R17, RZ, P3, !PT ;  /* 0x000000111611d210 */ /* 0x000fd60001ffe4ff */
[----:B------:R-:W1:Y:S01]  /*1320*/  @!P2 LDC.64 R20, c[0x0][0x288] ;  /* 0x0000a200ff14ab82 */ /* 0x000e620000000a00 */
[----:B------:R-:W-:-:S07]  /*1330*/  @!P0 IMAD R3, R26, R19, R3 ;  /* 0x000000131a038224 */ /* 0x000fce00078e0203 */
[----:B------:R-:W4:Y:S01]  /*1340*/  @!P2 LDC.64 R14, c[0x0][0x228] ;  /* 0x00008a00ff0eab82 */ /* 0x000f220000000a00 */
[----:B-1----:R-:W-:-:S04]  /*1350*/  @!P2 IMAD R9, R9, R20, RZ ;  /* 0x000000140909a224 */ /* 0x002fc800078e02ff */
[----:B------:R-:W-:Y:S01]  /*1360*/  @!P2 IMAD R21, R25, R21, R9 ;  /* 0x000000151915a224 */ /* 0x000fe200078e0209 */
[----:B--2---:R1:W-:Y:S02]  /*1370*/  STL [R1+0x144], R27 ;  /* 0x0001441b01007387 */ /* 0x0043e40000100800 */
[----:B-1----:R-:W-:-:S06]  /*1380*/  MOV R27, RZ ;  /* 0x000000ff001b7202 */ /* 0x002fcc0000000f00 */
[----:B------:R1:W2:Y:S02]  /*1390*/  @!P5 LDG.E R27, desc[UR22][R16.64] ;  /* 0x00000016101bd981 */ /* 0x0002a4000c1e1900 */
[----:B-1----:R-:W-:Y:S02]  /*13a0*/  @!P0 MOV R16, R6 ;  /* 0x0000000600108202 */ /* 0x002fe40000000f00 */
[----:B------:R-:W-:-:S03]  /*13b0*/  @!P0 MOV R17, R5 ;  /* 0x0000000500118202 */ /* 0x000fc60000000f00 */
[----:B------:R-:W-:Y:S01]  /*13c0*/  @!P0 IMAD.WIDE.U32 R18, R26, R18, R16 ;  /* 0x000000121a128225 */ /* 0x000fe200078e0010 */
[----:B---3--:R1:W-:Y:S02]  /*13d0*/  STL [R1+0x150], R8 ;  /* 0x0001500801007387 */ /* 0x0083e40000100800 */
[----:B------:R-:W3:Y:S02]  /*13e0*/  @!P2 LDC.64 R16, c[0x0][0x230] ;  /* 0x00008c00ff10ab82 */ /* 0x000ee40000000a00 */
[----:B------:R-:W-:Y:S01]  /*13f0*/  @!P0 IADD3 R3, R19, R3, RZ ;  /* 0x0000000313038210 */ /* 0x000fe20007ffe0ff */
[----:B------:R-:W-:Y:S01]  /*1400*/  HFMA2.MMA R26, -RZ, RZ, 0, 0 ;  /* 0x00000000ff1a7435 */ /* 0x000fe200000001ff */
[----:B------:R-:W-:Y:S02]  /*1410*/  @!P2 MOV R19, R5 ;  /* 0x000000050013a202 */ /* 0x000fe40000000f00 */
[C---:B------:R-:W-:Y:S02]  /*1420*/  @!P0 SHF.L.U64.HI R3, R18.reuse, 0x1, R3 ;  /* 0x0000000112038819 */ /* 0x040fe40000010203 */
[----:B-1----:R-:W-:-:S02]  /*1430*/  @!P0 SHF.L.U32 R8, R18, 0x1, RZ ;  /* 0x0000000112088819 */ /* 0x002fc400000006ff */
[----:B------:R-:W-:Y:S02]  /*1440*/  @!P2 MOV R18, R6 ;  /* 0x000000060012a202 */ /* 0x000fe40000000f00 */
[C---:B0-----:R-:W-:Y:S02]  /*1450*/  @!P0 IADD3 R10, P6, R8.reuse, R10, RZ ;  /* 0x0000000a080a8210 */ /* 0x041fe40007fde0ff */
[----:B----4-:R-:W-:Y:S01]  /*1460*/  @!P0 IADD3 R12, P5, R8, R12, RZ ;  /* 0x0000000c080c8210 */ /* 0x010fe20007fbe0ff */
[----:B------:R-:W-:Y:S01]  /*1470*/  @!P2 IMAD.WIDE.U32 R18, R25, R20, R18 ;  /* 0x000000141912a225 */ /* 0x000fe200078e0012 */
[C---:B------:R-:W-:Y:S02]  /*1480*/  @!P0 IADD3.X R11, R3.reuse, R11, RZ, P6, !PT ;  /* 0x0000000b030b8210 */ /* 0x040fe400037fe4ff */
[----:B------:R-:W-:Y:S02]  /*1490*/  MOV R25, RZ ;  /* 0x000000ff00197202 */ /* 0x000fe40000000f00 */
[----:B------:R-:W-:Y:S01]  /*14a0*/  @!P0 IADD3.X R13, R3, R13, RZ, P5, !PT ;  /* 0x0000000d030d8210 */ /* 0x000fe20002ffe4ff */
[----:B------:R-:W4:Y:S04]  /*14b0*/  @!P0 LDG.E R26, desc[UR22][R10.64] ;  /* 0x000000160a1a8981 */ /* 0x000f28000c1e1900 */
[----:B------:R0:W4:Y:S01]  /*14c0*/  @!P0 LDG.E R25, desc[UR22][R12.64] ;  /* 0x000000160c198981 */ /* 0x000122000c1e1900 */
[----:B------:R-:W-:-:S02]  /*14d0*/  @!P2 IADD3 R9, R19, R21, RZ ;  /* 0x000000151309a210 */ /* 0x000fc40007ffe0ff */
[C---:B------:R-:W-:Y:S01]  /*14e0*/  @!P2 SHF.L.U32 R3, R18.reuse, 0x1, RZ ;  /* 0x000000011203a819 */ /* 0x040fe200000006ff */
[----:B------:R1:W-:Y:S01]  /*14f0*/  STL [R1+0x14c], R28 ;  /* 0x00014c1c01007387 */ /* 0x0003e20000100800 */
[----:B------:R-:W-:Y:S02]  /*1500*/  @!P2 SHF.L.U64.HI R9, R18, 0x1, R9 ;  /* 0x000000011209a819 */ /* 0x000fe40000010209 */
[C---:B------:R-:W-:Y:S01]  /*1510*/  @!P2 IADD3 R14, P5, R3.reuse, R14, RZ ;  /* 0x0000000e030ea210 */ /* 0x040fe20007fbe0ff */
[----:B0-----:R-:W-:Y:S01]  /*1520*/  HFMA2.MMA R12, -RZ, RZ, 0, 0 ;  /* 0x00000000ff0c7435 */ /* 0x001fe200000001ff */
[----:B---3--:R-:W-:Y:S01]  /*1530*/  @!P2 IADD3 R10, P6, R3, R16, RZ ;  /* 0x00000010030aa210 */ /* 0x008fe20007fde0ff */
[----:B-1----:R-:W-:Y:S01]  /*1540*/  HFMA2.MMA R28, -RZ, RZ, 0, 0 ;  /* 0x00000000ff1c7435 */ /* 0x002fe200000001ff */
[C---:B------:R-:W-:Y:S02]  /*1550*/  @!P2 IADD3.X R15, R9.reuse, R15, RZ, P5, !PT ;  /* 0x0000000f090fa210 */ /* 0x040fe40002ffe4ff */
[----:B------:R-:W-:-:S05]  /*1560*/  @!P2 IADD3.X R11, R9, R17, RZ, P6, !PT ;  /* 0x00000011090ba210 */ /* 0x000fca00037fe4ff */
[----:B------:R-:W3:Y:S04]  /*1570*/  @!P2 LDG.E R12, desc[UR22][R14.64] ;  /* 0x000000160e0ca981 */ /* 0x000ee8000c1e1900 */
[----:B------:R0:W3:Y:S01]  /*1580*/  @!P2 LDG.E R28, desc[UR22][R10.64] ;  /* 0x000000160a1ca981 */ /* 0x0000e2000c1e1900 */
[----:B------:R-:W-:-:S04]  /*1590*/  IADD3 R29, R2, 0x1c0, RZ ;  /* 0x000001c0021d7810 */ /* 0x000fc80007ffe0ff */
[----:B------:R-:W-:Y:S02]  /*15a0*/  SHF.R.S32.HI R24, RZ, 0x1f, R29 ;  /* 0x0000001fff187819 */ /* 0x000fe4000001141d */
[----:B------:R-:W-:-:S04]  /*15b0*/  ISETP.GE.U32.AND P4, PT, R29, UR18, PT ;  /* 0x000000121d007c0c */ /* 0x000fc8000bf86070 */
[----:B------:R-:W-:-:S04]  /*15c0*/  ISETP.GE.AND.EX P4, PT, R24, UR19, PT, P4 ;  /* 0x0000001318007c0c */ /* 0x000fc8000bf86340 */
[----:B------:R-:W-:-:S13]  /*15d0*/  ISETP.GT.U32.OR P4, PT, R0, 0x29f, P4 ;  /* 0x0000029f0000780c */ /* 0x000fda0002784470 */
[----:B------:R-:W1:Y:S08]  /*15e0*/  @!P4 LDC.64 R22, c[0x0][0x288] ;  /* 0x0000a200ff16cb82 */ /* 0x000e700000000a00 */
[----:B------:R-:W0:Y:S08]  /*15f0*/  @!P4 LDC.64 R16, c[0x0][0x230] ;  /* 0x00008c00ff10cb82 */ /* 0x000e300000000a00 */
[----:B------:R-:W0:Y:S01]  /*1600*/  @!P4 LDC.64 R20, c[0x0][0x228] ;  /* 0x00008a00ff14cb82 */ /* 0x000e220000000a00 */
[----:B-1----:R-:W-:-:S04]  /*1610*/  @!P4 IMAD R24, R24, R22, RZ ;  /* 0x000000161818c224 */ /* 0x002fc800078e02ff */
[----:B------:R-:W-:Y:S01]  /*1620*/  @!P4 IMAD R23, R29, R23, R24 ;  /* 0x000000171d17c224 */ /* 0x000fe200078e0218 */
[----:B------:R-:W-:Y:S01]  /*1630*/  @!P4 MOV R24, R6 ;  /* 0x000000060018c202 */ /* 0x000fe20000000f00 */
[----:B--2---:R1:W-:Y:S02]  /*1640*/  STL [R1+0x130], R27 ;  /* 0x0001301b01007387 */ /* 0x0043e40000100800 */
[----:B-1----:R-:W-:-:S04]  /*1650*/  IADD3 R27, R2, 0x1d0, RZ ;  /* 0x000001d0021b7810 */ /* 0x002fc80007ffe0ff */
[----:B------:R-:W-:Y:S02]  /*1660*/  SHF.R.S32.HI R8, RZ, 0x1f, R27 ;  /* 0x0000001fff087819 */ /* 0x000fe4000001141b */
[----:B------:R-:W-:-:S04]  /*1670*/  ISETP.GE.U32.AND P3, PT, R27, UR18, PT ;  /* 0x000000121b007c0c */ /* 0x000fc8000bf66070 */
[----:B------:R-:W-:-:S04]  /*1680*/  ISETP.GE.AND.EX P3, PT, R8, UR19, PT, P3 ;  /* 0x0000001308007c0c */ /* 0x000fc8000bf66330 */
[----:B------:R-:W-:-:S13]  /*1690*/  ISETP.GT.U32.OR P3, PT, R0, 0x29f, P3 ;  /* 0x0000029f0000780c */ /* 0x000fda0001f64470 */
[----:B------:R-:W1:Y:S01]  /*16a0*/  @!P3 LDC.64 R18, c[0x0][0x288] ;  /* 0x0000a200ff12bb82 */ /* 0x000e620000000a00 */
[----:B----4-:R-:W-:Y:S04]  /*16b0*/  STL [R1+0x158], R26 ;  /* 0x0001581a01007387 */ /* 0x010fe80000100800 */
[----:B------:R2:W-:Y:S03]  /*16c0*/  STL [R1+0x154], R25 ;  /* 0x0001541901007387 */ /* 0x0005e60000100800 */
[----:B0-----:R-:W0:Y:S08]  /*16d0*/  @!P3 LDC.64 R10, c[0x0][0x230] ;  /* 0x00008c00ff0abb82 */ /* 0x001e300000000a00 */
[----:B------:R-:W4:Y:S01]  /*16e0*/  @!P3 LDC.64 R14, c[0x0][0x228] ;  /* 0x00008a00ff0ebb82 */ /* 0x000f220000000a00 */
[----:B--2---:R-:W-:-:S03]  /*16f0*/  @!P4 MOV R25, R5 ;  /* 0x000000050019c202 */ /* 0x004fc60000000f00 */
[----:B------:R-:W-:-:S05]  /*1700*/  @!P4 IMAD.WIDE.U32 R24, R29, R22, R24 ;  /* 0x000000161d18c225 */ /* 0x000fca00078e0018 */
[----:B------:R-:W-:Y:S02]  /*1710*/  @!P4 IADD3 R23, R25, R23, RZ ;  /* 0x000000171917c210 */ /* 0x000fe40007ffe0ff */
[C---:B------:R-:W-:Y:S02]  /*1720*/  @!P4 SHF.L.U32 R22, R24.reuse, 0x1, RZ ;  /* 0x000000011816c819 */ /* 0x040fe400000006ff */
[----:B------:R-:W-:Y:S02]  /*1730*/  @!P4 SHF.L.U64.HI R24, R24, 0x1, R23 ;  /* 0x000000011818c819 */ /* 0x000fe40000010217 */
[C---:B------:R-:W-:Y:S02]  /*1740*/  @!P4 IADD3 R16, P6, R22.reuse, R16, RZ ;  /* 0x000000101610c210 */ /* 0x040fe40007fde0ff */
[----:B------:R-:W-:Y:S01]  /*1750*/  @!P4 IADD3 R20, P5, R22, R20, RZ ;  /* 0x000000141614c210 */ /* 0x000fe20007fbe0ff */
[----:B-1----:R-:W-:Y:S01]  /*1760*/  @!P3 IMAD R8, R8, R18, RZ ;  /* 0x000000120808b224 */ /* 0x002fe200078e02ff */
[----:B------:R-:W-:-:S02]  /*1770*/  @!P3 MOV R22, R6 ;  /* 0x000000060016b202 */ /* 0x000fc40000000f00 */
[----:B------:R-:W-:Y:S01]  /*1780*/  @!P3 MOV R23, R5 ;  /* 0x000000050017b202 */ /* 0x000fe20000000f00 */
[----:B---3--:R-:W-:Y:S01]  /*1790*/  STL [R1+0x148], R12 ;  /* 0x0001480c01007387 */ /* 0x008fe20000100800 */
[C---:B------:R-:W-:Y:S01]  /*17a0*/  @!P3 IMAD R19, R27.reuse, R19, R8 ;  /* 0x000000131b13b224 */ /* 0x040fe200078e0208 */
[C---:B------:R-:W-:Y:S02]  /*17b0*/  @!P4 IADD3.X R17, R24.reuse, R17, RZ, P6, !PT ;  /* 0x000000111811c210 */ /* 0x040fe400037fe4ff */
[----:B------:R1:W-:Y:S01]  /*17c0*/  STL [R1+0x120], R28 ;  /* 0x0001201c01007387 */ /* 0x0003e20000100800 */
[----:B------:R-:W-:Y:S01]  /*17d0*/  @!P3 IMAD.WIDE.U32 R22, R27, R18, R22 ;  /* 0x000000121b16b225 */ /* 0x000fe200078e0016 */
[----:B------:R-:W-:Y:S01]  /*17e0*/  HFMA2.MMA R27, -RZ, RZ, 0, 0 ;  /* 0x00000000ff1b7435 */ /* 0x000fe200000001ff */
[----:B------:R-:W-:Y:S02]  /*17f0*/  @!P4 IADD3.X R21, R24, R21, RZ, P5, !PT ;  /* 0x000000151815c210 */ /* 0x000fe40002ffe4ff */
[----:B-1----:R-:W-:-:S02]  /*1800*/  CS2R R28, SRZ ;  /* 0x00000000001c7805 */ /* 0x002fc4000001ff00 */
[----:B------:R-:W-:-:S05]  /*1810*/  @!P3 IADD3 R8, R23, R19, RZ ;  /* 0x000000131708b210 */ /* 0x000fca0007ffe0ff */
[----:B------:R-:W2:Y:S04]  /*1820*/  @!P4 LDG.E R27, desc[UR22][R20.64] ;  /* 0x00000016141bc981 */ /* 0x000ea8000c1e1900 */
[----:B------:R1:W3:Y:S01]  /*1830*/  @!P4 LDG.E R28, desc[UR22][R16.64] ;  /* 0x00000016101cc981 */ /* 0x0002e2000c1e1900 */
[C---:B------:R-:W-:Y:S02]  /*1840*/  @!P3 SHF.L.U64.HI R8, R22.reuse, 0x1, R8 ;  /* 0x000000011608b819 */ /* 0x040fe40000010208 */
[----:B------:R-:W-:Y:S02]  /*1850*/  MOV R24, RZ ;  /* 0x000000ff00187202 */ /* 0x000fe40000000f00 */
[----:B-1----:R-:W-:-:S04]  /*1860*/  @!P3 SHF.L.U32 R17, R22, 0x1, RZ ;  /* 0x000000011611b819 */ /* 0x002fc800000006ff */
[C---:B0-----:R-:W-:Y:S02]  /*1870*/  @!P3 IADD3 R16, P4, R17.reuse, R10, RZ ;  /* 0x0000000a1110b210 */ /* 0x041fe40007f9e0ff */
[----:B----4-:R-:W-:Y:S02]  /*1880*/  @!P3 IADD3 R14, P5, R17, R14, RZ ;  /* 0x0000000e110eb210 */ /* 0x010fe40007fbe0ff */
[----:B------:R-:W-:-:S05]  /*1890*/  @!P3 IADD3.X R17, R8, R11, RZ, P4, !PT ;  /* 0x0000000b0811b210 */ /* 0x000fca00027fe4ff */
[----:B------:R-:W4:Y:S01]  /*18a0*/  @!P3 LDG.E R24, desc[UR22][R16.64] ;  /* 0x000000161018b981 */ /* 0x000f22000c1e1900 */
[----:B------:R-:W-:Y:S02]  /*18b0*/  @!P3 IADD3.X R15, R8, R15, RZ, P5, !PT ;  /* 0x0000000f080fb210 */ /* 0x000fe40002ffe4ff */
[----:B------:R-:W-:-:S04]  /*18c0*/  IADD3 R26, R2, 0x1e0, RZ ;  /* 0x000001e0021a7810 */ /* 0x000fc80007ffe0ff */
[----:B------:R-:W-:Y:S02]  /*18d0*/  SHF.R.S32.HI R3, RZ, 0x1f, R26 ;  /* 0x0000001fff037819 */ /* 0x000fe4000001141a */
[----:B------:R-:W-:-:S04]  /*18e0*/  ISETP.GE.U32.AND P0, PT, R26, UR18, PT ;  /* 0x000000121a007c0c */ /* 0x000fc8000bf06070 */
[----:B------:R-:W-:-:S04]  /*18f0*/  ISETP.GE.AND.EX P0, PT, R3, UR19, PT, P0 ;  /* 0x0000001303007c0c */ /* 0x000fc8000bf06300 */
[----:B------:R-:W-:Y:S02]  /*1900*/  ISETP.GT.U32.OR P0, PT, R0, 0x29f, P0 ;  /* 0x0000029f0000780c */ /* 0x000fe40000704470 */
[----:B------:R-:W-:-:S04]  /*1910*/  IADD3 R9, R2, 0x140, RZ ;  /* 0x0000014002097810 */ /* 0x000fc80007ffe0ff */
[----:B------:R-:W-:Y:S02]  /*1920*/  ISETP.GE.U32.AND P2, PT, R9, UR18, PT ;  /* 0x0000001209007c0c */ /* 0x000fe4000bf46070 */
[----:B------:R-:W-:-:S05]  /*1930*/  SHF.R.S32.HI R25, RZ, 0x1f, R9 ;  /* 0x0000001fff197819 */ /* 0x000fca0000011409 */
[----:B------:R-:W0:Y:S01]  /*1940*/  @!P0 LDC.64 R12, c[0x0][0x288] ;  /* 0x0000a200ff0c8b82 */ /* 0x000e220000000a00 */
[----:B------:R-:W-:Y:S01]  /*1950*/  ISETP.GE.AND.EX P2, PT, R25, UR19, PT, P2 ;  /* 0x0000001319007c0c */ /* 0x000fe2000bf46320 */
[----:B----4-:R1:W-:Y:S06]  /*1960*/  STL [R1+0x114], R24 ;  /* 0x0001141801007387 */ /* 0x0103ec0000100800 */
[----:B------:R-:W4:Y:S01]  /*1970*/  @!P0 LDC.64 R22, c[0x0][0x230] ;  /* 0x00008c00ff168b82 */ /* 0x000f220000000a00 */
[----:B-1----:R-:W-:-:S10]  /*1980*/  HFMA2.MMA R24, -RZ, RZ, 0, 0 ;  /* 0x00000000ff187435 */ /* 0x002fd400000001ff */
[----:B------:R-:W2:Y:S01]  /*1990*/  @!P3 LDG.E R24, desc[UR22][R14.64] ;  /* 0x000000160e18b981 */ /* 0x000ea2000c1e1900 */
[----:B------:R-:W-:Y:S01]  /*19a0*/  ISETP.GT.U32.OR P2, PT, R0, 0x29f, P2 ;  /* 0x0000029f0000780c */ /* 0x000fe20001744470 */
[----:B0-----:R-:W-:Y:S01]  /*19b0*/  @!P0 IMAD R3, R3, R12, RZ ;  /* 0x0000000c03038224 */ /* 0x001fe200078e02ff */
[----:B------:R-:W-:Y:S02]  /*19c0*/  @!P0 MOV R20, R6 ;  /* 0x0000000600148202 */ /* 0x000fe40000000f00 */
[----:B------:R-:W-:Y:S01]  /*19d0*/  @!P0 MOV R21, R5 ;  /* 0x0000000500158202 */ /* 0x000fe20000000f00 */
[----:B------:R-:W-:-:S08]  /*19e0*/  @!P0 IMAD R3, R26, R13, R3 ;  /* 0x0000000d1a038224 */ /* 0x000fd000078e0203 */
[----:B------:R-:W0:Y:S01]  /*19f0*/  @!P2 LDC.64 R18, c[0x0][0x288] ;  /* 0x0000a200ff12ab82 */ /* 0x000e220000000a00 */
[----:B------:R-:W-:-:S05]  /*1a00*/  @!P0 IMAD.WIDE.U32 R12, R26, R12, R20 ;  /* 0x0000000c1a0c8225 */ /* 0x000fca00078e0014 */
[----:B------:R-:W-:Y:S02]  /*1a10*/  @!P0 IADD3 R3, R13, R3, RZ ;  /* 0x000000030d038210 */ /* 0x000fe40007ffe0ff */
[----:B------:R-:W1:Y:S01]  /*1a20*/  @!P0 LDC.64 R20, c[0x0][0x228] ;  /* 0x00008a00ff148b82 */ /* 0x000e620000000a00 */
[C---:B------:R-:W-:Y:S02]  /*1a30*/  @!P0 SHF.L.U32 R8, R12.reuse, 0x1, RZ ;  /* 0x000000010c088819 */ /* 0x040fe400000006ff */
[----:B------:R-:W-:Y:S01]  /*1a40*/  @!P0 SHF.L.U64.HI R3, R12, 0x1, R3 ;  /* 0x000000010c038819 */ /* 0x000fe20000010203 */
[----:B---3--:R-:W-:Y:S01]  /*1a50*/  STL [R1+0x15c], R28 ;  /* 0x00015c1c01007387 */ /* 0x008fe20000100800 */
[----:B----4-:R-:W-:-:S03]  /*1a60*/  @!P0 IADD3 R22, P5, R8, R22, RZ ;  /* 0x0000001608168210 */ /* 0x010fc60007fbe0ff */
[----:B------:R-:W3:Y:S01]  /*1a70*/  @!P2 LDC.64 R16, c[0x0][0x230] ;  /* 0x00008c00ff10ab82 */ /* 0x000ee20000000a00 */
[----:B--2---:R2:W-:Y:S01]  /*1a80*/  STL [R1+0x134], R27 ;  /* 0x0001341b01007387 */ /* 0x0045e20000100800 */
[----:B------:R-:W-:-:S06]  /*1a90*/  @!P0 IADD3.X R23, R3, R23, RZ, P5, !PT ;  /* 0x0000001703178210 */ /* 0x000fcc0002ffe4ff */
[----:B------:R-:W4:Y:S01]  /*1aa0*/  @!P2 LDC.64 R12, c[0x0][0x228] ;  /* 0x00008a00ff0cab82 */ /* 0x000f220000000a00 */
[----:B0-----:R-:W-:Y:S01]  /*1ab0*/  @!P2 IMAD R25, R25, R18, RZ ;  /* 0x000000121919a224 */ /* 0x001fe200078e02ff */
[----:B--2---:R-:W-:-:S03]  /*1ac0*/  MOV R27, RZ ;  /* 0x000000ff001b7202 */ /* 0x004fc60000000f00 */
[----:B------:R-:W-:Y:S01]  /*1ad0*/  @!P2 IMAD R19, R9, R19, R25 ;  /* 0x000000130913a224 */ /* 0x000fe200078e0219 */
[----:B------:R-:W-:Y:S02]  /*1ae0*/  @!P2 MOV R25, R5 ;  /* 0x000000050019a202 */ /* 0x000fe40000000f00 */
[----:B------:R-:W2:Y:S01]  /*1af0*/  @!P0 LDG.E R27, desc[UR22][R22.64] ;  /* 0x00000016161b8981 */ /* 0x000ea2000c1e1900 */
[----:B-1----:R-:W-:-:S03]  /*1b00*/  @!P0 IADD3 R8, P5, R8, R20, RZ ;  /* 0x0000001408088210 */ /* 0x002fc60007fbe0ff */
[----:B------:R0:W-:Y:S02]  /*1b10*/  STL [R1+0x11c], R24 ;  /* 0x00011c1801007387 */ /* 0x0001e40000100800 */
[----:B0-----:R-:W-:-:S05]  /*1b20*/  @!P2 MOV R24, R6 ;  /* 0x000000060018a202 */ /* 0x001fca0000000f00 */
[----:B------:R-:W-:Y:S01]  /*1b30*/  @!P2 IMAD.WIDE.U32 R24, R9, R18, R24 ;  /* 0x000000120918a225 */ /* 0x000fe200078e0018 */
[----:B------:R-:W-:-:S04]  /*1b40*/  @!P0 IADD3.X R9, R3, R21, RZ, P5, !PT ;  /* 0x0000001503098210 */ /* 0x000fc80002ffe4ff */
[----:B------:R-:W-:Y:S01]  /*1b50*/  @!P2 IADD3 R19, R25, R19, RZ ;  /* 0x000000131913a210 */ /* 0x000fe20007ffe0ff */
[----:B------:R0:W2:Y:S01]  /*1b60*/  @!P0 LDG.E R29, desc[UR22][R8.64] ;  /* 0x00000016081d8981 */ /* 0x0000a2000c1e1900 */
[C---:B------:R-:W-:Y:S02]  /*1b70*/  @!P2 SHF.L.U32 R18, R24.reuse, 0x1, RZ ;  /* 0x000000011812a819 */ /* 0x040fe400000006ff */
[----:B------:R-:W-:Y:S02]  /*1b80*/  @!P2 SHF.L.U64.HI R24, R24, 0x1, R19 ;  /* 0x000000011818a819 */ /* 0x000fe40000010213 */
[C---:B---3--:R-:W-:Y:S02]  /*1b90*/  @!P2 IADD3 R20, P5, R18.reuse, R16, RZ ;  /* 0x000000101214a210 */ /* 0x048fe40007fbe0ff */
[----:B----4-:R-:W-:Y:S02]  /*1ba0*/  @!P2 IADD3 R12, P6, R18, R12, RZ ;  /* 0x0000000c120ca210 */ /* 0x010fe40007fde0ff */
[----:B------:R-:W-:-:S02]  /*1bb0*/  @!P2 IADD3.X R21, R24, R17, RZ, P5, !PT ;  /* 0x000000111815a210 */ /* 0x000fc40002ffe4ff */
[----:B------:R-:W-:Y:S02]  /*1bc0*/  @!P2 IADD3.X R13, R24, R13, RZ, P6, !PT ;  /* 0x0000000d180da210 */ /* 0x000fe400037fe4ff */
[----:B------:R-:W-:-:S06]  /*1bd0*/  CS2R R24, SRZ ;  /* 0x0000000000187805 */ /* 0x000fcc000001ff00 */
[----:B------:R1:W3:Y:S04]  /*1be0*/  @!P2 LDG.E R25, desc[UR22][R12.64] ;  /* 0x000000160c19a981 */ /* 0x0002e8000c1e1900 */
[----:B------:R4:W3:Y:S01]  /*1bf0*/  @!P2 LDG.E R24, desc[UR22][R20.64] ;  /* 0x000000161418a981 */ /* 0x0008e2000c1e1900 */
[----:B------:R-:W-:-:S04]  /*1c00*/  IADD3 R10, R2, 0xd0, RZ ;  /* 0x000000d0020a7810 */ /* 0x000fc80007ffe0ff */
[----:B------:R-:W-:Y:S02]  /*1c10*/  ISETP.GE.U32.AND P4, PT, R10, UR18, PT ;  /* 0x000000120a007c0c */ /* 0x000fe4000bf86070 */
[----:B------:R-:W-:-:S04]  /*1c20*/  SHF.R.S32.HI R11, RZ, 0x1f, R10 ;  /* 0x0000001fff0b7819 */ /* 0x000fc8000001140a */
[----:B------:R-:W-:-:S04]  /*1c30*/  ISETP.GE.AND.EX P4, PT, R11, UR19, PT, P4 ;  /* 0x000000130b007c0c */ /* 0x000fc8000bf86340 */
[----:B------:R-:W-:Y:S02]  /*1c40*/  ISETP.GT.U32.OR P4, PT, R0, 0x29f, P4 ;  /* 0x0000029f0000780c */ /* 0x000fe40002784470 */
[----:B------:R-:W-:-:S04]  /*1c50*/  IADD3 R26, R2, 0xe0, RZ ;  /* 0x000000e0021a7810 */ /* 0x000fc80007ffe0ff */
[----:B------:R-:W-:Y:S02]  /*1c60*/  ISETP.GE.U32.AND P3, PT, R26, UR18, PT ;  /* 0x000000121a007c0c */ /* 0x000fe4000bf66070 */
[----:B------:R-:W-:-:S04]  /*1c70*/  SHF.R.S32.HI R28, RZ, 0x1f, R26 ;  /* 0x0000001fff1c7819 */ /* 0x000fc8000001141a */
[----:B------:R-:W-:Y:S01]  /*1c80*/  ISETP.GE.AND.EX P3, PT, R28, UR19, PT, P3 ;  /* 0x000000131c007c0c */ /* 0x000fe2000bf66330 */
[----:B------:R-:W1:Y:S03]  /*1c90*/  @!P4 LDC.64 R14, c[0x0][0x288] ;  /* 0x0000a200ff0ecb82 */ /* 0x000e660000000a00 */
[----:B------:R-:W-:Y:S02]  /*1ca0*/  ISETP.GT.U32.OR P3, PT, R0, 0x29f, P3 ;  /* 0x0000029f0000780c */ /* 0x000fe40001f64470 */
[----:B------:R-:W-:Y:S01]  /*1cb0*/  IADD3 R3, R2, 0xf0, RZ ;  /* 0x000000f002037810 */ /* 0x000fe20007ffe0ff */
[----:B--2---:R2:W-:Y:S01]  /*1cc0*/  STL [R1+0x10c], R27 ;  /* 0x00010c1b01007387 */ /* 0x0045e20000100800 */
[----:B------:R-:W-:Y:S01]  /*1cd0*/  @!P4 MOV R22, R6 ;  /* 0x000000060016c202 */ /* 0x000fe20000000f00 */
[----:B------:R-:W4:Y:S01]  /*1ce0*/  @!P4 LDC.64 R16, c[0x0][0x230] ;  /* 0x00008c00ff10cb82 */ /* 0x000f220000000a00 */
[----:B------:R-:W-:-:S02]  /*1cf0*/  ISETP.GE.U32.AND P0, PT, R3, UR18, PT ;  /* 0x0000001203007c0c */ /* 0x000fc4000bf06070 */
[----:B------:R-:W-:Y:S02]  /*1d00*/  @!P4 MOV R23, R5 ;  /* 0x000000050017c202 */ /* 0x000fe40000000f00 */
[----:B--2---:R-:W-:-:S03]  /*1d10*/  SHF.R.S32.HI R27, RZ, 0x1f, R3 ;  /* 0x0000001fff1b7819 */ /* 0x004fc60000011403 */
[----:B0-----:R-:W0:Y:S01]  /*1d20*/  @!P3 LDC.64 R8, c[0x0][0x288] ;  /* 0x0000a200ff08bb82 */ /* 0x001e220000000a00 */
[----:B------:R-:W-:-:S07]  /*1d30*/  ISETP.GE.AND.EX P0, PT, R27, UR19, PT, P0 ;  /* 0x000000131b007c0c */ /* 0x000fce000bf06300 */
[----:B------:R-:W2:Y:S01]  /*1d40*/  @!P4 LDC.64 R18, c[0x0][0x228] ;  /* 0x00008a00ff12cb82 */ /* 0x000ea20000000a00 */
[-C--:B-1----:R-:W-:Y:S01]  /*1d50*/  @!P4 IMAD R11, R11, R14.reuse, RZ ;  /* 0x0000000e0b0bc224 */ /* 0x082fe200078e02ff */
[----:B------:R-:W-:Y:S01]  /*1d60*/  ISETP.GT.U32.OR P0, PT, R0, 0x29f, P0 ;  /* 0x0000029f0000780c */ /* 0x000fe20000704470 */
[----:B------:R-:W-:-:S04]  /*1d70*/  @!P4 IMAD.WIDE.U32 R22, R10, R14, R22 ;  /* 0x0000000e0a16c225 */ /* 0x000fc800078e0016 */
[----:B------:R-:W-:Y:S01]  /*1d80*/  @!P4 IMAD R15, R10, R15, R11 ;  /* 0x0000000f0a0fc224 */ /* 0x000fe200078e020b */
[----:B------:R-:W1:Y:S04]  /*1d90*/  @!P3 LDC.64 R12, c[0x0][0x230] ;  /* 0x00008c00ff0cbb82 */ /* 0x000e680000000a00 */
[----:B------:R-:W-:-:S04]  /*1da0*/  @!P4 IADD3 R15, R23, R15, RZ ;  /* 0x0000000f170fc210 */ /* 0x000fc80007ffe0ff */
[----:B------:R-:W1:Y:S01]  /*1db0*/  @!P3 LDC.64 R10, c[0x0][0x228] ;  /* 0x00008a00ff0abb82 */ /* 0x000e620000000a00 */
[C---:B----4-:R-:W-:Y:S02]  /*1dc0*/  @!P4 SHF.L.U64.HI R20, R22.reuse, 0x1, R15 ;  /* 0x000000011614c819 */ /* 0x050fe4000001020f */
[----:B------:R-:W-:Y:S01]  /*1dd0*/  @!P4 SHF.L.U32 R23, R22, 0x1, RZ ;  /* 0x000000011617c819 */ /* 0x000fe200000006ff */
[----:B0-----:R-:W-:-:S04]  /*1de0*/  @!P3 IMAD R22, R28, R8, RZ ;  /* 0x000000081c16b224 */ /* 0x001fc800078e02ff */
[----:B------:R-:W0:Y:S01]  /*1df0*/  @!P0 LDC.64 R14, c[0x0][0x288] ;  /* 0x0000a200ff0e8b82 */ /* 0x000e220000000a00 */
[C---:B------:R-:W-:Y:S01]  /*1e00*/  @!P4 IADD3 R16, P6, R23.reuse, R16, RZ ;  /* 0x000000101710c210 */ /* 0x040fe20007fde0ff */
[----:B------:R-:W-:Y:S01]  /*1e10*/  @!P3 IMAD R9, R26, R9, R22 ;  /* 0x000000091a09b224 */ /* 0x000fe200078e0216 */
[----:B--2---:R-:W-:Y:S02]  /*1e20*/  @!P4 IADD3 R18, P5, R23, R18, RZ ;  /* 0x000000121712c210 */ /* 0x004fe40007fbe0ff */
[----:B------:R-:W-:Y:S02]  /*1e30*/  @!P3 MOV R22, R6 ;  /* 0x000000060016b202 */ /* 0x000fe40000000f00 */
[----:B------:R-:W-:Y:S02]  /*1e40*/  @!P3 MOV R23, R5 ;  /* 0x000000050017b202 */ /* 0x000fe40000000f00 */
[----:B------:R-:W-:Y:S01]  /*1e50*/  @!P4 IADD3.X R19, R20, R19, RZ, P5, !PT ;  /* 0x000000131413c210 */ /* 0x000fe20002ffe4ff */
[----:B------:R-:W-:Y:S01]  /*1e60*/  @!P3 IMAD.WIDE.U32 R22, R26, R8, R22 ;  /* 0x000000081a16b225 */ /* 0x000fe200078e0016 */
[----:B------:R-:W-:-:S04]  /*1e70*/  @!P4 IADD3.X R17, R20, R17, RZ, P6, !PT ;  /* 0x000000111411c210 */ /* 0x000fc800037fe4ff */
[----:B------:R-:W-:Y:S01]  /*1e80*/  @!P3 IADD3 R9, R23, R9, RZ ;  /* 0x000000091709b210 */ /* 0x000fe20007ffe0ff */
[----:B0-----:R-:W-:-:S03]  /*1e90*/  @!P0 IMAD R27, R27, R14, RZ ;  /* 0x0000000e1b1b8224 */ /* 0x001fc600078e02ff */
[----:B------:R-:W-:Y:S01]  /*1ea0*/  @!P3 SHF.L.U64.HI R20, R22, 0x1, R9 ;  /* 0x000000011614b819 */ /* 0x000fe20000010209 */
[----:B------:R-:W-:Y:S01]  /*1eb0*/  @!P0 IMAD R15, R3, R15, R27 ;  /* 0x0000000f030f8224 */ /* 0x000fe200078e021b */
[----:B------:R-:W-:Y:S01]  /*1ec0*/  MOV R26, RZ ;  /* 0x000000ff001a7202 */ /* 0x000fe20000000f00 */
[----:B---3--:R-:W-:Y:S04]  /*1ed0*/  STL [R1+0x110], R25 ;  /* 0x0001101901007387 */ /* 0x008fe80000100800 */
[----:B------:R-:W-:Y:S04]  /*1ee0*/  STL [R1+0x118], R29 ;  /* 0x0001181d01007387 */ /* 0x000fe80000100800 */
[----:B------:R-:W-:Y:S04]  /*1ef0*/  STL [R1+0x16c], R29 ;  /* 0x00016c1d01007387 */ /* 0x000fe80000100800 */
[----:B------:R0:W-:Y:S02]  /*1f00*/  STL [R1+0x100], R24 ;  /* 0x0001001801007387 */ /* 0x0001e40000100800 */
[----:B0-----:R-:W-:Y:S01]  /*1f10*/  HFMA2.MMA R24, -RZ, RZ, 0, 0 ;  /* 0x00000000ff187435 */ /* 0x001fe200000001ff */
[----:B------:R-:W-:-:S06]  /*1f20*/  CS2R R28, SRZ ;  /* 0x00000000001c7805 */ /* 0x000fcc000001ff00 */
[----:B------:R0:W2:Y:S04]  /*1f30*/  @!P4 LDG.E R28, desc[UR22][R16.64] ;  /* 0x00000016101cc981 */ /* 0x0000a8000c1e1900 */
[----:B------:R3:W4:Y:S01]  /*1f40*/  @!P4 LDG.E R24, desc[UR22][R18.64] ;  /* 0x000000161218c981 */ /* 0x000722000c1e1900 */
[----:B0-----:R-:W0:Y:S01]  /*1f50*/  @!P0 LDC.64 R16, c[0x0][0x230] ;  /* 0x00008c00ff108b82 */ /* 0x001e220000000a00 */
[----:B---3--:R-:W-:Y:S02]  /*1f60*/  @!P3 SHF.L.U32 R18, R22, 0x1, RZ ;  /* 0x000000011612b819 */ /* 0x008fe400000006ff */
[----:B------:R-:W-:Y:S02]  /*1f70*/  @!P0 MOV R19, R5 ;  /* 0x0000000500138202 */ /* 0x000fe40000000f00 */
[----:B-1----:R-:W-:-:S03]  /*1f80*/  @!P3 IADD3 R12, P4, R18, R12, RZ ;  /* 0x0000000c120cb210 */ /* 0x002fc60007f9e0ff */
[----:B------:R-:W1:Y:S01]  /*1f90*/  @!P0 LDC.64 R22, c[0x0][0x228] ;  /* 0x00008a00ff168b82 */ /* 0x000e620000000a00 */
[----:B------:R-:W-:Y:S02]  /*1fa0*/  @!P3 IADD3 R10, P5, R18, R10, RZ ;  /* 0x0000000a120ab210 */ /* 0x000fe40007fbe0ff */
[----:B------:R-:W-:-:S05]  /*1fb0*/  @!P0 MOV R18, R6 ;  /* 0x0000000600128202 */ /* 0x000fca0000000f00 */
[----:B------:R-:W-:Y:S01]  /*1fc0*/  @!P0 IMAD.WIDE.U32 R18, R3, R14, R18 ;  /* 0x0000000e03128225 */ /* 0x000fe200078e0012 */
[----:B------:R-:W-:Y:S01]  /*1fd0*/  HFMA2.MMA R3, -RZ, RZ, 0, 0 ;  /* 0x00000000ff037435 */ /* 0x000fe200000001ff */
[C---:B------:R-:W-:Y:S02]  /*1fe0*/  @!P3 IADD3.X R11, R20.reuse, R11, RZ, P5, !PT ;  /* 0x0000000b140bb210 */ /* 0x040fe40002ffe4ff */
[----:B------:R-:W-:-:S05]  /*1ff0*/  @!P3 IADD3.X R13, R20, R13, RZ, P4, !PT ;  /* 0x0000000d140db210 */ /* 0x000fca00027fe4ff */
[----:B------:R3:W2:Y:S04]  /*2000*/  @!P3 LDG.E R26, desc[UR22][R12.64] ;  /* 0x000000160c1ab981 */ /* 0x0006a8000c1e1900 */
[----:B------:R-:W2:Y:S01]  /*2010*/  @!P3 LDG.E R3, desc[UR22][R10.64] ;  /* 0x000000160a03b981 */ /* 0x000ea2000c1e1900 */
[----:B------:R-:W-:Y:S02]  /*2020*/  @!P0 IADD3 R15, R19, R15, RZ ;  /* 0x0000000f130f8210 */ /* 0x000fe40007ffe0ff */
[C---:B---3--:R-:W-:Y:S02]  /*2030*/  @!P0 SHF.L.U32 R12, R18.reuse, 0x1, RZ ;  /* 0x00000001120c8819 */ /* 0x048fe400000006ff */
[----:B------:R-:W-:Y:S02]  /*2040*/  @!P0 SHF.L.U64.HI R20, R18, 0x1, R15 ;  /* 0x0000000112148819 */ /* 0x000fe4000001020f */
[----:B0-----:R-:W-:-:S02]  /*2050*/  @!P0 IADD3 R16, P5, R12, R16, RZ ;  /* 0x000000100c108210 */ /* 0x001fc40007fbe0ff */
[----:B-1----:R-:W-:Y:S02]  /*2060*/  @!P0 IADD3 R22, P3, R12, R22, RZ ;  /* 0x000000160c168210 */ /* 0x002fe40007f7e0ff */
[C---:B------:R-:W-:Y:S02]  /*2070*/  @!P0 IADD3.X R17, R20.reuse, R17, RZ, P5, !PT ;  /* 0x0000001114118210 */ /* 0x040fe40002ffe4ff */
[----:B------:R-:W-:-:S05]  /*2080*/  @!P0 IADD3.X R23, R20, R23, RZ, P3, !PT ;  /* 0x0000001714178210 */ /* 0x000fca0001ffe4ff */
[----:B------:R0:W3:Y:S04]  /*2090*/  @!P0 LDG.E R29, desc[UR22][R22.64] ;  /* 0x00000016161d8981 */ /* 0x0000e8000c1e1900 */
[----:B----4-:R-:W-:Y:S04]  /*20a0*/  STL [R1+0xf0], R24 ;  /* 0x0000f01801007387 */ /* 0x010fe80000100800 */
[----:B--2---:R-:W-:Y:S04]  /*20b0*/  STL [R1+0xe4], R28 ;  /* 0x0000e41c01007387 */ /* 0x004fe80000100800 */
[----:B------:R-:W-:Y:S04]  /*20c0*/  STL [R1+0xf4], R3 ;  /* 0x0000f40301007387 */ /* 0x000fe80000100800 */
[----:B------:R1:W-:Y:S02]  /*20d0*/  STL [R1+0xe8], R26 ;  /* 0x0000e81a01007387 */ /* 0x0003e40000100800 */
[----:B-1----:R-:W-:-:S06]  /*20e0*/  MOV R26, RZ ;  /* 0x000000ff001a7202 */ /* 0x002fcc0000000f00 */
[----:B------:R1:W2:Y:S01]  /*20f0*/  @!P0 LDG.E R26, desc[UR22][R16.64] ;  /* 0x00000016101a8981 */ /* 0x0002a2000c1e1900 */
[----:B------:R-:W-:-:S04]  /*2100*/  IADD3 R21, R2, 0x100, RZ ;  /* 0x0000010002157810 */ /* 0x000fc80007ffe0ff */
[----:B------:R-:W-:Y:S02]  /*2110*/  ISETP.GE.U32.AND P2, PT, R21, UR18, PT ;  /* 0x0000001215007c0c */ /* 0x000fe4000bf46070 */
        /* <DEDUP_REMOVED lines=9> */
[----:B------:R-:W3:Y:S08]  /*21b0*/  @!P2 LDC.64 R10, c[0x0][0x230] ;  /* 0x00008c00ff0aab82 */ /* 0x000ef00000000a00 */
[----:B------:R-:W3:Y:S08]  /*21c0*/  @!P4 LDC.64 R12, c[0x0][0x288] ;  /* 0x0000a200ff0ccb82 */ /* 0x000ef00000000a00 */
[----:B------:R-:W2:Y:S01]  /*21d0*/  @!P2 LDC.64 R14, c[0x0][0x228] ;  /* 0x00008a00ff0eab82 */ /* 0x000ea20000000a00 */
[----:B------:R-:W-:Y:S01]  /*21e0*/  @!P2 MOV R18, R6 ;  /* 0x000000060012a202 */ /* 0x000fe20000000f00 */
[----:B----4-:R-:W-:Y:S01]  /*21f0*/  @!P2 IMAD R25, R25, R8, RZ ;  /* 0x000000081919a224 */ /* 0x010fe200078e02ff */
[----:B------:R-:W-:-:S03]  /*2200*/  @!P2 MOV R19, R5 ;  /* 0x000000050013a202 */ /* 0x000fc60000000f00 */
[C---:B------:R-:W-:Y:S02]  /*2210*/  @!P2 IMAD R9, R21.reuse, R9, R25 ;  /* 0x000000091509a224 */ /* 0x040fe400078e0219 */
[----:B------:R-:W-:Y:S01]  /*2220*/  @!P2 IMAD.WIDE.U32 R18, R21, R8, R18 ;  /* 0x000000081512a225 */ /* 0x000fe200078e0012 */
[----:B0-----:R-:W-:Y:S01]  /*2230*/  @!P4 MOV R22, R6 ;  /* 0x000000060016c202 */ /* 0x001fe20000000f00 */
[----:B-1----:R-:W0:Y:S01]  /*2240*/  @!P4 LDC.64 R16, c[0x0][0x230] ;  /* 0x00008c00ff10cb82 */ /* 0x002e220000000a00 */
[----:B------:R-:W-:Y:S02]  /*2250*/  @!P4 MOV R23, R5 ;  /* 0x000000050017c202 */ /* 0x000fe40000000f00 */
[----:B------:R-:W-:Y:S02]  /*2260*/  @!P2 IADD3 R9, R19, R9, RZ ;  /* 0x000000091309a210 */ /* 0x000fe40007ffe0ff */
[----:B------:R-:W-:Y:S01]  /*2270*/  @!P2 SHF.L.U32 R25, R18, 0x1, RZ ;  /* 0x000000011219a819 */ /* 0x000fe200000006ff */
[-C--:B---3--:R-:W-:Y:S01]  /*2280*/  @!P4 IMAD R28, R28, R12.reuse, RZ ;  /* 0x0000000c1c1cc224 */ /* 0x088fe200078e02ff */
[----:B------:R-:W-:Y:S01]  /*2290*/  @!P2 SHF.L.U64.HI R9, R18, 0x1, R9 ;  /* 0x000000011209a819 */ /* 0x000fe20000010209 */
[----:B------:R-:W-:Y:S01]  /*22a0*/  @!P4 IMAD.WIDE.U32 R22, R24, R12, R22 ;  /* 0x0000000c1816c225 */ /* 0x000fe200078e0016 */
[C---:B------:R-:W-:Y:S01]  /*22b0*/  @!P2 IADD3 R10, P6, R25.reuse, R10, RZ ;  /* 0x0000000a190aa210 */ /* 0x040fe20007fde0ff */
[----:B------:R-:W-:Y:S01]  /*22c0*/  HFMA2.MMA R12, -RZ, RZ, 0, 0 ;  /* 0x00000000ff0c7435 */ /* 0x000fe200000001ff */
[----:B--2---:R-:W-:Y:S01]  /*22d0*/  STL [R1+0xec], R26 ;  /* 0x0000ec1a01007387 */ /* 0x004fe20000100800 */
[----:B------:R-:W-:Y:S01]  /*22e0*/  @!P2 IADD3 R14, P0, R25, R14, RZ ;  /* 0x0000000e190ea210 */ /* 0x000fe20007f1e0ff */
[----:B------:R-:W1:Y:S02]  /*22f0*/  @!P4 LDC.64 R18, c[0x0][0x228] ;  /* 0x00008a00ff12cb82 */ /* 0x000e640000000a00 */
[----:B------:R2:W-:Y:S01]  /*2300*/  STL [R1+0xf8], R29 ;  /* 0x0000f81d01007387 */ /* 0x0005e20000100800 */
[----:B------:R-:W-:-:S02]  /*2310*/  @!P2 IADD3.X R11, R9, R11, RZ, P6, !PT ;  /* 0x0000000b090ba210 */ /* 0x000fc400037fe4ff */
[----:B------:R-:W-:-:S05]  /*2320*/  @!P2 IADD3.X R15, R9, R15, RZ, P0, !PT ;  /* 0x0000000f090fa210 */ /* 0x000fca00007fe4ff */
[----:B------:R-:W3:Y:S01]  /*2330*/  @!P2 LDG.E R12, desc[UR22][R14.64] ;  /* 0x000000160e0ca981 */ /* 0x000ee2000c1e1900 */
[----:B--2---:R-:W-:-:S10]  /*2340*/  HFMA2.MMA R29, -RZ, RZ, 0, 0 ;  /* 0x00000000ff1d7435 */ /* 0x004fd400000001ff */
        /* <DEDUP_REMOVED lines=11> */
[----:B------:R-:W1:Y:S01]  /*2400*/  @!P5 LDC.64 R20, c[0x0][0x288] ;  /* 0x0000a200ff14db82 */ /* 0x000e620000000a00 */
[----:B------:R-:W-:Y:S01]  /*2410*/  @!P4 IMAD R13, R24, R13, R28 ;  /* 0x0000000d180dc224 */ /* 0x000fe200078e021c */
[----:B------:R-:W-:-:S04]  /*2420*/  @!P4 SHF.L.U32 R9, R22, 0x1, RZ ;  /* 0x000000011609c819 */ /* 0x000fc800000006ff */
[----:B------:R-:W-:-:S04]  /*2430*/  @!P4 IADD3 R13, R23, R13, RZ ;  /* 0x0000000d170dc210 */ /* 0x000fc80007ffe0ff */
[----:B--2---:R-:W2:Y:S01]  /*2440*/  @!P3 LDC.64 R10, c[0x0][0x288] ;  /* 0x0000a200ff0abb82 */ /* 0x004ea20000000a00 */
[----:B------:R-:W-:Y:S02]  /*2450*/  @!P4 SHF.L.U64.HI R22, R22, 0x1, R13 ;  /* 0x000000011616c819 */ /* 0x000fe4000001020d */
[C---:B0-----:R-:W-:Y:S02]  /*2460*/  @!P4 IADD3 R16, P2, R9.reuse, R16, RZ ;  /* 0x000000100910c210 */ /* 0x041fe40007f5e0ff */
[----:B-1----:R-:W-:Y:S02]  /*2470*/  @!P4 IADD3 R18, P0, R9, R18, RZ ;  /* 0x000000120912c210 */ /* 0x002fe40007f1e0ff */
[----:B------:R-:W-:Y:S02]  /*2480*/  @!P5 MOV R14, R6 ;  /* 0x00000006000ed202 */ /* 0x000fe40000000f00 */
[----:B------:R-:W-:Y:S02]  /*2490*/  @!P5 MOV R15, R5 ;  /* 0x00000005000fd202 */ /* 0x000fe40000000f00 */
[----:B------:R-:W-:Y:S01]  /*24a0*/  MOV R23, RZ ;  /* 0x000000ff00177202 */ /* 0x000fe20000000f00 */
[----:B------:R-:W-:Y:S01]  /*24b0*/  @!P5 IMAD R9, R27, R20, RZ ;  /* 0x000000141b09d224 */ /* 0x000fe200078e02ff */
[----:B------:R-:W-:-:S03]  /*24c0*/  @!P4 IADD3.X R17, R22, R17, RZ, P2, !PT ;  /* 0x000000111611c210 */ /* 0x000fc600017fe4ff */
[C---:B------:R-:W-:Y:S02]  /*24d0*/  @!P5 IMAD R9, R3.reuse, R21, R9 ;  /* 0x000000150309d224 */ /* 0x040fe400078e0209 */
[----:B------:R-:W-:Y:S01]  /*24e0*/  @!P5 IMAD.WIDE.U32 R20, R3, R20, R14 ;  /* 0x000000140314d225 */ /* 0x000fe200078e000e */
[----:B------:R0:W3:Y:S03]  /*24f0*/  @!P4 LDG.E R23, desc[UR22][R16.64] ;  /* 0x000000161017c981 */ /* 0x0000e6000c1e1900 */
[----:B--2---:R-:W-:Y:S01]  /*2500*/  @!P3 IMAD R26, R26, R10, RZ ;  /* 0x0000000a1a1ab224 */ /* 0x004fe200078e02ff */
[----:B------:R-:W-:Y:S01]  /*2510*/  @!P5 IADD3 R9, R21, R9, RZ ;  /* 0x000000091509d210 */ /* 0x000fe20007ffe0ff */
[----:B------:R-:W1:Y:S01]  /*2520*/  @!P5 LDC.64 R14, c[0x0][0x228] ;  /* 0x00008a00ff0edb82 */ /* 0x000e620000000a00 */
[----:B------:R-:W-:Y:S01]  /*2530*/  @!P5 SHF.L.U32 R3, R20, 0x1, RZ ;  /* 0x000000011403d819 */ /* 0x000fe200000006ff */
[----:B------:R-:W-:Y:S01]  /*2540*/  @!P3 IMAD R11, R8, R11, R26 ;  /* 0x0000000b080bb224 */ /* 0x000fe200078e021a */
[----:B------:R-:W-:Y:S01]  /*2550*/  @!P5 SHF.L.U64.HI R9, R20, 0x1, R9 ;  /* 0x000000011409d819 */ /* 0x000fe20000010209 */
[----:B------:R-:W-:Y:S01]  /*2560*/  HFMA2.MMA R26, -RZ, RZ, 0, 0 ;  /* 0x00000000ff1a7435 */ /* 0x000fe200000001ff */
[----:B------:R-:W-:-:S02]  /*2570*/  MOV R28, RZ ;  /* 0x000000ff001c7202 */ /* 0x000fc40000000f00 */
[----:B------:R-:W-:Y:S01]  /*2580*/  @!P4 IADD3.X R19, R22, R19, RZ, P0, !PT ;  /* 0x000000131613c210 */ /* 0x000fe200007fe4ff */
[----:B0-----:R-:W0:Y:S06]  /*2590*/  @!P3 LDC.64 R16, c[0x0][0x230] ;  /* 0x00008c00ff10bb82 */ /* 0x001e2c0000000a00 */
[----:B------:R-:W2:Y:S02]  /*25a0*/  @!P4 LDG.E R26, desc[UR22][R18.64] ;  /* 0x00000016121ac981 */ /* 0x000ea4000c1e1900 */
[----:B------:R-:W0:Y:S02]  /*25b0*/  @!P3 LDC.64 R20, c[0x0][0x228] ;  /* 0x00008a00ff14bb82 */ /* 0x000e240000000a00 */
[----:B----4-:R-:W-:Y:S04]  /*25c0*/  STL [R1+0xe0], R29 ;  /* 0x0000e01d01007387 */ /* 0x010fe80000100800 */
[----:B---3--:R3:W-:Y:S02]  /*25d0*/  STL [R1+0xfc], R12 ;  /* 0x0000fc0c01007387 */ /* 0x0087e40000100800 */
[----:B---3--:R-:W3:Y:S02]  /*25e0*/  @!P5 LDC.64 R12, c[0x0][0x230] ;  /* 0x00008c00ff0cdb82 */ /* 0x008ee40000000a00 */
[----:B---3--:R-:W-:-:S04]  /*25f0*/  @!P5 IADD3 R12, P2, R3, R12, RZ ;  /* 0x0000000c030cd210 */ /* 0x008fc80007f5e0ff */
[----:B------:R-:W-:-:S05]  /*2600*/  @!P5 IADD3.X R13, R9, R13, RZ, P2, !PT ;  /* 0x0000000d090dd210 */ /* 0x000fca00017fe4ff */
[----:B------:R3:W4:Y:S01]  /*2610*/  @!P5 LDG.E R28, desc[UR22][R12.64] ;  /* 0x000000160c1cd981 */ /* 0x000722000c1e1900 */
[----:B------:R-:W-:-:S04]  /*2620*/  IADD3 R29, R2, 0x10, RZ ;  /* 0x00000010021d7810 */ /* 0x000fc80007ffe0ff */
[----:B------:R-:W-:Y:S02]  /*2630*/  SHF.R.S32.HI R24, RZ, 0x1f, R29 ;  /* 0x0000001fff187819 */ /* 0x000fe4000001141d */
[----:B------:R-:W-:-:S04]  /*2640*/  ISETP.GE.U32.AND P6, PT, R29, UR18, PT ;  /* 0x000000121d007c0c */ /* 0x000fc8000bfc6070 */
[----:B------:R-:W-:-:S04]  /*2650*/  ISETP.GE.AND.EX P6, PT, R24, UR19, PT, P6 ;  /* 0x0000001318007c0c */ /* 0x000fc8000bfc6360 */
[----:B------:R-:W-:Y:S01]  /*2660*/  ISETP.GT.U32.OR P6, PT, R0, 0x29f, P6 ;  /* 0x0000029f0000780c */ /* 0x000fe200037c4470 */
[----:B------:R1:W-:Y:S01]  /*2670*/  STL [R1+0xd4], R23 ;  /* 0x0000d41701007387 */ /* 0x0003e20000100800 */
[----:B------:R-:W-:Y:S02]  /*2680*/  @!P3 MOV R24, R6 ;  /* 0x000000060018b202 */ /* 0x000fe40000000f00 */
[----:B------:R-:W-:-:S09]  /*2690*/  @!P3 MOV R25, R5 ;  /* 0x000000050019b202 */ /* 0x000fd20000000f00 */
[----:B-1----:R-:W1:Y:S01]  /*26a0*/  @!P6 LDC.64 R22, c[0x0][0x288] ;  /* 0x0000a200ff16eb82 */ /* 0x002e620000000a00 */
[----:B------:R-:W-:Y:S01]  /*26b0*/  @!P3 IMAD.WIDE.U32 R24, R8, R10, R24 ;  /* 0x0000000a0818b225 */ /* 0x000fe200078e0018 */
[----:B------:R-:W-:Y:S01]  /*26c0*/  HFMA2.MMA R10, -RZ, RZ, 0, 0 ;  /* 0x00000000ff0a7435 */ /* 0x000fe200000001ff */
[----:B------:R-:W-:-:S04]  /*26d0*/  @!P5 IADD3 R14, P2, R3, R14, RZ ;  /* 0x0000000e030ed210 */ /* 0x000fc80007f5e0ff */
[----:B------:R-:W-:Y:S01]  /*26e0*/  @!P5 IADD3.X R15, R9, R15, RZ, P2, !PT ;  /* 0x0000000f090fd210 */ /* 0x000fe200017fe4ff */
[----:B---3--:R-:W3:Y:S01]  /*26f0*/  @!P6 LDC.64 R12, c[0x0][0x228] ;  /* 0x00008a00ff0ceb82 */ /* 0x008ee20000000a00 */
[----:B------:R-:W-:-:S03]  /*2700*/  @!P3 SHF.L.U32 R3, R24, 0x1, RZ ;  /* 0x000000011803b819 */ /* 0x000fc600000006ff */
[----:B------:R-:W3:Y:S01]  /*2710*/  @!P5 LDG.E R10, desc[UR22][R14.64] ;  /* 0x000000160e0ad981 */ /* 0x000ee2000c1e1900 */
[C---:B0-----:R-:W-:Y:S02]  /*2720*/  @!P3 IADD3 R16, P2, R3.reuse, R16, RZ ;  /* 0x000000100310b210 */ /* 0x041fe40007f5e0ff */
[----:B------:R-:W-:Y:S02]  /*2730*/  @!P3 IADD3 R20, P4, R3, R20, RZ ;  /* 0x000000140314b210 */ /* 0x000fe40007f9e0ff */
[----:B------:R-:W-:-:S04]  /*2740*/  @!P3 IADD3 R11, R25, R11, RZ ;  /* 0x0000000b190bb210 */ /* 0x000fc80007ffe0ff */
[----:B------:R-:W-:-:S04]  /*2750*/  @!P3 SHF.L.U64.HI R24, R24, 0x1, R11 ;  /* 0x000000011818b819 */ /* 0x000fc8000001020b */
[----:B------:R-:W-:Y:S01]  /*2760*/  @!P3 IADD3.X R21, R24, R21, RZ, P4, !PT ;  /* 0x000000151815b210 */ /* 0x000fe200027fe4ff */
[----:B----4-:R-:W-:Y:S04]  /*2770*/  STL [R1+0xcc], R28 ;  /* 0x0000cc1c01007387 */ /* 0x010fe80000100800 */
[----:B--2---:R0:W-:Y:S02]  /*2780*/  STL [R1+0xdc], R26 ;  /* 0x0000dc1a01007387 */ /* 0x0041e40000100800 */
[----:B0-----:R-:W-:-:S04]  /*2790*/  IADD3 R26, R2, 0x10, RZ ;  /* 0x00000010021a7810 */ /* 0x001fc80007ffe0ff */
[----:B------:R-:W-:-:S05]  /*27a0*/  SHF.R.S32.HI R26, RZ, 0x1f, R26 ;  /* 0x0000001fff1a7819 */ /* 0x000fca000001141a */
[----:B-1----:R-:W-:Y:S01]  /*27b0*/  @!P6 IMAD R3, R26, R22, RZ ;  /* 0x000000161a03e224 */ /* 0x002fe200078e02ff */
[----:B------:R-:W-:-:S05]  /*27c0*/  IADD3 R26, R2, 0x10, RZ ;  /* 0x00000010021a7810 */ /* 0x000fca0007ffe0ff */
[----:B------:R-:W-:Y:S01]  /*27d0*/  @!P6 IMAD R23, R26, R23, R3 ;  /* 0x000000171a17e224 */ /* 0x000fe200078e0203 */
[----:B------:R-:W-:-:S10]  /*27e0*/  HFMA2.MMA R3, -RZ, RZ, 0, 0 ;  /* 0x00000000ff037435 */ /* 0x000fd400000001ff */
[----:B------:R-:W2:Y:S04]  /*27f0*/  @!P3 LDG.E R3, desc[UR22][R20.64] ;  /* 0x000000161403b981 */ /* 0x000ea8000c1e1900 */
[----:B---3--:R0:W-:Y:S02]  /*2800*/  STL [R1+0xd8], R10 ;  /* 0x0000d80a01007387 */ /* 0x0081e40000100800 */
[----:B0-----:R-:W0:Y:S01]  /*2810*/  @!P6 LDC.64 R10, c[0x0][0x230] ;  /* 0x00008c00ff0aeb82 */ /* 0x001e220000000a00 */
[----:B------:R-:W-:Y:S02]  /*2820*/  @!P6 MOV R18, R6 ;  /* 0x000000060012e202 */ /* 0x000fe40000000f00 */
[----:B------:R-:W-:Y:S02]  /*2830*/  @!P6 MOV R19, R5 ;  /* 0x000000050013e202 */ /* 0x000fe40000000f00 */
[----:B------:R-:W-:-:S02]  /*2840*/  MOV R14, RZ ;  /* 0x000000ff000e7202 */ /* 0x000fc40000000f00 */
[----:B------:R-:W-:Y:S01]  /*2850*/  @!P3 IADD3.X R17, R24, R17, RZ, P2, !PT ;  /* 0x000000111811b210 */ /* 0x000fe200017fe4ff */
[----:B------:R-:W-:-:S04]  /*2860*/  @!P6 IMAD.WIDE.U32 R18, R26, R22, R18 ;  /* 0x000000161a12e225 */ /* 0x000fc800078e0012 */
[----:B------:R-:W3:Y:S01]  /*2870*/  @!P3 LDG.E R14, desc[UR22][R16.64] ;  /* 0x00000016100eb981 */ /* 0x000ee2000c1e1900 */
[----:B------:R-:W-:Y:S01]  /*2880*/  @!P6 SHF.L.U32 R22, R18, 0x1, RZ ;  /* 0x000000011216e819 */ /* 0x000fe200000006ff */
[----:B------:R-:W-:-:S03]  /*2890*/  HFMA2.MMA R24, -RZ, RZ, 0, 0 ;  /* 0x00000000ff187435 */ /* 0x000fc600000001ff */
[----:B0-----:R-:W-:Y:S02]  /*28a0*/  @!P6 IADD3 R10, P3, R22, R10, RZ ;  /* 0x0000000a160ae210 */ /* 0x001fe40007f7e0ff */
[----:B------:R-:W-:-:S04]  /*28b0*/  IADD3 R29, R2, 0x20, RZ ;  /* 0x00000020021d7810 */ /* 0x000fc80007ffe0ff */
[----:B------:R-:W-:Y:S02]  /*28c0*/  SHF.R.S32.HI R27, RZ, 0x1f, R29 ;  /* 0x0000001fff1b7819 */ /* 0x000fe4000001141d */
[----:B------:R-:W-:-:S04]  /*28d0*/  ISETP.GE.U32.AND P0, PT, R29, UR18, PT ;  /* 0x000000121d007c0c */ /* 0x000fc8000bf06070 */
[----:B------:R-:W-:Y:S01]  /*28e0*/  ISETP.GE.AND.EX P0, PT, R27, UR19, PT, P0 ;  /* 0x000000131b007c0c */ /* 0x000fe2000bf06300 */
[----:B--2---:R0:W-:Y:S02]  /*28f0*/  STL [R1+0xd0], R3 ;  /* 0x0000d00301007387 */ /* 0x0041e40000100800 */
[----:B0-----:R-:W-:-:S04]  /*2900*/  @!P6 IADD3 R3, R19, R23, RZ ;  /* 0x000000171303e210 */ /* 0x001fc80007ffe0ff */
[----:B------:R-:W-:-:S04]  /*2910*/  @!P6 SHF.L.U64.HI R3, R18, 0x1, R3 ;  /* 0x000000011203e819 */ /* 0x000fc80000010203 */
[C---:B------:R-:W-:Y:S02]  /*2920*/  @!P6 IADD3.X R11, R3.reuse, R11, RZ, P3, !PT ;  /* 0x0000000b030be210 */ /* 0x040fe40001ffe4ff */
[----:B------:R-:W-:Y:S02]  /*2930*/  @!P6 IADD3 R12, P3, R22, R12, RZ ;  /* 0x0000000c160ce210 */ /* 0x000fe40007f7e0ff */
[----:B------:R-:W-:Y:S01]  /*2940*/  MOV R22, RZ ;  /* 0x000000ff00167202 */ /* 0x000fe20000000f00 */
[----:B------:R-:W2:Y:S01]  /*2950*/  @!P6 LDG.E R24, desc[UR22][R10.64] ;  /* 0x000000160a18e981 */ /* 0x000ea2000c1e1900 */
[----:B------:R-:W-:-:S05]  /*2960*/  @!P6 IADD3.X R13, R3, R13, RZ, P3, !PT ;  /* 0x0000000d030de210 */ /* 0x000fca0001ffe4ff */
[----:B------:R-:W4:Y:S01]  /*2970*/  @!P6 LDG.E R22, desc[UR22][R12.64] ;  /* 0x000000160c16e981 */ /* 0x000f22000c1e1900 */
[----:B------:R-:W-:-:S13]  /*2980*/  ISETP.GT.U32.OR P0, PT, R0, 0x29f, P0 ;  /* 0x0000029f0000780c */ /* 0x000fda0000704470 */
[----:B------:R-:W0:Y:S01]  /*2990*/  @!P0 LDC.64 R8, c[0x0][0x288] ;  /* 0x0000a200ff088b82 */ /* 0x000e220000000a00 */
[----:B---3--:R1:W-:Y:S01]  /*29a0*/  STL [R1+0xc8], R14 ;  /* 0x0000c80e01007387 */ /* 0x0083e20000100800 */
[----:B------:R-:W-:Y:S02]  /*29b0*/  @!P0 MOV R20, R6 ;  /* 0x0000000600148202 */ /* 0x000fe40000000f00 */
[----:B------:R-:W-:-:S04]  /*29c0*/  @!P0 MOV R21, R5 ;  /* 0x0000000500158202 */ /* 0x000fc80000000f00 */
[----:B-1----:R-:W1:Y:S01]  /*29d0*/  @!P0 LDC.64 R14, c[0x0][0x230] ;  /* 0x00008c00ff0e8b82 */ /* 0x002e620000000a00 */
[----:B0-----:R-:W-:-:S04]  /*29e0*/  @!P0 IMAD R16, R27, R8, RZ ;  /* 0x000000081b108224 */ /* 0x001fc800078e02ff */
[----:B------:R-:W-:-:S03]  /*29f0*/  @!P0 IMAD R9, R29, R9, R16 ;  /* 0x000000091d098224 */ /* 0x000fc600078e0210 */
[----:B------:R-:W0:Y:S01]  /*2a00*/  @!P0 LDC.64 R16, c[0x0][0x228] ;  /* 0x00008a00ff108b82 */ /* 0x000e220000000a00 */
[----:B------:R-:W-:-:S05]  /*2a10*/  @!P0 IMAD.WIDE.U32 R20, R29, R8, R20 ;  /* 0x000000081d148225 */ /* 0x000fca00078e0014 */
[----:B------:R-:W-:Y:S02]  /*2a20*/  @!P0 IADD3 R9, R21, R9, RZ ;  /* 0x0000000915098210 */ /* 0x000fe40007ffe0ff */
[C---:B------:R-:W-:Y:S02]  /*2a30*/  @!P0 SHF.L.U32 R3, R20.reuse, 0x1, RZ ;  /* 0x0000000114038819 */ /* 0x040fe400000006ff */
[----:B------:R-:W-:Y:S01]  /*2a40*/  @!P0 SHF.L.U64.HI R20, R20, 0x1, R9 ;  /* 0x0000000114148819 */ /* 0x000fe20000010209 */
[----:B------:R-:W-:Y:S01]  /*2a50*/  HFMA2.MMA R26, -RZ, RZ, 0, 0 ;  /* 0x00000000ff1a7435 */ /* 0x000fe200000001ff */
[----:B-1----:R-:W-:-:S04]  /*2a60*/  @!P0 IADD3 R14, P3, R3, R14, RZ ;  /* 0x0000000e030e8210 */ /* 0x002fc80007f7e0ff */
[----:B------:R-:W-:-:S05]  /*2a70*/  @!P0 IADD3.X R15, R20, R15, RZ, P3, !PT ;  /* 0x0000000f140f8210 */ /* 0x000fca0001ffe4ff */
[----:B------:R-:W3:Y:S01]  /*2a80*/  @!P0 LDG.E R26, desc[UR22][R14.64] ;  /* 0x000000160e1a8981 */ /* 0x000ee2000c1e1900 */
[----:B0-----:R-:W-:-:S04]  /*2a90*/  @!P0 IADD3 R16, P5, R3, R16, RZ ;  /* 0x0000001003108210 */ /* 0x001fc80007fbe0ff */
[----:B------:R-:W-:Y:S01]  /*2aa0*/  @!P0 IADD3.X R17, R20, R17, RZ, P5, !PT ;  /* 0x0000001114118210 */ /* 0x000fe20002ffe4ff */
[----:B--2---:R-:W-:Y:S04]  /*2ab0*/  STL [R1+0x58], R24 ;  /* 0x0000581801007387 */ /* 0x004fe80000100800 */
[----:B----4-:R0:W-:Y:S02]  /*2ac0*/  STL [R1+0x70], R22 ;  /* 0x0000701601007387 */ /* 0x0101e40000100800 */
[----:B0-----:R-:W-:-:S10]  /*2ad0*/  HFMA2.MMA R22, -RZ, RZ, 0, 0 ;  /* 0x00000000ff167435 */ /* 0x001fd400000001ff */
        /* <DEDUP_REMOVED lines=12> */
[----:B------:R-:W-:Y:S01]  /*2ba0*/  IADD3 R24, R2, 0x50, RZ ;  /* 0x0000005002187810 */ /* 0x000fe20007ffe0ff */
[----:B------:R-:W4:Y:S03]  /*2bb0*/  @!P2 LDC.64 R10, c[0x0][0x230] ;  /* 0x00008c00ff0aab82 */ /* 0x000f260000000a00 */
[----:B------:R-:W-:-:S05]  /*2bc0*/  ISETP.GE.U32.AND P3, PT, R24, UR18, PT ;  /* 0x0000001218007c0c */ /* 0x000fca000bf66070 */
[----:B------:R-:W3:Y:S08]  /*2bd0*/  @!P2 LDC.64 R8, c[0x0][0x228] ;  /* 0x00008a00ff08ab82 */ /* 0x000ef00000000a00 */
[----:B------:R-:W3:Y:S01]  /*2be0*/  @!P4 LDC.64 R12, c[0x0][0x288] ;  /* 0x0000a200ff0ccb82 */ /* 0x000ee20000000a00 */
[----:B-1----:R-:W-:Y:S01]  /*2bf0*/  @!P2 IMAD R3, R25, R18, RZ ;  /* 0x000000121903a224 */ /* 0x002fe200078e02ff */
[----:B------:R-:W-:-:S02]  /*2c00*/  SHF.R.S32.HI R25, RZ, 0x1f, R24 ;  /* 0x0000001fff197819 */ /* 0x000fc40000011418 */
[----:B------:R-:W-:Y:S02]  /*2c10*/  @!P2 MOV R20, R6 ;  /* 0x000000060014a202 */ /* 0x000fe40000000f00 */
[----:B------:R-:W-:Y:S02]  /*2c20*/  ISETP.GE.AND.EX P3, PT, R25, UR19, PT, P3 ;  /* 0x0000001319007c0c */ /* 0x000fe4000bf66330 */
[----:B------:R-:W-:Y:S01]  /*2c30*/  @!P2 MOV R21, R5 ;  /* 0x000000050015a202 */ /* 0x000fe20000000f00 */
[----:B0-----:R-:W0:Y:S01]  /*2c40*/  @!P4 LDC.64 R16, c[0x0][0x230] ;  /* 0x00008c00ff10cb82 */ /* 0x001e220000000a00 */
[----:B------:R-:W-:Y:S01]  /*2c50*/  ISETP.GT.U32.OR P3, PT, R0, 0x29f, P3 ;  /* 0x0000029f0000780c */ /* 0x000fe20001f64470 */
[C---:B------:R-:W-:Y:S02]  /*2c60*/  @!P2 IMAD R19, R28.reuse, R19, R3 ;  /* 0x000000131c13a224 */ /* 0x040fe400078e0203 */
[----:B------:R-:W-:-:S03]  /*2c70*/  @!P2 IMAD.WIDE.U32 R20, R28, R18, R20 ;  /* 0x000000121c14a225 */ /* 0x000fc600078e0014 */
[----:B------:R-:W-:Y:S02]  /*2c80*/  @!P2 SHF.L.U32 R14, R20, 0x1, RZ ;  /* 0x00000001140ea819 */ /* 0x000fe400000006ff */
[----:B------:R-:W-:Y:S02]  /*2c90*/  @!P2 IADD3 R3, R21, R19, RZ ;  /* 0x000000131503a210 */ /* 0x000fe40007ffe0ff */
[----:B----4-:R-:W-:Y:S01]  /*2ca0*/  @!P2 IADD3 R10, P6, R14, R10, RZ ;  /* 0x0000000a0e0aa210 */ /* 0x010fe20007fde0ff */
[----:B---3--:R-:W-:Y:S01]  /*2cb0*/  @!P4 IMAD R18, R23, R12, RZ ;  /* 0x0000000c1712c224 */ /* 0x008fe200078e02ff */
[----:B------:R-:W-:Y:S02]  /*2cc0*/  @!P2 SHF.L.U64.HI R3, R20, 0x1, R3 ;  /* 0x000000011403a819 */ /* 0x000fe40000010203 */
[----:B------:R-:W-:Y:S02]  /*2cd0*/  @!P2 IADD3 R8, P5, R14, R8, RZ ;  /* 0x000000080e08a210 */ /* 0x000fe40007fbe0ff */
[----:B------:R-:W1:Y:S01]  /*2ce0*/  @!P3 LDC.64 R14, c[0x0][0x288] ;  /* 0x0000a200ff0ebb82 */ /* 0x000e620000000a00 */
[----:B------:R-:W-:Y:S01]  /*2cf0*/  MOV R23, RZ ;  /* 0x000000ff00177202 */ /* 0x000fe20000000f00 */
[----:B------:R-:W-:Y:S01]  /*2d00*/  @!P4 IMAD R13, R27, R13, R18 ;  /* 0x0000000d1b0dc224 */ /* 0x000fe200078e0212 */
[----:B------:R-:W-:-:S05]  /*2d10*/  @!P2 IADD3.X R9, R3, R9, RZ, P5, !PT ;  /* 0x000000090309a210 */ /* 0x000fca0002ffe4ff */
[----:B------:R-:W3:Y:S01]  /*2d20*/  @!P4 LDC.64 R18, c[0x0][0x228] ;  /* 0x00008a00ff12cb82 */ /* 0x000ee20000000a00 */
[----:B------:R4:W2:Y:S01]  /*2d30*/  @!P2 LDG.E R23, desc[UR22][R8.64] ;  /* 0x000000160817a981 */ /* 0x0008a2000c1e1900 */
[----:B------:R-:W-:Y:S02]  /*2d40*/  @!P4 MOV R20, R6 ;  /* 0x000000060014c202 */ /* 0x000fe40000000f00 */
[----:B------:R-:W-:-:S03]  /*2d50*/  @!P4 MOV R21, R5 ;  /* 0x000000050015c202 */ /* 0x000fc60000000f00 */
[----:B------:R-:W-:Y:S01]  /*2d60*/  @!P4 IMAD.WIDE.U32 R20, R27, R12, R20 ;  /* 0x0000000c1b14c225 */ /* 0x000fe200078e0014 */
[----:B------:R-:W-:Y:S01]  /*2d70*/  HFMA2.MMA R27, -RZ, RZ, 0, 0 ;  /* 0x00000000ff1b7435 */ /* 0x000fe200000001ff */
[----:B------:R-:W-:Y:S01]  /*2d80*/  @!P2 IADD3.X R11, R3, R11, RZ, P6, !PT ;  /* 0x0000000b030ba210 */ /* 0x000fe200037fe4ff */
[----:B----4-:R-:W4:Y:S02]  /*2d90*/  @!P3 LDC.64 R8, c[0x0][0x230] ;  /* 0x00008c00ff08bb82 */ /* 0x010f240000000a00 */
[----:B------:R-:W-:Y:S02]  /*2da0*/  @!P4 IADD3 R3, R21, R13, RZ ;  /* 0x0000000d1503c210 */ /* 0x000fe40007ffe0ff */
[C---:B------:R-:W-:Y:S02]  /*2db0*/  @!P4 SHF.L.U32 R21, R20.reuse, 0x1, RZ ;  /* 0x000000011415c819 */ /* 0x040fe400000006ff */
[----:B------:R-:W-:Y:S01]  /*2dc0*/  @!P4 SHF.L.U64.HI R3, R20, 0x1, R3 ;  /* 0x000000011403c819 */ /* 0x000fe20000010203 */
[----:B-1----:R-:W-:Y:S01]  /*2dd0*/  @!P3 IMAD R20, R25, R14, RZ ;  /* 0x0000000e1914b224 */ /* 0x002fe200078e02ff */
[----:B------:R-:W2:Y:S01]  /*2de0*/  @!P2 LDG.E R27, desc[UR22][R10.64] ;  /* 0x000000160a1ba981 */ /* 0x000ea2000c1e1900 */
[----:B------:R-:W1:Y:S01]  /*2df0*/  @!P3 LDC.64 R12, c[0x0][0x228] ;  /* 0x00008a00ff0cbb82 */ /* 0x000e620000000a00 */
[C---:B0-----:R-:W-:Y:S01]  /*2e00*/  @!P4 IADD3 R16, P6, R21.reuse, R16, RZ ;  /* 0x000000101510c210 */ /* 0x041fe20007fde0ff */
[----:B------:R-:W-:Y:S01]  /*2e10*/  @!P3 IMAD R15, R24, R15, R20 ;  /* 0x0000000f180fb224 */ /* 0x000fe200078e0214 */
[----:B---3--:R-:W-:-:S02]  /*2e20*/  @!P4 IADD3 R18, P2, R21, R18, RZ ;  /* 0x000000121512c210 */ /* 0x008fc40007f5e0ff */
[----:B------:R-:W-:Y:S02]  /*2e30*/  @!P3 MOV R20, R6 ;  /* 0x000000060014b202 */ /* 0x000fe40000000f00 */
[----:B------:R-:W-:-:S03]  /*2e40*/  @!P3 MOV R21, R5 ;  /* 0x000000050015b202 */ /* 0x000fc60000000f00 */
[----:B------:R-:W-:Y:S01]  /*2e50*/  @!P3 IMAD.WIDE.U32 R20, R24, R14, R20 ;  /* 0x0000000e1814b225 */ /* 0x000fe200078e0014 */
[----:B------:R-:W-:Y:S01]  /*2e60*/  HFMA2.MMA R24, -RZ, RZ, 0, 0 ;  /* 0x00000000ff187435 */ /* 0x000fe200000001ff */
[C---:B------:R-:W-:Y:S01]  /*2e70*/  @!P4 IADD3.X R19, R3.reuse, R19, RZ, P2, !PT ;  /* 0x000000130313c210 */ /* 0x040fe200017fe4ff */
[----:B------:R-:W-:Y:S01]  /*2e80*/  HFMA2.MMA R25, -RZ, RZ, 0, 0 ;  /* 0x00000000ff197435 */ /* 0x000fe200000001ff */
[----:B------:R-:W-:Y:S02]  /*2e90*/  @!P4 IADD3.X R17, R3, R17, RZ, P6, !PT ;  /* 0x000000110311c210 */ /* 0x000fe400037fe4ff */
[----:B------:R-:W-:Y:S01]  /*2ea0*/  @!P3 IADD3 R3, R21, R15, RZ ;  /* 0x0000000f1503b210 */ /* 0x000fe20007ffe0ff */
[----:B------:R-:W-:-:S04]  /*2eb0*/  HFMA2.MMA R21, -RZ, RZ, 0, 0 ;  /* 0x00000000ff157435 */ /* 0x000fc800000001ff */
[----:B------:R0:W3:Y:S01]  /*2ec0*/  @!P4 LDG.E R24, desc[UR22][R18.64] ;  /* 0x000000161218c981 */ /* 0x0000e2000c1e1900 */
[----:B------:R-:W-:-:S03]  /*2ed0*/  @!P3 SHF.L.U64.HI R3, R20, 0x1, R3 ;  /* 0x000000011403b819 */ /* 0x000fc60000010203 */
[----:B------:R2:W3:Y:S01]  /*2ee0*/  @!P4 LDG.E R25, desc[UR22][R16.64] ;  /* 0x000000161019c981 */ /* 0x0004e2000c1e1900 */
[----:B0-----:R-:W-:-:S04]  /*2ef0*/  @!P3 SHF.L.U32 R18, R20, 0x1, RZ ;  /* 0x000000011412b819 */ /* 0x001fc800000006ff */
[C---:B----4-:R-:W-:Y:S02]  /*2f00*/  @!P3 IADD3 R8, P6, R18.reuse, R8, RZ ;  /* 0x000000081208b210 */ /* 0x050fe40007fde0ff */
[----:B-1----:R-:W-:Y:S02]  /*2f10*/  @!P3 IADD3 R12, P4, R18, R12, RZ ;  /* 0x0000000c120cb210 */ /* 0x002fe40007f9e0ff */
[C---:B------:R-:W-:Y:S02]  /*2f20*/  @!P3 IADD3.X R9, R3.reuse, R9, RZ, P6, !PT ;  /* 0x000000090309b210 */ /* 0x040fe400037fe4ff */
[----:B------:R-:W-:-:S03]  /*2f30*/  @!P3 IADD3.X R13, R3, R13, RZ, P4, !PT ;  /* 0x0000000d030db210 */ /* 0x000fc600027fe4ff */
[----:B------:R-:W4:Y:S04]  /*2f40*/  @!P3 LDG.E R21, desc[UR22][R8.64] ;  /* 0x000000160815b981 */ /* 0x000f28000c1e1900 */
[----:B--2---:R0:W-:Y:S04]  /*2f50*/  STL [R1+0x7c], R22 ;  /* 0x00007c1601007387 */ /* 0x0041e80000100800 */
[----:B------:R1:W-:Y:S01]  /*2f60*/  STL [R1+0x74], R26 ;  /* 0x0000741a01007387 */ /* 0x0003e20000100800 */
[----:B0-----:R-:W-:-:S04]  /*2f70*/  IADD3 R22, R2, 0x60, RZ ;  /* 0x0000006002167810 */ /* 0x001fc80007ffe0ff */
[----:B-1----:R-:W-:Y:S02]  /*2f80*/  SHF.R.S32.HI R26, RZ, 0x1f, R22 ;  /* 0x0000001fff1a7819 */ /* 0x002fe40000011416 */
[----:B------:R-:W-:-:S04]  /*2f90*/  ISETP.GE.U32.AND P0, PT, R22, UR18, PT ;  /* 0x0000001216007c0c */ /* 0x000fc8000bf06070 */
[----:B------:R-:W-:-:S04]  /*2fa0*/  ISETP.GE.AND.EX P0, PT, R26, UR19, PT, P0 ;  /* 0x000000131a007c0c */ /* 0x000fc8000bf06300 */
[----:B------:R-:W-:-:S13]  /*2fb0*/  ISETP.GT.U32.OR P0, PT, R0, 0x29f, P0 ;  /* 0x0000029f0000780c */ /* 0x000fda0000704470 */
[----:B------:R-:W0:Y:S01]  /*2fc0*/  @!P0 LDC.64 R10, c[0x0][0x288] ;  /* 0x0000a200ff0a8b82 */ /* 0x000e220000000a00 */
[----:B------:R-:W-:Y:S02]  /*2fd0*/  IADD3 R29, R2, 0x70, RZ ;  /* 0x00000070021d7810 */ /* 0x000fe40007ffe0ff */
[----:B------:R-:W-:Y:S02]  /*2fe0*/  @!P0 MOV R18, R6 ;  /* 0x0000000600128202 */ /* 0x000fe40000000f00 */
[----:B------:R-:W-:-:S03]  /*2ff0*/  @!P0 MOV R19, R5 ;  /* 0x0000000500138202 */ /* 0x000fc60000000f00 */
[----:B------:R-:W1:Y:S01]  /*3000*/  @!P0 LDC.64 R14, c[0x0][0x230] ;  /* 0x00008c00ff0e8b82 */ /* 0x000e620000000a00 */
[----:B0-----:R-:W-:Y:S01]  /*3010*/  @!P0 IMAD R20, R26, R10, RZ ;  /* 0x0000000a1a148224 */ /* 0x001fe200078e02ff */
[----:B------:R-:W-:-:S06]  /*3020*/  MOV R26, RZ ;  /* 0x000000ff001a7202 */ /* 0x000fcc0000000f00 */
[----:B------:R0:W2:Y:S01]  /*3030*/  @!P3 LDG.E R26, desc[UR22][R12.64] ;  /* 0x000000160c1ab981 */ /* 0x0000a2000c1e1900 */
[----:B------:R-:W-:-:S03]  /*3040*/  ISETP.GE.U32.AND P5, PT, R29, UR18, PT ;  /* 0x000000121d007c0c */ /* 0x000fc6000bfa6070 */
[----:B------:R1:W-:Y:S02]  /*3050*/  STL [R1+0x8c], R23 ;  /* 0x00008c1701007387 */ /* 0x0003e40000100800 */
[----:B-1----:R-:W-:-:S04]  /*3060*/  SHF.R.S32.HI R23, RZ, 0x1f, R29 ;  /* 0x0000001fff177819 */ /* 0x002fc8000001141d */
[----:B------:R-:W-:-:S04]  /*3070*/  ISETP.GE.AND.EX P5, PT, R23, UR19, PT, P5 ;  /* 0x0000001317007c0c */ /* 0x000fc8000bfa6350 */
[----:B------:R-:W-:Y:S01]  /*3080*/  ISETP.GT.U32.OR P5, PT, R0, 0x29f, P5 ;  /* 0x0000029f0000780c */ /* 0x000fe20002fa4470 */
[C---:B------:R-:W-:Y:S02]  /*3090*/  @!P0 IMAD R20, R22.reuse, R11, R20 ;  /* 0x0000000b16148224 */ /* 0x040fe400078e0214 */
[----:B------:R-:W-:Y:S02]  /*30a0*/  @!P0 IMAD.WIDE.U32 R10, R22, R10, R18 ;  /* 0x0000000a160a8225 */ /* 0x000fe400078e0012 */
[----:B------:R-:W1:Y:S08]  /*30b0*/  @!P0 LDC.64 R18, c[0x0][0x228] ;  /* 0x00008a00ff128b82 */ /* 0x000e700000000a00 */
[----:B------:R-:W1:Y:S01]  /*30c0*/  @!P5 LDC.64 R16, c[0x0][0x288] ;  /* 0x0000a200ff10db82 */ /* 0x000e620000000a00 */
[----:B------:R-:W-:-:S02]  /*30d0*/  @!P0 IADD3 R20, R11, R20, RZ ;  /* 0x000000140b148210 */ /* 0x000fc40007ffe0ff */
[C---:B------:R-:W-:Y:S02]  /*30e0*/  @!P0 SHF.L.U32 R3, R10.reuse, 0x1, RZ ;  /* 0x000000010a038819 */ /* 0x040fe400000006ff */
[----:B0-----:R-:W-:Y:S02]  /*30f0*/  @!P5 MOV R12, R6 ;  /* 0x00000006000cd202 */ /* 0x001fe40000000f00 */
[----:B------:R-:W-:Y:S01]  /*3100*/  @!P5 MOV R13, R5 ;  /* 0x00000005000dd202 */ /* 0x000fe20000000f00 */
[----:B------:R-:W0:Y:S01]  /*3110*/  @!P5 LDC.64 R8, c[0x0][0x230] ;  /* 0x00008c00ff08db82 */ /* 0x000e220000000a00 */
[----:B------:R-:W-:Y:S02]  /*3120*/  @!P0 SHF.L.U64.HI R22, R10, 0x1, R20 ;  /* 0x000000010a168819 */ /* 0x000fe40000010214 */
[C---:B------:R-:W-:Y:S01]  /*3130*/  @!P0 IADD3 R14, P4, R3.reuse, R14, RZ ;  /* 0x0000000e030e8210 */ /* 0x040fe20007f9e0ff */
[----:B---3--:R3:W-:Y:S03]  /*3140*/  STL [R1+0x94], R24 ;  /* 0x0000941801007387 */ /* 0x0087e60000100800 */
[----:B------:R-:W-:Y:S01]  /*3150*/  @!P0 IADD3.X R15, R22, R15, RZ, P4, !PT ;  /* 0x0000000f160f8210 */ /* 0x000fe200027fe4ff */
[----:B------:R-:W-:Y:S01]  /*3160*/  STL [R1+0x80], R27 ;  /* 0x0000801b01007387 */ /* 0x000fe20000100800 */
[----:B-1----:R-:W-:-:S03]  /*3170*/  @!P0 IADD3 R18, P4, R3, R18, RZ ;  /* 0x0000001203128210 */ /* 0x002fc60007f9e0ff */
[----:B------:R-:W-:Y:S01]  /*3180*/  STL [R1+0x6c], R25 ;  /* 0x00006c1901007387 */ /* 0x000fe20000100800 */
[-C--:B------:R-:W-:Y:S02]  /*3190*/  @!P5 IMAD R23, R23, R16.reuse, RZ ;  /* 0x000000101717d224 */ /* 0x080fe400078e02ff */
[----:B------:R-:W-:Y:S01]  /*31a0*/  @!P5 IMAD.WIDE.U32 R12, R29, R16, R12 ;  /* 0x000000101d0cd225 */ /* 0x000fe200078e000c */
[----:B------:R-:W-:Y:S01]  /*31b0*/  HFMA2.MMA R16, -RZ, RZ, 0, 0 ;  /* 0x00000000ff107435 */ /* 0x000fe200000001ff */
[----:B------:R-:W-:Y:S01]  /*31c0*/  @!P0 IADD3.X R19, R22, R19, RZ, P4, !PT ;  /* 0x0000001316138210 */ /* 0x000fe200027fe4ff */
[----:B----4-:R1:W-:Y:S08]  /*31d0*/  STL [R1+0x84], R21 ;  /* 0x0000841501007387 */ /* 0x0103f00000100800 */
[----:B------:R-:W4:Y:S01]  /*31e0*/  @!P0 LDG.E R16, desc[UR22][R18.64] ;  /* 0x0000001612108981 */ /* 0x000f22000c1e1900 */
[----:B---3--:R-:W-:Y:S01]  /*31f0*/  IADD3 R24, R2, 0x80, RZ ;  /* 0x0000008002187810 */ /* 0x008fe20007ffe0ff */
[----:B-1----:R-:W1:Y:S02]  /*3200*/  @!P5 LDC.64 R20, c[0x0][0x228] ;  /* 0x00008a00ff14db82 */ /* 0x002e640000000a00 */
[----:B--2---:R2:W-:Y:S02]  /*3210*/  STL [R1+0xa0], R26 ;  /* 0x0000a01a01007387 */ /* 0x0045e40000100800 */
[----:B--2---:R-:W-:-:S10]  /*3220*/  HFMA2.MMA R26, -RZ, RZ, 0, 0 ;  /* 0x00000000ff1a7435 */ /* 0x004fd400000001ff */
[----:B------:R2:W3:Y:S01]  /*3230*/  @!P0 LDG.E R26, desc[UR22][R14.64] ;  /* 0x000000160e1a8981 */ /* 0x0004e2000c1e1900 */
[----:B------:R-:W-:Y:S02]  /*3240*/  SHF.R.S32.HI R25, RZ, 0x1f, R24 ;  /* 0x0000001fff197819 */ /* 0x000fe40000011418 */
[----:B------:R-:W-:-:S04]  /*3250*/  ISETP.GE.U32.AND P2, PT, R24, UR18, PT ;  /* 0x0000001218007c0c */ /* 0x000fc8000bf46070 */
[----:B------:R-:W-:-:S04]  /*3260*/  ISETP.GE.AND.EX P2, PT, R25, UR19, PT, P2 ;  /* 0x0000001319007c0c */ /* 0x000fc8000bf46320 */
[----:B------:R-:W-:Y:S01]  /*3270*/  ISETP.GT.U32.OR P2, PT, R0, 0x29f, P2 ;  /* 0x0000029f0000780c */ /* 0x000fe20001744470 */
[----:B------:R-:W-:-:S12]  /*3280*/  @!P5 IMAD R17, R29, R17, R23 ;  /* 0x000000111d11d224 */ /* 0x000fd800078e0217 */
[----:B------:R-:W4:Y:S01]  /*3290*/  @!P2 LDC.64 R10, c[0x0][0x288] ;  /* 0x0000a200ff0aab82 */ /* 0x000f220000000a00 */
[----:B------:R-:W-:Y:S02]  /*32a0*/  @!P5 IADD3 R17, R13, R17, RZ ;  /* 0x000000110d11d210 */ /* 0x000fe40007ffe0ff */
[C---:B--2---:R-:W-:Y:S02]  /*32b0*/  @!P5 SHF.L.U32 R14, R12.reuse, 0x1, RZ ;  /* 0x000000010c0ed819 */ /* 0x044fe400000006ff */
[----:B------:R-:W-:Y:S02]  /*32c0*/  @!P5 SHF.L.U64.HI R17, R12, 0x1, R17 ;  /* 0x000000010c11d819 */ /* 0x000fe40000010211 */
[----:B0-----:R-:W-:Y:S02]  /*32d0*/  @!P5 IADD3 R12, P4, R14, R8, RZ ;  /* 0x000000080e0cd210 */ /* 0x001fe40007f9e0ff */
[----:B------:R-:W-:Y:S02]  /*32e0*/  IADD3 R28, R2, 0x90, RZ ;  /* 0x00000090021c7810 */ /* 0x000fe40007ffe0ff */
[----:B------:R-:W-:-:S02]  /*32f0*/  CS2R R18, SRZ ;  /* 0x0000000000127805 */ /* 0x000fc4000001ff00 */
[----:B-1----:R-:W-:Y:S01]  /*3300*/  @!P5 IADD3 R14, P6, R14, R20, RZ ;  /* 0x000000140e0ed210 */ /* 0x002fe20007fde0ff */
[----:B------:R-:W0:Y:S01]  /*3310*/  @!P2 LDC.64 R22, c[0x0][0x228] ;  /* 0x00008a00ff16ab82 */ /* 0x000e220000000a00 */
[C---:B------:R-:W-:Y:S02]  /*3320*/  @!P5 IADD3.X R13, R17.reuse, R9, RZ, P4, !PT ;  /* 0x00000009110dd210 */ /* 0x040fe400027fe4ff */
[----:B------:R-:W-:Y:S02]  /*3330*/  @!P5 IADD3.X R15, R17, R21, RZ, P6, !PT ;  /* 0x00000015110fd210 */ /* 0x000fe400037fe4ff */
[----:B------:R-:W-:Y:S01]  /*3340*/  @!P2 MOV R17, R5 ;  /* 0x000000050011a202 */ /* 0x000fe20000000f00 */
[----:B------:R-:W2:Y:S01]  /*3350*/  @!P5 LDG.E R19, desc[UR22][R12.64] ;  /* 0x000000160c13d981 */ /* 0x000ea2000c1e1900 */
[----:B----4-:R-:W-:-:S03]  /*3360*/  @!P2 IMAD R3, R25, R10, RZ ;  /* 0x0000000a1903a224 */ /* 0x010fc600078e02ff */
[----:B------:R1:W-:Y:S01]  /*3370*/  STL [R1+0xac], R16 ;  /* 0x0000ac1001007387 */ /* 0x0003e20000100800 */
[----:B------:R-:W-:Y:S01]  /*3380*/  @!P2 IMAD R11, R24, R11, R3 ;  /* 0x0000000b180ba224 */ /* 0x000fe200078e0203 */
[----:B------:R-:W-:Y:S01]  /*3390*/  SHF.R.S32.HI R27, RZ, 0x1f, R28 ;  /* 0x0000001fff1b7819 */ /* 0x000fe2000001141c */
[----:B------:R-:W4:Y:S01]  /*33a0*/  @!P2 LDC.64 R8, c[0x0][0x230] ;  /* 0x00008c00ff08ab82 */ /* 0x000f220000000a00 */
[----:B------:R-:W-:Y:S01]  /*33b0*/  ISETP.GE.U32.AND P3, PT, R28, UR18, PT ;  /* 0x000000121c007c0c */ /* 0x000fe2000bf66070 */
[----:B------:R-:W4:Y:S01]  /*33c0*/  @!P5 LDG.E R18, desc[UR22][R14.64] ;  /* 0x000000160e12d981 */ /* 0x000f22000c1e1900 */
[----:B-1----:R-:W-:-:S05]  /*33d0*/  @!P2 MOV R16, R6 ;  /* 0x000000060010a202 */ /* 0x002fca0000000f00 */
[----:B------:R-:W-:Y:S01]  /*33e0*/  @!P2 IMAD.WIDE.U32 R16, R24, R10, R16 ;  /* 0x0000000a1810a225 */ /* 0x000fe200078e0010 */
[----:B---3--:R1:W-:Y:S04]  /*33f0*/  STL [R1+0xa8], R26 ;  /* 0x0000a81a01007387 */ /* 0x0083e80000100800 */
[----:B------:R-:W3:Y:S01]  /*3400*/  LDL.LU.64 R24, [R1] ;  /* 0x0000000001187983 */ /* 0x000ee20000300a00 */
[----:B------:R-:W-:Y:S02]  /*3410*/  ISETP.GE.AND.EX P3, PT, R27, UR19, PT, P3 ;  /* 0x000000131b007c0c */ /* 0x000fe4000bf66330 */
[C---:B------:R-:W-:Y:S01]  /*3420*/  IADD3 R27, R2.reuse, 0xb0, RZ ;  /* 0x000000b0021b7810 */ /* 0x040fe20007ffe0ff */
[----:B------:R-:W2:Y:S01]  /*3430*/  LDL R29, [R1+0x164] ;  /* 0x00016400011d7983 */ /* 0x000ea20000100800 */
[----:B-1----:R-:W-:-:S03]  /*3440*/  IADD3 R26, R2, 0xa0, RZ ;  /* 0x000000a0021a7810 */ /* 0x002fc60007ffe0ff */
[----:B------:R1:W-:Y:S02]  /*3450*/  STL [R1+0x170], R2 ;  /* 0x0001700201007387 */ /* 0x0003e40000100800 */
[----:B-1----:R-:W-:-:S10]  /*3460*/  HFMA2.MMA R2, -RZ, RZ, 0, 0 ;  /* 0x00000000ff027435 */ /* 0x002fd400000001ff */
[----:B---3--:R-:W3:Y:S01]  /*3470*/  @P1 LDG.E R2, desc[UR22][R24.64] ;  /* 0x0000001618021981 */ /* 0x008ee2000c1e1900 */
[----:B------:R-:W-:Y:S02]  /*3480*/  @!P2 IADD3 R3, R17, R11, RZ ;  /* 0x0000000b1103a210 */ /* 0x000fe40007ffe0ff */
[C---:B------:R-:W-:Y:S01]  /*3490*/  @!P2 SHF.L.U32 R10, R16.reuse, 0x1, RZ ;  /* 0x00000001100aa819 */ /* 0x040fe200000006ff */
[----:B----4-:R-:W-:Y:S01]  /*34a0*/  STL [R1+0xb8], R18 ;  /* 0x0000b81201007387 */ /* 0x010fe20000100800 */
[----:B------:R-:W-:Y:S02]  /*34b0*/  @!P2 SHF.L.U64.HI R3, R16, 0x1, R3 ;  /* 0x000000011003a819 */ /* 0x000fe40000010203 */
[----:B------:R-:W-:Y:S01]  /*34c0*/  @!P2 IADD3 R8, P6, R10, R8, RZ ;  /* 0x000000080a08a210 */ /* 0x000fe20007fde0ff */
[----:B--2---:R-:W-:Y:S03]  /*34d0*/  STL [R1+0x98], R19 ;  /* 0x0000981301007387 */ /* 0x004fe60000100800 */
[----:B------:R-:W-:Y:S01]  /*34e0*/  @!P2 IADD3.X R9, R3, R9, RZ, P6, !PT ;  /* 0x000000090309a210 */ /* 0x000fe200037fe4ff */
[----:B---3--:R1:W-:Y:S02]  /*34f0*/  STL [R1+0x54], R2 ;  /* 0x0000540201007387 */ /* 0x0083e40000100800 */
[----:B-1----:R-:W-:-:S06]  /*3500*/  MOV R2, RZ ;  /* 0x000000ff00027202 */ /* 0x002fcc0000000f00 */
[----:B------:R-:W2:Y:S01]  /*3510*/  @!P2 LDG.E R2, desc[UR22][R8.64] ;  /* 0x000000160802a981 */ /* 0x000ea2000c1e1900 */
[----:B0-----:R-:W-:-:S04]  /*3520*/  @!P2 IADD3 R22, P5, R10, R22, RZ ;  /* 0x000000160a16a210 */ /* 0x001fc80007fbe0ff */
[----:B------:R-:W-:Y:S01]  /*3530*/  @!P2 IADD3.X R23, R3, R23, RZ, P5, !PT ;  /* 0x000000170317a210 */ /* 0x000fe20002ffe4ff */
[----:B--2---:R0:W-:Y:S02]  /*3540*/  STL [R1+0xa4], R2 ;  /* 0x0000a40201007387 */ /* 0x0041e40000100800 */
[----:B0-----:R-:W-:-:S10]  /*3550*/  HFMA2.MMA R2, -RZ, RZ, 0, 0 ;  /* 0x00000000ff027435 */ /* 0x001fd400000001ff */
[----:B------:R-:W2:Y:S01]  /*3560*/  @!P2 LDG.E R2, desc[UR22][R22.64] ;  /* 0x000000161602a981 */ /* 0x000ea2000c1e1900 */
[----:B------:R-:W-:Y:S02]  /*3570*/  ISETP.GT.U32.OR P3, PT, R0, 0x29f, P3 ;  /* 0x0000029f0000780c */ /* 0x000fe40001f64470 */
[----:B------:R-:W-:Y:S02]  /*3580*/  SHF.R.S32.HI R13, RZ, 0x1f, R26 ;  /* 0x0000001fff0d7819 */ /* 0x000fe4000001141a */
[----:B------:R-:W-:-:S09]  /*3590*/  ISETP.GE.U32.AND P0, PT, R26, UR18, PT ;  /* 0x000000121a007c0c */ /* 0x000fd2000bf06070 */
[----:B------:R-:W0:Y:S01]  /*35a0*/  @!P3 LDC.64 R20, c[0x0][0x288] ;  /* 0x0000a200ff14bb82 */ /* 0x000e220000000a00 */
[----:B------:R-:W-:-:S04]  /*35b0*/  ISETP.GE.AND.EX P0, PT, R13, UR19, PT, P0 ;  /* 0x000000130d007c0c */ /* 0x000fc8000bf06300 */
[----:B------:R-:W-:-:S03]  /*35c0*/  ISETP.GT.U32.OR P0, PT, R0, 0x29f, P0 ;  /* 0x0000029f0000780c */ /* 0x000fc60000704470 */
[----:B------:R-:W1:Y:S01]  /*35d0*/  @!P3 LDC.64 R18, c[0x0][0x230] ;  /* 0x00008c00ff12bb82 */ /* 0x000e620000000a00 */
[----:B------:R-:W-:Y:S01]  /*35e0*/  SHF.R.S32.HI R12, RZ, 0x1f, R28 ;  /* 0x0000001fff0c7819 */ /* 0x000fe2000001141c */
[----:B--2---:R2:W-:Y:S01]  /*35f0*/  STL [R1+0xbc], R2 ;  /* 0x0000bc0201007387 */ /* 0x0045e20000100800 */
[----:B------:R-:W-:-:S07]  /*3600*/  @!P3 MOV R14, R6 ;  /* 0x00000006000eb202 */ /* 0x000fce0000000f00 */
[----:B------:R-:W3:Y:S01]  /*3610*/  @!P0 LDC.64 R16, c[0x0][0x288] ;  /* 0x0000a200ff108b82 */ /* 0x000ee20000000a00 */
[----:B--2---:R-:W2:Y:S01]  /*3620*/  LDL.LU R2, [R1+0x170] ;  /* 0x0001700001027983 */ /* 0x004ea20000300800 */
[----:B0-----:R-:W-:Y:S01]  /*3630*/  @!P3 IMAD R12, R12, R20, RZ ;  /* 0x000000140c0cb224 */ /* 0x001fe200078e02ff */
[----:B------:R-:W-:-:S05]  /*3640*/  @!P3 MOV R15, R5 ;  /* 0x00000005000fb202 */ /* 0x000fca0000000f00 */
[----:B------:R-:W0:Y:S01]  /*3650*/  @!P0 LDC.64 R8, c[0x0][0x230] ;  /* 0x00008c00ff088b82 */ /* 0x000e220000000a00 */
[----:B------:R-:W-:Y:S01]  /*3660*/  SHF.R.S32.HI R26, RZ, 0x1f, R27 ;  /* 0x0000001fff1a7819 */ /* 0x000fe2000001141b */
[C---:B------:R-:W-:Y:S01]  /*3670*/  @!P3 IMAD R12, R28.reuse, R21, R12 ;  /* 0x000000151c0cb224 */ /* 0x040fe200078e020c */
[----:B------:R-:W-:Y:S01]  /*3680*/  ISETP.GE.U32.AND P4, PT, R27, UR18, PT ;  /* 0x000000121b007c0c */ /* 0x000fe2000bf86070 */
[----:B------:R-:W-:-:S04]  /*3690*/  @!P3 IMAD.WIDE.U32 R20, R28, R20, R14 ;  /* 0x000000141c14b225 */ /* 0x000fc800078e000e */
[----:B------:R-:W4:Y:S01]  /*36a0*/  @!P3 LDC.64 R14, c[0x0][0x228] ;  /* 0x00008a00ff0ebb82 */ /* 0x000f220000000a00 */
[----:B------:R-:W-:Y:S02]  /*36b0*/  ISETP.GE.AND.EX P4, PT, R26, UR19, PT, P4 ;  /* 0x000000131a007c0c */ /* 0x000fe4000bf86340 */
[----:B------:R-:W-:Y:S02]  /*36c0*/  SHF.R.S32.HI R28, RZ, 0x1f, R29 ;  /* 0x0000001fff1c7819 */ /* 0x000fe4000001141d */
[----:B------:R-:W-:Y:S02]  /*36d0*/  ISETP.GE.U32.AND P6, PT, R29, UR18, PT ;  /* 0x000000121d007c0c */ /* 0x000fe4000bfc6070 */
[----:B------:R-:W-:Y:S02]  /*36e0*/  @!P3 IADD3 R3, R21, R12, RZ ;  /* 0x0000000c1503b210 */ /* 0x000fe40007ffe0ff */
[----:B------:R-:W-:Y:S02]  /*36f0*/  @!P3 SHF.L.U32 R12, R20, 0x1, RZ ;  /* 0x00000001140cb819 */ /* 0x000fe400000006ff */
[----:B------:R-:W-:-:S02]  /*3700*/  ISETP.GT.U32.OR P4, PT, R0, 0x29f, P4 ;  /* 0x0000029f0000780c */ /* 0x000fc40002784470 */
[----:B------:R-:W-:Y:S02]  /*3710*/  ISETP.GE.AND.EX P5, PT, R28, UR19, PT, P6 ;  /* 0x000000131c007c0c */ /* 0x000fe4000bfa6360 */
[----:B------:R-:W-:Y:S02]  /*3720*/  @!P3 SHF.L.U64.HI R3, R20, 0x1, R3 ;  /* 0x000000011403b819 */ /* 0x000fe40000010203 */
[----:B-1----:R-:W-:Y:S01]  /*3730*/  @!P3 IADD3 R18, P6, R12, R18, RZ ;  /* 0x000000120c12b210 */ /* 0x002fe20007fde0ff */
[----:B---3--:R-:W-:Y:S01]  /*3740*/  @!P0 IMAD R13, R13, R16, RZ ;  /* 0x000000100d0d8224 */ /* 0x008fe200078e02ff */
[----:B------:R-:W-:Y:S01]  /*3750*/  MOV R29, RZ ;  /* 0x000000ff001d7202 */ /* 0x000fe20000000f00 */
[----:B------:R-:W1:Y:S01]  /*3760*/  @!P0 LDC.64 R20, c[0x0][0x228] ;  /* 0x00008a00ff148b82 */ /* 0x000e620000000a00 */
[----:B------:R-:W-:-:S05]  /*3770*/  @!P3 IADD3.X R19, R3, R19, RZ, P6, !PT ;  /* 0x000000130313b210 */ /* 0x000fca00037fe4ff */
[----:B------:R2:W3:Y:S02]  /*3780*/  @!P3 LDG.E R29, desc[UR22][R18.64] ;  /* 0x00000016121db981 */ /* 0x0004e4000c1e1900 */
[----:B------:R-:W0:Y:S01]  /*3790*/  @!P4 LDC.64 R24, c[0x0][0x288] ;  /* 0x0000a200ff18cb82 */ /* 0x000e220000000a00 */
[----:B------:R-:W-:Y:S02]  /*37a0*/  ISETP.GT.U32.OR P5, PT, R0, 0x29f, P5 ;  /* 0x0000029f0000780c */ /* 0x000fe40002fa4470 */
[----:B----4-:R-:W-:Y:S02]  /*37b0*/  @!P3 IADD3 R14, P2, R12, R14, RZ ;  /* 0x0000000e0c0eb210 */ /* 0x010fe40007f5e0ff */
[----:B------:R-:W-:Y:S02]  /*37c0*/  @!P0 MOV R12, R6 ;  /* 0x00000006000c8202 */ /* 0x000fe40000000f00 */
[----:B------:R-:W-:-:S07]  /*37d0*/  @!P3 IADD3.X R15, R3, R15, RZ, P2, !PT ;  /* 0x0000000f030fb210 */ /* 0x000fce00017fe4ff */
[----:B------:R-:W4:Y:S01]  /*37e0*/  @!P5 LDC.64 R22, c[0x0][0x288] ;  /* 0x0000a200ff16db82 */ /* 0x000f220000000a00 */
[----:B0-----:R-:W-:-:S04]  /*37f0*/  @!P4 IMAD R26, R26, R24, RZ ;  /* 0x000000181a1ac224 */ /* 0x001fc800078e02ff */
[----:B------:R-:W-:Y:S01]  /*3800*/  @!P4 IMAD R26, R27, R25, R26 ;  /* 0x000000191b1ac224 */ /* 0x000fe200078e021a */
[----:B--2---:R-:W-:-:S05]  /*3810*/  IADD3 R19, R2, 0xa0, RZ ;  /* 0x000000a002137810 */ /* 0x004fca0007ffe0ff */
[----:B------:R-:W-:Y:S01]  /*3820*/  @!P0 IMAD R17, R19, R17, R13 ;  /* 0x0000001113118224 */ /* 0x000fe200078e020d */
[----:B------:R-:W-:-:S03]  /*3830*/  @!P0 MOV R13, R5 ;  /* 0x00000005000d8202 */ /* 0x000fc60000000f00 */
[----:B------:R-:W-:Y:S01]  /*3840*/  @!P0 IMAD.WIDE.U32 R12, R19, R16, R12 ;  /* 0x00000010130c8225 */ /* 0x000fe200078e000c */
[----:B------:R-:W-:Y:S01]  /*3850*/  HFMA2.MMA R16, -RZ, RZ, 0, 0 ;  /* 0x00000000ff107435 */ /* 0x000fe200000001ff */
[----:B------:R-:W-:Y:S01]  /*3860*/  UIMAD.WIDE UR6, UR9, 0x8, UR6 ;  /* 0x00000008090678a5 */ /* 0x000fe2000f8e0206 */
[----:B------:R-:W0:Y:S02]  /*3870*/  @!P4 LDC.64 R18, c[0x0][0x230] ;  /* 0x00008c00ff12cb82 */ /* 0x000e240000000a00 */
[----:B------:R-:W-:Y:S02]  /*3880*/  @!P0 IADD3 R3, R13, R17, RZ ;  /* 0x000000110d038210 */ /* 0x000fe40007ffe0ff */
[----:B------:R-:W-:Y:S02]  /*3890*/  @!P4 MOV R13, R5 ;  /* 0x00000005000dc202 */ /* 0x000fe40000000f00 */
[C---:B------:R-:W-:Y:S02]  /*38a0*/  @!P0 SHF.L.U64.HI R3, R12.reuse, 0x1, R3 ;  /* 0x000000010c038819 */ /* 0x040fe40000010203 */
[----:B------:R2:W4:Y:S02]  /*38b0*/  @!P3 LDG.E R16, desc[UR22][R14.64] ;  /* 0x000000160e10b981 */ /* 0x000524000c1e1900 */
[----:B--2---:R-:W-:-:S02]  /*38c0*/  @!P0 SHF.L.U32 R14, R12, 0x1, RZ ;  /* 0x000000010c0e8819 */ /* 0x004fc400000006ff */
[----:B------:R-:W-:-:S05]  /*38d0*/  @!P4 MOV R12, R6 ;  /* 0x00000006000cc202 */ /* 0x000fca0000000f00 */
[----:B------:R-:W-:Y:S01]  /*38e0*/  @!P4 IMAD.WIDE.U32 R24, R27, R24, R12 ;  /* 0x000000181b18c225 */ /* 0x000fe200078e000c */
[C---:B------:R-:W-:Y:S01]  /*38f0*/  @!P0 IADD3 R8, P2, R14.reuse, R8, RZ ;  /* 0x000000080e088210 */ /* 0x040fe20007f5e0ff */
[----:B---3--:R2:W-:Y:S01]  /*3900*/  STL [R1+0xb4], R29 ;  /* 0x0000b41d01007387 */ /* 0x0085e20000100800 */
[----:B-1----:R-:W-:Y:S01]  /*3910*/  @!P0 IADD3 R20, P3, R14, R20, RZ ;  /* 0x000000140e148210 */ /* 0x002fe20007f7e0ff */
[----:B------:R-:W1:Y:S01]  /*3920*/  @!P4 LDC.64 R12, c[0x0][0x228] ;  /* 0x00008a00ff0ccb82 */ /* 0x000e620000000a00 */
[----:B------:R-:W-:Y:S02]  /*3930*/  @!P4 IADD3 R27, R25, R26, RZ ;  /* 0x0000001a191bc210 */ /* 0x000fe40007ffe0ff */
[C---:B------:R-:W-:Y:S02]  /*3940*/  @!P0 IADD3.X R9, R3.reuse, R9, RZ, P2, !PT ;  /* 0x0000000903098210 */ /* 0x040fe400017fe4ff */
[----:B------:R-:W-:Y:S02]  /*3950*/  @!P0 IADD3.X R21, R3, R21, RZ, P3, !PT ;  /* 0x0000001503158210 */ /* 0x000fe40001ffe4ff */
[----:B------:R-:W-:Y:S01]  /*3960*/  @!P4 SHF.L.U64.HI R3, R24, 0x1, R27 ;  /* 0x000000011803c819 */ /* 0x000fe2000001021b */
[----:B----4-:R-:W-:Y:S01]  /*3970*/  @!P5 IMAD R25, R28, R22, RZ ;  /* 0x000000161c19d224 */ /* 0x010fe200078e02ff */
[----:B------:R-:W-:Y:S01]  /*3980*/  IADD3 R27, R2, 0x1f0, RZ ;  /* 0x000001f0021b7810 */ /* 0x000fe20007ffe0ff */
[----:B--2---:R-:W5:Y:S01]  /*3990*/  LDL.LU R29, [R1+0x16c] ;  /* 0x00016c00011d7983 */ /* 0x004f620000300800 */
[----:B------:R-:W-:Y:S01]  /*39a0*/  @!P4 SHF.L.U32 R26, R24, 0x1, RZ ;  /* 0x00000001181ac819 */ /* 0x000fe200000006ff */
[----:B------:R-:W2:Y:S01]  /*39b0*/  @!P5 LDC.64 R14, c[0x0][0x230] ;  /* 0x00008c00ff0edb82 */ /* 0x000ea20000000a00 */
[----:B------:R-:W-:Y:S01]  /*39c0*/  @!P5 MOV R24, R6 ;  /* 0x000000060018d202 */ /* 0x000fe20000000f00 */
[----:B------:R-:W-:Y:S01]  /*39d0*/  @!P5 IMAD R23, R27, R23, R25 ;  /* 0x000000171b17d224 */ /* 0x000fe200078e0219 */
[----:B------:R-:W-:Y:S01]  /*39e0*/  @!P5 MOV R25, R5 ;  /* 0x000000050019d202 */ /* 0x000fe20000000f00 */
[----:B------:R-:W-:-:S02]  /*39f0*/  HFMA2.MMA R28, -RZ, RZ, 0, 0 ;  /* 0x00000000ff1c7435 */ /* 0x000fc400000001ff */
[----:B------:R-:W-:Y:S01]  /*3a00*/  @!P5 IMAD.WIDE.U32 R24, R27, R22, R24 ;  /* 0x000000161b18d225 */ /* 0x000fe200078e0018 */
[----:B------:R-:W-:-:S07]  /*3a10*/  HFMA2.MMA R27, -RZ, RZ, 0, 0 ;  /* 0x00000000ff1b7435 */ /* 0x000fce00000001ff */
[----:B------:R3:W4:Y:S04]  /*3a20*/  @!P0 LDG.E R28, desc[UR22][R8.64] ;  /* 0x00000016081c8981 */ /* 0x000728000c1e1900 */
[----:B------:R-:W4:Y:S01]  /*3a30*/  @!P0 LDG.E R27, desc[UR22][R20.64] ;  /* 0x00000016141b8981 */ /* 0x000f22000c1e1900 */
[----:B------:R-:W-:Y:S02]  /*3a40*/  MOV R10, UR6 ;  /* 0x00000006000a7c02 */ /* 0x000fe40008000f00 */
[----:B------:R-:W-:-:S06]  /*3a50*/  MOV R11, UR7 ;  /* 0x00000007000b7c02 */ /* 0x000fcc0008000f00 */
[----:B------:R-:W4:Y:S01]  /*3a60*/  LDG.E.64 R10, desc[UR22][R10.64] ;  /* 0x000000160a0a7981 */ /* 0x000f22000c1e1b00 */
[----:B0-----:R-:W-:Y:S02]  /*3a70*/  @!P4 IADD3 R18, P2, R26, R18, RZ ;  /* 0x000000121a12c210 */ /* 0x001fe40007f5e0ff */
[----:B------:R-:W-:Y:S02]  /*3a80*/  @!P5 IADD3 R23, R25, R23, RZ ;  /* 0x000000171917d210 */ /* 0x000fe40007ffe0ff */
[----:B---3--:R-:W-:Y:S01]  /*3a90*/  @!P5 SHF.L.U32 R8, R24, 0x1, RZ ;  /* 0x000000011808d819 */ /* 0x008fe200000006ff */
[----:B------:R-:W-:Y:S01]  /*3aa0*/  HFMA2.MMA R9, -RZ, RZ, 0, 0 ;  /* 0x00000000ff097435 */ /* 0x000fe200000001ff */
[----:B-1----:R-:W-:Y:S02]  /*3ab0*/  @!P4 IADD3 R12, P0, R26, R12, RZ ;  /* 0x0000000c1a0cc210 */ /* 0x002fe40007f1e0ff */
[----:B------:R-:W-:Y:S02]  /*3ac0*/  @!P4 IADD3.X R19, R3, R19, RZ, P2, !PT ;  /* 0x000000130313c210 */ /* 0x000fe400017fe4ff */
[----:B------:R-:W-:-:S02]  /*3ad0*/  @!P5 SHF.L.U64.HI R23, R24, 0x1, R23 ;  /* 0x000000011817d819 */ /* 0x000fc40000010217 */
[----:B--2---:R-:W-:Y:S02]  /*3ae0*/  @!P5 IADD3 R14, P2, R8, R14, RZ ;  /* 0x0000000e080ed210 */ /* 0x004fe40007f5e0ff */
[----:B------:R-:W-:Y:S02]  /*3af0*/  @!P4 IADD3.X R13, R3, R13, RZ, P0, !PT ;  /* 0x0000000d030dc210 */ /* 0x000fe400007fe4ff */
[----:B------:R-:W-:Y:S02]  /*3b00*/  MOV R22, RZ ;  /* 0x000000ff00167202 */ /* 0x000fe40000000f00 */
[----:B------:R-:W-:-:S05]  /*3b10*/  @!P5 IADD3.X R15, R23, R15, RZ, P2, !PT ;  /* 0x0000000f170fd210 */ /* 0x000fca00017fe4ff */
[----:B------:R0:W2:Y:S04]  /*3b20*/  @!P5 LDG.E R22, desc[UR22][R14.64] ;  /* 0x000000160e16d981 */ /* 0x0000a8000c1e1900 */
[----:B------:R1:W-:Y:S02]  /*3b30*/  STL [R1+0xc0], R16 ;  /* 0x0000c01001007387 */ /* 0x0003e40000100800 */
[----:B-1----:R-:W1:Y:S02]  /*3b40*/  @!P5 LDC.64 R16, c[0x0][0x228] ;  /* 0x00008a00ff10db82 */ /* 0x002e640000000a00 */
[----:B-1----:R-:W-:-:S04]  /*3b50*/  @!P5 IADD3 R16, P3, R8, R16, RZ ;  /* 0x000000100810d210 */ /* 0x002fc80007f7e0ff */
[----:B------:R-:W-:-:S05]  /*3b60*/  @!P5 IADD3.X R17, R23, R17, RZ, P3, !PT ;  /* 0x000000111711d210 */ /* 0x000fca0001ffe4ff */
[----:B------:R1:W3:Y:S04]  /*3b70*/  @!P5 LDG.E R9, desc[UR22][R16.64] ;  /* 0x000000161009d981 */ /* 0x0002e8000c1e1900 */
[----:B----4-:R4:W-:Y:S04]  /*3b80*/  STL [R1+0x90], R28 ;  /* 0x0000901c01007387 */ /* 0x0109e80000100800 */
[----:B------:R0:W-:Y:S01]  /*3b90*/  STL [R1+0xb0], R27 ;  /* 0x0000b01b01007387 */ /* 0x0001e20000100800 */
[----:B----4-:R-:W-:Y:S01]  /*3ba0*/  MOV R28, RZ ;  /* 0x000000ff001c7202 */ /* 0x010fe20000000f00 */
[----:B0-----:R-:W-:-:S05]  /*3bb0*/  HFMA2.MMA R27, -RZ, RZ, 0, 0 ;  /* 0x00000000ff1b7435 */ /* 0x001fca00000001ff */
[----:B------:R-:W4:Y:S05]  /*3bc0*/  @!P4 LDG.E R28, desc[UR22][R18.64] ;  /* 0x00000016121cc981 */ /* 0x000f2a000c1e1900 */
[----:B------:R-:W2:Y:S01]  /*3bd0*/  @!P4 LDG.E R27, desc[UR22][R12.64] ;  /* 0x000000160c1bc981 */ /* 0x000ea2000c1e1900 */
        /* <DEDUP_REMOVED lines=9> */
[----:B------:R-:W-:Y:S01]  /*3c70*/  UMOV UR27, 0x3f800000 ;  /* 0x3f800000001b7882 */ /* 0x000fe20000000000 */
[----:B------:R-:W-:Y:S01]  /*3c80*/  BSSY B0, `(.L_x_536) ;  /* 0x000001e000007945 */ /* 0x000fe20003800000 */
[----:B0-----:R-:W-:Y:S02]  /*3c90*/  @P0 R2UR UR5, R3 ;  /* 0x00000000030502ca */ /* 0x001fe400000e0000 */
[----:B------:R-:W-:Y:S01]  /*3ca0*/  ISETP.GT.U32.AND P0, PT, R0, 0x29f, PT ;  /* 0x0000029f0000780c */ /* 0x000fe20003f04070 */
[----:B------:R-:W-:Y:S01]  /*3cb0*/  HFMA2.MMA R3, -RZ, RZ, 0, 0 ;  /* 0x00000000ff037435 */ /* 0x000fe200000001ff */
[----:B------:R-:W-:Y:S02]  /*3cc0*/  ISETP.NE.AND P5, PT, RZ, UR25, PT ;  /* 0x00000019ff007c0c */ /* 0x000fe4000bfa5270 */
[----:B------:R-:W-:Y:S02]  /*3cd0*/  CS2R R14, SRZ ;  /* 0x00000000000e7805 */ /* 0x000fe4000001ff00 */
[----:B-1----:R-:W-:-:S05]  /*3ce0*/  MOV R16, RZ ;  /* 0x000000ff00107202 */ /* 0x002fca0000000f00 */
[----:B------:R-:W-:Y:S01]  /*3cf0*/  @UP0 UMOV UR27, UR5 ;  /* 0x00000005001b0c82 */ /* 0x000fe20008000000 */
[----:B--2---:R0:W-:Y:S04]  /*3d00*/  STL [R1+0x9c], R27 ;  /* 0x00009c1b01007387 */ /* 0x0041e80000100800 */
[----:B----4-:R0:W-:Y:S04]  /*3d10*/  STL [R1+0x78], R28 ;  /* 0x0000781c01007387 */ /* 0x0101e80000100800 */
[----:B---3--:R0:W-:Y:S04]  /*3d20*/  STL [R1+0x88], R9 ;  /* 0x0000880901007387 */ /* 0x0081e80000100800 */
[----:B------:R0:W-:Y:S01]  /*3d30*/  STL [R1+0x50], R22 ;  /* 0x0000501601007387 */ /* 0x0001e20000100800 */
[----:B------:R-:W-:Y:S05]  /*3d40*/  @P0 BRA `(.L_x_537) ;  /* 0x0000000000440947 */ /* 0x000fea0003800000 */
[----:B0-----:R-:W2:Y:S01]  /*3d50*/  LDL R22, [R1+0x160] ;  /* 0x0001600001167983 */ /* 0x001ea20000100800 */
[----:B------:R-:W-:-:S13]  /*3d60*/  ISETP.NE.AND P0, PT, RZ, UR25, PT ;  /* 0x00000019ff007c0c */ /* 0x000fda000bf05270 */
[----:B------:R-:W0:Y:S01]  /*3d70*/  @P0 LDC.64 R8, c[0x0][0x240] ;  /* 0x00009000ff080b82 */ /* 0x000e220000000a00 */
[----:B--2---:R-:W-:-:S04]  /*3d80*/  IADD3 R3, R22, UR17, RZ ;  /* 0x0000001116037c10 */ /* 0x004fc8000fffe0ff */
[----:B0-----:R-:W-:Y:S02]  /*3d90*/  @P0 LEA R8, P2, R3, R8, 0x1 ;  /* 0x0000000803080211 */ /* 0x001fe400078408ff */
[----:B------:R-:W-:-:S04]  /*3da0*/  SHF.R.S32.HI R10, RZ, 0x1f, R3 ;  /* 0x0000001fff0a7819 */ /* 0x000fc80000011403 */
[----:B------:R-:W-:-:S05]  /*3db0*/  @P0 LEA.HI.X R9, R3, R9, R10, 0x1, P2 ;  /* 0x0000000903090211 */ /* 0x000fca00010f0c0a */
[----:B------:R-:W2:Y:S04]  /*3dc0*/  @P0 LDG.E.U16 R10, desc[UR22][R8.64] ;  /* 0x00000016080a0981 */ /* 0x000ea8000c1e1500 */
[----:B------:R0:W3:Y:S02]  /*3dd0*/  @P0 LDG.E.U16 R11, desc[UR22][R8.64+0x2] ;  /* 0x00000216080b0981 */ /* 0x0000e4000c1e1500 */
[----:B0-----:R-:W0:Y:S02]  /*3de0*/  LDC.64 R8, c[0x0][0x238] ;  /* 0x00008e00ff087b82 */ /* 0x001e240000000a00 */
[----:B0-----:R-:W-:-:S05]  /*3df0*/  IMAD.WIDE R8, R3, 0x2, R8 ;  /* 0x0000000203087825 */ /* 0x001fca00078e0208 */
[----:B------:R-:W4:Y:S04]  /*3e00*/  LDG.E.U16 R3, desc[UR22][R8.64] ;  /* 0x0000001608037981 */ /* 0x000f28000c1e1500 */
[----:B------:R-:W4:Y:S01]  /*3e10*/  LDG.E.U16 R8, desc[UR22][R8.64+0x2] ;  /* 0x0000021608087981 */ /* 0x000f22000c1e1500 */
[----:B--2---:R-:W-:Y:S02]  /*3e20*/  @P0 SHF.L.U32 R14, R10, 0x10, RZ ;  /* 0x000000100a0e0819 */ /* 0x004fe400000006ff */
[----:B---3--:R-:W-:Y:S02]  /*3e30*/  @P0 SHF.L.U32 R15, R11, 0x10, RZ ;  /* 0x000000100b0f0819 */ /* 0x008fe400000006ff */
[----:B----4-:R-:W-:Y:S02]  /*3e40*/  SHF.L.U32 R3, R3, 0x10, RZ ;  /* 0x0000001003037819 */ /* 0x010fe400000006ff */
[----:B------:R-:W-:-:S07]  /*3e50*/  SHF.L.U32 R16, R8, 0x10, RZ ;  /* 0x0000001008107819 */ /* 0x000fce00000006ff */
.L_x_537:
[----:B------:R-:W-:Y:S05]  /*3e60*/  BSYNC B0 ;  /* 0x0000000000007941 */ /* 0x000fea0003800000 */
.L_x_536:
[----:B------:R-:W2:Y:S04]  /*3e70*/  LDL R19, [R1+0xc4] ;  /* 0x0000c40001137983 */ /* 0x000ea80000100800 */
[----:B------:R-:W3:Y:S04]  /*3e80*/  LDL R12, [R1+0x54] ;  /* 0x00005400010c7983 */ /* 0x000ee80000100800 */
[----:B------:R-:W4:Y:S04]  /*3e90*/  LDL R11, [R1+0x58] ;  /* 0x00005800010b7983 */ /* 0x000f280000100800 */
[----:B------:R-:W4:Y:S01]  /*3ea0*/  LDL R10, [R1+0x70] ;  /* 0x00007000010a7983 */ /* 0x000f220000100800 */
[----:B--2---:R-:W-:-:S02]  /*3eb0*/  PRMT R8, R19, 0x7632, R8 ;  /* 0x0000763213087816 */ /* 0x004fc40000000008 */
[----:B------:R-:W-:Y:S02]  /*3ec0*/  SHF.L.U32 R18, R19, 0x10, RZ ;  /* 0x0000001013127819 */ /* 0x000fe400000006ff */
[C---:B---3--:R-:W-:Y:S02]  /*3ed0*/  PRMT R17, R12.reuse, 0x7632, R17 ;  /* 0x000076320c117816 */ /* 0x048fe40000000011 */
[----:B------:R-:W-:Y:S01]  /*3ee0*/  SHF.L.U32 R20, R12, 0x10, RZ ;  /* 0x000000100c147819 */ /* 0x000fe200000006ff */
[----:B------:R-:W-:Y:S01]  /*3ef0*/  FADD.FTZ R18, R18, -UR26 ;  /* 0x8000001a12127e21 */ /* 0x000fe20008010000 */
[C---:B----4-:R-:W-:Y:S02]  /*3f00*/  SHF.L.U32 R12, R11.reuse, 0x10, RZ ;  /* 0x000000100b0c7819 */ /* 0x050fe400000006ff */
[----:B------:R-:W-:Y:S01]  /*3f10*/  SHF.L.U32 R8, R8, 0x10, RZ ;  /* 0x0000001008087819 */ /* 0x000fe200000006ff */
[----:B------:R-:W-:Y:S01]  /*3f20*/  FMUL.FTZ R18, R18, UR27 ;  /* 0x0000001b12127c20 */ /* 0x000fe20008410000 */
[----:B0-----:R-:W-:Y:S01]  /*3f30*/  PRMT R9, R11, 0x7632, R9 ;  /* 0x000076320b097816 */ /* 0x001fe20000000009 */
[----:B------:R-:W-:Y:S01]  /*3f40*/  FADD.FTZ R12, R12, -UR26 ;  /* 0x8000001a0c0c7e21 */ /* 0x000fe20008010000 */
[----:B------:R-:W-:Y:S01]  /*3f50*/  PRMT R13, R10, 0x7632, R13 ;  /* 0x000076320a0d7816 */ /* 0x000fe2000000000d */
        /* <DEDUP_REMOVED lines=26> */
.L_x_538:
        /* <DEDUP_REMOVED lines=26> */
.L_x_539:
        /* <DEDUP_REMOVED lines=45> */
.L_x_540:
        /* <DEDUP_REMOVED lines=41> */
.L_x_541:
        /* <DEDUP_REMOVED lines=41> */
.L_x_542:
        /* <DEDUP_REMOVED lines=41> */
.L_x_543:
        /* <DEDUP_REMOVED lines=41> */
.L_x_544:
        /* <DEDUP_REMOVED lines=41> */
.L_x_545:
        /* <DEDUP_REMOVED lines=41> */
.L_x_546:
        /* <DEDUP_REMOVED lines=41> */
.L_x_547:
        /* <DEDUP_REMOVED lines=41> */
.L_x_548:
        /* <DEDUP_REMOVED lines=39> */
.L_x_549:
        /* <DEDUP_REMOVED lines=41> */
.L_x_550:
        /* <DEDUP_REMOVED lines=41> */
.L_x_551:
        /* <DEDUP_REMOVED lines=41> */
.L_x_552:
        /* <DEDUP_REMOVED lines=41> */
.L_x_553:
        /* <DEDUP_REMOVED lines=41> */
.L_x_554:
        /* <DEDUP_REMOVED lines=41> */
.L_x_555:
        /* <DEDUP_REMOVED lines=41> */
.L_x_556:
        /* <DEDUP_REMOVED lines=41> */
.L_x_557:
        /* <DEDUP_REMOVED lines=41> */
.L_x_558:
        /* <DEDUP_REMOVED lines=41> */
.L_x_559:
[----:B------:R-:W2:Y:S04]  /*7600*/  LDL R24, [R1+0x124] ;  /* 0x0001240001187983 */ /* 0x000ea80000100800 */
[----:B------:R-:W3:Y:S01]  /*7610*/  LDL R23, [R1+0x13c] ;  /* 0x00013c0001177983 */ /* 0x000ee20000100800 */
[----:B------:R-:W-:Y:S01]  /*7620*/  FMUL.FTZ R9, R20, R3 ;  /* 0x0000000314097220 */ /* 0x000fe20000410000 */
[----:B------:R-:W-:Y:S01]  /*7630*/  FFMA.FTZ R11, R13, R20, R11 ;  /* 0x000000140d0b7223 */ /* 0x000fe2000001000b */
[----:B------:R-:W-:Y:S01]  /*7640*/  FADD.FTZ R19, R19, R20 ;  /* 0x0000001413137221 */ /* 0x000fe20000010000 */
[----:B------:R-:W-:Y:S01]  /*7650*/  FADD.FTZ R17, R17, R22 ;  /* 0x0000001611117221 */ /* 0x000fe20000010000 */
[----:B------:R-:W-:Y:S01]  /*7660*/  FFMA.FTZ R8, R13, R9, R8 ;  /* 0x000000090d087223 */ /* 0x000fe20000010008 */
[----:B------:R-:W-:Y:S01]  /*7670*/  FFMA.FTZ R12, R18, R22, R12 ;  /* 0x00000016120c7223 */ /* 0x000fe2000001000c */
[----:B------:R-:W-:Y:S01]  /*7680*/  FADD.FTZ R10, R21, R10 ;  /* 0x0000000a150a7221 */ /* 0x000fe20000010000 */
[----:B------:R-:W-:-:S03]  /*7690*/  FMUL.FTZ R22, R22, R16 ;  /* 0x0000001016167220 */ /* 0x000fc60000410000 */
[----:B------:R-:W-:Y:S01]  /*76a0*/  FADD.FTZ R9, R10, R9 ;  /* 0x000000090a097221 */ /* 0x000fe20000010000 */
[--C-:B------:R-:W-:Y:S01]  /*76b0*/  FFMA.FTZ R18, R18, R22, R8.reuse ;  /* 0x0000001612127223 */ /* 0x100fe20000010008 */
        /* <DEDUP_REMOVED lines=29> */
.L_x_560:
        /* <DEDUP_REMOVED lines=47> */
.L_x_561:
        /* <DEDUP_REMOVED lines=39> */
.L_x_562:
        /* <DEDUP_REMOVED lines=41> */
.L_x_563:
        /* <DEDUP_REMOVED lines=37> */
.L_x_564:
        /* <DEDUP_REMOVED lines=41> */
.L_x_565:
        /* <DEDUP_REMOVED lines=38> */
.L_x_566:
        /* <DEDUP_REMOVED lines=50> */
.L_x_567:
        /* <DEDUP_REMOVED lines=9> */
[C---:B-----5:R-:W-:Y:S02]  /*8b70*/  PRMT R28, R29.reuse, 0x7632, R28 ;  /* 0x000076321d1c7816 */ /* 0x060fe4000000001c */
        /* <DEDUP_REMOVED lines=31> */
.L_x_568:
[----:B0-----:R-:W2:Y:S01]  /*8d70*/  LDL R11, [R1+0x20] ;  /* 0x00002000010b7983 */ /* 0x001ea20000100800 */
[----:B------:R-:W-:-:S03]  /*8d80*/  FMUL.FTZ R10, R29, R3 ;  /* 0x000000031d0a7220 */ /* 0x000fc60000410000 */
[----:B------:R0:W-:Y:S04]  /*8d90*/  STL [R1+0x170], R2 ;  /* 0x0001700201007387 */ /* 0x0001e80000100800 */
[----:B0-----:R-:W3:Y:S04]  /*8da0*/  LDL R2, [R1+0x1c] ;  /* 0x00001c0001027983 */ /* 0x001ee80000100800 */
[----:B------:R0:W-:Y:S04]  /*8db0*/  STL [R1+0x16c], R0 ;  /* 0x00016c0001007387 */ /* 0x0001e80000100800 */
[----:B0-----:R-:W4:Y:S01]  /*8dc0*/  LDL R0, [R1+0x88] ;  /* 0x0000880001007983 */ /* 0x001f220000100800 */
[----:B--2---:R-:W-:Y:S01]  /*8dd0*/  FFMA.FTZ R12, R11, R10, R12 ;  /* 0x0000000a0b0c7223 */ /* 0x004fe2000001000c */
[----:B------:R-:W-:-:S02]  /*8de0*/  FADD.FTZ R10, R13, R10 ;  /* 0x0000000a0d0a7221 */ /* 0x000fc40000010000 */
[----:B------:R-:W2:Y:S01]  /*8df0*/  LDL R13, [R1+0x50] ;  /* 0x00005000010d7983 */ /* 0x000ea20000100800 */
[----:B------:R-:W-:-:S04]  /*8e00*/  FMUL.FTZ R11, R28, R16 ;  /* 0x000000101c0b7220 */ /* 0x000fc80000410000 */
[----:B---3--:R-:W-:Y:S02]  /*8e10*/  FFMA.FTZ R12, R2, R11, R12 ;  /* 0x0000000b020c7223 */ /* 0x008fe4000001000c */
[----:B------:R0:W5:Y:S04]  /*8e20*/  LDL.LU R2, [R1+0x170] ;  /* 0x0001700001027983 */ /* 0x0001680000300800 */
[----:B------:R1:W-:Y:S02]  /*8e30*/  STL [R1+0xc], R12 ;  /* 0x00000c0c01007387 */ /* 0x0003e40000100800 */
[----:B-1----:R-:W-:Y:S01]  /*8e40*/  FADD.FTZ R12, R11, R10 ;  /* 0x0000000a0b0c7221 */ /* 0x002fe20000010000 */
[----:B----4-:R-:W-:-:S04]  /*8e50*/  PRMT R11, R0, 0x7632, R11 ;  /* 0x00007632000b7816 */ /* 0x010fc8000000000b */
[----:B------:R1:W-:Y:S01]  /*8e60*/  STL [R1+0x8], R12 ;  /* 0x0000080c01007387 */ /* 0x0003e20000100800 */
[----:B------:R-:W-:Y:S02]  /*8e70*/  SHF.L.U32 R11, R11, 0x10, RZ ;  /* 0x000000100b0b7819 */ /* 0x000fe400000006ff */
[C---:B--2---:R-:W-:Y:S02]  /*8e80*/  PRMT R10, R13.reuse, 0x7632, R10 ;  /* 0x000076320d0a7816 */ /* 0x044fe4000000000a */
[----:B-1----:R-:W-:Y:S02]  /*8e90*/  SHF.L.U32 R12, R13, 0x10, RZ ;  /* 0x000000100d0c7819 */ /* 0x002fe400000006ff */
[----:B------:R-:W-:-:S03]  /*8ea0*/  SHF.L.U32 R10, R10, 0x10, RZ ;  /* 0x000000100a0a7819 */ /* 0x000fc600000006ff */
[----:B------:R-:W-:Y:S02]  /*8eb0*/  FADD.FTZ R12, R12, -UR26 ;  /* 0x8000001a0c0c7e21 */ /* 0x000fe40008010000 */
[----:B------:R-:W-:Y:S02]  /*8ec0*/  FADD.FTZ R10, R10, -UR26 ;  /* 0x8000001a0a0a7e21 */ /* 0x000fe40008010000 */
[----:B------:R-:W-:Y:S01]  /*8ed0*/  FMUL.FTZ R13, R12, UR27 ;  /* 0x0000001b0c0d7c20 */ /* 0x000fe20008410000 */
[----:B------:R-:W-:Y:S01]  /*8ee0*/  MOV R12, R0 ;  /* 0x00000000000c7202 */ /* 0x000fe20000000f00 */
[----:B------:R-:W-:Y:S01]  /*8ef0*/  FMUL.FTZ R10, R10, UR27 ;  /* 0x0000001b0a0a7c20 */ /* 0x000fe20008410000 */
[----:B------:R0:W5:Y:S04]  /*8f00*/  LDL.LU R0, [R1+0x16c] ;  /* 0x00016c0001007983 */ /* 0x0001680000300800 */
[----:B------:R1:W-:Y:S04]  /*8f10*/  STL [R1+0x10], R10 ;  /* 0x0000100a01007387 */ /* 0x0003e80000100800 */
[----:B------:R0:W-:Y:S01]  /*8f20*/  STL [R1+0x14], R13 ;  /* 0x0000140d01007387 */ /* 0x0001e20000100800 */
[----:B-1----:R-:W-:Y:S01]  /*8f30*/  SHF.L.U32 R10, R12, 0x10, RZ ;  /* 0x000000100c0a7819 */ /* 0x002fe200000006ff */
        /* <DEDUP_REMOVED lines=20> */
.L_x_569:
        /* <DEDUP_REMOVED lines=195> */
.L_x_571:
[----:B------:R-:W-:Y:S05]  /*9cb0*/  BSYNC B0 ;  /* 0x0000000000007941 */ /* 0x000fea0003800000 */
.L_x_570:
        /* <DEDUP_REMOVED lines=78> */
.L_x_573:
[----:B------:R-:W-:Y:S05]  /*a1a0*/  BSYNC B0 ;  /* 0x0000000000007941 */ /* 0x000fea0003800000 */
.L_x_572:
        /* <DEDUP_REMOVED lines=16> */
.L_x_575:
[----:B------:R-:W-:Y:S05]  /*a2b0*/  BSYNC B0 ;  /* 0x0000000000007941 */ /* 0x000fea0003800000 */
.L_x_574:
[----:B------:R2:W-:Y:S04]  /*a2c0*/  STL [R1+0x1dc], R28 ;  /* 0x0001dc1c01007387 */ /* 0x0005e80000100800 */
[----:B--2---:R-:W2:Y:S04]  /*a2d0*/  LDL R28, [R1+0x54] ;  /* 0x00005400011c7983 */ /* 0x004ea80000100800 */
[----:B------:R3:W-:Y:S04]  /*a2e0*/  STL [R1+0x1d8], R27 ;  /* 0x0001d81b01007387 */ /* 0x0007e80000100800 */
[----:B---3--:R-:W3:Y:S04]  /*a2f0*/  LDL R27, [R1+0x58] ;  /* 0x00005800011b7983 */ /* 0x008ee80000100800 */
[----:B------:R4:W-:Y:S04]  /*a300*/  STL [R1+0x1d4], R29 ;  /* 0x0001d41d01007387 */ /* 0x0009e80000100800 */
[----:B----4-:R-:W4:Y:S04]  /*a310*/  LDL R29, [R1+0x70] ;  /* 0x00007000011d7983 */ /* 0x010f280000100800 */
[----:B------:R0:W-:Y:S04]  /*a320*/  STL [R1+0x1d0], R25 ;  /* 0x0001d01901007387 */ /* 0x0001e80000100800 */
[----:B0-----:R-:W4:Y:S04]  /*a330*/  LDL R25, [R1+0x74] ;  /* 0x0000740001197983 */ /* 0x001f280000100800 */
[----:B------:R0:W-:Y:S04]  /*a340*/  STL [R1+0x1b0], R22 ;  /* 0x0001b01601007387 */ /* 0x0001e80000100800 */
[----:B0-----:R-:W2:Y:S04]  /*a350*/  LDL R22, [R1+0x94] ;  /* 0x0000940001167983 */ /* 0x001ea80000100800 */
[----:B--2---:R-:W-:Y:S04]  /*a360*/  STL [R1+0x1b4], R22 ;  /* 0x0001b41601007387 */ /* 0x004fe80000100800 */
[----:B------:R-:W-:Y:S04]  /*a370*/  STL [R1+0x1bc], R22 ;  /* 0x0001bc1601007387 */ /* 0x000fe80000100800 */
[----:B------:R-:W-:Y:S04]  /*a380*/  STL [R1+0x1c4], R22 ;  /* 0x0001c41601007387 */ /* 0x000fe80000100800 */
[----:B------:R0:W-:Y:S04]  /*a390*/  STL [R1+0x1cc], R22 ;  /* 0x0001cc1601007387 */ /* 0x0001e80000100800 */
[----:B0-----:R-:W2:Y:S04]  /*a3a0*/  LDL R22, [R1+0x7c] ;  /* 0x00007c0001167983 */ /* 0x001ea80000100800 */
[----:B------:R-:W-:Y:S04]  /*a3b0*/  STL [R1+0x1ac], R20 ;  /* 0x0001ac1401007387 */ /* 0x000fe80000100800 */
[----:B------:R0:W-:Y:S04]  /*a3c0*/  STL [R1+0x1b8], R20 ;  /* 0x0001b81401007387 */ /* 0x0001e80000100800 */
[----:B0-----:R-:W3:Y:S04]  /*a3d0*/  LDL R20, [R1+0x6c] ;  /* 0x00006c0001147983 */ /* 0x001ee80000100800 */
[----:B---3--:R0:W-:Y:S04]  /*a3e0*/  STL [R1+0x1c0], R20 ;  /* 0x0001c01401007387 */ /* 0x0081e80000100800 */
[----:B0-----:R-:W3:Y:S01]  /*a3f0*/  LDL R20, [R1+0x8c] ;  /* 0x00008c0001147983 */ /* 0x001ee20000100800 */
[----:B------:R-:W-:-:S03]  /*a400*/  PRMT R26, R28, 0x7632, R26 ;  /* 0x000076321c1a7816 */ /* 0x000fc6000000001a */
[----:B---3--:R0:W-:Y:S04]  /*a410*/  STL [R1+0x1c8], R20 ;  /* 0x0001c81401007387 */ /* 0x0081e80000100800 */
[----:B0-----:R-:W3:Y:S04]  /*a420*/  LDL R20, [R1+0x80] ;  /* 0x0000800001147983 */ /* 0x001ee80000100800 */
[----:B------:R1:W-:Y:S04]  /*a430*/  STL [R1+0x1a8], R18 ;  /* 0x0001a81201007387 */ /* 0x0003e80000100800 */
[----:B-1----:R-:W3:Y:S04]  /*a440*/  LDL R18, [R1+0x84] ;  /* 0x0000840001127983 */ /* 0x002ee80000100800 */
[----:B------:R-:W-:Y:S04]  /*a450*/  STL [R1+0x1a4], R24 ;  /* 0x0001a41801007387 */ /* 0x000fe80000100800 */
[----:B------:R0:W-:Y:S04]  /*a460*/  STL [R1+0x1a0], R17 ;  /* 0x0001a01101007387 */ /* 0x0001e80000100800 */
[----:B0-----:R-:W3:Y:S04]  /*a470*/  LDL R17, [R1+0xa0] ;  /* 0x0000a00001117983 */ /* 0x001ee80000100800 */
        /* <DEDUP_REMOVED lines=19> */
[----:B------:R-:W3:Y:S04]  /*a5b0*/  LDL R23, [R1+0xb4] ;  /* 0x0000b40001177983 */ /* 0x000ee80000100800 */
[----:B------:R-:W3:Y:S04]  /*a5c0*/  LDL R21, [R1+0xc0] ;  /* 0x0000c00001157983 */ /* 0x000ee80000100800 */
[----:B------:R-:W3:Y:S04]  /*a5d0*/  LDL R19, [R1+0x90] ;  /* 0x0000900001137983 */ /* 0x000ee80000100800 */
[----:B------:R-:W3:Y:S04]  /*a5e0*/  LDL R11, [R1+0xb0] ;  /* 0x0000b000010b7983 */ /* 0x000ee80000100800 */
[----:B------:R-:W3:Y:S04]  /*a5f0*/  LDL R10, [R1+0x78] ;  /* 0x00007800010a7983 */ /* 0x000ee80000100800 */
[----:B------:R-:W3:Y:S04]  /*a600*/  LDL R9, [R1+0x9c] ;  /* 0x00009c0001097983 */ /* 0x000ee80000100800 */
[----:B------:R-:W4:Y:S02]  /*a610*/  LDL.LU R28, [R1+0x1dc] ;  /* 0x0001dc00011c7983 */ /* 0x000f240000300800 */
[----:B----4-:R-:W-:-:S02]  /*a620*/  PRMT R28, R27, 0x7632, R28 ;  /* 0x000076321b1c7816 */ /* 0x010fc4000000001c */
[----:B------:R-:W4:Y:S02]  /*a630*/  LDL.LU R27, [R1+0x1d8] ;  /* 0x0001d800011b7983 */ /* 0x000f240000300800 */
[----:B----4-:R-:W-:Y:S02]  /*a640*/  PRMT R27, R29, 0x7632, R27 ;  /* 0x000076321d1b7816 */ /* 0x010fe4000000001b */
[----:B------:R-:W4:Y:S02]  /*a650*/  LDL.LU R29, [R1+0x1d4] ;  /* 0x0001d400011d7983 */ /* 0x000f240000300800 */
[----:B----4-:R-:W-:Y:S02]  /*a660*/  PRMT R29, R25, 0x7632, R29 ;  /* 0x00007632191d7816 */ /* 0x010fe4000000001d */
[----:B------:R-:W2:Y:S02]  /*a670*/  LDL.LU R25, [R1+0x1d0] ;  /* 0x0001d00001197983 */ /* 0x000ea40000300800 */
[----:B--2---:R-:W-:-:S02]  /*a680*/  PRMT R25, R22, 0x7632, R25 ;  /* 0x0000763216197816 */ /* 0x004fc40000000019 */
[----:B------:R-:W3:Y:S02]  /*a690*/  LDL.LU R22, [R1+0x1cc] ;  /* 0x0001cc0001167983 */ /* 0x000ee40000300800 */
[----:B---3--:R-:W-:Y:S02]  /*a6a0*/  PRMT R22, R20, 0x7632, R22 ;  /* 0x0000763214167816 */ /* 0x008fe40000000016 */
[----:B------:R-:W2:Y:S04]  /*a6b0*/  LDL.LU R20, [R1+0x1c8] ;  /* 0x0001c80001147983 */ /* 0x000ea80000300800 */
[----:B------:R0:W-:Y:S04]  /*a6c0*/  STL.S16 [R1+0x8], R22 ;  /* 0x0000081601007387 */ /* 0x0001e80000100600 */
[----:B0-----:R-:W2:Y:S02]  /*a6d0*/  LDL.LU R22, [R1+0x1c4] ;  /* 0x0001c40001167983 */ /* 0x001ea40000300800 */
[----:B--2---:R-:W-:-:S02]  /*a6e0*/  PRMT R22, R20, 0x7632, R22 ;  /* 0x0000763214167816 */ /* 0x004fc40000000016 */
[----:B------:R-:W2:Y:S04]  /*a6f0*/  LDL.LU R20, [R1+0x1c0] ;  /* 0x0001c00001147983 */ /* 0x000ea80000300800 */
[----:B------:R0:W-:Y:S04]  /*a700*/  STL.S16 [R1+0x4], R22 ;  /* 0x0000041601007387 */ /* 0x0001e80000100600 */
[----:B0-----:R-:W2:Y:S02]  /*a710*/  LDL.LU R22, [R1+0x1bc] ;  /* 0x0001bc0001167983 */ /* 0x001ea40000300800 */
[----:B--2---:R-:W-:-:S02]  /*a720*/  PRMT R22, R20, 0x7632, R22 ;  /* 0x0000763214167816 */ /* 0x004fc40000000016 */
[----:B------:R-:W2:Y:S04]  /*a730*/  LDL.LU R20, [R1+0x1b8] ;  /* 0x0001b80001147983 */ /* 0x000ea80000300800 */
[----:B------:R0:W-:Y:S04]  /*a740*/  STL.S16 [R1], R22 ;  /* 0x0000001601007387 */ /* 0x0001e80000100600 */
        /* <DEDUP_REMOVED lines=14> */
[----:B0-----:R-:W4:Y:S01]  /*a830*/  LDL.LU R8, [R1+0x19c] ;  /* 0x00019c0001087983 */ /* 0x001f220000300800 */
[----:B------:R-:W-:-:S03]  /*a840*/  PRMT R7, R12, 0x7632, R7 ;  /* 0x000076320c077816 */ /* 0x000fc60000000007 */
[----:B------:R0:W5:Y:S04]  /*a850*/  LDL.LU R16, [R1+0x198] ;  /* 0x0001980001107983 */ /* 0x0001680000300800 */
[----:B------:R1:W-:Y:S01]  /*a860*/  STL.S16 [R1+0x1c], R15 ;  /* 0x00001c0f01007387 */ /* 0x0003e20000100600 */
[----:B------:R-:W-:Y:S02]  /*a870*/  PRMT R5, R6, 0x7632, R5 ;  /* 0x0000763206057816 */ /* 0x000fe40000000005 */
[----:B------:R-:W-:Y:S01]  /*a880*/  PRMT R3, R4, 0x7632, R3 ;  /* 0x0000763204037816 */ /* 0x000fe20000000003 */
[----:B-1----:R0:W5:Y:S01]  /*a890*/  LDL.LU R15, [R1+0x194] ;  /* 0x00019400010f7983 */ /* 0x0021620000300800 */
[----:B------:R-:W-:-:S03]  /*a8a0*/  UISETP.GE.U32.AND UP0, UPT, UR16, 0x2, UPT ;  /* 0x000000021000788c */ /* 0x000fc6000bf06070 */
        /* <DEDUP_REMOVED lines=17> */
[----:B--2---:R-:W-:-:S05]  /*a9c0*/  PRMT R22, R23, 0x7632, R22 ;  /* 0x0000763217167816 */ /* 0x004fca0000000016 */
[----:B------:R0:W-:Y:S01]  /*a9d0*/  STL.S16 [R1+0x2c], R22 ;  /* 0x00002c1601007387 */ /* 0x0001e20000100600 */
[----:B---3--:R-:W-:Y:S02]  /*a9e0*/  PRMT R20, R21, 0x7632, R20 ;  /* 0x0000763215147816 */ /* 0x008fe40000000014 */
[----:B----4-:R-:W-:-:S03]  /*a9f0*/  PRMT R18, R19, 0x7632, R18 ;  /* 0x0000763213127816 */ /* 0x010fc60000000012 */
[----:B------:R0:W-:Y:S04]  /*aa00*/  STL.S16 [R1+0x38], R20 ;  /* 0x0000381401007387 */ /* 0x0001e80000100600 */
[----:B------:R0:W-:Y:S01]  /*aa10*/  STL.S16 [R1+0x3c], R18 ;  /* 0x00003c1201007387 */ /* 0x0001e20000100600 */
        /* <DEDUP_REMOVED lines=41> */
.L_x_578:
[----:B------:R-:W-:Y:S02]  /*acb0*/  MOV R10, UR20 ;  /* 0x00000014000a7c02 */ /* 0x000fe40008000f00 */
[----:B------:R-:W-:-:S05]  /*acc0*/  MOV R11, UR21 ;  /* 0x00000015000b7c02 */ /* 0x000fca0008000f00 */
[----:B------:R-:W2:Y:S04]  /*acd0*/  LDG.E.STRONG.GPU R10, desc[UR22][R10.64] ;  /* 0x000000160a0a7981 */ /* 0x000ea8000c1ef900 */
[----:B--2---:R-:W-:Y:S01]  /*ace0*/  CCTL.IVALL ;  /* 0x00000000ff00798f */ /* 0x004fe20002000000 */
[----:B------:R-:W-:Y:S05]  /*acf0*/  YIELD ;  /* 0x0000000000007946 */ /* 0x000fea0003800000 */
[----:B------:R-:W-:-:S13]  /*ad00*/  ISETP.NE.AND P0, PT, R10, R9, PT ;  /* 0x000000090a00720c */ /* 0x000fda0003f05270 */
[----:B------:R-:W-:Y:S05]  /*ad10*/  @P0 BRA `(.L_x_578) ;  /* 0xfffffffc00e40947 */ /* 0x000fea000383ffff */
.L_x_577:
        /* <DEDUP_REMOVED lines=19> */
.L_x_582:
        /* <DEDUP_REMOVED lines=165> */
.L_x_581:
        /* <DEDUP_REMOVED lines=87> */
.L_x_583:
[----:B------:R-:W-:-:S13]  /*be10*/  ISETP.NE.OR P0, PT, RZ, UR17, P0 ;  /* 0x00000011ff007c0c */ /* 0x000fda0008705670 */
[----:B------:R-:W-:Y:S05]  /*be20*/  @!P0 BRA `(.L_x_579) ;  /* 0x0000000000b08947 */ /* 0x000fea0003800000 */
.L_x_580:
        /* <DEDUP_REMOVED lines=44> */
.L_x_579:
        /* <DEDUP_REMOVED lines=14> */
.L_x_585:
[----:B------:R-:W-:Y:S05]  /*c1d0*/  BSYNC B0 ;  /* 0x0000000000007941 */ /* 0x000fea0003800000 */
.L_x_584:
        /* <DEDUP_REMOVED lines=25> */
.L_x_576:
        /* <DEDUP_REMOVED lines=41> */
.L_x_586:
[----:B------:R-:W-:Y:S04]  /*c600*/  BSSY B0, `(.L_x_587) ;  /* 0x0000017000007945 */ /* 0x000fe80003800000 */
[----:B------:R-:W-:Y:S05]  /*c610*/  @!P1 BRA `(.L_x_588) ;  /* 0x0000000000549947 */ /* 0x000fea0003800000 */
[----:B------:R-:W-:Y:S01]  /*c620*/  MOV R12, UR5 ;  /* 0x00000005000c7c02 */ /* 0x000fe20008000f00 */
[----:B------:R-:W-:Y:S01]  /*c630*/  ULDC.64 UR6, c[0x0][0x288] ;  /* 0x0000a20000067ab9 */ /* 0x000fe20000000a00 */
[----:B------:R-:W-:-:S03]  /*c640*/  SHF.R.S32.HI R13, RZ, 0x1f, R2 ;  /* 0x0000001fff0d7819 */ /* 0x000fc60000011402 */
[----:B------:R-:W-:Y:S01]  /*c650*/  FFMA.FTZ R12, R11, R12, UR14 ;  /* 0x0000000e0b0c7e23 */ /* 0x000fe2000801000c */
[----:B------:R-:W-:-:S03]  /*c660*/  MOV R11, R5 ;  /* 0x00000005000b7202 */ /* 0x000fc60000000f00 */
[----:B------:R-:W-:Y:S01]  /*c670*/  FFMA.FTZ R12, R9, R3, -R12 ;  /* 0x00000003090c7223 */ /* 0x000fe2000001080c */
[----:B------:R-:W-:-:S03]  /*c680*/  MOV R9, UR5 ;  /* 0x0000000500097c02 */ /* 0x000fc60008000f00 */
[----:B------:R-:W-:Y:S02]  /*c690*/  FMUL.FTZ R12, R12, UR27 ;  /* 0x0000001b0c0c7c20 */ /* 0x000fe40008410000 */
[----:B------:R-:W-:Y:S01]  /*c6a0*/  FFMA.FTZ R9, R10, R9, UR14 ;  /* 0x0000000e0a097e23 */ /* 0x000fe20008010009 */
[----:B------:R-:W-:-:S03]  /*c6b0*/  MOV R10, R6 ;  /* 0x00000006000a7202 */ /* 0x000fc60000000f00 */
[----:B------:R-:W-:Y:S02]  /*c6c0*/  FFMA.FTZ R9, R26, R16, -R9 ;  /* 0x000000101a097223 */ /* 0x000fe40000010809 */
[----:B------:R-:W-:-:S04]  /*c6d0*/  IMAD.WIDE.U32 R10, R2, UR6, R10 ;  /* 0x00000006020a7c25 */ /* 0x000fc8000f8e000a */
[----:B------:R-:W-:-:S05]  /*c6e0*/  FMUL.FTZ R9, R9, UR27 ;  /* 0x0000001b09097c20 */ /* 0x000fca0008410000 */
[----:B------:R-:W-:Y:S01]  /*c6f0*/  F2FP.BF16.F32.PACK_AB R9, R9, R12 ;  /* 0x0000000c0909723e */ /* 0x000fe200000010ff */
[----:B------:R-:W-:-:S04]  /*c700*/  IMAD R12, R13, UR6, RZ ;  /* 0x000000060d0c7c24 */ /* 0x000fc8000f8e02ff */
[----:B------:R-:W-:Y:S01]  /*c710*/  IMAD R12, R2, UR7, R12 ;  /* 0x00000007020c7c24 */ /* 0x000fe2000f8e020c */
[----:B------:R-:W-:-:S04]  /*c720*/  ULDC.64 UR6, c[0x0][0x210] ;  /* 0x0000840000067ab9 */ /* 0x000fc80000000a00 */
[----:B------:R-:W-:Y:S02]  /*c730*/  IADD3 R11, R11, R12, RZ ;  /* 0x0000000c0b0b7210 */ /* 0x000fe40007ffe0ff */
[----:B------:R-:W-:-:S04]  /*c740*/  LEA R12, P0, R10, UR6, 0x1 ;  /* 0x000000060a0c7c11 */ /* 0x000fc8000f8008ff */
[----:B------:R-:W-:-:S05]  /*c750*/  LEA.HI.X R13, R10, UR7, R11, 0x1, P0 ;  /* 0x000000070a0d7c11 */ /* 0x000fca00080f0c0b */
[----:B------:R0:W-:Y:S04]  /*c760*/  STG.E desc[UR22][R12.64], R9 ;  /* 0x000000090c007986 */ /* 0x0001e8000c101916 */
.L_x_588:
[----:B------:R-:W-:Y:S05]  /*c770*/  BSYNC B0 ;  /* 0x0000000000007941 */ /* 0x000fea0003800000 */
.L_x_587:
[----:B------:R-:W2:Y:S01]  /*c780*/  LDL.LU R10, [R1+0x58] ;  /* 0x00005800010a7983 */ /* 0x000ea20000300800 */
[C---:B------:R-:W-:Y:S01]  /*c790*/  IADD3 R19, R2.reuse, 0x10, RZ ;  /* 0x0000001002137810 */ /* 0x040fe20007ffe0ff */
[----:B------:R-:W-:Y:S02]  /*c7a0*/  ULDC.64 UR6, c[0x0][0x290] ;  /* 0x0000a40000067ab9 */ /* 0x000fe40000000a00 */
[----:B0-----:R-:W3:Y:S01]  /*c7b0*/  LDL.LU R9, [R1+0x70] ;  /* 0x0000700001097983 */ /* 0x001ee20000300800 */
[----:B------:R-:W-:Y:S02]  /*c7c0*/  IADD3 R18, R2, 0x10, RZ ;  /* 0x0000001002127810 */ /* 0x000fe40007ffe0ff */
[----:B------:R-:W-:Y:S02]  /*c7d0*/  SHF.R.S32.HI R19, RZ, 0x1f, R19 ;  /* 0x0000001fff137819 */ /* 0x000fe40000011413 */
[----:B------:R-:W-:Y:S02]  /*c7e0*/  ISETP.GE.U32.AND P0, PT, R18, UR6, PT ;  /* 0x0000000612007c0c */ /* 0x000fe4000bf06070 */
[----:B------:R-:W-:-:S02]  /*c7f0*/  SHF.L.U32 R27, R27, 0x10, RZ ;  /* 0x000000101b1b7819 */ /* 0x000fc400000006ff */
[----:B------:R-:W-:-:S04]  /*c800*/  ISETP.GE.AND.EX P0, PT, R19, UR7, PT, P0 ;  /* 0x0000000713007c0c */ /* 0x000fc8000bf06300 */
[----:B------:R-:W-:Y:S02]  /*c810*/  ISETP.GT.U32.OR P0, PT, R0, 0x29f, P0 ;  /* 0x0000029f0000780c */ /* 0x000fe40000704470 */
[----:B--2---:R-:W-:Y:S02]  /*c820*/  SHF.L.U32 R11, R10, 0x10, RZ ;  /* 0x000000100a0b7819 */ /* 0x004fe400000006ff */
[----:B------:R-:W-:Y:S02]  /*c830*/  SHF.L.U32 R10, R28, 0x10, RZ ;  /* 0x000000101c0a7819 */ /* 0x000fe400000006ff */
[----:B---3--:R-:W-:Y:S01]  /*c840*/  SHF.L.U32 R9, R9, 0x10, RZ ;  /* 0x0000001009097819 */ /* 0x008fe200000006ff */
[----:B------:R-:W-:Y:S02]  /*c850*/  FADD.FTZ R11, R11, -UR26 ;  /* 0x8000001a0b0b7e21 */ /* 0x000fe40008010000 */
[----:B------:R-:W-:Y:S02]  /*c860*/  FADD.FTZ R10, R10, -UR26 ;  /* 0x8000001a0a0a7e21 */ /* 0x000fe40008010000 */
        /* <DEDUP_REMOVED lines=21> */
.L_x_589:
[----:B------:R-:W-:Y:S04]  /*c9c0*/  BSSY B0, `(.L_x_590) ;  /* 0x0000016000007945 */ /* 0x000fe80003800000 */
[----:B------:R-:W-:Y:S05]  /*c9d0*/  @P0 BRA `(.L_x_591) ;  /* 0x0000000000500947 */ /* 0x000fea0003800000 */
[----:B------:R-:W-:Y:S01]  /*c9e0*/  MOV R12, UR5 ;  /* 0x00000005000c7c02 */ /* 0x000fe20008000f00 */
[----:B------:R-:W-:-:S04]  /*c9f0*/  ULDC.64 UR16, c[0x0][0x288] ;  /* 0x0000a20000107ab9 */ /* 0x000fc80000000a00 */
        /* <DEDUP_REMOVED lines=18> */
.L_x_591:
[----:B------:R-:W-:Y:S05]  /*cb20*/  BSYNC B0 ;  /* 0x0000000000007941 */ /* 0x000fea0003800000 */
.L_x_590:
[----:B------:R-:W2:Y:S04]  /*cb30*/  LDL.LU R10, [R1+0x74] ;  /* 0x00007400010a7983 */ /* 0x000ea80000300800 */
[----:B0-----:R-:W3:Y:S01]  /*cb40*/  LDL.LU R9, [R1+0x7c] ;  /* 0x00007c0001097983 */ /* 0x001ee20000300800 */
        /* <DEDUP_REMOVED lines=9> */
[----:B--2---:R-:W-:-:S02]  /*cbe0*/  SHF.L.U32 R11, R10, 0x10, RZ ;  /* 0x000000100a0b7819 */ /* 0x004fc400000006ff */
[----:B------:R-:W-:Y:S02]  /*cbf0*/  SHF.L.U32 R10, R29, 0x10, RZ ;  /* 0x000000101d0a7819 */ /* 0x000fe400000006ff */
[----:B---3--:R-:W-:Y:S01]  /*cc00*/  SHF.L.U32 R9, R9, 0x10, RZ ;  /* 0x0000001009097819 */ /* 0x008fe200000006ff */
        /* <DEDUP_REMOVED lines=23> */
.L_x_592:
        /* <DEDUP_REMOVED lines=22> */
.L_x_594:
[----:B------:R-:W-:Y:S05]  /*cee0*/  BSYNC B0 ;  /* 0x0000000000007941 */ /* 0x000fea0003800000 */
.L_x_593:
[----:B0-----:R-:W2:Y:S04]  /*cef0*/  LDL.LU R13, [R1+0x80] ;  /* 0x00008000010d7983 */ /* 0x001ea80000300800 */
[----:B------:R-:W3:Y:S04]  /*cf00*/  LDL.LU R12, [R1+0x8] ;  /* 0x00000800010c7983 */ /* 0x000ee80000300800 */
[----:B------:R-:W4:Y:S04]  /*cf10*/  LDL.LU R10, [R1+0x8c] ;  /* 0x00008c00010a7983 */ /* 0x000f280000300800 */
[----:B------:R-:W5:Y:S04]  /*cf20*/  LDL.LU R11, [R1+0x4] ;  /* 0x00000400010b7983 */ /* 0x000f680000300800 */
[----:B------:R-:W5:Y:S04]  /*cf30*/  LDL.LU R9, [R1+0x6c] ;  /* 0x00006c0001097983 */ /* 0x000f680000300800 */
[----:B------:R-:W5:Y:S01]  /*cf40*/  LDL.LU R18, [R1] ;  /* 0x0000000001127983 */ /* 0x000f620000300800 */
        /* <DEDUP_REMOVED lines=33> */
.L_x_595:
        /* <DEDUP_REMOVED lines=22> */
.L_x_597:
[----:B------:R-:W-:Y:S05]  /*d2c0*/  BSYNC B0 ;  /* 0x0000000000007941 */ /* 0x000fea0003800000 */
.L_x_596:
        /* <DEDUP_REMOVED lines=50> */
.L_x_598:
        /* <DEDUP_REMOVED lines=22> */
.L_x_600:
[----:B------:R-:W-:Y:S05]  /*d750*/  BSYNC B0 ;  /* 0x0000000000007941 */ /* 0x000fea0003800000 */
.L_x_599:
[----:B0-----:R-:W2:Y:S04]  /*d760*/  LDL.LU R13, [R1+0xa0] ;  /* 0x0000a000010d7983 */ /* 0x001ea80000300800 */
        /* <DEDUP_REMOVED lines=26> */
.L_x_601:
        /* <DEDUP_REMOVED lines=11> */
[----:B------:R-:W-:Y:S01]  /*d9c0*/  FFMA.FTZ R9, R12, R16, -R9 ;  /* 0x000000100c097223 */ /* 0x000fe20000010809 */
[----:B------:R-:W-:Y:S02]  /*d9d0*/  IMAD R12, R26, UR16, RZ ;  /* 0x000000101a0c7c24 */ /* 0x000fe4000f8e02ff */
[----:B------:R-:W-:-:S04]  /*d9e0*/  IMAD.WIDE.U32 R10, R22, UR16, R10 ;  /* 0x00000010160a7c25 */ /* 0x000fc8000f8e000a */
[----:B------:R-:W-:Y:S01]  /*d9f0*/  FMUL.FTZ R9, R9, UR27 ;  /* 0x0000001b09097c20 */ /* 0x000fe20008410000 */
[----:B------:R-:W-:Y:S01]  /*da00*/  IMAD R12, R22, UR17, R12 ;  /* 0x00000011160c7c24 */ /* 0x000fe2000f8e020c */
[----:B------:R-:W-:-:S03]  /*da10*/  ULDC.64 UR16, c[0x0][0x210] ;  /* 0x0000840000107ab9 */ /* 0x000fc60000000a00 */
[----:B------:R-:W-:Y:S02]  /*da20*/  F2FP.BF16.F32.PACK_AB R9, R9, R13 ;  /* 0x0000000d0909723e */ /* 0x000fe400000010ff */
[----:B------:R-:W-:Y:S02]  /*da30*/  IADD3 R11, R11, R12, RZ ;  /* 0x0000000c0b0b7210 */ /* 0x000fe40007ffe0ff */
[----:B------:R-:W-:-:S04]  /*da40*/  LEA R12, P2, R10, UR16, 0x1 ;  /* 0x000000100a0c7c11 */ /* 0x000fc8000f8408ff */
[----:B------:R-:W-:-:S05]  /*da50*/  LEA.HI.X R13, R10, UR17, R11, 0x1, P2 ;  /* 0x000000110a0d7c11 */ /* 0x000fca00090f0c0b */
[----:B------:R0:W-:Y:S04]  /*da60*/  STG.E desc[UR22][R12.64], R9 ;  /* 0x000000090c007986 */ /* 0x0001e8000c101916 */
.L_x_603:
[----:B------:R-:W-:Y:S05]  /*da70*/  BSYNC B0 ;  /* 0x0000000000007941 */ /* 0x000fea0003800000 */
.L_x_602:
        /* <DEDUP_REMOVED lines=37> */
.L_x_604:
        /* <DEDUP_REMOVED lines=22> */
.L_x_606:
[----:B------:R-:W-:Y:S05]  /*de30*/  BSYNC B0 ;  /* 0x0000000000007941 */ /* 0x000fea0003800000 */
.L_x_605:
        /* <DEDUP_REMOVED lines=34> */
.L_x_607:
        /* <DEDUP_REMOVED lines=22> */
.L_x_609:
[----:B------:R-:W-:Y:S05]  /*e1c0*/  BSYNC B0 ;  /* 0x0000000000007941 */ /* 0x000fea0003800000 */
.L_x_608:
        /* <DEDUP_REMOVED lines=9> */
[C---:B------:R-:W-:Y:S02]  /*e260*/  IADD3 R22, R2.reuse, 0xa0, RZ ;  /* 0x000000a002167810 */ /* 0x040fe40007ffe0ff */
        /* <DEDUP_REMOVED lines=40> */
.L_x_610:
        /* <DEDUP_REMOVED lines=22> */
.L_x_612:
[----:B------:R-:W-:Y:S05]  /*e650*/  BSYNC B0 ;  /* 0x0000000000007941 */ /* 0x000fea0003800000 */
.L_x_611:
        /* <DEDUP_REMOVED lines=27> */
.L_x_613:
[----:B------:R-:W-:Y:S04]  /*e810*/  BSSY B0, `(.L_x_614) ;  /* 0x0000016000007945 */ /* 0x000fe80003800000 */
[----:B------:R-:W-:Y:S05]  /*e820*/  @P2 BRA `(.L_x_615) ;  /* 0x0000000000502947 */ /* 0x000fea0003800000 */
[----:B0-----:R-:W-:Y:S01]  /*e830*/  MOV R12, UR5 ;  /* 0x00000005000c7c02 */ /* 0x001fe20008000f00 */
[----:B------:R-:W-:-:S04]  /*e840*/  ULDC.64 UR16, c[0x0][0x288] ;  /* 0x0000a20000107ab9 */ /* 0x000fc80000000a00 */
[----:B------:R-:W-:Y:S01]  /*e850*/  FFMA.FTZ R12, R9, R12, UR14 ;  /* 0x0000000e090c7e23 */ /* 0x000fe2000801000c */
[----:B------:R-:W-:-:S03]  /*e860*/  MOV R9, UR5 ;  /* 0x0000000500097c02 */ /* 0x000fc60008000f00 */
[----:B------:R-:W-:Y:S01]  /*e870*/  FFMA.FTZ R12, R10, R3, -R12 ;  /* 0x000000030a0c7223 */ /* 0x000fe2000001080c */
[----:B------:R-:W-:Y:S01]  /*e880*/  MOV R10, R6 ;  /* 0x00000006000a7202 */ /* 0x000fe20000000f00 */
[----:B------:R-:W-:Y:S02]  /*e890*/  FFMA.FTZ R9, R18, R9, UR14 ;  /* 0x0000000e12097e23 */ /* 0x000fe40008010009 */
[----:B------:R-:W-:Y:S02]  /*e8a0*/  FMUL.FTZ R12, R12, UR27 ;  /* 0x0000001b0c0c7c20 */ /* 0x000fe40008410000 */
[----:B------:R-:W-:Y:S01]  /*e8b0*/  FFMA.FTZ R9, R11, R16, -R9 ;  /* 0x000000100b097223 */ /* 0x000fe20000010809 */
[----:B------:R-:W-:-:S03]  /*e8c0*/  MOV R11, R5 ;  /* 0x00000005000b7202 */ /* 0x000fc60000000f00 */
[----:B------:R-:W-:Y:S01]  /*e8d0*/  FMUL.FTZ R9, R9, UR27 ;  /* 0x0000001b09097c20 */ /* 0x000fe20008410000 */
[----:B------:R-:W-:-:S04]  /*e8e0*/  IMAD.WIDE.U32 R10, R25, UR16, R10 ;  /* 0x00000010190a7c25 */ /* 0x000fc8000f8e000a */
        /* <DEDUP_REMOVED lines=8> */
.L_x_615:
[----:B------:R-:W-:Y:S05]  /*e970*/  BSYNC B0 ;  /* 0x0000000000007941 */ /* 0x000fea0003800000 */
.L_x_614:
[----:B01----:R-:W2:Y:S04]  /*e980*/  LDL.LU R12, [R1+0x90] ;  /* 0x00009000010c7983 */ /* 0x003ea80000300800 */
[----:B------:R-:W3:Y:S04]  /*e990*/  LDL.LU R11, [R1+0x3c] ;  /* 0x00003c00010b7983 */ /* 0x000ee80000300800 */
[----:B------:R-:W4:Y:S04]  /*e9a0*/  LDL.LU R10, [R1+0xb0] ;  /* 0x0000b000010a7983 */ /* 0x000f280000300800 */
[----:B------:R-:W5:Y:S01]  /*e9b0*/  LDL.LU R9, [R1+0x78] ;  /* 0x0000780001097983 */ /* 0x000f620000300800 */
[----:B------:R-:W-:-:S02]  /*e9c0*/  IADD3 R19, R2, 0xb0, RZ ;  /* 0x000000b002137810 */ /* 0x000fc40007ffe0ff */
[----:B------:R-:W-:Y:S02]  /*e9d0*/  ISETP.GT.U32.OR P3, PT, R0, 0x29f, P3 ;  /* 0x0000029f0000780c */ /* 0x000fe40001f64470 */
[----:B------:R-:W-:Y:S02]  /*e9e0*/  SHF.R.S32.HI R19, RZ, 0x1f, R19 ;  /* 0x0000001fff137819 */ /* 0x000fe40000011413 */
[----:B------:R-:W-:Y:S02]  /*e9f0*/  SHF.L.U32 R24, R24, 0x10, RZ ;  /* 0x0000001018187819 */ /* 0x000fe400000006ff */
        /* <DEDUP_REMOVED lines=28> */
.L_x_616:
        /* <DEDUP_REMOVED lines=22> */
.L_x_618:
[----:B------:R-:W-:Y:S05]  /*ed20*/  BSYNC B0 ;  /* 0x0000000000007941 */ /* 0x000fea0003800000 */
.L_x_617:
[----:B------:R-:W2:Y:S01]  /*ed30*/  LDL.LU R10, [R1+0x9c] ;  /* 0x00009c00010a7983 */ /* 0x000ea20000300800 */
[----:B0-----:R-:W-:Y:S01]  /*ed40*/  SHF.L.U32 R13, R17, 0x10, RZ ;  /* 0x00000010110d7819 */ /* 0x001fe200000006ff */
        /* <DEDUP_REMOVED lines=29> */
.L_x_619:
[----:B------:R-:W-:Y:S04]  /*ef20*/  BSSY B0, `(.L_x_620) ;  /* 0x0000016000007945 */ /* 0x000fe80003800000 */
[----:B------:R-:W-:Y:S05]  /*ef30*/  @P0 BRA `(.L_x_621) ;  /* 0x0000000000500947 */ /* 0x000fea0003800000 */
[----:B------:R-:W-:Y:S01]  /*ef40*/  MOV R13, UR5 ;  /* 0x00000005000d7c02 */ /* 0x000fe20008000f00 */
[----:B------:R-:W-:-:S04]  /*ef50*/  ULDC.64 UR16, c[0x0][0x288] ;  /* 0x0000a20000107ab9 */ /* 0x000fc80000000a00 */
[----:B------:R-:W-:Y:S01]  /*ef60*/  FFMA.FTZ R13, R9, R13, UR14 ;  /* 0x0000000e090d7e23 */ /* 0x000fe2000801000d */
[----:B------:R-:W-:-:S03]  /*ef70*/  MOV R9, UR5 ;  /* 0x0000000500097c02 */ /* 0x000fc60008000f00 */
[----:B------:R-:W-:Y:S01]  /*ef80*/  FFMA.FTZ R13, R10, R3, -R13 ;  /* 0x000000030a0d7223 */ /* 0x000fe2000001080d */
[----:B------:R-:W-:Y:S02]  /*ef90*/  IMAD R10, R19, UR16, RZ ;  /* 0x00000010130a7c24 */ /* 0x000fe4000f8e02ff */
[----:B------:R-:W-:Y:S01]  /*efa0*/  FFMA.FTZ R9, R8, R9, UR14 ;  /* 0x0000000e08097e23 */ /* 0x000fe20008010009 */
[----:B------:R-:W-:Y:S01]  /*efb0*/  MOV R8, R6 ;  /* 0x0000000600087202 */ /* 0x000fe20000000f00 */
[----:B------:R-:W-:Y:S01]  /*efc0*/  FMUL.FTZ R13, R13, UR27 ;  /* 0x0000001b0d0d7c20 */ /* 0x000fe20008410000 */
[----:B------:R-:W-:Y:S02]  /*efd0*/  IMAD R10, R21, UR17, R10 ;  /* 0x00000011150a7c24 */ /* 0x000fe4000f8e020a */
[----:B------:R-:W-:-:S04]  /*efe0*/  FFMA.FTZ R9, R11, R16, -R9 ;  /* 0x000000100b097223 */ /* 0x000fc80000010809 */
[----:B------:R-:W-:-:S05]  /*eff0*/  FMUL.FTZ R9, R9, UR27 ;  /* 0x0000001b09097c20 */ /* 0x000fca0008410000 */
[----:B------:R-:W-:Y:S02]  /*f000*/  F2FP.BF16.F32.PACK_AB R13, R9, R13 ;  /* 0x0000000d090d723e */ /* 0x000fe400000010ff */
[----:B------:R-:W-:-:S03]  /*f010*/  MOV R9, R5 ;  /* 0x0000000500097202 */ /* 0x000fc60000000f00 */
[----:B------:R-:W-:Y:S01]  /*f020*/  IMAD.WIDE.U32 R8, R21, UR16, R8 ;  /* 0x0000001015087c25 */ /* 0x000fe2000f8e0008 */
[----:B------:R-:W-:-:S04]  /*f030*/  ULDC.64 UR16, c[0x0][0x210] ;  /* 0x0000840000107ab9 */ /* 0x000fc80000000a00 */
[----:B------:R-:W-:Y:S02]  /*f040*/  IADD3 R9, R9, R10, RZ ;  /* 0x0000000a09097210 */ /* 0x000fe40007ffe0ff */
[----:B------:R-:W-:-:S04]  /*f050*/  LEA R10, P0, R8, UR16, 0x1 ;  /* 0x00000010080a7c11 */ /* 0x000fc8000f8008ff */
[----:B------:R-:W-:-:S05]  /*f060*/  LEA.HI.X R11, R8, UR17, R9, 0x1, P0 ;  /* 0x00000011080b7c11 */ /* 0x000fca00080f0c09 */
[----:B------:R0:W-:Y:S04]  /*f070*/  STG.E desc[UR22][R10.64], R13 ;  /* 0x0000000d0a007986 */ /* 0x0001e8000c101916 */
.L_x_621:
[----:B------:R-:W-:Y:S05]  /*f080*/  BSYNC B0 ;  /* 0x0000000000007941 */ /* 0x000fea0003800000 */
.L_x_620:
        /* <DEDUP_REMOVED lines=36> */
.L_x_622:
        /* <DEDUP_REMOVED lines=22> */
.L_x_624:
[----:B------:R-:W-:Y:S05]  /*f430*/  BSYNC B0 ;  /* 0x0000000000007941 */ /* 0x000fea0003800000 */
.L_x_623:
        /* <DEDUP_REMOVED lines=36> */
.L_x_625:
        /* <DEDUP_REMOVED lines=22> */
.L_x_627:
[----:B------:R-:W-:Y:S05]  /*f7e0*/  BSYNC B0 ;  /* 0x0000000000007941 */ /* 0x000fea0003800000 */
.L_x_626:
        /* <DEDUP_REMOVED lines=36> */
.L_x_628:
        /* <DEDUP_REMOVED lines=22> */
.L_x_630:
[----:B------:R-:W-:Y:S05]  /*fb90*/  BSYNC B0 ;  /* 0x0000000000007941 */ /* 0x000fea0003800000 */
.L_x_629:
        /* <DEDUP_REMOVED lines=36> */
.L_x_631:
        /* <DEDUP_REMOVED lines=22> */
.L_x_633:
[----:B------:R-:W-:Y:S05]  /*ff40*/  BSYNC B0 ;  /* 0x0000000000007941 */ /* 0x000fea0003800000 */
.L_x_632:
        /* <DEDUP_REMOVED lines=36> */
.L_x_634:
        /* <DEDUP_REMOVED lines=22> */
.L_x_636:
[----:B------:R-:W-:Y:S05]  /*102f0*/  BSYNC B0 ;  /* 0x0000000000007941 */ /* 0x000fea0003800000 */
.L_x_635:
        /* <DEDUP_REMOVED lines=36> */
.L_x_637:
        /* <DEDUP_REMOVED lines=22> */
.L_x_639:
[----:B------:R-:W-:Y:S05]  /*106a0*/  BSYNC B0 ;  /* 0x0000000000007941 */ /* 0x000fea0003800000 */
.L_x_638:
        /* <DEDUP_REMOVED lines=36> */
.L_x_640:
        /* <DEDUP_REMOVED lines=22> */
.L_x_642:
[----:B------:R-:W-:Y:S05]  /*10a50*/  BSYNC B0 ;  /* 0x0000000000007941 */ /* 0x000fea0003800000 */
.L_x_641:
        /* <DEDUP_REMOVED lines=36> */
.L_x_643:
        /* <DEDUP_REMOVED lines=22> */
.L_x_645:
[----:B------:R-:W-:Y:S05]  /*10e00*/  BSYNC B0 ;  /* 0x0000000000007941 */ /* 0x000fea0003800000 */
.L_x_644:
        /* <DEDUP_REMOVED lines=36> */
.L_x_646:
        /* <DEDUP_REMOVED lines=22> */
.L_x_648:
[----:B------:R-:W-:Y:S05]  /*111b0*/  BSYNC B0 ;  /* 0x0000000000007941 */ /* 0x000fea0003800000 */
.L_x_647:
        /* <DEDUP_REMOVED lines=36> */
.L_x_649:
        /* <DEDUP_REMOVED lines=22> */
.L_x_651:
[----:B------:R-:W-:Y:S05]  /*11560*/  BSYNC B0 ;  /* 0x0000000000007941 */ /* 0x000fea0003800000 */
.L_x_650:
        /* <DEDUP_REMOVED lines=36> */
.L_x_652:
        /* <DEDUP_REMOVED lines=22> */
.L_x_654:
[----:B------:R-:W-:Y:S05]  /*11910*/  BSYNC B0 ;  /* 0x0000000000007941 */ /* 0x000fea0003800000 */
.L_x_653:
        /* <DEDUP_REMOVED lines=36> */
.L_x_655:
        /* <DEDUP_REMOVED lines=22> */
.L_x_657:
[----:B------:R-:W-:Y:S05]  /*11cc0*/  BSYNC B0 ;  /* 0x0000000000007941 */ /* 0x000fea0003800000 */
.L_x_656:
        /* <DEDUP_REMOVED lines=36> */
.L_x_658:
        /* <DEDUP_REMOVED lines=22> */
.L_x_660:
[----:B------:R-:W-:Y:S05]  /*12070*/  BSYNC B0 ;  /* 0x0000000000007941 */ /* 0x000fea0003800000 */
.L_x_659:
        /* <DEDUP_REMOVED lines=36> */
.L_x_661:
        /* <DEDUP_REMOVED lines=22> */
.L_x_663:
[----:B------:R-:W-:Y:S05]  /*12420*/  BSYNC B0 ;  /* 0x0000000000007941 */ /* 0x000fea0003800000 */
.L_x_662:
        /* <DEDUP_REMOVED lines=36> */
.L_x_664:
        /* <DEDUP_REMOVED lines=22> */
.L_x_666:
[----:B------:R-:W-:Y:S05]  /*127d0*/  BSYNC B0 ;  /* 0x0000000000007941 */ /* 0x000fea0003800000 */
.L_x_665:
        /* <DEDUP_REMOVED lines=36> */
.L_x_667:
        /* <DEDUP_REMOVED lines=22> */
.L_x_669:
[----:B------:R-:W-:Y:S05]  /*12b80*/  BSYNC B0 ;  /* 0x0000000000007941 */ /* 0x000fea0003800000 */
.L_x_668:
        /* <DEDUP_REMOVED lines=36> */
.L_x_670:
        /* <DEDUP_REMOVED lines=22> */
.L_x_672:
[----:B------:R-:W-:Y:S05]  /*12f30*/  BSYNC B0 ;  /* 0x0000000000007941 */ /* 0x000fea0003800000 */
.L_x_671:
        /* <DEDUP_REMOVED lines=41> */
.L_x_673:
        /* <DEDUP_REMOVED lines=22> */
.L_x_675:
[----:B------:R-:W-:Y:S05]  /*13330*/  BSYNC B0 ;  /* 0x0000000000007941 */ /* 0x000fea0003800000 */
.L_x_674:
        /* <DEDUP_REMOVED lines=36> */
.L_x_676:
        /* <DEDUP_REMOVED lines=22> */
.L_x_678:
[----:B------:R-:W-:Y:S05]  /*136e0*/  BSYNC B0 ;  /* 0x0000000000007941 */ /* 0x000fea0003800000 */
.L_x_677:
        /* <DEDUP_REMOVED lines=28> */
.L_x_679:
        /* <DEDUP_REMOVED lines=16> */
[C---:B------:R-:W-:Y:S02]  /*139b0*/  LEA R6, P0, R4.reuse, UR6, 0x1 ;  /* 0x0000000604067c11 */ /* 0x040fe4000f8008ff */
[----:B------:R-:W-:Y:S02]  /*139c0*/  IADD3 R12, R5, R12, RZ ;  /* 0x0000000c050c7210 */ /* 0x000fe40007ffe0ff */
[----:B------:R-:W-:Y:S02]  /*139d0*/  F2FP.BF16.F32.PACK_AB R3, R13, R3 ;  /* 0x000000030d03723e */ /* 0x000fe400000010ff */
[----:B------:R-:W-:-:S05]  /*139e0*/  LEA.HI.X R7, R4, UR7, R12, 0x1, P0 ;  /* 0x0000000704077c11 */ /* 0x000fca00080f0c0c */
[----:B------:R0:W-:Y:S02]  /*139f0*/  STG.E desc[UR22][R6.64], R3 ;  /* 0x0000000306007986 */ /* 0x0001e4000c101916 */
.L_x_681:
[----:B------:R-:W-:Y:S05]  /*13a00*/  BSYNC B0 ;  /* 0x0000000000007941 */ /* 0x000fea0003800000 */
.L_x_680:
[----:B------:R-:W-:Y:S01]  /*13a10*/  ULDC UR5, c[0x0][0x10] ;  /* 0x0000040000057ab9 */ /* 0x000fe20000000800 */
[----:B------:R-:W-:Y:S02]  /*13a20*/  UIADD3 UR4, UR4, 0x1, URZ ;  /* 0x0000000104047890 */ /* 0x000fe4000fffe03f */
[----:B------:R-:W-:-:S04]  /*13a30*/  UIADD3 UR9, UR5, UR9, URZ ;  /* 0x0000000905097290 */ /* 0x000fc8000fffe03f */
[----:B------:R-:W-:-:S06]  /*13a40*/  UISETP.GE.AND UP0, UPT, UR9, UR8, UPT ;  /* 0x000000080900728c */ /* 0x000fcc000bf06270 */
[----:B------:R-:W-:-:S13]  /*13a50*/  PLOP3.LUT P0, PT, PT, PT, UP0, 0x80, 0x0 ;  /* 0x000000000000781c */ /* 0x000fda0003f0f008 */
[----:B------:R-:W-:Y:S05]  /*13a60*/  @!P0 BRA `(.L_x_682) ;  /* 0xfffffec800888947 */ /* 0x000fea000383ffff */
.L_x_535:
        /* <DEDUP_REMOVED lines=19> */
.L_x_684:
[----:B------:R-:W-:Y:S05]  /*13ba0*/  BSYNC B0 ;  /* 0x0000000000007941 */ /* 0x000fea0003800000 */
.L_x_683:
        /* <DEDUP_REMOVED lines=11> */
.L_x_686:
[----:B------:R-:W2:Y:S04]  /*13c60*/  LDG.E.STRONG.GPU R5, desc[UR22][R2.64] ;  /* 0x0000001602057981 */ /* 0x000ea8000c1ef900 */
[----:B--2---:R-:W-:Y:S01]  /*13c70*/  CCTL.IVALL ;  /* 0x00000000ff00798f */ /* 0x004fe20002000000 */
[----:B------:R-:W-:Y:S05]  /*13c80*/  YIELD ;  /* 0x0000000000007946 */ /* 0x000fea0003800000 */
[----:B------:R-:W-:-:S13]  /*13c90*/  ISETP.NE.AND P0, PT, R5, R4, PT ;  /* 0x000000040500720c */ /* 0x000fda0003f05270 */
[----:B------:R-:W-:Y:S05]  /*13ca0*/  @P0 BRA `(.L_x_686) ;  /* 0xfffffffc00ec0947 */ /* 0x000fea000383ffff */
.L_x_685:
        /* <DEDUP_REMOVED lines=24> */
.L_x_687:
[----:B------:R-:W-:-:S04]  /*13e30*/  LEA R14, P0, R0, UR4, 0x2 ;  /* 0x00000004000e7c11 */ /* 0x000fc8000f8010ff */
[----:B------:R-:W-:Y:S02]  /*13e40*/  LEA.HI.X R15, R0, UR5, R11, 0x2, P0 ;  /* 0x00000005000f7c11 */ /* 0x000fe400080f140b */
[-C--:B------:R-:W-:Y:S02]  /*13e50*/  LEA R12, P0, R17, R14.reuse, 0x2 ;  /* 0x0000000e110c7211 */ /* 0x080fe400078010ff */
[-C--:B------:R-:W-:Y:S02]  /*13e60*/  LEA R8, P2, R19, R14.reuse, 0x2 ;  /* 0x0000000e13087211 */ /* 0x080fe400078410ff */
[----:B------:R-:W-:Y:S02]  /*13e70*/  LEA R10, P1, R6, R14, 0x2 ;  /* 0x0000000e060a7211 */ /* 0x000fe400078210ff */
[C---:B------:R-:W-:Y:S01]  /*13e80*/  IADD3.X R13, R15.reuse, R23, RZ, P0, !PT ;  /* 0x000000170f0d7210 */ /* 0x040fe200007fe4ff */
[----:B--2---:R-:W2:Y:S01]  /*13e90*/  LDG.E R14, desc[UR22][R14.64] ;  /* 0x000000160e0e7981 */ /* 0x004ea2000c1e1900 */
[----:B------:R-:W-:-:S02]  /*13ea0*/  IADD3.X R9, R15, R7, RZ, P2, !PT ;  /* 0x000000070f097210 */ /* 0x000fc400017fe4ff */
[----:B------:R-:W-:Y:S02]  /*13eb0*/  IADD3.X R11, R25, R15, RZ, P1, !PT ;  /* 0x0000000f190b7210 */ /* 0x000fe40000ffe4ff */
[----:B------:R-:W2:Y:S04]  /*13ec0*/  LDG.E R13, desc[UR22][R12.64] ;  /* 0x000000160c0d7981 */ /* 0x000ea8000c1e1900 */
[----:B------:R3:W4:Y:S04]  /*13ed0*/  LDG.E R10, desc[UR22][R10.64] ;  /* 0x000000160a0a7981 */ /* 0x000728000c1e1900 */
[----:B------:R-:W4:Y:S01]  /*13ee0*/  LDG.E R9, desc[UR22][R8.64] ;  /* 0x0000001608097981 */ /* 0x000f22000c1e1900 */
[----:B------:R-:W-:-:S02]  /*13ef0*/  SHF.L.U32 R27, R0, 0x1, RZ ;  /* 0x00000001001b7819 */ /* 0x000fc400000006ff */
[----:B------:R-:W-:-:S03]  /*13f00*/  IADD3 R0, R0, 0x2a0, RZ ;  /* 0x000002a000007810 */ /* 0x000fc60007ffe0ff */
[----:B0-----:R-:W-:-:S04]  /*13f10*/  IMAD.WIDE R20, R27, 0x2, R4 ;  /* 0x000000021b147825 */ /* 0x001fc800078e0204 */
[----:B-1----:R-:W-:Y:S01]  /*13f20*/  IMAD.WIDE R26, R27, 0x2, R2 ;  /* 0x000000021b1a7825 */ /* 0x002fe200078e0202 */
[----:B------:R-:W-:Y:S02]  /*13f30*/  ISETP.GT.U32.AND P0, PT, R17, R0, PT ;  /* 0x000000001100720c */ /* 0x000fe40003f04070 */
[----:B---3--:R-:W-:-:S04]  /*13f40*/  SHF.R.S32.HI R11, RZ, 0x1f, R0 ;  /* 0x0000001fff0b7819 */ /* 0x008fc80000011400 */
[----:B------:R-:W-:Y:S02]  /*13f50*/  ISETP.GT.AND.EX P0, PT, R16, R11, PT, P0 ;  /* 0x0000000b1000720c */ /* 0x000fe40003f04300 */
[----:B--2---:R-:W-:Y:S02]  /*13f60*/  F2FP.BF16.F32.PACK_AB R29, R13, R14 ;  /* 0x0000000e0d1d723e */ /* 0x004fe400000010ff */
[----:B----4-:R-:W-:-:S03]  /*13f70*/  F2FP.BF16.F32.PACK_AB R18, R9, R10 ;  /* 0x0000000a0912723e */ /* 0x010fc600000010ff */
[----:B------:R2:W-:Y:S04]  /*13f80*/  STG.E desc[UR22][R20.64], R29 ;  /* 0x0000001d14007986 */ /* 0x0005e8000c101916 */
[----:B------:R2:W-:Y:S02]  /*13f90*/  STG.E desc[UR22][R26.64], R18 ;  /* 0x000000121a007986 */ /* 0x0005e4000c101916 */
[----:B------:R-:W-:Y:S05]  /*13fa0*/  @P0 BRA `(.L_x_687) ;  /* 0xfffffffc00a00947 */ /* 0x000fea000383ffff */
[----:B------:R-:W-:Y:S05]  /*13fb0*/  EXIT ;  /* 0x000000000000794d */ /* 0x000fea0003800000 */
.L_x_688:
        /* <DEDUP_REMOVED lines=12> */
.L_x_5121:


//--------------------- .text._Z35group_norm_nhwc_bwd_one_pass_kernelI11Bf16IOFp16WLi64ELi84ELi672EEv26Group_norm_nhwc_bwd_params --------------------------
	.section	.text._Z35group_norm_nhwc_bwd_one_pass_kernelI11Bf16IOFp16WLi64ELi84ELi672EEv26Group_norm_nhwc_bwd_params,"ax",@progbits
	.align	128
        .global         _Z35group_norm_nhwc_bwd_one_pass_kernelI11Bf16IOFp16WLi64ELi84ELi672EEv26Group_norm_nhwc_bwd_params
        .type           _Z35group_norm_nhwc_bwd_one_pass_kernelI11Bf16IOFp16WLi64ELi84ELi672EEv26Group_norm_nhwc_bwd_params,@function
        .size           _Z35group_norm_nhwc_bwd_one_pass_kernelI11Bf16IOFp16WLi64ELi84ELi672EEv26Group_norm_nhwc_bwd_params,(.L_x_5122 - _Z35group_norm_nhwc_bwd_one_pass_kernelI11Bf16IOFp16WLi64ELi84ELi672EEv26Group_norm_nhwc_bwd_params)
        .other          _Z35group_norm_nhwc_bwd_one_pass_kernelI11Bf16IOFp16WLi64ELi84ELi672EEv26Group_norm_nhwc_bwd_params,@"STO_CUDA_ENTRY STV_DEFAULT"
_Z35group_norm_nhwc_bwd_one_pass_kernelI11Bf16IOFp16WLi64ELi84ELi672EEv26Group_norm_nhwc_bwd_params:
.text._Z35group_norm_nhwc_bwd_one_pass_kernelI11Bf16IOFp16WLi64ELi84ELi672EEv26Group_norm_nhwc_bwd_params:
        /* <DEDUP_REMOVED lines=49> */
.L_x_724:
        /* <DEDUP_REMOVED lines=152> */
[----:B--2---:R-:W-:Y:S02]  /*0c90*/  HADD2.F32 R54, -RZ, R54.H0_H0 ;  /* 0x20000036ff367230 */ /* 0x004fe40000004100 */
[----:B---3--:R-:W-:Y:S02]  /*0ca0*/  HADD2.F32 R15, -RZ, R15.H0_H0 ;  /* 0x2000000fff0f7230 */ /* 0x008fe40000004100 */
[----:B----4-:R-:W-:Y:S02]  /*0cb0*/  @P2 HADD2.F32 R53, -RZ, R21.H0_H0 ;  /* 0x20000015ff352230 */ /* 0x010fe40000004100 */
[----:B------:R-:W-:-:S07]  /*0cc0*/  @P2 HADD2.F32 R52, -RZ, R20.H0_H0 ;  /* 0x20000014ff342230 */ /* 0x000fce0000004100 */
.L_x_691:
[----:B------:R-:W-:Y:S05]  /*0cd0*/  BSYNC B0 ;  /* 0x0000000000007941 */ /* 0x000fea0003800000 */
.L_x_690:
        /* <DEDUP_REMOVED lines=39> */
.L_x_692:
        /* <DEDUP_REMOVED lines=26> */
.L_x_693:
        /* <DEDUP_REMOVED lines=34> */
.L_x_694:
        /* <DEDUP_REMOVED lines=37> */
.L_x_695:
        /* <DEDUP_REMOVED lines=111> */
.L_x_697:
[----:B------:R-:W-:Y:S05]  /*1c50*/  BSYNC B0 ;  /* 0x0000000000007941 */ /* 0x000fea0003800000 */
.L_x_696:
        /* <DEDUP_REMOVED lines=78> */
.L_x_699:
[----:B------:R-:W-:Y:S05]  /*2140*/  BSYNC B0 ;  /* 0x0000000000007941 */ /* 0x000fea0003800000 */
.L_x_698:
        /* <DEDUP_REMOVED lines=19> */
.L_x_701:
[----:B------:R-:W-:Y:S05]  /*2280*/  BSYNC B0 ;  /* 0x0000000000007941 */ /* 0x000fea0003800000 */
.L_x_700:
        /* <DEDUP_REMOVED lines=39> */
.L_x_704:
[----:B--2---:R-:W2:Y:S04]  /*2500*/  LDG.E.STRONG.GPU R18, desc[UR8][R16.64] ;  /* 0x0000000810127981 */ /* 0x004ea8000c1ef900 */
[----:B--2---:R-:W-:Y:S01]  /*2510*/  CCTL.IVALL ;  /* 0x00000000ff00798f */ /* 0x004fe20002000000 */
[----:B------:R-:W-:Y:S05]  /*2520*/  YIELD ;  /* 0x0000000000007946 */ /* 0x000fea0003800000 */
[----:B------:R-:W-:-:S13]  /*2530*/  ISETP.NE.AND P0, PT, R18, R33, PT ;  /* 0x000000211200720c */ /* 0x000fda0003f05270 */
[----:B------:R-:W-:Y:S05]  /*2540*/  @P0 BRA `(.L_x_704) ;  /* 0xfffffffc00ec0947 */ /* 0x000fea000383ffff */
.L_x_703:
        /* <DEDUP_REMOVED lines=17> */
.L_x_708:
        /* <DEDUP_REMOVED lines=115> */
.L_x_707:
        /* <DEDUP_REMOVED lines=61> */
.L_x_709:
[----:B------:R-:W-:-:S13]  /*3160*/  ISETP.NE.OR P0, PT, R32, RZ, P0 ;  /* 0x000000ff2000720c */ /* 0x000fda0000705670 */
[----:B------:R-:W-:Y:S05]  /*3170*/  @!P0 BRA `(.L_x_705) ;  /* 0x00000000007c8947 */ /* 0x000fea0003800000 */
.L_x_706:
        /* <DEDUP_REMOVED lines=31> */
.L_x_705:
        /* <DEDUP_REMOVED lines=11> */
.L_x_711:
[----:B------:R-:W-:Y:S05]  /*3420*/  BSYNC B0 ;  /* 0x0000000000007941 */ /* 0x000fea0003800000 */
.L_x_710:
        /* <DEDUP_REMOVED lines=16> */
.L_x_702:
        /* <DEDUP_REMOVED lines=58> */
.L_x_712:
        /* <DEDUP_REMOVED lines=20> */
.L_x_714:
[----:B------:R-:W-:Y:S05]  /*3a10*/  BSYNC B0 ;  /* 0x0000000000007941 */ /* 0x000fea0003800000 */
.L_x_713:
        /* <DEDUP_REMOVED lines=23> */
.L_x_715:
        /* <DEDUP_REMOVED lines=20> */
.L_x_717:
[----:B------:R-:W-:Y:S05]  /*3cd0*/  BSYNC B0 ;  /* 0x0000000000007941 */ /* 0x000fea0003800000 */
.L_x_716:
        /* <DEDUP_REMOVED lines=23> */
.L_x_718:
        /* <DEDUP_REMOVED lines=20> */
.L_x_720:
[----:B------:R-:W-:Y:S05]  /*3f90*/  BSYNC B0 ;  /* 0x0000000000007941 */ /* 0x000fea0003800000 */
.L_x_719:
        /* <DEDUP_REMOVED lines=23> */
.L_x_721:
        /* <DEDUP_REMOVED lines=19> */
.L_x_723:
[----:B------:R-:W-:Y:S05]  /*4240*/  BSYNC B0 ;  /* 0x0000000000007941 */ /* 0x000fea0003800000 */
.L_x_722:
[----:B0-----:R-:W0:Y:S01]  /*4250*/  LDC R8, c[0x0][0x10] ;  /* 0x00000400ff087b82 */ /* 0x001e220000000800 */
[----:B------:R-:W-:Y:S02]  /*4260*/  IADD3 R44, R44, 0x1, RZ ;  /* 0x000000012c2c7810 */ /* 0x000fe40007ffe0ff */
[----:B0-----:R-:W-:-:S04]  /*4270*/  IADD3 R49, R8, R49, RZ ;  /* 0x0000003108317210 */ /* 0x001fc80007ffe0ff */
[----:B------:R-:W-:-:S13]  /*4280*/  ISETP.GE.AND P0, PT, R49, UR4, PT ;  /* 0x0000000431007c0c */ /* 0x000fda000bf06270 */
[----:B------:R-:W-:Y:S05]  /*4290*/  @!P0 BRA `(.L_x_724) ;  /* 0xffffffc0001c8947 */ /* 0x000fea000383ffff */
.L_x_689:
        /* <DEDUP_REMOVED lines=19> */
.L_x_726:
[----:B------:R-:W-:Y:S05]  /*43d0*/  BSYNC B0 ;  /* 0x0000000000007941 */ /* 0x000fea0003800000 */
.L_x_725:
        /* <DEDUP_REMOVED lines=11> */
.L_x_728:
[----:B------:R-:W2:Y:S04]  /*4490*/  LDG.E.STRONG.GPU R5, desc[UR8][R2.64] ;  /* 0x0000000802057981 */ /* 0x000ea8000c1ef900 */
[----:B--2---:R-:W-:Y:S01]  /*44a0*/  CCTL.IVALL ;  /* 0x00000000ff00798f */ /* 0x004fe20002000000 */
[----:B------:R-:W-:Y:S05]  /*44b0*/  YIELD ;  /* 0x0000000000007946 */ /* 0x000fea0003800000 */
[----:B------:R-:W-:-:S13]  /*44c0*/  ISETP.NE.AND P0, PT, R5, R0, PT ;  /* 0x000000000500720c */ /* 0x000fda0003f05270 */
[----:B------:R-:W-:Y:S05]  /*44d0*/  @P0 BRA `(.L_x_728) ;  /* 0xfffffffc00ec0947 */ /* 0x000fea000383ffff */
.L_x_727:
        /* <DEDUP_REMOVED lines=24> */
.L_x_729:
        /* <DEDUP_REMOVED lines=17> */
[----:B--2---:R-:W-:Y:S02]  /*4770*/  F2FP.F16.F32.PACK_AB R19, R9, R0 ;  /* 0x000000000913723e */ /* 0x004fe400000000ff */
[----:B------:R-:W-:Y:S02]  /*4780*/  SHF.R.S32.HI R0, RZ, 0x1f, R51 ;  /* 0x0000001fff007819 */ /* 0x000fe40000011433 */
[----:B---3--:R-:W-:Y:S01]  /*4790*/  F2FP.F16.F32.PACK_AB R21, R13, R10 ;  /* 0x0000000a0d15723e */ /* 0x008fe200000000ff */
[----:B------:R2:W-:Y:S04]  /*47a0*/  STG.E desc[UR8][R2.64], R19 ;  /* 0x0000001302007986 */ /* 0x0005e8000c101908 */
[----:B------:R2:W-:Y:S01]  /*47b0*/  STG.E desc[UR8][R4.64], R21 ;  /* 0x0000001504007986 */ /* 0x0005e2000c101908 */
[----:B------:R-:W-:-:S13]  /*47c0*/  ISETP.GT.AND.EX P0, PT, R25, R0, PT, P0 ;  /* 0x000000001900720c */ /* 0x000fda0003f04300 */
[----:B--2---:R-:W-:Y:S05]  /*47d0*/  @P0 BRA `(.L_x_729) ;  /* 0xfffffffc00a00947 */ /* 0x004fea000383ffff */
[----:B------:R-:W-:Y:S05]  /*47e0*/  EXIT ;  /* 0x000000000000794d */ /* 0x000fea0003800000 */
.L_x_730:
        /* <DEDUP_REMOVED lines=9> */
.L_x_5122:


//--------------------- .text._Z35group_norm_nhwc_bwd_one_pass_kernelI11Bf16IOFp16WLi128ELi84ELi672EEv26Group_norm_nhwc_bwd_params --------------------------
	.section	.text._Z35group_norm_nhwc_bwd_one_pass_kernelI11Bf16IOFp16WLi128ELi84ELi672EEv26Group_norm_nhwc_bwd_params,"ax",@progbits
	.align	128
        .global         _Z35group_norm_nhwc_bwd_one_pass_kernelI11Bf16IOFp16WLi128ELi84ELi672EEv26Group_norm_nhwc_bwd_params
        .type           _Z35group_norm_nhwc_bwd_one_pass_kernelI11Bf16IOFp16WLi128ELi84ELi672EEv26Group_norm_nhwc_bwd_params,@function
        .size           _Z35group_norm_nhwc_bwd_one_pass_kernelI11Bf16IOFp16WLi128ELi84ELi672EEv26Group_norm_nhwc_bwd_params,(.L_x_5123 - _Z35group_norm_nhwc_bwd_one_pass_kernelI11Bf16IOFp16WLi128ELi84ELi672EEv26Group_norm_nhwc_bwd_params)
        .other          _Z35group_norm_nhwc_bwd_one_pass_kernelI11Bf16IOFp16WLi128ELi84ELi672EEv26Group_norm_nhwc_bwd_params,@"STO_CUDA_ENTRY STV_DEFAULT"
_Z35group_norm_nhwc_bwd_one_pass_kernelI11Bf16IOFp16WLi128ELi84ELi672EEv26Group_norm_nhwc_bwd_params:
.text._Z35group_norm_nhwc_bwd_one_pass_kernelI11Bf16IOFp16WLi128ELi84ELi672EEv26Group_norm_nhwc_bwd_params:
        /* <DEDUP_REMOVED lines=54> */
.L_x_782:
        /* <DEDUP_REMOVED lines=249> */
[----:B--2---:R-:W-:-:S02]  /*12f0*/  HADD2.F32 R11, -RZ, R11.H0_H0 ;  /* 0x2000000bff0b7230 */ /* 0x004fc40000004100 */
[----:B---3--:R-:W-:Y:S02]  /*1300*/  HADD2.F32 R8, -RZ, R8.H0_H0 ;  /* 0x20000008ff087230 */ /* 0x008fe40000004100 */
[----:B----4-:R-:W-:Y:S02]  /*1310*/  @P0 HADD2.F32 R9, -RZ, R19.H0_H0 ;  /* 0x20000013ff090230 */ /* 0x010fe40000004100 */
[----:B------:R-:W-:-:S07]  /*1320*/  @P0 HADD2.F32 R10, -RZ, R18.H0_H0 ;  /* 0x20000012ff0a0230 */ /* 0x000fce0000004100 */
.L_x_733:
[----:B------:R-:W-:Y:S05]  /*1330*/  BSYNC B0 ;  /* 0x0000000000007941 */ /* 0x000fea0003800000 */
.L_x_732:
        /* <DEDUP_REMOVED lines=38> */
.L_x_734:
        /* <DEDUP_REMOVED lines=26> */
.L_x_735:
        /* <DEDUP_REMOVED lines=43> */
.L_x_736:
        /* <DEDUP_REMOVED lines=38> */
.L_x_737:
        /* <DEDUP_REMOVED lines=35> */
.L_x_738:
        /* <DEDUP_REMOVED lines=34> */
.L_x_739:
        /* <DEDUP_REMOVED lines=37> */
.L_x_740:
        /* <DEDUP_REMOVED lines=36> */
.L_x_741:
        /* <DEDUP_REMOVED lines=117> */
.L_x_743:
[----:B------:R-:W-:Y:S05]  /*2c80*/  BSYNC B0 ;  /* 0x0000000000007941 */ /* 0x000fea0003800000 */
.L_x_742:
        /* <DEDUP_REMOVED lines=78> */
.L_x_745:
[----:B------:R-:W-:Y:S05]  /*3170*/  BSYNC B0 ;  /* 0x0000000000007941 */ /* 0x000fea0003800000 */
.L_x_744:
        /* <DEDUP_REMOVED lines=21> */
.L_x_747:
[----:B------:R-:W-:Y:S05]  /*32d0*/  BSYNC B0 ;  /* 0x0000000000007941 */ /* 0x000fea0003800000 */
.L_x_746:
        /* <DEDUP_REMOVED lines=47> */
.L_x_750:
[----:B------:R-:W2:Y:S04]  /*35d0*/  LDG.E.STRONG.GPU R18, desc[UR14][R16.64] ;  /* 0x0000000e10127981 */ /* 0x000ea8000c1ef900 */
[----:B--2---:R-:W-:Y:S01]  /*35e0*/  CCTL.IVALL ;  /* 0x00000000ff00798f */ /* 0x004fe20002000000 */
[----:B------:R-:W-:Y:S05]  /*35f0*/  YIELD ;  /* 0x0000000000007946 */ /* 0x000fea0003800000 */
[----:B------:R-:W-:-:S13]  /*3600*/  ISETP.NE.AND P0, PT, R18, R21, PT ;  /* 0x000000151200720c */ /* 0x000fda0003f05270 */
[----:B------:R-:W-:Y:S05]  /*3610*/  @P0 BRA `(.L_x_750) ;  /* 0xfffffffc00ec0947 */ /* 0x000fea000383ffff */
.L_x_749:
        /* <DEDUP_REMOVED lines=17> */
.L_x_754:
        /* <DEDUP_REMOVED lines=115> */
.L_x_753:
        /* <DEDUP_REMOVED lines=61> */
.L_x_755:
[----:B------:R-:W-:-:S13]  /*4230*/  ISETP.NE.OR P0, PT, R38, RZ, P0 ;  /* 0x000000ff2600720c */ /* 0x000fda0000705670 */
[----:B------:R-:W-:Y:S05]  /*4240*/  @!P0 BRA `(.L_x_751) ;  /* 0x00000000007c8947 */ /* 0x000fea0003800000 */
.L_x_752:
        /* <DEDUP_REMOVED lines=31> */
.L_x_751:
        /* <DEDUP_REMOVED lines=11> */
.L_x_757:
[----:B------:R-:W-:Y:S05]  /*44f0*/  BSYNC B0 ;  /* 0x0000000000007941 */ /* 0x000fea0003800000 */
.L_x_756:
        /* <DEDUP_REMOVED lines=16> */
.L_x_748:
        /* <DEDUP_REMOVED lines=43> */
.L_x_758:
        /* <DEDUP_REMOVED lines=20> */
.L_x_760:
[----:B------:R-:W-:Y:S05]  /*49f0*/  BSYNC B0 ;  /* 0x0000000000007941 */ /* 0x000fea0003800000 */
.L_x_759:
        /* <DEDUP_REMOVED lines=29> */
.L_x_761:
        /* <DEDUP_REMOVED lines=20> */
.L_x_763:
[----:B------:R-:W-:Y:S05]  /*4d10*/  BSYNC B0 ;  /* 0x0000000000007941 */ /* 0x000fea0003800000 */
.L_x_762:
        /* <DEDUP_REMOVED lines=33> */
.L_x_764:
        /* <DEDUP_REMOVED lines=20> */
.L_x_766:
[----:B------:R-:W-:Y:S05]  /*5070*/  BSYNC B0 ;  /* 0x0000000000007941 */ /* 0x000fea0003800000 */
.L_x_765:
        /* <DEDUP_REMOVED lines=29> */
.L_x_767:
        /* <DEDUP_REMOVED lines=20> */
.L_x_769:
[----:B------:R-:W-:Y:S05]  /*5390*/  BSYNC B0 ;  /* 0x0000000000007941 */ /* 0x000fea0003800000 */
.L_x_768:
        /* <DEDUP_REMOVED lines=41> */
.L_x_770:
        /* <DEDUP_REMOVED lines=20> */
.L_x_772:
[----:B------:R-:W-:Y:S05]  /*5770*/  BSYNC B0 ;  /* 0x0000000000007941 */ /* 0x000fea0003800000 */
.L_x_771:
        /* <DEDUP_REMOVED lines=25> */
.L_x_773:
        /* <DEDUP_REMOVED lines=20> */
.L_x_775:
[----:B------:R-:W-:Y:S05]  /*5a50*/  BSYNC B0 ;  /* 0x0000000000007941 */ /* 0x000fea0003800000 */
.L_x_774:
        /* <DEDUP_REMOVED lines=31> */
.L_x_776:
        /* <DEDUP_REMOVED lines=20> */
.L_x_778:
[----:B------:R-:W-:Y:S05]  /*5d90*/  BSYNC B0 ;  /* 0x0000000000007941 */ /* 0x000fea0003800000 */
.L_x_777:
        /* <DEDUP_REMOVED lines=25> */
.L_x_779:
        /* <DEDUP_REMOVED lines=19> */
.L_x_781:
[----:B------:R-:W-:Y:S05]  /*6060*/  BSYNC B0 ;  /* 0x0000000000007941 */ /* 0x000fea0003800000 */
.L_x_780:
[----:B------:R-:W-:Y:S01]  /*6070*/  ULDC UR11, c[0x0][0x10] ;  /* 0x00000400000b7ab9 */ /* 0x000fe20000000800 */
[----:B------:R-:W-:Y:S02]  /*6080*/  UIADD3 UR4, UR4, 0x1, URZ ;  /* 0x0000000104047890 */ /* 0x000fe4000fffe03f */
[----:B------:R-:W-:-:S04]  /*6090*/  UIADD3 UR6, UR11, UR6, URZ ;  /* 0x000000060b067290 */ /* 0x000fc8000fffe03f */
[----:B------:R-:W-:-:S06]  /*60a0*/  UISETP.GE.AND UP0, UPT, UR6, UR5, UPT ;  /* 0x000000050600728c */ /* 0x000fcc000bf06270 */
[----:B------:R-:W-:-:S13]  /*60b0*/  PLOP3.LUT P0, PT, PT, PT, UP0, 0x80, 0x0 ;  /* 0x000000000000781c */ /* 0x000fda0003f0f008 */
[----:B------:R-:W-:Y:S05]  /*60c0*/  @!P0 BRA `(.L_x_782) ;  /* 0xffffffa000a48947 */ /* 0x000fea000383ffff */
.L_x_731:
        /* <DEDUP_REMOVED lines=19> */
.L_x_784:
[----:B------:R-:W-:Y:S05]  /*6200*/  BSYNC B0 ;  /* 0x0000000000007941 */ /* 0x000fea0003800000 */
.L_x_783:
        /* <DEDUP_REMOVED lines=11> */
.L_x_786:
[----:B------:R-:W2:Y:S04]  /*62c0*/  LDG.E.STRONG.GPU R5, desc[UR14][R2.64] ;  /* 0x0000000e02057981 */ /* 0x000ea8000c1ef900 */
[----:B--2---:R-:W-:Y:S01]  /*62d0*/  CCTL.IVALL ;  /* 0x00000000ff00798f */ /* 0x004fe20002000000 */
[----:B------:R-:W-:Y:S05]  /*62e0*/  YIELD ;  /* 0x0000000000007946 */ /* 0x000fea0003800000 */
[----:B------:R-:W-:-:S13]  /*62f0*/  ISETP.NE.AND P0, PT, R5, R0, PT ;  /* 0x000000000500720c */ /* 0x000fda0003f05270 */
[----:B------:R-:W-:Y:S05]  /*6300*/  @P0 BRA `(.L_x_786) ;  /* 0xfffffffc00ec0947 */ /* 0x000fea000383ffff */
.L_x_785:
        /* <DEDUP_REMOVED lines=24> */
.L_x_787:
        /* <DEDUP_REMOVED lines=25> */
.L_x_788:
        /* <DEDUP_REMOVED lines=14> */
.L_x_5123:


//--------------------- .text._Z35group_norm_nhwc_bwd_one_pass_kernelI11Bf16IOFp16WLi256ELi84ELi672EEv26Group_norm_nhwc_bwd_params --------------------------
	.section	.text._Z35group_norm_nhwc_bwd_one_pass_kernelI11Bf16IOFp16WLi256ELi84ELi672EEv26Group_norm_nhwc_bwd_params,"ax",@progbits
	.align	128
        .global         _Z35group_norm_nhwc_bwd_one_pass_kernelI11Bf16IOFp16WLi256ELi84ELi672EEv26Group_norm_nhwc_bwd_params
        .type           _Z35group_norm_nhwc_bwd_one_pass_kernelI11Bf16IOFp16WLi256ELi84ELi672EEv26Group_norm_nhwc_bwd_params,@function
        .size           _Z35group_norm_nhwc_bwd_one_pass_kernelI11Bf16IOFp16WLi256ELi84ELi672EEv26Group_norm_nhwc_bwd_params,(.L_x_5124 - _Z35group_norm_nhwc_bwd_one_pass_kernelI11Bf16IOFp16WLi256ELi84ELi672EEv26Group_norm_nhwc_bwd_params)
        .other          _Z35group_norm_nhwc_bwd_one_pass_kernelI11Bf16IOFp16WLi256ELi84ELi672EEv26Group_norm_nhwc_bwd_params,@"STO_CUDA_ENTRY STV_DEFAULT"
_Z35group_norm_nhwc_bwd_one_pass_kernelI11Bf16IOFp16WLi256ELi84ELi672EEv26Group_norm_nhwc_bwd_params:
.text._Z35group_norm_nhwc_bwd_one_pass_kernelI11Bf16IOFp16WLi256ELi84ELi672EEv26Group_norm_nhwc_bwd_params:
        /* <DEDUP_REMOVED lines=52> */
.L_x_872:
        /* <DEDUP_REMOVED lines=446> */
[----:B--2---:R-:W-:-:S02]  /*1f20*/  HADD2.F32 R8, -RZ, R8.H0_H0 ;  /* 0x20000008ff087230 */ /* 0x004fc40000004100 */
[----:B---3--:R-:W-:Y:S02]  /*1f30*/  @P0 HADD2.F32 R9, -RZ, R22.H0_H0 ;  /* 0x20000016ff090230 */ /* 0x008fe40000004100 */
[----:B----4-:R-:W-:Y:S02]  /*1f40*/  @P0 HADD2.F32 R10, -RZ, R12.H0_H0 ;  /* 0x2000000cff0a0230 */ /* 0x010fe40000004100 */
[----:B------:R-:W-:-:S07]  /*1f50*/  HADD2.F32 R11, -RZ, R11.H0_H0 ;  /* 0x2000000bff0b7230 */ /* 0x000fce0000004100 */
.L_x_791:
[----:B------:R-:W-:Y:S05]  /*1f60*/  BSYNC B0 ;  /* 0x0000000000007941 */ /* 0x000fea0003800000 */
.L_x_790:
        /* <DEDUP_REMOVED lines=38> */
.L_x_792:
        /* <DEDUP_REMOVED lines=26> */
.L_x_793:
        /* <DEDUP_REMOVED lines=43> */
.L_x_794:
        /* <DEDUP_REMOVED lines=39> */
.L_x_795:
        /* <DEDUP_REMOVED lines=39> */
.L_x_796:
        /* <DEDUP_REMOVED lines=39> */
.L_x_797:
        /* <DEDUP_REMOVED lines=39> */
.L_x_798:
        /* <DEDUP_REMOVED lines=39> */
.L_x_799:
        /* <DEDUP_REMOVED lines=39> */
.L_x_800:
        /* <DEDUP_REMOVED lines=39> */
.L_x_801:
        /* <DEDUP_REMOVED lines=41> */
.L_x_802:
        /* <DEDUP_REMOVED lines=34> */
.L_x_803:
        /* <DEDUP_REMOVED lines=36> */
.L_x_804:
        /* <DEDUP_REMOVED lines=34> */
.L_x_805:
        /* <DEDUP_REMOVED lines=37> */
.L_x_806:
        /* <DEDUP_REMOVED lines=35> */
.L_x_807:
        /* <DEDUP_REMOVED lines=122> */
.L_x_809:
[----:B------:R-:W-:Y:S05]  /*4c60*/  BSYNC B0 ;  /* 0x0000000000007941 */ /* 0x000fea0003800000 */
.L_x_808:
        /* <DEDUP_REMOVED lines=78> */
.L_x_811:
[----:B------:R-:W-:Y:S05]  /*5150*/  BSYNC B0 ;  /* 0x0000000000007941 */ /* 0x000fea0003800000 */
.L_x_810:
        /* <DEDUP_REMOVED lines=21> */
.L_x_813:
[----:B------:R-:W-:Y:S05]  /*52b0*/  BSYNC B0 ;  /* 0x0000000000007941 */ /* 0x000fea0003800000 */
.L_x_812:
        /* <DEDUP_REMOVED lines=45> */
.L_x_816:
[----:B------:R-:W2:Y:S04]  /*5590*/  LDG.E.STRONG.GPU R25, desc[UR14][R22.64] ;  /* 0x0000000e16197981 */ /* 0x000ea8000c1ef900 */
[----:B--2---:R-:W-:Y:S01]  /*55a0*/  CCTL.IVALL ;  /* 0x00000000ff00798f */ /* 0x004fe20002000000 */
[----:B------:R-:W-:Y:S05]  /*55b0*/  YIELD ;  /* 0x0000000000007946 */ /* 0x000fea0003800000 */
[----:B------:R-:W-:-:S13]  /*55c0*/  ISETP.NE.AND P0, PT, R25, R24, PT ;  /* 0x000000181900720c */ /* 0x000fda0003f05270 */
[----:B------:R-:W-:Y:S05]  /*55d0*/  @P0 BRA `(.L_x_816) ;  /* 0xfffffffc00ec0947 */ /* 0x000fea000383ffff */
.L_x_815:
        /* <DEDUP_REMOVED lines=17> */
.L_x_820:
        /* <DEDUP_REMOVED lines=115> */
.L_x_819:
        /* <DEDUP_REMOVED lines=61> */
.L_x_821:
[----:B------:R-:W-:-:S13]  /*61f0*/  ISETP.NE.OR P0, PT, R22, RZ, P0 ;  /* 0x000000ff1600720c */ /* 0x000fda0000705670 */
[----:B------:R-:W-:Y:S05]  /*6200*/  @!P0 BRA `(.L_x_817) ;  /* 0x00000000007c8947 */ /* 0x000fea0003800000 */
.L_x_818:
        /* <DEDUP_REMOVED lines=31> */
.L_x_817:
        /* <DEDUP_REMOVED lines=11> */
.L_x_823:
[----:B------:R-:W-:Y:S05]  /*64b0*/  BSYNC B0 ;  /* 0x0000000000007941 */ /* 0x000fea0003800000 */
.L_x_822:
        /* <DEDUP_REMOVED lines=16> */
.L_x_814:
        /* <DEDUP_REMOVED lines=44> */
.L_x_824:
        /* <DEDUP_REMOVED lines=21> */
.L_x_826:
[----:B------:R-:W-:Y:S05]  /*69d0*/  BSYNC B0 ;  /* 0x0000000000007941 */ /* 0x000fea0003800000 */
.L_x_825:
        /* <DEDUP_REMOVED lines=29> */
.L_x_827:
        /* <DEDUP_REMOVED lines=20> */
.L_x_829:
[----:B------:R-:W-:Y:S05]  /*6cf0*/  BSYNC B0 ;  /* 0x0000000000007941 */ /* 0x000fea0003800000 */
.L_x_828:
        /* <DEDUP_REMOVED lines=41> */
.L_x_830:
        /* <DEDUP_REMOVED lines=20> */
.L_x_832:
[----:B------:R-:W-:Y:S05]  /*70d0*/  BSYNC B0 ;  /* 0x0000000000007941 */ /* 0x000fea0003800000 */
.L_x_831:
        /* <DEDUP_REMOVED lines=25> */
.L_x_833:
        /* <DEDUP_REMOVED lines=20> */
.L_x_835:
[----:B------:R-:W-:Y:S05]  /*73b0*/  BSYNC B0 ;  /* 0x0000000000007941 */ /* 0x000fea0003800000 */
.L_x_834:
        /* <DEDUP_REMOVED lines=31> */
.L_x_836:
        /* <DEDUP_REMOVED lines=20> */
.L_x_838:
[----:B------:R-:W-:Y:S05]  /*76f0*/  BSYNC B0 ;  /* 0x0000000000007941 */ /* 0x000fea0003800000 */
.L_x_837:
        /* <DEDUP_REMOVED lines=29> */
.L_x_839:
        /* <DEDUP_REMOVED lines=20> */
.L_x_841:
[----:B------:R-:W-:Y:S05]  /*7a10*/  BSYNC B0 ;  /* 0x0000000000007941 */ /* 0x000fea0003800000 */
.L_x_840:
        /* <DEDUP_REMOVED lines=34> */
.L_x_842:
        /* <DEDUP_REMOVED lines=20> */
.L_x_844:
[----:B------:R-:W-:Y:S05]  /*7d80*/  BSYNC B0 ;  /* 0x0000000000007941 */ /* 0x000fea0003800000 */
.L_x_843:
        /* <DEDUP_REMOVED lines=34> */
.L_x_845:
        /* <DEDUP_REMOVED lines=20> */
.L_x_847:
[----:B------:R-:W-:Y:S05]  /*80f0*/  BSYNC B0 ;  /* 0x0000000000007941 */ /* 0x000fea0003800000 */
.L_x_846:
        /* <DEDUP_REMOVED lines=34> */
.L_x_848:
        /* <DEDUP_REMOVED lines=20> */
.L_x_850:
[----:B------:R-:W-:Y:S05]  /*8460*/  BSYNC B0 ;  /* 0x0000000000007941 */ /* 0x000fea0003800000 */
.L_x_849:
        /* <DEDUP_REMOVED lines=34> */
.L_x_851:
        /* <DEDUP_REMOVED lines=20> */
.L_x_853:
[----:B------:R-:W-:Y:S05]  /*87d0*/  BSYNC B0 ;  /* 0x0000000000007941 */ /* 0x000fea0003800000 */
.L_x_852:
        /* <DEDUP_REMOVED lines=34> */
.L_x_854:
        /* <DEDUP_REMOVED lines=20> */
.L_x_856:
[----:B------:R-:W-:Y:S05]  /*8b40*/  BSYNC B0 ;  /* 0x0000000000007941 */ /* 0x000fea0003800000 */
.L_x_855:
        /* <DEDUP_REMOVED lines=34> */
.L_x_857:
        /* <DEDUP_REMOVED lines=20> */
.L_x_859:
[----:B------:R-:W-:Y:S05]  /*8eb0*/  BSYNC B0 ;  /* 0x0000000000007941 */ /* 0x000fea0003800000 */
.L_x_858:
        /* <DEDUP_REMOVED lines=33> */
.L_x_860:
        /* <DEDUP_REMOVED lines=20> */
.L_x_862:
[----:B------:R-:W-:Y:S05]  /*9210*/  BSYNC B0 ;  /* 0x0000000000007941 */ /* 0x000fea0003800000 */
.L_x_861:
        /* <DEDUP_REMOVED lines=40> */
.L_x_863:
        /* <DEDUP_REMOVED lines=20> */
.L_x_865:
[----:B------:R-:W-:Y:S05]  /*95e0*/  BSYNC B0 ;  /* 0x0000000000007941 */ /* 0x000fea0003800000 */
.L_x_864:
        /* <DEDUP_REMOVED lines=33> */
.L_x_866:
        /* <DEDUP_REMOVED lines=20> */
.L_x_868:
[----:B------:R-:W-:Y:S05]  /*9940*/  BSYNC B0 ;  /* 0x0000000000007941 */ /* 0x000fea0003800000 */
.L_x_867:
        /* <DEDUP_REMOVED lines=27> */
.L_x_869:
        /* <DEDUP_REMOVED lines=19> */
.L_x_871:
[----:B------:R-:W-:Y:S05]  /*9c30*/  BSYNC B0 ;  /* 0x0000000000007941 */ /* 0x000fea0003800000 */
.L_x_870:
[----:B------:R-:W-:Y:S01]  /*9c40*/  ULDC UR11, c[0x0][0x10] ;  /* 0x00000400000b7ab9 */ /* 0x000fe20000000800 */
[----:B------:R-:W-:Y:S02]  /*9c50*/  UIADD3 UR4, UR4, 0x1, URZ ;  /* 0x0000000104047890 */ /* 0x000fe4000fffe03f */
[----:B------:R-:W-:-:S04]  /*9c60*/  UIADD3 UR6, UR11, UR6, URZ ;  /* 0x000000060b067290 */ /* 0x000fc8000fffe03f */
[----:B------:R-:W-:-:S06]  /*9c70*/  UISETP.GE.AND UP0, UPT, UR6, UR5, UPT ;  /* 0x000000050600728c */ /* 0x000fcc000bf06270 */
[----:B------:R-:W-:-:S13]  /*9c80*/  PLOP3.LUT P0, PT, PT, PT, UP0, 0x80, 0x0 ;  /* 0x000000000000781c */ /* 0x000fda0003f0f008 */
[----:B------:R-:W-:Y:S05]  /*9c90*/  @!P0 BRA `(.L_x_872) ;  /* 0xffffff6400a88947 */ /* 0x000fea000383ffff */
.L_x_789:
        /* <DEDUP_REMOVED lines=19> */
.L_x_874:
[----:B------:R-:W-:Y:S05]  /*9dd0*/  BSYNC B0 ;  /* 0x0000000000007941 */ /* 0x000fea0003800000 */
.L_x_873:
        /* <DEDUP_REMOVED lines=11> */
.L_x_876:
[----:B------:R-:W2:Y:S04]  /*9e90*/  LDG.E.STRONG.GPU R5, desc[UR14][R2.64] ;  /* 0x0000000e02057981 */ /* 0x000ea8000c1ef900 */
[----:B--2---:R-:W-:Y:S01]  /*9ea0*/  CCTL.IVALL ;  /* 0x00000000ff00798f */ /* 0x004fe20002000000 */
[----:B------:R-:W-:Y:S05]  /*9eb0*/  YIELD ;  /* 0x0000000000007946 */ /* 0x000fea0003800000 */
[----:B------:R-:W-:-:S13]  /*9ec0*/  ISETP.NE.AND P0, PT, R5, R4, PT ;  /* 0x000000040500720c */ /* 0x000fda0003f05270 */
[----:B------:R-:W-:Y:S05]  /*9ed0*/  @P0 BRA `(.L_x_876) ;  /* 0xfffffffc00ec0947 */ /* 0x000fea000383ffff */
.L_x_875:
        /* <DEDUP_REMOVED lines=25> */
.L_x_877:
        /* <DEDUP_REMOVED lines=17> */
[----:B---3--:R-:W-:Y:S01]  /*a180*/  F2FP.F16.F32.PACK_AB R19, R9, R2 ;  /* 0x000000020913723e */ /* 0x008fe200000000ff */
[----:B0-----:R-:W-:-:S04]  /*a190*/  IMAD.WIDE R2, R5, 0x2, R14 ;  /* 0x0000000205027825 */ /* 0x001fc800078e020e */
[----:B-1----:R-:W-:Y:S01]  /*a1a0*/  IMAD.WIDE R4, R5, 0x2, R16 ;  /* 0x0000000205047825 */ /* 0x002fe200078e0210 */
[----:B----4-:R-:W-:Y:S01]  /*a1b0*/  F2FP.F16.F32.PACK_AB R21, R13, R10 ;  /* 0x0000000a0d15723e */ /* 0x010fe200000000ff */
[----:B------:R2:W-:Y:S04]  /*a1c0*/  STG.E desc[UR14][R2.64], R19 ;  /* 0x0000001302007986 */ /* 0x0005e8000c10190e */
[----:B------:R2:W-:Y:S01]  /*a1d0*/  STG.E desc[UR14][R4.64], R21 ;  /* 0x0000001504007986 */ /* 0x0005e2000c10190e */
[----:B------:R-:W-:Y:S05]  /*a1e0*/  @P0 BRA `(.L_x_877) ;  /* 0xfffffffc00a00947 */ /* 0x000fea000383ffff */
[----:B------:R-:W-:Y:S05]  /*a1f0*/  EXIT ;  /* 0x000000000000794d */ /* 0x000fea0003800000 */
.L_x_878:
        /* <DEDUP_REMOVED lines=16> */
.L_x_5124:


//--------------------- .text._Z35group_norm_nhwc_bwd_one_pass_kernelI11Bf16IOFp16WLi512ELi84ELi672EEv26Group_norm_nhwc_bwd_params --------------------------
	.section	.text._Z35group_norm_nhwc_bwd_one_pass_kernelI11Bf16IOFp16WLi512ELi84ELi672EEv26Group_norm_nhwc_bwd_params,"ax",@progbits
	.align	128
        .global         _Z35group_norm_nhwc_bwd_one_pass_kernelI11Bf16IOFp16WLi512ELi84ELi672EEv26Group_norm_nhwc_bwd_params
        .type           _Z35group_norm_nhwc_bwd_one_pass_kernelI11Bf16IOFp16WLi512ELi84ELi672EEv26Group_norm_nhwc_bwd_params,@function
        .size           _Z35group_norm_nhwc_bwd_one_pass_kernelI11Bf16IOFp16WLi512ELi84ELi672EEv26Group_norm_nhwc_bwd_params,(.L_x_5125 - _Z35group_norm_nhwc_bwd_one_pass_kernelI11Bf16IOFp16WLi512ELi84ELi672EEv26Group_norm_nhwc_bwd_params)
        .other          _Z35group_norm_nhwc_bwd_one_pass_kernelI11Bf16IOFp16WLi512ELi84ELi672EEv26Group_norm_nhwc_bwd_params,@"STO_CUDA_ENTRY STV_DEFAULT"
_Z35group_norm_nhwc_bwd_one_pass_kernelI11Bf16IOFp16WLi512ELi84ELi672EEv26Group_norm_nhwc_bwd_params:
.text._Z35group_norm_nhwc_bwd_one_pass_kernelI11Bf16IOFp16WLi512ELi84ELi672EEv26Group_norm_nhwc_bwd_params:
        /* <DEDUP_REMOVED lines=73> */
.L_x_1026:
        /* <DEDUP_REMOVED lines=921> */
[----:B--2---:R-:W-:Y:S02]  /*3e20*/  @P0 HADD2.F32 R14, -RZ, R10.H0_H0 ;  /* 0x2000000aff0e0230 */ /* 0x004fe40000004100 */
[----:B---3--:R-:W-:Y:S02]  /*3e30*/  @P0 HADD2.F32 R15, -RZ, R11.H0_H0 ;  /* 0x2000000bff0f0230 */ /* 0x008fe40000004100 */
[----:B----4-:R-:W-:Y:S02]  /*3e40*/  HADD2.F32 R3, -RZ, R3.H0_H0 ;  /* 0x20000003ff037230 */ /* 0x010fe40000004100 */
[----:B------:R-:W-:-:S07]  /*3e50*/  HADD2.F32 R16, -RZ, R8.H0_H0 ;  /* 0x20000008ff107230 */ /* 0x000fce0000004100 */
.L_x_881:
[----:B------:R-:W-:Y:S05]  /*3e60*/  BSYNC B0 ;  /* 0x0000000000007941 */ /* 0x000fea0003800000 */
.L_x_880:
        /* <DEDUP_REMOVED lines=41> */
.L_x_882:
        /* <DEDUP_REMOVED lines=26> */
.L_x_883:
        /* <DEDUP_REMOVED lines=45> */
.L_x_884:
        /* <DEDUP_REMOVED lines=41> */
.L_x_885:
        /* <DEDUP_REMOVED lines=41> */
.L_x_886:
        /* <DEDUP_REMOVED lines=41> */
.L_x_887:
        /* <DEDUP_REMOVED lines=41> */
.L_x_888:
        /* <DEDUP_REMOVED lines=41> */
.L_x_889:
        /* <DEDUP_REMOVED lines=41> */
.L_x_890:
        /* <DEDUP_REMOVED lines=41> */
.L_x_891:
        /* <DEDUP_REMOVED lines=41> */
.L_x_892:
        /* <DEDUP_REMOVED lines=39> */
.L_x_893:
        /* <DEDUP_REMOVED lines=41> */
.L_x_894:
        /* <DEDUP_REMOVED lines=41> */
.L_x_895:
        /* <DEDUP_REMOVED lines=41> */
.L_x_896:
        /* <DEDUP_REMOVED lines=41> */
.L_x_897:
        /* <DEDUP_REMOVED lines=41> */
.L_x_898:
        /* <DEDUP_REMOVED lines=41> */
.L_x_899:
        /* <DEDUP_REMOVED lines=41> */
.L_x_900:
        /* <DEDUP_REMOVED lines=41> */
.L_x_901:
        /* <DEDUP_REMOVED lines=41> */
.L_x_902:
        /* <DEDUP_REMOVED lines=41> */
.L_x_903:
        /* <DEDUP_REMOVED lines=41> */
.L_x_904:
        /* <DEDUP_REMOVED lines=47> */
.L_x_905:
        /* <DEDUP_REMOVED lines=39> */
.L_x_906:
        /* <DEDUP_REMOVED lines=41> */
.L_x_907:
        /* <DEDUP_REMOVED lines=37> */
.L_x_908:
        /* <DEDUP_REMOVED lines=41> */
.L_x_909:
        /* <DEDUP_REMOVED lines=38> */
.L_x_910:
        /* <DEDUP_REMOVED lines=50> */
.L_x_911:
        /* <DEDUP_REMOVED lines=41> */
.L_x_912:
        /* <DEDUP_REMOVED lines=49> */
.L_x_913:
        /* <DEDUP_REMOVED lines=195> */
.L_x_915:
[----:B------:R-:W-:Y:S05]  /*9cb0*/  BSYNC B0 ;  /* 0x0000000000007941 */ /* 0x000fea0003800000 */
.L_x_914:
        /* <DEDUP_REMOVED lines=78> */
.L_x_917:
[----:B------:R-:W-:Y:S05]  /*a1a0*/  BSYNC B0 ;  /* 0x0000000000007941 */ /* 0x000fea0003800000 */
.L_x_916:
        /* <DEDUP_REMOVED lines=16> */
.L_x_919:
[----:B------:R-:W-:Y:S05]  /*a2b0*/  BSYNC B0 ;  /* 0x0000000000007941 */ /* 0x000fea0003800000 */
.L_x_918:
        /* <DEDUP_REMOVED lines=159> */
.L_x_922:
[----:B------:R-:W-:Y:S02]  /*acb0*/  MOV R10, UR20 ;  /* 0x00000014000a7c02 */ /* 0x000fe40008000f00 */
[----:B------:R-:W-:-:S05]  /*acc0*/  MOV R11, UR21 ;  /* 0x00000015000b7c02 */ /* 0x000fca0008000f00 */
[----:B------:R-:W2:Y:S04]  /*acd0*/  LDG.E.STRONG.GPU R10, desc[UR22][R10.64] ;  /* 0x000000160a0a7981 */ /* 0x000ea8000c1ef900 */
[----:B--2---:R-:W-:Y:S01]  /*ace0*/  CCTL.IVALL ;  /* 0x00000000ff00798f */ /* 0x004fe20002000000 */
[----:B------:R-:W-:Y:S05]  /*acf0*/  YIELD ;  /* 0x0000000000007946 */ /* 0x000fea0003800000 */
[----:B------:R-:W-:-:S13]  /*ad00*/  ISETP.NE.AND P0, PT, R10, R9, PT ;  /* 0x000000090a00720c */ /* 0x000fda0003f05270 */
[----:B------:R-:W-:Y:S05]  /*ad10*/  @P0 BRA `(.L_x_922) ;  /* 0xfffffffc00e40947 */ /* 0x000fea000383ffff */
.L_x_921:
        /* <DEDUP_REMOVED lines=19> */
.L_x_926:
        /* <DEDUP_REMOVED lines=165> */
.L_x_925:
        /* <DEDUP_REMOVED lines=87> */
.L_x_927:
[----:B------:R-:W-:-:S13]  /*be10*/  ISETP.NE.OR P0, PT, RZ, UR17, P0 ;  /* 0x00000011ff007c0c */ /* 0x000fda0008705670 */
[----:B------:R-:W-:Y:S05]  /*be20*/  @!P0 BRA `(.L_x_923) ;  /* 0x0000000000b08947 */ /* 0x000fea0003800000 */
.L_x_924:
        /* <DEDUP_REMOVED lines=44> */
.L_x_923:
        /* <DEDUP_REMOVED lines=14> */
.L_x_929:
[----:B------:R-:W-:Y:S05]  /*c1d0*/  BSYNC B0 ;  /* 0x0000000000007941 */ /* 0x000fea0003800000 */
.L_x_928:
        /* <DEDUP_REMOVED lines=25> */
.L_x_920:
        /* <DEDUP_REMOVED lines=41> */
.L_x_930:
        /* <DEDUP_REMOVED lines=23> */
.L_x_932:
[----:B------:R-:W-:Y:S05]  /*c770*/  BSYNC B0 ;  /* 0x0000000000007941 */ /* 0x000fea0003800000 */
.L_x_931:
        /* <DEDUP_REMOVED lines=36> */
.L_x_933:
        /* <DEDUP_REMOVED lines=22> */
.L_x_935:
[----:B------:R-:W-:Y:S05]  /*cb20*/  BSYNC B0 ;  /* 0x0000000000007941 */ /* 0x000fea0003800000 */
.L_x_934:
        /* <DEDUP_REMOVED lines=37> */
.L_x_936:
        /* <DEDUP_REMOVED lines=22> */
.L_x_938:
[----:B------:R-:W-:Y:S05]  /*cee0*/  BSYNC B0 ;  /* 0x0000000000007941 */ /* 0x000fea0003800000 */
.L_x_937:
        /* <DEDUP_REMOVED lines=39> */
.L_x_939:
        /* <DEDUP_REMOVED lines=22> */
.L_x_941:
[----:B------:R-:W-:Y:S05]  /*d2c0*/  BSYNC B0 ;  /* 0x0000000000007941 */ /* 0x000fea0003800000 */
.L_x_940:
        /* <DEDUP_REMOVED lines=50> */
.L_x_942:
        /* <DEDUP_REMOVED lines=22> */
.L_x_944:
[----:B------:R-:W-:Y:S05]  /*d750*/  BSYNC B0 ;  /* 0x0000000000007941 */ /* 0x000fea0003800000 */
.L_x_943:
        /* <DEDUP_REMOVED lines=27> */
.L_x_945:
        /* <DEDUP_REMOVED lines=22> */
.L_x_947:
[----:B------:R-:W-:Y:S05]  /*da70*/  BSYNC B0 ;  /* 0x0000000000007941 */ /* 0x000fea0003800000 */
.L_x_946:
        /* <DEDUP_REMOVED lines=37> */
.L_x_948:
        /* <DEDUP_REMOVED lines=22> */
.L_x_950:
[----:B------:R-:W-:Y:S05]  /*de30*/  BSYNC B0 ;  /* 0x0000000000007941 */ /* 0x000fea0003800000 */
.L_x_949:
        /* <DEDUP_REMOVED lines=34> */
.L_x_951:
        /* <DEDUP_REMOVED lines=22> */
.L_x_953:
[----:B------:R-:W-:Y:S05]  /*e1c0*/  BSYNC B0 ;  /* 0x0000000000007941 */ /* 0x000fea0003800000 */
.L_x_952:
        /* <DEDUP_REMOVED lines=50> */
.L_x_954:
        /* <DEDUP_REMOVED lines=22> */
.L_x_956:
[----:B------:R-:W-:Y:S05]  /*e650*/  BSYNC B0 ;  /* 0x0000000000007941 */ /* 0x000fea0003800000 */
.L_x_955:
        /* <DEDUP_REMOVED lines=27> */
.L_x_957:
        /* <DEDUP_REMOVED lines=22> */
.L_x_959:
[----:B------:R-:W-:Y:S05]  /*e970*/  BSYNC B0 ;  /* 0x0000000000007941 */ /* 0x000fea0003800000 */
.L_x_958:
        /* <DEDUP_REMOVED lines=36> */
.L_x_960:
        /* <DEDUP_REMOVED lines=22> */
.L_x_962:
[----:B------:R-:W-:Y:S05]  /*ed20*/  BSYNC B0 ;  /* 0x0000000000007941 */ /* 0x000fea0003800000 */
.L_x_961:
        /* <DEDUP_REMOVED lines=31> */
.L_x_963:
        /* <DEDUP_REMOVED lines=22> */
.L_x_965:
[----:B------:R-:W-:Y:S05]  /*f080*/  BSYNC B0 ;  /* 0x0000000000007941 */ /* 0x000fea0003800000 */
.L_x_964:
        /* <DEDUP_REMOVED lines=36> */
.L_x_966:
        /* <DEDUP_REMOVED lines=22> */
.L_x_968:
[----:B------:R-:W-:Y:S05]  /*f430*/  BSYNC B0 ;  /* 0x0000000000007941 */ /* 0x000fea0003800000 */
.L_x_967:
        /* <DEDUP_REMOVED lines=36> */
.L_x_969:
        /* <DEDUP_REMOVED lines=22> */
.L_x_971:
[----:B------:R-:W-:Y:S05]  /*f7e0*/  BSYNC B0 ;  /* 0x0000000000007941 */ /* 0x000fea0003800000 */
.L_x_970:
        /* <DEDUP_REMOVED lines=36> */
.L_x_972:
        /* <DEDUP_REMOVED lines=22> */
.L_x_974:
[----:B------:R-:W-:Y:S05]  /*fb90*/  BSYNC B0 ;  /* 0x0000000000007941 */ /* 0x000fea0003800000 */
.L_x_973:
        /* <DEDUP_REMOVED lines=36> */
.L_x_975:
        /* <DEDUP_REMOVED lines=22> */
.L_x_977:
[----:B------:R-:W-:Y:S05]  /*ff40*/  BSYNC B0 ;  /* 0x0000000000007941 */ /* 0x000fea0003800000 */
.L_x_976:
        /* <DEDUP_REMOVED lines=36> */
.L_x_978:
        /* <DEDUP_REMOVED lines=22> */
.L_x_980:
[----:B------:R-:W-:Y:S05]  /*102f0*/  BSYNC B0 ;  /* 0x0000000000007941 */ /* 0x000fea0003800000 */
.L_x_979:
        /* <DEDUP_REMOVED lines=36> */
.L_x_981:
        /* <DEDUP_REMOVED lines=22> */
.L_x_983:
[----:B------:R-:W-:Y:S05]  /*106a0*/  BSYNC B0 ;  /* 0x0000000000007941 */ /* 0x000fea0003800000 */
.L_x_982:
        /* <DEDUP_REMOVED lines=36> */
.L_x_984:
        /* <DEDUP_REMOVED lines=22> */
.L_x_986:
[----:B------:R-:W-:Y:S05]  /*10a50*/  BSYNC B0 ;  /* 0x0000000000007941 */ /* 0x000fea0003800000 */
.L_x_985:
        /* <DEDUP_REMOVED lines=36> */
.L_x_987:
        /* <DEDUP_REMOVED lines=22> */
.L_x_989:
[----:B------:R-:W-:Y:S05]  /*10e00*/  BSYNC B0 ;  /* 0x0000000000007941 */ /* 0x000fea0003800000 */
.L_x_988:
        /* <DEDUP_REMOVED lines=36> */
.L_x_990:
        /* <DEDUP_REMOVED lines=22> */
.L_x_992:
[----:B------:R-:W-:Y:S05]  /*111b0*/  BSYNC B0 ;  /* 0x0000000000007941 */ /* 0x000fea0003800000 */
.L_x_991:
        /* <DEDUP_REMOVED lines=36> */
.L_x_993:
        /* <DEDUP_REMOVED lines=22> */
.L_x_995:
[----:B------:R-:W-:Y:S05]  /*11560*/  BSYNC B0 ;  /* 0x0000000000007941 */ /* 0x000fea0003800000 */
.L_x_994:
        /* <DEDUP_REMOVED lines=36> */
.L_x_996:
        /* <DEDUP_REMOVED lines=22> */
.L_x_998:
[----:B------:R-:W-:Y:S05]  /*11910*/  BSYNC B0 ;  /* 0x0000000000007941 */ /* 0x000fea0003800000 */
.L_x_997:
        /* <DEDUP_REMOVED lines=36> */
.L_x_999:
        /* <DEDUP_REMOVED lines=22> */
.L_x_1001:
[----:B------:R-:W-:Y:S05]  /*11cc0*/  BSYNC B0 ;  /* 0x0000000000007941 */ /* 0x000fea0003800000 */
.L_x_1000:
        /* <DEDUP_REMOVED lines=36> */
.L_x_1002:
        /* <DEDUP_REMOVED lines=22> */
.L_x_1004:
[----:B------:R-:W-:Y:S05]  /*12070*/  BSYNC B0 ;  /* 0x0000000000007941 */ /* 0x000fea0003800000 */
.L_x_1003:
        /* <DEDUP_REMOVED lines=36> */
.L_x_1005:
        /* <DEDUP_REMOVED lines=22> */
.L_x_1007:
[----:B------:R-:W-:Y:S05]  /*12420*/  BSYNC B0 ;  /* 0x0000000000007941 */ /* 0x000fea0003800000 */
.L_x_1006:
        /* <DEDUP_REMOVED lines=36> */
.L_x_1008:
        /* <DEDUP_REMOVED lines=22> */
.L_x_1010:
[----:B------:R-:W-:Y:S05]  /*127d0*/  BSYNC B0 ;  /* 0x0000000000007941 */ /* 0x000fea0003800000 */
.L_x_1009:
        /* <DEDUP_REMOVED lines=36> */
.L_x_1011:
        /* <DEDUP_REMOVED lines=22> */
.L_x_1013:
[----:B------:R-:W-:Y:S05]  /*12b80*/  BSYNC B0 ;  /* 0x0000000000007941 */ /* 0x000fea0003800000 */
.L_x_1012:
        /* <DEDUP_REMOVED lines=36> */
.L_x_1014:
        /* <DEDUP_REMOVED lines=22> */
.L_x_1016:
[----:B------:R-:W-:Y:S05]  /*12f30*/  BSYNC B0 ;  /* 0x0000000000007941 */ /* 0x000fea0003800000 */
.L_x_1015:
        /* <DEDUP_REMOVED lines=41> */
.L_x_1017:
        /* <DEDUP_REMOVED lines=22> */
.L_x_1019:
[----:B------:R-:W-:Y:S05]  /*13330*/  BSYNC B0 ;  /* 0x0000000000007941 */ /* 0x000fea0003800000 */
.L_x_1018:
        /* <DEDUP_REMOVED lines=36> */
.L_x_1020:
        /* <DEDUP_REMOVED lines=22> */
.L_x_1022:
[----:B------:R-:W-:Y:S05]  /*136e0*/  BSYNC B0 ;  /* 0x0000000000007941 */ /* 0x000fea0003800000 */
.L_x_1021:
        /* <DEDUP_REMOVED lines=28> */
.L_x_1023:
        /* <DEDUP_REMOVED lines=21> */
.L_x_1025:
[----:B------:R-:W-:Y:S05]  /*13a00*/  BSYNC B0 ;  /* 0x0000000000007941 */ /* 0x000fea0003800000 */
.L_x_1024:
[----:B------:R-:W-:Y:S01]  /*13a10*/  ULDC UR5, c[0x0][0x10] ;  /* 0x0000040000057ab9 */ /* 0x000fe20000000800 */
[----:B------:R-:W-:Y:S02]  /*13a20*/  UIADD3 UR4, UR4, 0x1, URZ ;  /* 0x0000000104047890 */ /* 0x000fe4000fffe03f */
[----:B------:R-:W-:-:S04]  /*13a30*/  UIADD3 UR9, UR5, UR9, URZ ;  /* 0x0000000905097290 */ /* 0x000fc8000fffe03f */
[----:B------:R-:W-:-:S06]  /*13a40*/  UISETP.GE.AND UP0, UPT, UR9, UR8, UPT ;  /* 0x000000080900728c */ /* 0x000fcc000bf06270 */
[----:B------:R-:W-:-:S13]  /*13a50*/  PLOP3.LUT P0, PT, PT, PT, UP0, 0x80, 0x0 ;  /* 0x000000000000781c */ /* 0x000fda0003f0f008 */
[----:B------:R-:W-:Y:S05]  /*13a60*/  @!P0 BRA `(.L_x_1026) ;  /* 0xfffffec800888947 */ /* 0x000fea000383ffff */
.L_x_879:
        /* <DEDUP_REMOVED lines=19> */
.L_x_1028:
[----:B------:R-:W-:Y:S05]  /*13ba0*/  BSYNC B0 ;  /* 0x0000000000007941 */ /* 0x000fea0003800000 */
.L_x_1027:
        /* <DEDUP_REMOVED lines=11> */
.L_x_1030:
[----:B------:R-:W2:Y:S04]  /*13c60*/  LDG.E.STRONG.GPU R5, desc[UR22][R2.64] ;  /* 0x0000001602057981 */ /* 0x000ea8000c1ef900 */
[----:B--2---:R-:W-:Y:S01]  /*13c70*/  CCTL.IVALL ;  /* 0x00000000ff00798f */ /* 0x004fe20002000000 */
[----:B------:R-:W-:Y:S05]  /*13c80*/  YIELD ;  /* 0x0000000000007946 */ /* 0x000fea0003800000 */
[----:B------:R-:W-:-:S13]  /*13c90*/  ISETP.NE.AND P0, PT, R5, R4, PT ;  /* 0x000000040500720c */ /* 0x000fda0003f05270 */
[----:B------:R-:W-:Y:S05]  /*13ca0*/  @P0 BRA `(.L_x_1030) ;  /* 0xfffffffc00ec0947 */ /* 0x000fea000383ffff */
.L_x_1029:
        /* <DEDUP_REMOVED lines=24> */
.L_x_1031:
        /* <DEDUP_REMOVED lines=19> */
[----:B--2---:R-:W-:Y:S02]  /*13f60*/  F2FP.F16.F32.PACK_AB R29, R13, R14 ;  /* 0x0000000e0d1d723e */ /* 0x004fe400000000ff */
[----:B----4-:R-:W-:-:S03]  /*13f70*/  F2FP.F16.F32.PACK_AB R18, R9, R10 ;  /* 0x0000000a0912723e */ /* 0x010fc600000000ff */
[----:B------:R2:W-:Y:S04]  /*13f80*/  STG.E desc[UR22][R20.64], R29 ;  /* 0x0000001d14007986 */ /* 0x0005e8000c101916 */
[----:B------:R2:W-:Y:S02]  /*13f90*/  STG.E desc[UR22][R26.64], R18 ;  /* 0x000000121a007986 */ /* 0x0005e4000c101916 */
[----:B------:R-:W-:Y:S05]  /*13fa0*/  @P0 BRA `(.L_x_1031) ;  /* 0xfffffffc00a00947 */ /* 0x000fea000383ffff */
[----:B------:R-:W-:Y:S05]  /*13fb0*/  EXIT ;  /* 0x000000000000794d */ /* 0x000fea0003800000 */
.L_x_1032:
        /* <DEDUP_REMOVED lines=12> */
.L_x_5125:


//--------------------- .text._Z35group_norm_nhwc_bwd_one_pass_kernelI11Fp16IOFp32WLi64ELi84ELi672EEv26Group_norm_nhwc_bwd_params --------------------------
	.section	.text._Z35group_norm_nhwc_bwd_one_pass_kernelI11Fp16IOFp32WLi64ELi84ELi672EEv26Group_norm_nhwc_bwd_params,"ax",@progbits
	.align	128
        .global         _Z35group_norm_nhwc_bwd_one_pass_kernelI11Fp16IOFp32WLi64ELi84ELi672EEv26Group_norm_nhwc_bwd_params
        .type           _Z35group_norm_nhwc_bwd_one_pass_kernelI11Fp16IOFp32WLi64ELi84ELi672EEv26Group_norm_nhwc_bwd_params,@function
        .size           _Z35group_norm_nhwc_bwd_one_pass_kernelI11Fp16IOFp32WLi64ELi84ELi672EEv26Group_norm_nhwc_bwd_params,(.L_x_5126 - _Z35group_norm_nhwc_bwd_one_pass_kernelI11Fp16IOFp32WLi64ELi84ELi672EEv26Group_norm_nhwc_bwd_params)
        .other          _Z35group_norm_nhwc_bwd_one_pass_kernelI11Fp16IOFp32WLi64ELi84ELi672EEv26Group_norm_nhwc_bwd_params,@"STO_CUDA_ENTRY STV_DEFAULT"
_Z35group_norm_nhwc_bwd_one_pass_kernelI11Fp16IOFp32WLi64ELi84ELi672EEv26Group_norm_nhwc_bwd_params:
.text._Z35group_norm_nhwc_bwd_one_pass_kernelI11Fp16IOFp32WLi64ELi84ELi672EEv26Group_norm_nhwc_bwd_params:
        /* <DEDUP_REMOVED lines=13> */
[----:B------:R-:W-:Y:S01]  /*00d0*/  ULDC.64 UR12, c[0x0][0x288] ;  /* 0x0000a200000c7ab9 */ /* 0x000fe20000000a00 */
[----:B------:R-:W-:Y:S01]  /*00e0*/  UMOV UR4, 0x400 ;  /* 0x0000040000047882 */ /* 0x000fe20000000000 */
[----:B------:R-:W-:Y:S02]  /*00f0*/  UIMAD.WIDE.U32 UR8, UR12, 0x3, URZ ;  /* 0x000000030c0878a5 */ /* 0x000fe4000f8e003f */
        /* <DEDUP_REMOVED lines=9> */
[----:B------:R-:W-:Y:S01]  /*0190*/  ULDC.64 UR18, c[0x0][0x290] ;  /* 0x0000a40000127ab9 */ /* 0x000fe20000000a00 */
[----:B------:R-:W-:Y:S02]  /*01a0*/  ULEA.HI UR8, UP0, UR10, UR8, URZ, 0x1 ;  /* 0x000000080a087291 */ /* 0x000fe4000f81083f */
[----:B------:R-:W-:Y:S01]  /*01b0*/  USHF.R.S32.HI UR9, URZ, 0x1, UR12 ;  /* 0x000000013f097899 */ /* 0x000fe2000801140c */
[----:B------:R-:W-:Y:S01]  /*01c0*/  SHF.L.U32 R35, R35, 0x1, RZ ;  /* 0x0000000123237819 */ /* 0x000fe200000006ff */
[----:B------:R-:W-:-:S04]  /*01d0*/  UIADD3.X UR10, URZ, UR10, URZ, UP0, !UPT ;  /* 0x0000000a3f0a7290 */ /* 0x000fc800087fe43f */
[----:B------:R-:W-:Y:S02]  /*01e0*/  USHF.R.S64 UR8, UR8, 0x1, UR10 ;  /* 0x0000000108087899 */ /* 0x000fe4000800100a */
[----:B------:R-:W-:Y:S01]  /*01f0*/  USHF.R.S32.HI UR10, URZ, 0x1, UR10 ;  /* 0x000000013f0a7899 */ /* 0x000fe2000801140a */
[----:B0-----:R-:W-:Y:S01]  /*0200*/  IMAD R25, R0, UR16, R3 ;  /* 0x0000001000197c24 */ /* 0x001fe2000f8e0203 */
[----:B------:R-:W-:Y:S02]  /*0210*/  SHF.R.S32.HI R3, RZ, 0x1f, R24 ;  /* 0x0000001fff037819 */ /* 0x000fe40000011418 */
[----:B------:R-:W-:Y:S02]  /*0220*/  USHF.L.U64.HI UR10, UR8, 0x2, UR10 ;  /* 0x00000002080a7899 */ /* 0x000fe4000801020a */
[----:B------:R-:W-:Y:S02]  /*0230*/  LEA.HI R3, R3, R24, RZ, 0x5 ;  /* 0x0000001803037211 */ /* 0x000fe400078f28ff */
[C---:B------:R-:W-:Y:S01]  /*0240*/  ISETP.GE.U32.AND P1, PT, R25.reuse, UR18, PT ;  /* 0x0000001219007c0c */ /* 0x040fe2000bf26070 */
[----:B-1----:R-:W-:Y:S01]  /*0250*/  ULEA UR4, UR7, UR4, 0x18 ;  /* 0x0000000407047291 */ /* 0x002fe2000f8ec03f */
[----:B------:R-:W-:Y:S01]  /*0260*/  SHF.R.S32.HI R3, RZ, 0x5, R3 ;  /* 0x00000005ff037819 */ /* 0x000fe20000011403 */
[----:B------:R-:W-:Y:S01]  /*0270*/  USHF.R.S64 UR7, UR11, 0x1, UR12 ;  /* 0x000000010b077899 */ /* 0x000fe2000800100c */
[----:B------:R-:W-:Y:S01]  /*0280*/  SHF.R.S32.HI R2, RZ, 0x1f, R25 ;  /* 0x0000001fff027819 */ /* 0x000fe20000011419 */
[----:B------:R-:W-:Y:S01]  /*0290*/  ULDC.U8 UR18, c[0x0][0x2a4] ;  /* 0x0000a90000127ab9 */ /* 0x000fe20000000000 */
[----:B------:R-:W-:Y:S01]  /*02a0*/  IADD3 R37, R25, 0x10, RZ ;  /* 0x0000001019257810 */ /* 0x000fe20007ffe0ff */
[----:B------:R-:W-:Y:S01]  /*02b0*/  USHF.L.U64.HI UR9, UR7, 0x2, UR9 ;  /* 0x0000000207097899 */ /* 0x000fe20008010209 */
[----:B------:R-:W-:Y:S01]  /*02c0*/  LEA R0, R3, UR4, 0x3 ;  /* 0x0000000403007c11 */ /* 0x000fe2000f8e18ff */
[----:B------:R-:W-:Y:S01]  /*02d0*/  UMOV UR4, URZ ;  /* 0x0000003f00047c82 */ /* 0x000fe20008000000 */
[----:B------:R-:W-:-:S02]  /*02e0*/  ISETP.GE.AND.EX P1, PT, R2, UR19, PT, P1 ;  /* 0x0000001302007c0c */ /* 0x000fc4000bf26310 */
[C---:B------:R-:W-:Y:S01]  /*02f0*/  IADD3 R36, R25.reuse, 0x20, RZ ;  /* 0x0000002019247810 */ /* 0x040fe20007ffe0ff */
[----:B------:R0:W-:Y:S01]  /*0300*/  STL [R1], R0 ;  /* 0x0000000001007387 */ /* 0x0001e20000100800 */
[----:B------:R-:W-:Y:S02]  /*0310*/  ISETP.LT.U32.AND P1, PT, R24, 0x2a0, !P1 ;  /* 0x000002a01800780c */ /* 0x000fe40004f21070 */
[----:B0-----:R-:W-:-:S11]  /*0320*/  IADD3 R0, R25, 0x30, RZ ;  /* 0x0000003019007810 */ /* 0x001fd60007ffe0ff */
.L_x_1068:
[----:B0-----:R-:W0:Y:S01]  /*0330*/  LDC R6, c[0x0][0x2a0] ;  /* 0x0000a800ff067b82 */ /* 0x001e220000000800 */
[----:B------:R-:W-:Y:S01]  /*0340*/  ISETP.LE.AND P2, PT, RZ, UR6, PT ;  /* 0x00000006ff007c0c */ /* 0x000fe2000bf43270 */
[----:B------:R-:W-:Y:S01]  /*0350*/  ULDC.64 UR12, c[0x0][0x248] ;  /* 0x00009200000c7ab9 */ /* 0x000fe20000000a00 */
[----:B------:R-:W-:Y:S01]  /*0360*/  ULDC.64 UR22, c[0x0][0x290] ;  /* 0x0000a40000167ab9 */ /* 0x000fe20000000a00 */
[----:B------:R-:W-:Y:S01]  /*0370*/  UIMAD.WIDE UR12, UR6, 0x8, UR12 ;  /* 0x00000008060c78a5 */ /* 0x000fe2000f8e020c */
[----:B------:R-:W-:Y:S01]  /*0380*/  SHF.R.S32.HI R18, RZ, 0x1f, R37 ;  /* 0x0000001fff127819 */ /* 0x000fe20000011425 */
[----:B------:R-:W-:Y:S01]  /*0390*/  ULDC.64 UR20, c[0x0][0x298] ;  /* 0x0000a60000147ab9 */ /* 0x000fe20000000a00 */
[----:B------:R-:W-:Y:S01]  /*03a0*/  SHF.R.S32.HI R28, RZ, 0x1f, R36 ;  /* 0x0000001fff1c7819 */ /* 0x000fe20000011424 */
[----:B------:R-:W1:Y:S01]  /*03b0*/  @P1 LDC.64 R16, c[0x0][0x288] ;  /* 0x0000a200ff101b82 */ /* 0x000e620000000a00 */
[----:B------:R-:W-:Y:S02]  /*03c0*/  IADD3 R27, R25, 0x30, RZ ;  /* 0x00000030191b7810 */ /* 0x000fe40007ffe0ff */
[----:B------:R-:W-:-:S02]  /*03d0*/  MOV R8, UR12 ;  /* 0x0000000c00087c02 */ /* 0x000fc40008000f00 */
[----:B------:R-:W-:Y:S02]  /*03e0*/  MOV R9, UR13 ;  /* 0x0000000d00097c02 */ /* 0x000fe40008000f00 */
[----:B------:R-:W-:Y:S01]  /*03f0*/  SHF.R.S32.HI R14, RZ, 0x1f, R25 ;  /* 0x0000001fff0e7819 */ /* 0x000fe20000011419 */
[----:B------:R-:W2:Y:S03]  /*0400*/  @P1 LDC.64 R12, c[0x0][0x230] ;  /* 0x00008c00ff0c1b82 */ /* 0x000ea60000000a00 */
[----:B------:R-:W3:Y:S01]  /*0410*/  LDG.E.64 R8, desc[UR14][R8.64] ;  /* 0x0000000e08087981 */ /* 0x000ee2000c1e1b00 */
[----:B0-----:R-:W-:-:S04]  /*0420*/  IABS R5, R6 ;  /* 0x0000000600057213 */ /* 0x001fc80000000000 */
[----:B------:R-:W0:Y:S01]  /*0430*/  @P1 LDC.64 R10, c[0x0][0x228] ;  /* 0x00008a00ff0a1b82 */ /* 0x000e220000000a00 */
[----:B------:R-:W4:Y:S08]  /*0440*/  I2F.RP R0, R5 ;  /* 0x0000000500007306 */ /* 0x000f300000209400 */
[----:B----4-:R-:W4:Y:S02]  /*0450*/  MUFU.RCP R0, R0 ;  /* 0x0000000000007308 */ /* 0x010f240000001000 */
[----:B----45:R-:W-:-:S06]  /*0460*/  IADD3 R2, R0, 0xffffffe, RZ ;  /* 0x0ffffffe00027810 */ /* 0x030fcc0007ffe0ff */
[----:B------:R4:W1:Y:S02]  /*0470*/  F2I.FTZ.U32.TRUNC.NTZ R3, R2 ;  /* 0x0000000200037305 */ /* 0x000864000021f000 */
[----:B----4-:R-:W-:Y:S01]  /*0480*/  HFMA2.MMA R2, -RZ, RZ, 0, 0 ;  /* 0x00000000ff027435 */ /* 0x010fe200000001ff */
[----:B-1----:R-:W-:-:S05]  /*0490*/  IADD3 R4, RZ, -R3, RZ ;  /* 0x80000003ff047210 */ /* 0x002fca0007ffe0ff */
        /* <DEDUP_REMOVED lines=15> */
[----:B------:R-:W-:-:S04]  /*0590*/  SEL R0, R5, R0, !P5 ;  /* 0x0000000005007207 */ /* 0x000fc80006800000 */
[----:B------:R-:W-:Y:S02]  /*05a0*/  @!P2 IADD3 R0, -R0, RZ, RZ ;  /* 0x000000ff0000a210 */ /* 0x000fe40007ffe1ff */
[----:B------:R-:W-:Y:S02]  /*05b0*/  @P0 IADD3 R3, R3, 0x1, RZ ;  /* 0x0000000103030810 */ /* 0x000fe40007ffe0ff */
[----:B------:R-:W-:Y:S02]  /*05c0*/  ISETP.GE.U32.AND P0, PT, R37, UR22, PT ;  /* 0x0000001625007c0c */ /* 0x000fe4000bf06070 */
[----:B------:R-:W-:Y:S02]  /*05d0*/  MOV R2, R3 ;  /* 0x0000000300027202 */ /* 0x000fe40000000f00 */
[----:B------:R-:W-:Y:S02]  /*05e0*/  LOP3.LUT R3, RZ, R6, RZ, 0x33, !PT ;  /* 0x00000006ff037212 */ /* 0x000fe400078e33ff */
[----:B------:R-:W-:-:S02]  /*05f0*/  ISETP.GE.AND.EX P0, PT, R18, UR23, PT, P0 ;  /* 0x0000001712007c0c */ /* 0x000fc4000bf06300 */
[C---:B------:R-:W-:Y:S02]  /*0600*/  SEL R34, R3.reuse, R0, !P4 ;  /* 0x0000000003227207 */ /* 0x040fe40006000000 */
[----:B------:R-:W-:Y:S02]  /*0610*/  ISETP.GT.U32.OR P0, PT, R24, 0x29f, P0 ;  /* 0x0000029f1800780c */ /* 0x000fe40000704470 */
[----:B------:R-:W-:Y:S01]  /*0620*/  @!P3 IADD3 R2, -R2, RZ, RZ ;  /* 0x000000ff0202b210 */ /* 0x000fe20007ffe1ff */
[----:B------:R-:W-:Y:S01]  /*0630*/  IMAD R0, R34, 0x54, RZ ;  /* 0x0000005422007824 */ /* 0x000fe200078e02ff */
[----:B------:R-:W-:Y:S02]  /*0640*/  ISETP.GE.U32.AND P2, PT, R36, UR22, PT ;  /* 0x0000001624007c0c */ /* 0x000fe4000bf46070 */
[----:B------:R-:W-:Y:S02]  /*0650*/  SEL R5, R3, R2, !P4 ;  /* 0x0000000203057207 */ /* 0x000fe40006000000 */
[----:B------:R-:W-:-:S02]  /*0660*/  SHF.R.S32.HI R3, RZ, 0x1f, R35 ;  /* 0x0000001fff037819 */ /* 0x000fc40000011423 */
[----:B------:R-:W-:Y:S02]  /*0670*/  SHF.R.S32.HI R4, RZ, 0x1f, R5 ;  /* 0x0000001fff047819 */ /* 0x000fe40000011405 */
[----:B------:R-:W-:Y:S01]  /*0680*/  IADD3 R2, P3, R35, R0, RZ ;  /* 0x0000000023027210 */ /* 0x000fe20007f7e0ff */
[----:B------:R-:W1:Y:S01]  /*0690*/  @!P0 LDC.64 R6, c[0x0][0x288] ;  /* 0x0000a200ff068b82 */ /* 0x000e620000000a00 */
[----:B------:R-:W-:Y:S01]  /*06a0*/  ISETP.GE.AND.EX P2, PT, R28, UR23, PT, P2 ;  /* 0x000000171c007c0c */ /* 0x000fe2000bf46320 */
[----:B------:R-:W-:Y:S01]  /*06b0*/  IMAD R4, R4, UR20, RZ ;  /* 0x0000001404047c24 */ /* 0x000fe2000f8e02ff */
[----:B------:R-:W-:Y:S02]  /*06c0*/  LEA.HI.X.SX32 R3, R0, R3, 0x1, P3 ;  /* 0x0000000300037211 */ /* 0x000fe400018f0eff */
[----:B------:R-:W-:Y:S01]  /*06d0*/  ISETP.GT.U32.OR P2, PT, R24, 0x29f, P2 ;  /* 0x0000029f1800780c */ /* 0x000fe20001744470 */
[C---:B------:R-:W-:Y:S02]  /*06e0*/  IMAD R15, R5.reuse, UR21, R4 ;  /* 0x00000015050f7c24 */ /* 0x040fe4000f8e0204 */
[----:B------:R-:W-:Y:S01]  /*06f0*/  IMAD.WIDE.U32 R2, R5, UR20, R2 ;  /* 0x0000001405027c25 */ /* 0x000fe2000f8e0002 */
[----:B------:R-:W-:Y:S01]  /*0700*/  SHF.R.S32.HI R29, RZ, 0x1f, R27 ;  /* 0x0000001fff1d7819 */ /* 0x000fe2000001141b */
[----:B------:R-:W4:Y:S02]  /*0710*/  @!P0 LDC.64 R20, c[0x0][0x228] ;  /* 0x00008a00ff148b82 */ /* 0x000f240000000a00 */
[----:B------:R-:W-:Y:S01]  /*0720*/  @P1 IMAD R4, R14, R16, RZ ;  /* 0x000000100e041224 */ /* 0x000fe200078e02ff */
[----:B------:R-:W-:-:S03]  /*0730*/  IADD3 R5, R3, R15, RZ ;  /* 0x0000000f03057210 */ /* 0x000fc60007ffe0ff */
[----:B------:R-:W-:Y:S01]  /*0740*/  @P1 IMAD R19, R25, R17, R4 ;  /* 0x0000001119131224 */ /* 0x000fe200078e0204 */
[----:B------:R-:W-:Y:S01]  /*0750*/  @P1 MOV R4, R2 ;  /* 0x0000000200041202 */ /* 0x000fe20000000f00 */
[----:B------:R-:W4:Y:S01]  /*0760*/  @!P2 LDC.64 R22, c[0x0][0x288] ;  /* 0x0000a200ff16ab82 */ /* 0x000f220000000a00 */
[----:B------:R-:W-:-:S03]  /*0770*/  ISETP.GE.U32.AND P3, PT, R27, UR22, PT ;  /* 0x000000161b007c0c */ /* 0x000fc6000bf66070 */
[----:B------:R-:W-:Y:S01]  /*0780*/  @P1 IMAD.WIDE.U32 R16, R25, R16, R4 ;  /* 0x0000001019101225 */ /* 0x000fe200078e0004 */
[----:B------:R-:W-:-:S03]  /*0790*/  ISETP.GE.AND.EX P3, PT, R29, UR23, PT, P3 ;  /* 0x000000171d007c0c */ /* 0x000fc6000bf66330 */
[----:B-1----:R-:W-:Y:S01]  /*07a0*/  @!P0 IMAD R18, R18, R6, RZ ;  /* 0x0000000612128224 */ /* 0x002fe200078e02ff */
[----:B------:R-:W-:Y:S01]  /*07b0*/  @P1 IADD3 R17, R17, R19, RZ ;  /* 0x0000001311111210 */ /* 0x000fe20007ffe0ff */
[----:B------:R-:W1:Y:S01]  /*07c0*/  @!P0 LDC.64 R14, c[0x0][0x230] ;  /* 0x00008c00ff0e8b82 */ /* 0x000e620000000a00 */
[----:B------:R-:W-:Y:S02]  /*07d0*/  @P1 SHF.L.U32 R26, R16, 0x1, RZ ;  /* 0x00000001101a1819 */ /* 0x000fe400000006ff */
[----:B------:R-:W-:Y:S02]  /*07e0*/  ISETP.GT.U32.OR P3, PT, R24, 0x29f, P3 ;  /* 0x0000029f1800780c */ /* 0x000fe40001f64470 */
[----:B------:R-:W-:Y:S02]  /*07f0*/  @P1 SHF.L.U64.HI R16, R16, 0x1, R17 ;  /* 0x0000000110101819 */ /* 0x000fe40000010211 */
[----:B--2---:R-:W-:Y:S01]  /*0800*/  @P1 IADD3 R12, P4, R26, R12, RZ ;  /* 0x0000000c1a0c1210 */ /* 0x004fe20007f9e0ff */
[----:B------:R-:W-:Y:S01]  /*0810*/  @!P0 IMAD R17, R37, R7, R18 ;  /* 0x0000000725118224 */ /* 0x000fe200078e0212 */
[----:B------:R-:W-:-:S02]  /*0820*/  @!P0 MOV R18, R2 ;  /* 0x0000000200128202 */ /* 0x000fc40000000f00 */
[----:B------:R-:W-:Y:S02]  /*0830*/  @!P0 MOV R19, R5 ;  /* 0x0000000500138202 */ /* 0x000fe40000000f00 */
[----:B------:R-:W-:Y:S02]  /*0840*/  @P1 IADD3.X R13, R16, R13, RZ, P4, !PT ;  /* 0x0000000d100d1210 */ /* 0x000fe400027fe4ff */
[----:B0-----:R-:W-:Y:S02]  /*0850*/  @P1 IADD3 R10, P4, R26, R10, RZ ;  /* 0x0000000a1a0a1210 */ /* 0x001fe40007f9e0ff */
[----:B------:R-:W-:Y:S01]  /*0860*/  CS2R R32, SRZ ;  /* 0x0000000000207805 */ /* 0x000fe2000001ff00 */
[----:B------:R-:W-:Y:S01]  /*0870*/  @!P0 IMAD.WIDE.U32 R6, R37, R6, R18 ;  /* 0x0000000625068225 */ /* 0x000fe200078e0012 */
[----:B------:R-:W-:Y:S01]  /*0880*/  @P1 IADD3.X R11, R16, R11, RZ, P4, !PT ;  /* 0x0000000b100b1210 */ /* 0x000fe200027fe4ff */
[----:B------:R-:W0:Y:S03]  /*0890*/  @!P3 LDC.64 R18, c[0x0][0x288] ;  /* 0x0000a200ff12bb82 */ /* 0x000e260000000a00 */
[----:B------:R-:W-:Y:S01]  /*08a0*/  @!P0 IADD3 R17, R7, R17, RZ ;  /* 0x0000001107118210 */ /* 0x000fe20007ffe0ff */
[----:B----4-:R-:W-:Y:S01]  /*08b0*/  @!P2 IMAD R7, R28, R22, RZ ;  /* 0x000000161c07a224 */ /* 0x010fe200078e02ff */
[----:B------:R2:W5:Y:S01]  /*08c0*/  @P1 LDG.E R32, desc[UR14][R10.64] ;  /* 0x0000000e0a201981 */ /* 0x000562000c1e1900 */
[----:B------:R-:W-:-:S02]  /*08d0*/  @!P0 SHF.L.U32 R26, R6, 0x1, RZ ;  /* 0x00000001061a8819 */ /* 0x000fc400000006ff */
[----:B------:R-:W-:Y:S01]  /*08e0*/  @!P2 IMAD R7, R36, R23, R7 ;  /* 0x000000172407a224 */ /* 0x000fe200078e0207 */
[----:B------:R-:W-:Y:S02]  /*08f0*/  @!P0 SHF.L.U64.HI R6, R6, 0x1, R17 ;  /* 0x0000000106068819 */ /* 0x000fe40000010211 */
[----:B------:R-:W-:Y:S01]  /*0900*/  CS2R R30, SRZ ;  /* 0x00000000001e7805 */ /* 0x000fe2000001ff00 */
[----:B------:R-:W4:Y:S01]  /*0910*/  @!P2 LDC.64 R16, c[0x0][0x230] ;  /* 0x00008c00ff10ab82 */ /* 0x000f220000000a00 */
[----:B------:R0:W3:Y:S01]  /*0920*/  @P1 LDG.E R33, desc[UR14][R12.64] ;  /* 0x0000000e0c211981 */ /* 0x0000e2000c1e1900 */
[----:B--2---:R-:W-:Y:S02]  /*0930*/  @!P2 MOV R10, R2 ;  /* 0x00000002000aa202 */ /* 0x004fe40000000f00 */
[----:B------:R-:W-:-:S03]  /*0940*/  @!P2 MOV R11, R5 ;  /* 0x00000005000ba202 */ /* 0x000fc60000000f00 */
[----:B------:R-:W-:Y:S01]  /*0950*/  @!P2 IMAD.WIDE.U32 R22, R36, R22, R10 ;  /* 0x000000162416a225 */ /* 0x000fe200078e000a */
[----:B-1----:R-:W-:Y:S02]  /*0960*/  @!P0 IADD3 R14, P4, R26, R14, RZ ;  /* 0x0000000e1a0e8210 */ /* 0x002fe40007f9e0ff */
[----:B------:R-:W1:Y:S02]  /*0970*/  @!P2 LDC.64 R10, c[0x0][0x228] ;  /* 0x00008a00ff0aab82 */ /* 0x000e640000000a00 */
[----:B------:R-:W-:Y:S02]  /*0980*/  @!P0 IADD3.X R15, R6, R15, RZ, P4, !PT ;  /* 0x0000000f060f8210 */ /* 0x000fe400027fe4ff */
[----:B------:R-:W-:Y:S02]  /*0990*/  @!P0 IADD3 R20, P4, R26, R20, RZ ;  /* 0x000000141a148210 */ /* 0x000fe40007f9e0ff */
[----:B------:R-:W-:Y:S01]  /*09a0*/  @!P2 IADD3 R7, R23, R7, RZ ;  /* 0x000000071707a210 */ /* 0x000fe20007ffe0ff */
[----:B------:R-:W-:Y:S01]  /*09b0*/  HFMA2.MMA R28, -RZ, RZ, 0, 0 ;  /* 0x00000000ff1c7435 */ /* 0x000fe200000001ff */
[----:B------:R-:W-:Y:S01]  /*09c0*/  @!P0 IADD3.X R21, R6, R21, RZ, P4, !PT ;  /* 0x0000001506158210 */ /* 0x000fe200027fe4ff */
[----:B0-----:R-:W-:Y:S01]  /*09d0*/  @!P3 IMAD R26, R29, R18, RZ ;  /* 0x000000121d1ab224 */ /* 0x001fe200078e02ff */
[C---:B------:R-:W-:Y:S01]  /*09e0*/  @!P2 SHF.L.U32 R6, R22.reuse, 0x1, RZ ;  /* 0x000000011606a819 */ /* 0x040fe200000006ff */
[----:B------:R-:W0:Y:S01]  /*09f0*/  @!P3 LDC.64 R12, c[0x0][0x230] ;  /* 0x00008c00ff0cbb82 */ /* 0x000e220000000a00 */
[----:B------:R-:W-:Y:S01]  /*0a00*/  @!P2 SHF.L.U64.HI R7, R22, 0x1, R7 ;  /* 0x000000011607a819 */ /* 0x000fe20000010207 */
[----:B------:R2:W5:Y:S01]  /*0a10*/  @!P0 LDG.E R31, desc[UR14][R20.64] ;  /* 0x0000000e141f8981 */ /* 0x000562000c1e1900 */
[----:B------:R-:W-:-:S02]  /*0a20*/  @!P3 MOV R22, R2 ;  /* 0x000000020016b202 */ /* 0x000fc40000000f00 */
[----:B------:R-:W-:Y:S01]  /*0a30*/  @!P3 MOV R23, R5 ;  /* 0x000000050017b202 */ /* 0x000fe20000000f00 */
[C---:B------:R-:W-:Y:S01]  /*0a40*/  @!P3 IMAD R26, R27.reuse, R19, R26 ;  /* 0x000000131b1ab224 */ /* 0x040fe200078e021a */
[----:B------:R2:W5:Y:S01]  /*0a50*/  @!P0 LDG.E R28, desc[UR14][R14.64] ;  /* 0x0000000e0e1c8981 */ /* 0x000562000c1e1900 */
[----:B------:R-:W-:Y:S01]  /*0a60*/  @!P3 IMAD.WIDE.U32 R18, R27, R18, R22 ;  /* 0x000000121b12b225 */ /* 0x000fe200078e0016 */
[C---:B----4-:R-:W-:Y:S02]  /*0a70*/  @!P2 IADD3 R16, P4, R6.reuse, R16, RZ ;  /* 0x000000100610a210 */ /* 0x050fe40007f9e0ff */
[----:B-1----:R-:W-:Y:S02]  /*0a80*/  @!P2 IADD3 R10, P0, R6, R10, RZ ;  /* 0x0000000a060aa210 */ /* 0x002fe40007f1e0ff */
[----:B--2---:R-:W-:Y:S02]  /*0a90*/  @!P3 IADD3 R20, R19, R26, RZ ;  /* 0x0000001a1314b210 */ /* 0x004fe40007ffe0ff */
[----:B------:R-:W-:-:S02]  /*0aa0*/  CS2R R26, SRZ ;  /* 0x00000000001a7805 */ /* 0x000fc4000001ff00 */
[C---:B------:R-:W-:Y:S01]  /*0ab0*/  @!P2 IADD3.X R17, R7.reuse, R17, RZ, P4, !PT ;  /* 0x000000110711a210 */ /* 0x040fe200027fe4ff */
[----:B------:R-:W1:Y:S01]  /*0ac0*/  @!P3 LDC.64 R14, c[0x0][0x228] ;  /* 0x00008a00ff0ebb82 */ /* 0x000e620000000a00 */
[----:B------:R-:W-:-:S03]  /*0ad0*/  @!P2 IADD3.X R11, R7, R11, RZ, P0, !PT ;  /* 0x0000000b070ba210 */ /* 0x000fc600007fe4ff */
[----:B------:R-:W5:Y:S04]  /*0ae0*/  @!P2 LDG.E R26, desc[UR14][R16.64] ;  /* 0x0000000e101aa981 */ /* 0x000f68000c1e1900 */
[----:B------:R-:W5:Y:S01]  /*0af0*/  @!P2 LDG.E R30, desc[UR14][R10.64] ;  /* 0x0000000e0a1ea981 */ /* 0x000f62000c1e1900 */
[----:B---3--:R-:W-:-:S13]  /*0b00*/  R2UR UR19, R8 ;  /* 0x00000000081372ca */ /* 0x008fda00000e0000 */
[----:B------:R-:W-:-:S05]  /*0b10*/  MOV R8, UR19 ;  /* 0x0000001300087c02 */ /* 0x000fca0008000f00 */
[----:B------:R-:W-:-:S05]  /*0b20*/  FFMA.FTZ R9, -R8, UR19, R9 ;  /* 0x0000001308097c23 */ /* 0x000fca0008010109 */
[----:B------:R-:W-:Y:S02]  /*0b30*/  FSETP.GTU.FTZ.AND P0, PT, R9, RZ, PT ;  /* 0x000000ff0900720b */ /* 0x000fe40003f1c000 */
[----:B------:R-:W-:-:S11]  /*0b40*/  @!P3 SHF.L.U32 R19, R18, 0x1, RZ ;  /* 0x000000011213b819 */ /* 0x000fd600000006ff */
[----:B------:R-:W-:Y:S01]  /*0b50*/  VOTEU.ANY UP0, P0 ;  /* 0x00000000003f7886 */ /* 0x000fe20000000100 */
[----:B------:R-:W-:Y:S02]  /*0b60*/  PLOP3.LUT P0, PT, PT, PT, UP0, 0x80, 0x0 ;  /* 0x000000000000781c */ /* 0x000fe40003f0f008 */
[----:B-1----:R-:W-:Y:S02]  /*0b70*/  @!P3 IADD3 R6, P5, R19, R14, RZ ;  /* 0x0000000e1306b210 */ /* 0x002fe40007fbe0ff */
[----:B------:R-:W-:-:S09]  /*0b80*/  @UP0 ULDC UR11, c[0x0][0x250] ;  /* 0x00009400000b0ab9 */ /* 0x000fd20000000800 */
[----:B------:R-:W-:-:S06]  /*0b90*/  @P0 FADD.FTZ R14, R9, UR11 ;  /* 0x0000000b090e0e21 */ /* 0x000fcc0008010000 */
[----:B------:R-:W1:Y:S01]  /*0ba0*/  @P0 MUFU.RSQ R14, R14 ;  /* 0x0000000e000e0308 */ /* 0x000e620000001400 */
[----:B------:R-:W-:Y:S01]  /*0bb0*/  HFMA2.MMA R29, -RZ, RZ, 0, 0 ;  /* 0x00000000ff1d7435 */ /* 0x000fe200000001ff */
[----:B------:R-:W-:Y:S02]  /*0bc0*/  @!P3 SHF.L.U64.HI R18, R18, 0x1, R20 ;  /* 0x000000011212b819 */ /* 0x000fe40000010214 */
[----:B0-----:R-:W-:Y:S02]  /*0bd0*/  @!P3 IADD3 R12, P4, R19, R12, RZ ;  /* 0x0000000c130cb210 */ /* 0x001fe40007f9e0ff */
[----:B------:R-:W-:Y:S02]  /*0be0*/  @!P3 IADD3.X R7, R18, R15, RZ, P5, !PT ;  /* 0x0000000f1207b210 */ /* 0x000fe40002ffe4ff */
[----:B-1----:R-:W-:Y:S01]  /*0bf0*/  @P0 R2UR UR11, R14 ;  /* 0x000000000e0b02ca */ /* 0x002fe200000e0000 */
[----:B------:R-:W-:Y:S01]  /*0c00*/  UMOV UR13, 0x3f800000 ;  /* 0x3f800000000d7882 */ /* 0x000fe20000000000 */
[----:B------:R-:W-:Y:S01]  /*0c10*/  ISETP.GT.U32.AND P0, PT, R24, 0x29f, PT ;  /* 0x0000029f1800780c */ /* 0x000fe20003f04070 */
[----:B------:R-:W-:Y:S01]  /*0c20*/  BSSY B0, `(.L_x_1034) ;  /* 0x0000015000007945 */ /* 0x000fe20003800000 */
[----:B------:R-:W-:Y:S01]  /*0c30*/  @!P3 IADD3.X R13, R18, R13, RZ, P4, !PT ;  /* 0x0000000d120db210 */ /* 0x000fe200027fe4ff */
[----:B------:R0:W5:Y:S01]  /*0c40*/  @!P3 LDG.E R29, desc[UR14][R6.64] ;  /* 0x0000000e061db981 */ /* 0x000162000c1e1900 */
[----:B------:R-:W-:-:S03]  /*0c50*/  CS2R R8, SRZ ;  /* 0x0000000000087805 */ /* 0x000fc6000001ff00 */
[----:B------:R1:W5:Y:S01]  /*0c60*/  @!P3 LDG.E R27, desc[UR14][R12.64] ;  /* 0x0000000e0c1bb981 */ /* 0x000362000c1e1900 */
[----:B------:R-:W-:-:S03]  /*0c70*/  ISETP.NE.AND P3, PT, RZ, UR18, PT ;  /* 0x00000012ff007c0c */ /* 0x000fc6000bf65270 */
[----:B------:R-:W-:Y:S01]  /*0c80*/  @UP0 UMOV UR13, UR11 ;  /* 0x0000000b000d0c82 */ /* 0x000fe20008000000 */
[----:B0-----:R-:W-:Y:S01]  /*0c90*/  CS2R R6, SRZ ;  /* 0x0000000000067805 */ /* 0x001fe2000001ff00 */
[--C-:B-1----:R-:W-:Y:S02]  /*0ca0*/  HADD2.F32 R13, -RZ, R33.reuse.H0_H0 ;  /* 0x20000021ff0d7230 */ /* 0x102fe40000004100 */
[----:B------:R-:W-:Y:S01]  /*0cb0*/  HADD2.F32 R12, -RZ, R33.H1_H1 ;  /* 0x30000021ff0c7230 */ /* 0x000fe20000004100 */
[----:B------:R-:W-:Y:S06]  /*0cc0*/  @P0 BRA `(.L_x_1035) ;  /* 0x0000000000280947 */ /* 0x000fec0003800000 */
[----:B------:R-:W-:Y:S01]  /*0cd0*/  ISETP.NE.AND P0, PT, RZ, UR18, PT ;  /* 0x00000012ff007c0c */ /* 0x000fe2000bf05270 */
[----:B------:R-:W0:Y:S01]  /*0ce0*/  LDC.64 R6, c[0x0][0x238] ;  /* 0x00008e00ff067b82 */ /* 0x000e220000000a00 */
[----:B------:R-:W-:-:S04]  /*0cf0*/  IADD3 R0, R35, R0, RZ ;  /* 0x0000000023007210 */ /* 0x000fc80007ffe0ff */
[----:B------:R-:W-:-:S07]  /*0d00*/  SHF.R.S32.HI R14, RZ, 0x1f, R0 ;  /* 0x0000001fff0e7819 */ /* 0x000fce0000011400 */
[----:B------:R-:W1:Y:S01]  /*0d10*/  @P0 LDC.64 R10, c[0x0][0x240] ;  /* 0x00009000ff0a0b82 */ /* 0x000e620000000a00 */
[----:B0-----:R-:W-:-:S06]  /*0d20*/  IMAD.WIDE R6, R0, 0x4, R6 ;  /* 0x0000000400067825 */ /* 0x001fcc00078e0206 */
[----:B------:R-:W5:Y:S01]  /*0d30*/  LDG.E.64 R6, desc[UR14][R6.64] ;  /* 0x0000000e06067981 */ /* 0x000f62000c1e1b00 */
[----:B-1----:R-:W-:-:S04]  /*0d40*/  @P0 LEA R10, P2, R0, R10, 0x2 ;  /* 0x0000000a000a0211 */ /* 0x002fc800078410ff */
[----:B------:R-:W-:-:S05]  /*0d50*/  @P0 LEA.HI.X R11, R0, R11, R14, 0x2, P2 ;  /* 0x0000000b000b0211 */ /* 0x000fca00010f140e */
[----:B------:R0:W5:Y:S04]  /*0d60*/  @P0 LDG.E.64 R8, desc[UR14][R10.64] ;  /* 0x0000000e0a080981 */ /* 0x000168000c1e1b00 */
.L_x_1035:
[----:B------:R-:W-:Y:S05]  /*0d70*/  BSYNC B0 ;  /* 0x0000000000007941 */ /* 0x000fea0003800000 */
.L_x_1034:
[----:B------:R-:W-:Y:S01]  /*0d80*/  FADD.FTZ R13, R13, -UR19 ;  /* 0x800000130d0d7e21 */ /* 0x000fe20008010000 */
[----:B------:R-:W-:Y:S01]  /*0d90*/  FADD.FTZ R0, R12, -UR19 ;  /* 0x800000130c007e21 */ /* 0x000fe20008010000 */
[--C-:B0----5:R-:W-:Y:S02]  /*0da0*/  HADD2.F32 R10, -RZ, R32.reuse.H0_H0 ;  /* 0x20000020ff0a7230 */ /* 0x121fe40000004100 */
[----:B------:R-:W-:Y:S02]  /*0db0*/  HADD2.F32 R11, -RZ, R32.H1_H1 ;  /* 0x30000020ff0b7230 */ /* 0x000fe40000004100 */
[----:B------:R-:W-:Y:S01]  /*0dc0*/  FMUL.FTZ R16, R13, UR13 ;  /* 0x0000000d0d107c20 */ /* 0x000fe20008410000 */
[----:B------:R-:W-:Y:S01]  /*0dd0*/  FMUL.FTZ R0, R0, UR13 ;  /* 0x0000000d00007c20 */ /* 0x000fe20008410000 */
[----:B------:R-:W-:Y:S06]  /*0de0*/  @!P3 BRA `(.L_x_1036) ;  /* 0x000000000048b947 */ /* 0x000fec0003800000 */
[----:B------:R-:W-:Y:S01]  /*0df0*/  FFMA.FTZ R12, R16, R6, R8 ;  /* 0x00000006100c7223 */ /* 0x000fe20000010008 */
[----:B------:R-:W-:-:S03]  /*0e00*/  FFMA.FTZ R13, R0, R7, R9 ;  /* 0x00000007000d7223 */ /* 0x000fc60000010009 */
[----:B------:R-:W-:Y:S01]  /*0e10*/  FMUL.FTZ R19, R12, -1.4426950216293334961 ;  /* 0xbfb8aa3b0c137820 */ /* 0x000fe20000410000 */
[----:B------:R-:W-:-:S03]  /*0e20*/  FMUL.FTZ R20, R13, -1.4426950216293334961 ;  /* 0xbfb8aa3b0d147820 */ /* 0x000fc60000410000 */
        /* <DEDUP_REMOVED lines=14> */
.L_x_1036:
[----:B------:R-:W-:Y:S01]  /*0f10*/  FMUL.FTZ R17, R10, R6 ;  /* 0x000000060a117220 */ /* 0x000fe20000410000 */
[--C-:B------:R-:W-:Y:S02]  /*0f20*/  HADD2.F32 R15, -RZ, R28.reuse.H0_H0 ;  /* 0x2000001cff0f7230 */ /* 0x100fe40000004100 */
[----:B------:R-:W-:Y:S01]  /*0f30*/  FMUL.FTZ R13, R11, R7 ;  /* 0x000000070b0d7220 */ /* 0x000fe20000410000 */
[----:B------:R-:W-:Y:S02]  /*0f40*/  HADD2.F32 R14, -RZ, R28.H1_H1 ;  /* 0x3000001cff0e7230 */ /* 0x000fe40000004100 */
[----:B------:R-:W-:Y:S01]  /*0f50*/  FFMA.FTZ R12, R16, R17, RZ ;  /* 0x00000011100c7223 */ /* 0x000fe200000100ff */
[----:B------:R-:W-:Y:S01]  /*0f60*/  FADD.FTZ R17, RZ, R17 ;  /* 0x00000011ff117221 */ /* 0x000fe20000010000 */
[----:B------:R-:W-:Y:S01]  /*0f70*/  FADD.FTZ R15, R15, -UR19 ;  /* 0x800000130f0f7e21 */ /* 0x000fe20008010000 */
[--C-:B------:R-:W-:Y:S02]  /*0f80*/  HADD2.F32 R21, -RZ, R31.reuse.H0_H0 ;  /* 0x2000001fff157230 */ /* 0x100fe40000004100 */
[----:B------:R-:W-:Y:S01]  /*0f90*/  FADD.FTZ R14, R14, -UR19 ;  /* 0x800000130e0e7e21 */ /* 0x000fe20008010000 */
[----:B------:R-:W-:Y:S01]  /*0fa0*/  FFMA.FTZ R12, R0, R13, R12 ;  /* 0x0000000d000c7223 */ /* 0x000fe2000001000c */
[----:B------:R-:W-:Y:S01]  /*0fb0*/  FADD.FTZ R13, R13, R17 ;  /* 0x000000110d0d7221 */ /* 0x000fe20000010000 */
[----:B------:R-:W-:-:S02]  /*0fc0*/  HADD2.F32 R20, -RZ, R31.H1_H1 ;  /* 0x3000001fff147230 */ /* 0x000fc40000004100 */
[----:B------:R-:W-:Y:S01]  /*0fd0*/  FMUL.FTZ R15, R15, UR13 ;  /* 0x0000000d0f0f7c20 */ /* 0x000fe20008410000 */
[----:B------:R-:W-:Y:S01]  /*0fe0*/  FFMA.FTZ R16, R16, R10, RZ ;  /* 0x0000000a10107223 */ /* 0x000fe200000100ff */
        /* <DEDUP_REMOVED lines=20> */
.L_x_1037:
[----:B------:R-:W-:Y:S01]  /*1130*/  FADD.FTZ R17, RZ, R10 ;  /* 0x0000000aff117221 */ /* 0x000fe20000010000 */
[----:B------:R-:W-:Y:S01]  /*1140*/  FMUL.FTZ R10, R21, R6 ;  /* 0x00000006150a7220 */ /* 0x000fe20000410000 */
[----:B------:R-:W-:Y:S01]  /*1150*/  FFMA.FTZ R16, R15, R21, R16 ;  /* 0x000000150f107223 */ /* 0x000fe20000010010 */
[----:B------:R-:W-:Y:S01]  /*1160*/  FFMA.FTZ R0, R0, R11, RZ ;  /* 0x0000000b00007223 */ /* 0x000fe200000100ff */
[----:B------:R-:W-:Y:S01]  /*1170*/  FADD.FTZ R21, R17, R21 ;  /* 0x0000001511157221 */ /* 0x000fe20000010000 */
[----:B------:R-:W-:Y:S01]  /*1180*/  FFMA.FTZ R12, R15, R10, R12 ;  /* 0x0000000a0f0c7223 */ /* 0x000fe2000001000c */
[----:B------:R-:W-:Y:S01]  /*1190*/  FADD.FTZ R10, R13, R10 ;  /* 0x0000000a0d0a7221 */ /* 0x000fe20000010000 */
[----:B------:R-:W-:Y:S01]  /*11a0*/  FADD.FTZ R17, RZ, R11 ;  /* 0x0000000bff117221 */ /* 0x000fe20000010000 */
[--C-:B------:R-:W-:Y:S02]  /*11b0*/  HADD2.F32 R13, -RZ, R26.reuse.H0_H0 ;  /* 0x2000001aff0d7230 */ /* 0x100fe40000004100 */
[----:B------:R-:W-:Y:S01]  /*11c0*/  FMUL.FTZ R15, R20, R7 ;  /* 0x00000007140f7220 */ /* 0x000fe20000410000 */
[----:B------:R-:W-:-:S02]  /*11d0*/  HADD2.F32 R11, -RZ, R26.H1_H1 ;  /* 0x3000001aff0b7230 */ /* 0x000fc40000004100 */
[C---:B------:R-:W-:Y:S01]  /*11e0*/  FFMA.FTZ R0, R14.reuse, R20, R0 ;  /* 0x000000140e007223 */ /* 0x040fe20000010000 */
[----:B------:R-:W-:Y:S01]  /*11f0*/  FADD.FTZ R20, R17, R20 ;  /* 0x0000001411147221 */ /* 0x000fe20000010000 */
[----:B------:R-:W-:Y:S01]  /*1200*/  FFMA.FTZ R14, R14, R15, R12 ;  /* 0x0000000f0e0e7223 */ /* 0x000fe2000001000c */
[----:B------:R-:W-:Y:S01]  /*1210*/  FADD.FTZ R12, R13, -UR19 ;  /* 0x800000130d0c7e21 */ /* 0x000fe20008010000 */
[----:B------:R-:W-:Y:S01]  /*1220*/  FADD.FTZ R11, R11, -UR19 ;  /* 0x800000130b0b7e21 */ /* 0x000fe20008010000 */
[----:B------:R-:W-:Y:S01]  /*1230*/  FADD.FTZ R10, R15, R10 ;  /* 0x0000000a0f0a7221 */ /* 0x000fe20000010000 */
[--C-:B------:R-:W-:Y:S02]  /*1240*/  HADD2.F32 R19, -RZ, R30.reuse.H0_H0 ;  /* 0x2000001eff137230 */ /* 0x100fe40000004100 */
[----:B------:R-:W-:Y:S01]  /*1250*/  FMUL.FTZ R12, R12, UR13 ;  /* 0x0000000d0c0c7c20 */ /* 0x000fe20008410000 */
[----:B------:R-:W-:Y:S02]  /*1260*/  HADD2.F32 R18, -RZ, R30.H1_H1 ;  /* 0x3000001eff127230 */ /* 0x000fe40000004100 */
        /* <DEDUP_REMOVED lines=20> */
.L_x_1038:
[----:B------:R-:W-:Y:S01]  /*13b0*/  FMUL.FTZ R13, R19, R6 ;  /* 0x00000006130d7220 */ /* 0x000fe20000410000 */
[----:B------:R-:W-:Y:S01]  /*13c0*/  FADD.FTZ R21, R21, R19 ;  /* 0x0000001315157221 */ /* 0x000fe20000010000 */
[C---:B------:R-:W-:Y:S01]  /*13d0*/  FFMA.FTZ R19, R12.reuse, R19, R16 ;  /* 0x000000130c137223 */ /* 0x040fe20000010010 */
[--C-:B------:R-:W-:Y:S02]  /*13e0*/  HADD2.F32 R15, -RZ, R27.reuse.H1_H1 ;  /* 0x3000001bff0f7230 */ /* 0x100fe40000004100 */
[----:B------:R-:W-:Y:S01]  /*13f0*/  FFMA.FTZ R14, R12, R13, R14 ;  /* 0x0000000d0c0e7223 */ /* 0x000fe2000001000e */
[----:B------:R-:W-:Y:S02]  /*1400*/  HADD2.F32 R12, -RZ, R27.H0_H0 ;  /* 0x2000001bff0c7230 */ /* 0x000fe40000004100 */
[----:B------:R-:W-:Y:S01]  /*1410*/  FADD.FTZ R16, R10, R13 ;  /* 0x0000000d0a107221 */ /* 0x000fe20000010000 */
[----:B------:R-:W-:Y:S01]  /*1420*/  FMUL.FTZ R17, R18, R7 ;  /* 0x0000000712117220 */ /* 0x000fe20000410000 */
[----:B------:R-:W-:Y:S01]  /*1430*/  FADD.FTZ R13, R15, -UR19 ;  /* 0x800000130f0d7e21 */ /* 0x000fe20008010000 */
[----:B------:R-:W-:-:S02]  /*1440*/  HADD2.F32 R15, -RZ, R29.H1_H1 ;  /* 0x3000001dff0f7230 */ /* 0x000fc40000004100 */
[----:B------:R-:W-:Y:S01]  /*1450*/  FADD.FTZ R12, R12, -UR19 ;  /* 0x800000130c0c7e21 */ /* 0x000fe20008010000 */
[----:B------:R-:W-:Y:S01]  /*1460*/  FFMA.FTZ R10, R11, R17, R14 ;  /* 0x000000110b0a7223 */ /* 0x000fe2000001000e */
[----:B------:R-:W-:Y:S01]  /*1470*/  FADD.FTZ R16, R17, R16 ;  /* 0x0000001011107221 */ /* 0x000fe20000010000 */
[----:B------:R-:W-:Y:S02]  /*1480*/  HADD2.F32 R14, -RZ, R29.H0_H0 ;  /* 0x2000001dff0e7230 */ /* 0x000fe40000004100 */
        /* <DEDUP_REMOVED lines=21> */
.L_x_1039:
[----:B------:R0:W-:Y:S01]  /*15e0*/  STL [R1+0x4], R2 ;  /* 0x0000040201007387 */ /* 0x0001e20000100800 */
[----:B------:R-:W-:-:S03]  /*15f0*/  FMUL.FTZ R17, R14, R6 ;  /* 0x000000060e117220 */ /* 0x000fc60000410000 */
[----:B------:R-:W2:Y:S01]  /*1600*/  LDL R23, [R1] ;  /* 0x0000000001177983 */ /* 0x000ea20000100800 */
[----:B------:R-:W-:Y:S01]  /*1610*/  FFMA.FTZ R10, R12, R17, R10 ;  /* 0x000000110c0a7223 */ /* 0x000fe2000001000a */
[----:B------:R-:W-:Y:S01]  /*1620*/  FADD.FTZ R16, R16, R17 ;  /* 0x0000001110107221 */ /* 0x000fe20000010000 */
[----:B------:R-:W-:Y:S01]  /*1630*/  FMUL.FTZ R17, R15, R7 ;  /* 0x000000070f117220 */ /* 0x000fe20000410000 */
[----:B------:R-:W1:Y:S01]  /*1640*/  S2UR UR17, SR_CgaCtaId ;  /* 0x00000000001179c3 */ /* 0x000e620000008800 */
[----:B0-----:R-:W0:Y:S02]  /*1650*/  S2R R2, SR_LANEID ;  /* 0x0000000000027919 */ /* 0x001e240000000000 */
[----:B------:R-:W-:Y:S01]  /*1660*/  FFMA.FTZ R10, R13, R17, R10 ;  /* 0x000000110d0a7223 */ /* 0x000fe2000001000a */
[----:B------:R-:W-:-:S04]  /*1670*/  FADD.FTZ R16, R17, R16 ;  /* 0x0000001011107221 */ /* 0x000fc80000010000 */
[----:B------:R-:W3:Y:S04]  /*1680*/  SHFL.DOWN PT, R17, R10, 0x1, 0x1f ;  /* 0x08201f000a117f89 */ /* 0x000ee800000e0000 */
[----:B------:R-:W4:Y:S01]  /*1690*/  SHFL.DOWN PT, R22, R16, 0x1, 0x1f ;  /* 0x08201f0010167f89 */ /* 0x000f2200000e0000 */
[----:B0-----:R-:W-:-:S13]  /*16a0*/  ISETP.GT.AND P0, PT, R2, 0x1e, PT ;  /* 0x0000001e0200780c */ /* 0x001fda0003f04270 */
[----:B---3--:R-:W-:Y:S01]  /*16b0*/  @!P0 FADD.FTZ R10, R10, R17 ;  /* 0x000000110a0a8221 */ /* 0x008fe20000010000 */
[----:B----4-:R-:W-:Y:S01]  /*16c0*/  @!P0 FADD.FTZ R16, R16, R22 ;  /* 0x0000001610108221 */ /* 0x010fe20000010000 */
[----:B------:R-:W-:-:S03]  /*16d0*/  ISETP.GT.AND P0, PT, R2, 0x1d, PT ;  /* 0x0000001d0200780c */ /* 0x000fc60003f04270 */
[----:B------:R-:W0:Y:S04]  /*16e0*/  SHFL.DOWN PT, R17, R10, 0x2, 0x1f ;  /* 0x08401f000a117f89 */ /* 0x000e2800000e0000 */
[----:B------:R-:W3:Y:S06]  /*16f0*/  SHFL.DOWN PT, R22, R16, 0x2, 0x1f ;  /* 0x08401f0010167f89 */ /* 0x000eec00000e0000 */
[----:B0-----:R-:W-:Y:S01]  /*1700*/  @!P0 FADD.FTZ R10, R10, R17 ;  /* 0x000000110a0a8221 */ /* 0x001fe20000010000 */
[----:B---3--:R-:W-:-:S04]  /*1710*/  @!P0 FADD.FTZ R16, R16, R22 ;  /* 0x0000001610108221 */ /* 0x008fc80000010000 */
[----:B------:R-:W0:Y:S01]  /*1720*/  SHFL.DOWN PT, R17, R10, 0x4, 0x1f ;  /* 0x08801f000a117f89 */ /* 0x000e2200000e0000 */
[----:B------:R-:W-:-:S03]  /*1730*/  ISETP.GT.AND P0, PT, R2, 0x1b, PT ;  /* 0x0000001b0200780c */ /* 0x000fc60003f04270 */
[----:B------:R-:W3:Y:S10]  /*1740*/  SHFL.DOWN PT, R22, R16, 0x4, 0x1f ;  /* 0x08801f0010167f89 */ /* 0x000ef400000e0000 */
[----:B0-----:R-:W-:Y:S01]  /*1750*/  @!P0 FADD.FTZ R10, R10, R17 ;  /* 0x000000110a0a8221 */ /* 0x001fe20000010000 */
[----:B---3--:R-:W-:-:S04]  /*1760*/  @!P0 FADD.FTZ R16, R16, R22 ;  /* 0x0000001610108221 */ /* 0x008fc80000010000 */
[----:B------:R-:W0:Y:S01]  /*1770*/  SHFL.DOWN PT, R17, R10, 0x8, 0x1f ;  /* 0x09001f000a117f89 */ /* 0x000e2200000e0000 */
[----:B------:R-:W-:-:S03]  /*1780*/  ISETP.GT.AND P0, PT, R2, 0x17, PT ;  /* 0x000000170200780c */ /* 0x000fc60003f04270 */
[----:B------:R-:W3:Y:S10]  /*1790*/  SHFL.DOWN PT, R22, R16, 0x8, 0x1f ;  /* 0x09001f0010167f89 */ /* 0x000ef400000e0000 */
[----:B0-----:R-:W-:Y:S01]  /*17a0*/  @!P0 FADD.FTZ R10, R10, R17 ;  /* 0x000000110a0a8221 */ /* 0x001fe20000010000 */
[----:B---3--:R-:W-:Y:S01]  /*17b0*/  @!P0 FADD.FTZ R16, R16, R22 ;  /* 0x0000001610108221 */ /* 0x008fe20000010000 */
[----:B------:R-:W-:Y:S01]  /*17c0*/  ISETP.GT.AND P0, PT, R2, 0xf, PT ;  /* 0x0000000f0200780c */ /* 0x000fe20003f04270 */
[----:B------:R-:W-:Y:S01]  /*17d0*/  FFMA.FTZ R0, R11, R18, R0 ;  /* 0x000000120b007223 */ /* 0x000fe20000010000 */
[----:B------:R0:W5:Y:S01]  /*17e0*/  LDL.LU R2, [R1+0x4] ;  /* 0x0000040001027983 */ /* 0x0001620000300800 */
[----:B------:R-:W3:Y:S03]  /*17f0*/  S2R R11, SR_LANEID ;  /* 0x00000000000b7919 */ /* 0x000ee60000000000 */
[----:B------:R-:W4:Y:S04]  /*1800*/  SHFL.DOWN PT, R22, R10, 0x10, 0x1f ;  /* 0x0a001f000a167f89 */ /* 0x000f2800000e0000 */
[----:B------:R-:W0:Y:S01]  /*1810*/  SHFL.DOWN PT, R17, R16, 0x10, 0x1f ;  /* 0x0a001f0010117f89 */ /* 0x000e2200000e0000 */
[----:B------:R-:W-:-:S02]  /*1820*/  UMOV UR12, 0x400 ;  /* 0x00000400000c7882 */ /* 0x000fc40000000000 */
[----:B------:R-:W-:Y:S01]  /*1830*/  UIADD3 UR11, UR12, 0xd0, URZ ;  /* 0x000000d00c0b7890 */ /* 0x000fe2000fffe03f */
[----:B------:R-:W-:Y:S01]  /*1840*/  ISETP.NE.AND P2, PT, R24, RZ, PT ;  /* 0x000000ff1800720c */ /* 0x000fe20003f45270 */
[----:B------:R-:W-:Y:S02]  /*1850*/  FADD.FTZ R20, R20, R18 ;  /* 0x0000001214147221 */ /* 0x000fe40000010000 */
[----:B-1----:R-:W-:Y:S01]  /*1860*/  ULEA UR11, UR17, UR11, 0x18 ;  /* 0x0000000b110b7291 */ /* 0x002fe2000f8ec03f */
[----:B------:R-:W-:Y:S01]  /*1870*/  FFMA.FTZ R12, R12, R14, R19 ;  /* 0x0000000e0c0c7223 */ /* 0x000fe20000010013 */
[----:B------:R-:W-:Y:S01]  /*1880*/  FFMA.FTZ R13, R13, R15, R0 ;  /* 0x0000000f0d0d7223 */ /* 0x000fe20000010000 */
[----:B------:R-:W-:Y:S01]  /*1890*/  FADD.FTZ R14, R21, R14 ;  /* 0x0000000e150e7221 */ /* 0x000fe20000010000 */
[----:B------:R-:W-:Y:S01]  /*18a0*/  FADD.FTZ R15, R20, R15 ;  /* 0x0000000f140f7221 */ /* 0x000fe20000010000 */
[----:B----4-:R-:W-:Y:S01]  /*18b0*/  @!P0 FADD.FTZ R10, R10, R22 ;  /* 0x000000160a0a8221 */ /* 0x010fe20000010000 */
[----:B0-----:R-:W-:Y:S01]  /*18c0*/  @!P0 FADD.FTZ R16, R16, R17 ;  /* 0x0000001110108221 */ /* 0x001fe20000010000 */
[----:B---3--:R-:W-:-:S02]  /*18d0*/  ISETP.NE.AND P0, PT, R11, RZ, PT ;  /* 0x000000ff0b00720c */ /* 0x008fc40003f05270 */
[C---:B------:R-:W-:Y:S02]  /*18e0*/  LEA R0, R24.reuse, UR11, 0x4 ;  /* 0x0000000b18007c11 */ /* 0x040fe4000f8e20ff */
[----:B------:R-:W-:Y:S01]  /*18f0*/  MOV R11, R16 ;  /* 0x00000010000b7202 */ /* 0x000fe20000000f00 */
[----:B------:R-:W-:Y:S02]  /*1900*/  BSSY B0, `(.L_x_1040) ;  /* 0x0000039000007945 */ /* 0x000fe40003800000 */
[----:B------:R0:W-:Y:S01]  /*1910*/  STS.128 [R0], R12 ;  /* 0x0000000c00007388 */ /* 0x0001e20000000c00 */
[----:B------:R-:W-:-:S05]  /*1920*/  ISETP.GT.U32.AND P4, PT, R24, 0x29, PT ;  /* 0x000000291800780c */ /* 0x000fca0003f84070 */
[----:B--2---:R0:W-:Y:S01]  /*1930*/  @!P0 STS.64 [R23+0x18], R10 ;  /* 0x0000180a17008388 */ /* 0x0041e20000000a00 */
[----:B------:R-:W-:Y:S06]  /*1940*/  BAR.SYNC.DEFER_BLOCKING 0x0 ;  /* 0x0000000000007b1d */ /* 0x000fec0000010000 */
[----:B------:R-:W-:Y:S05]  /*1950*/  @P2 BRA `(.L_x_1041) ;  /* 0x0000000000cc2947 */ /* 0x000fea0003800000 */
[----:B------:R-:W-:-:S09]  /*1960*/  ULEA UR11, UR17, UR12, 0x18 ;  /* 0x0000000c110b7291 */ /* 0x000fd2000f8ec03f */
[----:B0-----:R-:W0:Y:S04]  /*1970*/  LDS.128 R20, [UR11+0x20] ;  /* 0x0000200bff147984 */ /* 0x001e280008000c00 */
[----:B------:R-:W1:Y:S01]  /*1980*/  LDS.128 R16, [UR11+0x30] ;  /* 0x0000300bff107984 */ /* 0x000e620008000c00 */
[----:B0-----:R-:W-:Y:S01]  /*1990*/  FADD.FTZ R20, R10, R20 ;  /* 0x000000140a147221 */ /* 0x001fe20000010000 */
[----:B------:R-:W-:-:S03]  /*19a0*/  FADD.FTZ R10, R11, R21 ;  /* 0x000000150b0a7221 */ /* 0x000fc60000010000 */
[----:B------:R-:W-:Y:S01]  /*19b0*/  FADD.FTZ R20, R20, R22 ;  /* 0x0000001614147221 */ /* 0x000fe20000010000 */
[----:B------:R-:W-:-:S03]  /*19c0*/  FADD.FTZ R10, R10, R23 ;  /* 0x000000170a0a7221 */ /* 0x000fc60000010000 */
[----:B-1----:R-:W-:Y:S01]  /*19d0*/  FADD.FTZ R16, R20, R16 ;  /* 0x0000001014107221 */ /* 0x002fe20000010000 */
[----:B------:R-:W-:Y:S01]  /*19e0*/  FADD.FTZ R10, R10, R17 ;  /* 0x000000110a0a7221 */ /* 0x000fe20000010000 */
[----:B------:R-:W0:Y:S02]  /*19f0*/  LDS.128 R20, [UR11+0x40] ;  /* 0x0000400bff147984 */ /* 0x000e240008000c00 */
[----:B------:R-:W-:Y:S01]  /*1a00*/  FADD.FTZ R16, R16, R18 ;  /* 0x0000001210107221 */ /* 0x000fe20000010000 */
[----:B------:R-:W-:-:S03]  /*1a10*/  FADD.FTZ R10, R10, R19 ;  /* 0x000000130a0a7221 */ /* 0x000fc60000010000 */
[----:B0-----:R-:W-:Y:S01]  /*1a20*/  FADD.FTZ R20, R16, R20 ;  /* 0x0000001410147221 */ /* 0x001fe20000010000 */
        /* <DEDUP_REMOVED lines=35> */
[----:B------:R-:W-:-:S03]  /*1c60*/  FADD.FTZ R17, R10, R17 ;  /* 0x000000110a117221 */ /* 0x000fc60000010000 */
[----:B------:R-:W-:Y:S01]  /*1c70*/  FADD.FTZ R10, R16, R18 ;  /* 0x00000012100a7221 */ /* 0x000fe20000010000 */
[----:B------:R-:W-:-:S07]  /*1c80*/  FADD.FTZ R11, R17, R19 ;  /* 0x00000013110b7221 */ /* 0x000fce0000010000 */
.L_x_1041:
[----:B------:R-:W-:Y:S05]  /*1c90*/  BSYNC B0 ;  /* 0x0000000000007941 */ /* 0x000fea0003800000 */
.L_x_1040:
[----:B------:R-:W-:Y:S06]  /*1ca0*/  BAR.SYNC.DEFER_BLOCKING 0x0 ;  /* 0x0000000000007b1d */ /* 0x000fec0000010000 */
[----:B------:R-:W-:Y:S04]  /*1cb0*/  BSSY B0, `(.L_x_1042) ;  /* 0x000004d000007945 */ /* 0x000fe80003800000 */
[----:B------:R-:W-:Y:S05]  /*1cc0*/  @P4 BRA `(.L_x_1043) ;  /* 0x00000004002c4947 */ /* 0x000fea0003800000 */
[----:B------:R-:W1:Y:S04]  /*1cd0*/  LDS.128 R16, [R0+0x2a0] ;  /* 0x0002a00000107984 */ /* 0x000e680000000c00 */
[----:B0-----:R-:W0:Y:S01]  /*1ce0*/  LDS.128 R20, [R0+0x540] ;  /* 0x0005400000147984 */ /* 0x001e220000000c00 */
[----:B-1----:R-:W-:Y:S01]  /*1cf0*/  FADD.FTZ R16, R12, R16 ;  /* 0x000000100c107221 */ /* 0x002fe20000010000 */
[----:B------:R-:W-:Y:S01]  /*1d00*/  FADD.FTZ R17, R13, R17 ;  /* 0x000000110d117221 */ /* 0x000fe20000010000 */
[----:B------:R-:W-:Y:S01]  /*1d10*/  FADD.FTZ R18, R14, R18 ;  /* 0x000000120e127221 */ /* 0x000fe20000010000 */
[----:B------:R-:W-:Y:S01]  /*1d20*/  FADD.FTZ R19, R15, R19 ;  /* 0x000000130f137221 */ /* 0x000fe20000010000 */
[----:B0-----:R-:W-:Y:S01]  /*1d30*/  FADD.FTZ R16, R16, R20 ;  /* 0x0000001410107221 */ /* 0x001fe20000010000 */
[----:B------:R-:W0:Y:S01]  /*1d40*/  LDS.128 R12, [R0+0x7e0] ;  /* 0x0007e000000c7984 */ /* 0x000e220000000c00 */
[----:B------:R-:W-:Y:S01]  /*1d50*/  FADD.FTZ R21, R17, R21 ;  /* 0x0000001511157221 */ /* 0x000fe20000010000 */
[----:B------:R-:W-:Y:S01]  /*1d60*/  FADD.FTZ R22, R18, R22 ;  /* 0x0000001612167221 */ /* 0x000fe20000010000 */
[----:B------:R-:W-:Y:S01]  /*1d70*/  FADD.FTZ R23, R19, R23 ;  /* 0x0000001713177221 */ /* 0x000fe20000010000 */
[----:B0-----:R-:W-:Y:S01]  /*1d80*/  FADD.FTZ R12, R16, R12 ;  /* 0x0000000c100c7221 */ /* 0x001fe20000010000 */
[----:B------:R-:W-:Y:S01]  /*1d90*/  FADD.FTZ R21, R21, R13 ;  /* 0x0000000d15157221 */ /* 0x000fe20000010000 */
[----:B------:R-:W0:Y:S01]  /*1da0*/  LDS.128 R16, [R0+0xa80] ;  /* 0x000a800000107984 */ /* 0x000e220000000c00 */
        /* <DEDUP_REMOVED lines=51> */
[----:B------:R-:W-:-:S02]  /*20e0*/  FADD.FTZ R23, R23, R15 ;  /* 0x0000000f17177221 */ /* 0x000fc40000010000 */
[----:B------:R-:W1:Y:S01]  /*20f0*/  LDS.128 R12, [R0+0x2760] ;  /* 0x00276000000c7984 */ /* 0x000e620000000c00 */
[----:B0-----:R-:W-:Y:S01]  /*2100*/  FADD.FTZ R16, R20, R16 ;  /* 0x0000001014107221 */ /* 0x001fe20000010000 */
[----:B------:R-:W-:Y:S01]  /*2110*/  FADD.FTZ R17, R21, R17 ;  /* 0x0000001115117221 */ /* 0x000fe20000010000 */
[----:B------:R-:W-:Y:S01]  /*2120*/  FADD.FTZ R18, R22, R18 ;  /* 0x0000001216127221 */ /* 0x000fe20000010000 */
[----:B------:R-:W-:Y:S01]  /*2130*/  FADD.FTZ R19, R23, R19 ;  /* 0x0000001317137221 */ /* 0x000fe20000010000 */
[----:B-1----:R-:W-:Y:S01]  /*2140*/  FADD.FTZ R12, R16, R12 ;  /* 0x0000000c100c7221 */ /* 0x002fe20000010000 */
[----:B------:R-:W-:Y:S01]  /*2150*/  FADD.FTZ R13, R17, R13 ;  /* 0x0000000d110d7221 */ /* 0x000fe20000010000 */
[----:B------:R-:W-:Y:S01]  /*2160*/  FADD.FTZ R14, R18, R14 ;  /* 0x0000000e120e7221 */ /* 0x000fe20000010000 */
[----:B------:R-:W-:-:S07]  /*2170*/  FADD.FTZ R15, R19, R15 ;  /* 0x0000000f130f7221 */ /* 0x000fce0000010000 */
.L_x_1043:
[----:B------:R-:W-:Y:S05]  /*2180*/  BSYNC B0 ;  /* 0x0000000000007941 */ /* 0x000fea0003800000 */
.L_x_1042:
[----:B0-----:R-:W0:Y:S01]  /*2190*/  LDC R0, c[0x0][0xc] ;  /* 0x00000300ff007b82 */ /* 0x001e220000000800 */
[----:B------:R-:W-:Y:S01]  /*21a0*/  IMAD R34, R34, 0x2a, R24 ;  /* 0x0000002a22227824 */ /* 0x000fe200078e0218 */
[----:B------:R-:W-:Y:S06]  /*21b0*/  BSSY B0, `(.L_x_1044) ;  /* 0x0000012000007945 */ /* 0x000fec0003800000 */
[----:B------:R-:W1:Y:S01]  /*21c0*/  LDC.64 R22, c[0x0][0x268] ;  /* 0x00009a00ff167b82 */ /* 0x000e620000000a00 */
[----:B0-----:R-:W-:Y:S01]  /*21d0*/  ISETP.GE.U32.AND P0, PT, R0, 0x2, PT ;  /* 0x000000020000780c */ /* 0x001fe20003f06070 */
[----:B-1----:R-:W-:Y:S01]  /*21e0*/  IMAD.WIDE R22, R34, 0x4, R22 ;  /* 0x0000000422167825 */ /* 0x002fe200078e0216 */
[----:B------:R-:W-:Y:S11]  /*21f0*/  @P4 BRA `(.L_x_1045) ;  /* 0x0000000000344947 */ /* 0x000ff60003800000 */
[----:B------:R-:W0:Y:S01]  /*2200*/  LDC.64 R20, c[0x0][0x288] ;  /* 0x0000a200ff147b82 */ /* 0x000e220000000a00 */
[----:B------:R-:W-:Y:S01]  /*2210*/  MOV R18, UR7 ;  /* 0x0000000700127c02 */ /* 0x000fe20008000f00 */
[----:B------:R1:W-:Y:S03]  /*2220*/  REDG.E.ADD.F32.FTZ.RN.STRONG.GPU desc[UR14][R22.64], R12 ;  /* 0x0000000c160079a6 */ /* 0x0003e6000c10f38e */
[----:B------:R-:W-:-:S04]  /*2230*/  LEA R18, P4, R18, R22, 0x2 ;  /* 0x0000001612127211 */ /* 0x000fc800078810ff */
[----:B------:R-:W-:Y:S02]  /*2240*/  IADD3.X R19, R23, UR9, RZ, P4, !PT ;  /* 0x0000000917137c10 */ /* 0x000fe4000a7fe4ff */
[----:B-1----:R-:W-:-:S03]  /*2250*/  MOV R12, UR8 ;  /* 0x00000008000c7c02 */ /* 0x002fc60008000f00 */
[----:B------:R1:W-:Y:S01]  /*2260*/  REDG.E.ADD.F32.FTZ.RN.STRONG.GPU desc[UR14][R18.64], R13 ;  /* 0x0000000d120079a6 */ /* 0x0003e2000c10f38e */
[-C--:B0-----:R-:W-:Y:S02]  /*2270*/  LEA R16, P5, R20, R22.reuse, 0x2 ;  /* 0x0000001614107211 */ /* 0x081fe400078a10ff */
[----:B------:R-:W-:Y:S02]  /*2280*/  LEA R22, P6, R12, R22, 0x2 ;  /* 0x000000160c167211 */ /* 0x000fe400078c10ff */
[----:B------:R-:W-:Y:S02]  /*2290*/  LEA.HI.X R17, R20, R23, R21, 0x2, P5 ;  /* 0x0000001714117211 */ /* 0x000fe400028f1415 */
[----:B------:R-:W-:-:S03]  /*22a0*/  IADD3.X R23, R23, UR10, RZ, P6, !PT ;  /* 0x0000000a17177c10 */ /* 0x000fc6000b7fe4ff */
[----:B------:R1:W-:Y:S04]  /*22b0*/  REDG.E.ADD.F32.FTZ.RN.STRONG.GPU desc[UR14][R16.64], R14 ;  /* 0x0000000e100079a6 */ /* 0x0003e8000c10f38e */
[----:B------:R1:W-:Y:S02]  /*22c0*/  REDG.E.ADD.F32.FTZ.RN.STRONG.GPU desc[UR14][R22.64], R15 ;  /* 0x0000000f160079a6 */ /* 0x0003e4000c10f38e */
.L_x_1045:
[----:B------:R-:W-:Y:S05]  /*22d0*/  BSYNC B0 ;  /* 0x0000000000007941 */ /* 0x000fea0003800000 */
.L_x_1044:
[----:B------:R-:W-:Y:S05]  /*22e0*/  @!P0 BRA `(.L_x_1046) ;  /* 0x0000001000908947 */ /* 0x000fea0003800000 */
[----:B------:R-:W0:Y:S01]  /*22f0*/  LDC R12, c[0x0][0x10] ;  /* 0x00000400ff0c7b82 */ /* 0x000e220000000800 */
[----:B-1----:R-:W1:Y:S01]  /*2300*/  S2R R13, SR_CTAID.Y ;  /* 0x00000000000d7919 */ /* 0x002e620000002600 */
[----:B------:R-:W-:-:S06]  /*2310*/  ULOP3.LUT UR11, UR4, 0x1, URZ, 0xc0, !UPT ;  /* 0x00000001040b7892 */ /* 0x000fcc000f8ec03f */
[----:B------:R-:W2:Y:S08]  /*2320*/  LDC.64 R14, c[0x0][0x258] ;  /* 0x00009600ff0e7b82 */ /* 0x000eb00000000a00 */
[----:B------:R-:W3:Y:S01]  /*2330*/  LDC.64 R18, c[0x0][0x260] ;  /* 0x00009800ff127b82 */ /* 0x000ee20000000a00 */
[----:B0-----:R-:W-:-:S04]  /*2340*/  IMAD R17, R12, UR11, RZ ;  /* 0x0000000b0c117c24 */ /* 0x001fc8000f8e02ff */
[C---:B------:R-:W-:Y:S01]  /*2350*/  IMAD R16, R17.reuse, R0, RZ ;  /* 0x0000000011107224 */ /* 0x040fe200078e02ff */
[----:B-1----:R-:W-:-:S04]  /*2360*/  IADD3 R17, R17, R13, RZ ;  /* 0x0000000d11117210 */ /* 0x002fc80007ffe0ff */
[----:B------:R-:W-:Y:S01]  /*2370*/  SHF.L.U32 R16, R16, 0x1, RZ ;  /* 0x0000000110107819 */ /* 0x000fe200000006ff */
[----:B--2---:R-:W-:-:S04]  /*2380*/  IMAD.WIDE.U32 R14, R17, 0x4, R14 ;  /* 0x00000004110e7825 */ /* 0x004fc800078e000e */
[----:B---3--:R-:W-:Y:S01]  /*2390*/  IMAD.WIDE R16, R16, 0x4, R18 ;  /* 0x0000000410107825 */ /* 0x008fe200078e0212 */
[----:B------:R-:W-:Y:S06]  /*23a0*/  @P2 BRA `(.L_x_1047) ;  /* 0x0000000000682947 */ /* 0x000fec0003800000 */
[----:B------:R-:W0:Y:S01]  /*23b0*/  S2R R18, SR_LANEID ;  /* 0x0000000000127919 */ /* 0x000e220000000000 */
[----:B------:R-:W-:Y:S01]  /*23c0*/  VOTEU.ANY UR12, UPT, PT ;  /* 0x00000000000c7886 */ /* 0x000fe200038e0100 */
[----:B------:R-:W-:Y:S02]  /*23d0*/  ULOP3.LUT UP0, URZ, UR4, 0x2, URZ, 0xc0, !UPT ;  /* 0x00000002043f7892 */ /* 0x000fe4000f80c03f */
[----:B------:R-:W-:Y:S01]  /*23e0*/  UFLO.U32 UR17, UR12 ;  /* 0x0000000c001172bd */ /* 0x000fe200080e0000 */
[----:B------:R-:W-:Y:S01]  /*23f0*/  UMOV UR11, 0x1 ;  /* 0x00000001000b7882 */ /* 0x000fe20000000000 */
[----:B------:R-:W-:Y:S02]  /*2400*/  UPOPC UR12, UR12 ;  /* 0x0000000c000c72bf */ /* 0x000fe40008000000 */
[----:B------:R-:W-:-:S04]  /*2410*/  USEL UR11, UR11, 0xffffffff, !UP0 ;  /* 0xffffffff0b0b7887 */ /* 0x000fc8000c000000 */
[----:B------:R-:W-:-:S06]  /*2420*/  UIMAD UR11, UR11, UR12, URZ ;  /* 0x0000000c0b0b72a4 */ /* 0x000fcc000f8e023f */
[----:B------:R-:W-:Y:S02]  /*2430*/  MOV R20, UR11 ;  /* 0x0000000b00147c02 */ /* 0x000fe40008000f00 */
[----:B0-----:R-:W-:Y:S01]  /*2440*/  ISETP.EQ.U32.AND P0, PT, R18, UR17, PT ;  /* 0x0000001112007c0c */ /* 0x001fe2000bf02070 */
[----:B------:R-:W-:-:S04]  /*2450*/  IMAD R18, R12, UR16, R13 ;  /* 0x000000100c127c24 */ /* 0x000fc8000f8e020d */
[----:B------:R-:W-:-:S05]  /*2460*/  IMAD.WIDE.U32 R18, R18, 0x8, R16 ;  /* 0x0000000812127825 */ /* 0x000fca00078e0010 */
[----:B------:R0:W-:Y:S03]  /*2470*/  STG.E.64 desc[UR14][R18.64], R10 ;  /* 0x0000000a12007986 */ /* 0x0001e6000c101b0e */
[----:B------:R-:W-:Y:S06]  /*2480*/  @P0 MEMBAR.ALL.GPU ;  /* 0x0000000000000992 */ /* 0x000fec000000a000 */
[----:B------:R-:W-:-:S00]  /*2490*/  @P0 ERRBAR ;  /* 0x00000000000009ab */ /* 0x000fc00000000000 */
[----:B------:R-:W-:Y:S06]  /*24a0*/  @P0 CGAERRBAR ;  /* 0x00000000000005ab */ /* 0x000fec0000000000 */
[----:B------:R1:W-:Y:S01]  /*24b0*/  @P0 REDG.E.ADD.S32.STRONG.GPU desc[UR14][R14.64], R20 ;  /* 0x000000140e00098e */ /* 0x0003e2000c10e38e */
[----:B------:R-:W-:-:S04]  /*24c0*/  PLOP3.LUT P0, PT, PT, PT, UP0, 0x80, 0x0 ;  /* 0x000000000000781c */ /* 0x000fc80003f0f008 */
[----:B0-----:R-:W-:-:S04]  /*24d0*/  SEL R18, R0, RZ, !P0 ;  /* 0x000000ff00127207 */ /* 0x001fc80004000000 */
[----:B------:R-:W-:-:S13]  /*24e0*/  ISETP.NE.AND P0, PT, R18, -0x1, PT ;  /* 0xffffffff1200780c */ /* 0x000fda0003f05270 */
[----:B-1----:R-:W-:Y:S05]  /*24f0*/  @!P0 BRA `(.L_x_1047) ;  /* 0x0000000000148947 */ /* 0x002fea0003800000 */
.L_x_1048:
[----:B------:R-:W2:Y:S04]  /*2500*/  LDG.E.STRONG.GPU R19, desc[UR14][R14.64] ;  /* 0x0000000e0e137981 */ /* 0x000ea8000c1ef900 */
[----:B--2---:R-:W-:Y:S01]  /*2510*/  CCTL.IVALL ;  /* 0x00000000ff00798f */ /* 0x004fe20002000000 */
[----:B------:R-:W-:Y:S05]  /*2520*/  YIELD ;  /* 0x0000000000007946 */ /* 0x000fea0003800000 */
[----:B------:R-:W-:-:S13]  /*2530*/  ISETP.NE.AND P0, PT, R19, R18, PT ;  /* 0x000000121300720c */ /* 0x000fda0003f05270 */
[----:B------:R-:W-:Y:S05]  /*2540*/  @P0 BRA `(.L_x_1048) ;  /* 0xfffffffc00ec0947 */ /* 0x000fea000383ffff */
.L_x_1047:
        /* <DEDUP_REMOVED lines=17> */
.L_x_1052:
        /* <DEDUP_REMOVED lines=115> */
.L_x_1051:
        /* <DEDUP_REMOVED lines=15> */
[----:B------:R-:W-:-:S11]  /*2e80*/  IADD3 R15, R15, 0x4, RZ ;  /* 0x000000040f0f7810 */ /* 0x000fd60007ffe0ff */
[--C-:B------:R-:W-:Y:S02]  /*2e90*/  @!P6 IMAD R22, R12, R22, R13.reuse ;  /* 0x000000160c16e224 */ /* 0x100fe400078e020d */
[----:B--2---:R-:W-:Y:S01]  /*2ea0*/  @!P0 FADD.FTZ R10, R10, R20 ;  /* 0x000000140a0a8221 */ /* 0x004fe20000010000 */
[----:B------:R-:W-:Y:S02]  /*2eb0*/  @!P5 IMAD R20, R12, R23, R13 ;  /* 0x000000170c14d224 */ /* 0x000fe400078e020d */
[----:B------:R-:W-:Y:S01]  /*2ec0*/  @!P0 FADD.FTZ R11, R11, R21 ;  /* 0x000000150b0b8221 */ /* 0x000fe20000010000 */
[----:B------:R-:W-:Y:S01]  /*2ed0*/  ISETP.EQ.OR P0, PT, R15, UR16, P2 ;  /* 0x000000100f007c0c */ /* 0x000fe20009702670 */
[----:B------:R-:W-:-:S04]  /*2ee0*/  @!P5 IMAD.WIDE.U32 R20, R20, 0x8, R16 ;  /* 0x000000081414d825 */ /* 0x000fc800078e0010 */
[----:B------:R-:W-:Y:S02]  /*2ef0*/  @!P6 IMAD.WIDE.U32 R22, R22, 0x8, R16 ;  /* 0x000000081616e825 */ /* 0x000fe400078e0010 */
[----:B------:R-:W2:Y:S02]  /*2f00*/  @!P5 LDG.E.64 R20, desc[UR14][R20.64] ;  /* 0x0000000e1414d981 */ /* 0x000ea4000c1e1b00 */
[----:B---3--:R-:W-:Y:S02]  /*2f10*/  @!P4 FADD.FTZ R10, R10, R18 ;  /* 0x000000120a0ac221 */ /* 0x008fe40000010000 */
[----:B------:R-:W3:Y:S02]  /*2f20*/  @!P6 LDG.E.64 R22, desc[UR14][R22.64] ;  /* 0x0000000e1616e981 */ /* 0x000ee4000c1e1b00 */
[----:B------:R-:W-:Y:S02]  /*2f30*/  @!P0 IMAD R18, R12, R15, R13 ;  /* 0x0000000f0c128224 */ /* 0x000fe400078e020d */
[----:B------:R-:W-:-:S02]  /*2f40*/  @!P4 FADD.FTZ R11, R11, R19 ;  /* 0x000000130b0bc221 */ /* 0x000fc40000010000 */
[----:B------:R-:W-:-:S06]  /*2f50*/  @!P0 IMAD.WIDE.U32 R18, R18, 0x8, R16 ;  /* 0x0000000812128825 */ /* 0x000fcc00078e0010 */
[----:B------:R-:W4:Y:S01]  /*2f60*/  @!P0 LDG.E.64 R18, desc[UR14][R18.64] ;  /* 0x0000000e12128981 */ /* 0x000f22000c1e1b00 */
[----:B--2---:R-:W-:Y:S01]  /*2f70*/  @!P5 FADD.FTZ R11, R11, R21 ;  /* 0x000000150b0bd221 */ /* 0x004fe20000010000 */
[C---:B------:R-:W-:Y:S01]  /*2f80*/  IADD3 R21, R15.reuse, 0x1, RZ ;  /* 0x000000010f157810 */ /* 0x040fe20007ffe0ff */
[----:B------:R-:W-:Y:S01]  /*2f90*/  @!P5 FADD.FTZ R10, R10, R20 ;  /* 0x000000140a0ad221 */ /* 0x000fe20000010000 */
[----:B------:R-:W-:Y:S01]  /*2fa0*/  IADD3 R20, R15, 0x2, RZ ;  /* 0x000000020f147810 */ /* 0x000fe20007ffe0ff */
[----:B---3--:R-:W-:Y:S01]  /*2fb0*/  @!P6 FADD.FTZ R11, R11, R23 ;  /* 0x000000170b0be221 */ /* 0x008fe20000010000 */
[----:B------:R-:W-:Y:S01]  /*2fc0*/  ISETP.EQ.OR P5, PT, R21, UR16, P2 ;  /* 0x0000001015007c0c */ /* 0x000fe200097a2670 */
[----:B------:R-:W-:Y:S01]  /*2fd0*/  @!P6 FADD.FTZ R10, R10, R22 ;  /* 0x000000160a0ae221 */ /* 0x000fe20000010000 */
[----:B------:R-:W-:Y:S02]  /*2fe0*/  ISETP.EQ.OR P6, PT, R20, UR16, P2 ;  /* 0x0000001014007c0c */ /* 0x000fe400097c2670 */
[----:B------:R-:W-:-:S04]  /*2ff0*/  IADD3 R22, R15, 0x3, RZ ;  /* 0x000000030f167810 */ /* 0x000fc80007ffe0ff */
[----:B------:R-:W-:Y:S01]  /*3000*/  ISETP.EQ.OR P4, PT, R22, UR16, P2 ;  /* 0x0000001016007c0c */ /* 0x000fe20009782670 */
[----:B----4-:R-:W-:Y:S01]  /*3010*/  @!P0 FADD.FTZ R10, R10, R18 ;  /* 0x000000120a0a8221 */ /* 0x010fe20000010000 */
[----:B------:R-:W-:-:S03]  /*3020*/  @!P0 FADD.FTZ R11, R11, R19 ;  /* 0x000000130b0b8221 */ /* 0x000fc60000010000 */
[C-C-:B------:R-:W-:Y:S02]  /*3030*/  @!P5 IMAD R21, R12.reuse, R21, R13.reuse ;  /* 0x000000150c15d224 */ /* 0x140fe400078e020d */
[----:B------:R-:W-:Y:S02]  /*3040*/  @!P6 IMAD R18, R12, R20, R13 ;  /* 0x000000140c12e224 */ /* 0x000fe400078e020d */
[----:B------:R-:W-:-:S04]  /*3050*/  @!P5 IMAD.WIDE.U32 R20, R21, 0x8, R16 ;  /* 0x000000081514d825 */ /* 0x000fc800078e0010 */
[----:B------:R-:W-:Y:S02]  /*3060*/  @!P4 IMAD R22, R12, R22, R13 ;  /* 0x000000160c16c224 */ /* 0x000fe400078e020d */
[--C-:B------:R-:W-:Y:S01]  /*3070*/  @!P6 IMAD.WIDE.U32 R18, R18, 0x8, R16.reuse ;  /* 0x000000081212e825 */ /* 0x100fe200078e0010 */
[----:B------:R-:W2:Y:S03]  /*3080*/  @!P5 LDG.E.64 R20, desc[UR14][R20.64] ;  /* 0x0000000e1414d981 */ /* 0x000ea6000c1e1b00 */
[----:B------:R-:W-:Y:S02]  /*3090*/  @!P4 IMAD.WIDE.U32 R22, R22, 0x8, R16 ;  /* 0x000000081616c825 */ /* 0x000fe400078e0010 */
[----:B------:R-:W3:Y:S04]  /*30a0*/  @!P6 LDG.E.64 R18, desc[UR14][R18.64] ;  /* 0x0000000e1212e981 */ /* 0x000ee8000c1e1b00 */
[----:B------:R-:W4:Y:S01]  /*30b0*/  @!P4 LDG.E.64 R22, desc[UR14][R22.64] ;  /* 0x0000000e1616c981 */ /* 0x000f22000c1e1b00 */
[----:B------:R-:W-:-:S02]  /*30c0*/  IADD3 R14, R14, -0x4, RZ ;  /* 0xfffffffc0e0e7810 */ /* 0x000fc40007ffe0ff */
[----:B------:R-:W-:Y:S02]  /*30d0*/  PLOP3.LUT P0, PT, PT, PT, PT, 0x8, 0x0 ;  /* 0x000000000000781c */ /* 0x000fe40003f0e170 */
        /* <DEDUP_REMOVED lines=8> */
.L_x_1053:
[----:B------:R-:W-:-:S13]  /*3160*/  ISETP.NE.OR P0, PT, R14, RZ, P0 ;  /* 0x000000ff0e00720c */ /* 0x000fda0000705670 */
[----:B------:R-:W-:Y:S05]  /*3170*/  @!P0 BRA `(.L_x_1049) ;  /* 0x00000000007c8947 */ /* 0x000fea0003800000 */
.L_x_1050:
        /* <DEDUP_REMOVED lines=10> */
[----:B------:R-:W-:-:S04]  /*3220*/  @!P6 IMAD R20, R12, R20, R13 ;  /* 0x000000140c14e224 */ /* 0x000fc800078e020d */
[----:B------:R-:W-:-:S04]  /*3230*/  @!P6 IMAD.WIDE.U32 R20, R20, 0x8, R16 ;  /* 0x000000081414e825 */ /* 0x000fc800078e0010 */
[--C-:B------:R-:W-:Y:S02]  /*3240*/  @!P0 IMAD R22, R12, R22, R13.reuse ;  /* 0x000000160c168224 */ /* 0x100fe400078e020d */
[----:B------:R-:W3:Y:S01]  /*3250*/  @!P6 LDG.E.64 R20, desc[UR14][R20.64] ;  /* 0x0000000e1414e981 */ /* 0x000ee2000c1e1b00 */
[----:B--2---:R-:W-:Y:S01]  /*3260*/  @!P5 FADD.FTZ R10, R10, R18 ;  /* 0x000000120a0ad221 */ /* 0x004fe20000010000 */
[----:B------:R-:W-:Y:S02]  /*3270*/  @!P4 IMAD R18, R12, R23, R13 ;  /* 0x000000170c12c224 */ /* 0x000fe400078e020d */
[----:B------:R-:W-:Y:S02]  /*3280*/  @!P5 FADD.FTZ R11, R11, R19 ;  /* 0x000000130b0bd221 */ /* 0x000fe40000010000 */
[----:B------:R-:W-:-:S04]  /*3290*/  @!P4 IMAD.WIDE.U32 R18, R18, 0x8, R16 ;  /* 0x000000081212c825 */ /* 0x000fc800078e0010 */
[----:B------:R-:W-:Y:S02]  /*32a0*/  @!P0 IMAD.WIDE.U32 R22, R22, 0x8, R16 ;  /* 0x0000000816168825 */ /* 0x000fe400078e0010 */
[----:B------:R-:W2:Y:S04]  /*32b0*/  @!P4 LDG.E.64 R18, desc[UR14][R18.64] ;  /* 0x0000000e1212c981 */ /* 0x000ea8000c1e1b00 */
[----:B------:R-:W4:Y:S01]  /*32c0*/  @!P0 LDG.E.64 R22, desc[UR14][R22.64] ;  /* 0x0000000e16168981 */ /* 0x000f22000c1e1b00 */
[----:B------:R-:W-:-:S04]  /*32d0*/  IADD3 R14, R14, -0x4, RZ ;  /* 0xfffffffc0e0e7810 */ /* 0x000fc80007ffe0ff */
[----:B------:R-:W-:Y:S01]  /*32e0*/  ISETP.NE.AND P5, PT, R14, RZ, PT ;  /* 0x000000ff0e00720c */ /* 0x000fe20003fa5270 */
[----:B---3--:R-:W-:Y:S01]  /*32f0*/  @!P6 FADD.FTZ R10, R10, R20 ;  /* 0x000000140a0ae221 */ /* 0x008fe20000010000 */
[----:B------:R-:W-:Y:S01]  /*3300*/  @!P6 FADD.FTZ R11, R11, R21 ;  /* 0x000000150b0be221 */ /* 0x000fe20000010000 */
[----:B------:R-:W-:Y:S02]  /*3310*/  IADD3 R15, R15, 0x4, RZ ;  /* 0x000000040f0f7810 */ /* 0x000fe40007ffe0ff */
[----:B--2---:R-:W-:Y:S01]  /*3320*/  @!P4 FADD.FTZ R10, R10, R18 ;  /* 0x000000120a0ac221 */ /* 0x004fe20000010000 */
[----:B------:R-:W-:-:S03]  /*3330*/  @!P4 FADD.FTZ R11, R11, R19 ;  /* 0x000000130b0bc221 */ /* 0x000fc60000010000 */
[----:B----4-:R-:W-:Y:S01]  /*3340*/  @!P0 FADD.FTZ R10, R10, R22 ;  /* 0x000000160a0a8221 */ /* 0x010fe20000010000 */
[----:B------:R-:W-:-:S03]  /*3350*/  @!P0 FADD.FTZ R11, R11, R23 ;  /* 0x000000170b0b8221 */ /* 0x000fc60000010000 */
[----:B------:R-:W-:Y:S05]  /*3360*/  @P5 BRA `(.L_x_1050) ;  /* 0xfffffffc00845947 */ /* 0x000fea000383ffff */
.L_x_1049:
        /* <DEDUP_REMOVED lines=11> */
.L_x_1055:
[----:B------:R-:W-:Y:S05]  /*3420*/  BSYNC B0 ;  /* 0x0000000000007941 */ /* 0x000fea0003800000 */
.L_x_1054:
        /* <DEDUP_REMOVED lines=16> */
.L_x_1046:
[----:B------:R-:W0:Y:S01]  /*3530*/  S2UR UR12, SR_CgaCtaId ;  /* 0x00000000000c79c3 */ /* 0x000e220000008800 */
[----:B------:R-:W-:Y:S01]  /*3540*/  UMOV UR11, 0x400 ;  /* 0x00000400000b7882 */ /* 0x000fe20000000000 */
[C---:B------:R-:W-:Y:S01]  /*3550*/  IADD3 R34, R25.reuse, 0x30, RZ ;  /* 0x0000003019227810 */ /* 0x040fe20007ffe0ff */
[----:B------:R-:W-:Y:S01]  /*3560*/  ULDC.64 UR20, c[0x0][0x290] ;  /* 0x0000a40000147ab9 */ /* 0x000fe20000000a00 */
[----:B------:R-:W-:Y:S01]  /*3570*/  IADD3 R0, R25, 0x30, RZ ;  /* 0x0000003019007810 */ /* 0x000fe20007ffe0ff */
[--C-:B-1----:R-:W-:Y:S01]  /*3580*/  HADD2.F32 R15, -RZ, R28.reuse.H0_H0 ;  /* 0x2000001cff0f7230 */ /* 0x102fe20000004100 */
[----:B------:R-:W-:Y:S01]  /*3590*/  ISETP.GE.U32.AND P0, PT, R37, UR20, PT ;  /* 0x0000001425007c0c */ /* 0x000fe2000bf06070 */
[----:B------:R-:W-:Y:S01]  /*35a0*/  HADD2.F32 R28, -RZ, R28.H1_H1 ;  /* 0x3000001cff1c7230 */ /* 0x000fe20000004100 */
[----:B------:R-:W-:Y:S02]  /*35b0*/  SHF.R.S32.HI R13, RZ, 0x1f, R37 ;  /* 0x0000001fff0d7819 */ /* 0x000fe40000011425 */
[----:B------:R-:W-:-:S02]  /*35c0*/  SHF.R.S32.HI R12, RZ, 0x1f, R36 ;  /* 0x0000001fff0c7819 */ /* 0x000fc40000011424 */
[----:B------:R-:W-:Y:S02]  /*35d0*/  ISETP.GE.U32.AND P5, PT, R34, UR20, PT ;  /* 0x0000001422007c0c */ /* 0x000fe4000bfa6070 */
[----:B------:R-:W-:Y:S02]  /*35e0*/  SHF.R.S32.HI R0, RZ, 0x1f, R0 ;  /* 0x0000001fff007819 */ /* 0x000fe40000011400 */
[----:B------:R-:W-:-:S04]  /*35f0*/  ISETP.GE.AND.EX P4, PT, R13, UR21, PT, P0 ;  /* 0x000000150d007c0c */ /* 0x000fc8000bf86300 */
[----:B------:R-:W-:Y:S01]  /*3600*/  ISETP.GT.U32.OR P4, PT, R24, 0x29f, P4 ;  /* 0x0000029f1800780c */ /* 0x000fe20002784470 */
[----:B0-----:R-:W-:-:S09]  /*3610*/  ULEA UR11, UR12, UR11, 0x18 ;  /* 0x0000000b0c0b7291 */ /* 0x001fd2000f8ec03f */
[----:B------:R-:W-:Y:S01]  /*3620*/  @!P2 STS.64 [UR11+0xc8], R10 ;  /* 0x0000c80aff00a988 */ /* 0x000fe20008000a0b */
[----:B------:R-:W-:Y:S01]  /*3630*/  BAR.SYNC.DEFER_BLOCKING 0x0 ;  /* 0x0000000000007b1d */ /* 0x000fe20000010000 */
[----:B------:R-:W-:-:S04]  /*3640*/  ISETP.GE.U32.AND P2, PT, R36, UR20, PT ;  /* 0x0000001424007c0c */ /* 0x000fc8000bf46070 */
[----:B------:R-:W-:Y:S02]  /*3650*/  ISETP.GE.AND.EX P0, PT, R12, UR21, PT, P2 ;  /* 0x000000150c007c0c */ /* 0x000fe4000bf06320 */
[----:B------:R-:W-:Y:S01]  /*3660*/  ISETP.GE.AND.EX P2, PT, R0, UR21, PT, P5 ;  /* 0x0000001500007c0c */ /* 0x000fe2000bf46350 */
[----:B------:R-:W0:Y:S01]  /*3670*/  LDS.64 R10, [UR11+0xc8] ;  /* 0x0000c80bff0a7984 */ /* 0x000e220008000a00 */
[----:B------:R-:W-:Y:S02]  /*3680*/  ULDC UR11, c[0x0][0x2bc] ;  /* 0x0000af00000b7ab9 */ /* 0x000fe40000000800 */
[----:B0-----:R-:W-:Y:S01]  /*3690*/  FMUL.FTZ R14, R11, UR11 ;  /* 0x0000000b0b0e7c20 */ /* 0x001fe20008410000 */
[--C-:B------:R-:W-:Y:S02]  /*36a0*/  HADD2.F32 R11, -RZ, R33.reuse.H0_H0 ;  /* 0x20000021ff0b7230 */ /* 0x100fe40000004100 */
[----:B------:R-:W-:Y:S01]  /*36b0*/  FMUL.FTZ R0, R10, UR11 ;  /* 0x0000000b0a007c20 */ /* 0x000fe20008410000 */
[----:B------:R-:W-:-:S02]  /*36c0*/  HADD2.F32 R33, -RZ, R33.H1_H1 ;  /* 0x30000021ff217230 */ /* 0x000fc40000004100 */
[--C-:B------:R-:W-:Y:S02]  /*36d0*/  HADD2.F32 R10, -RZ, R32.reuse.H0_H0 ;  /* 0x20000020ff0a7230 */ /* 0x100fe40000004100 */
[----:B------:R-:W-:Y:S01]  /*36e0*/  FADD.FTZ R11, R11, -UR19 ;  /* 0x800000130b0b7e21 */ /* 0x000fe20008010000 */
[----:B------:R-:W-:Y:S02]  /*36f0*/  HADD2.F32 R32, -RZ, R32.H1_H1 ;  /* 0x30000020ff207230 */ /* 0x000fe40000004100 */
[----:B------:R-:W-:Y:S01]  /*3700*/  FADD.FTZ R12, R33, -UR19 ;  /* 0x80000013210c7e21 */ /* 0x000fe20008010000 */
[----:B------:R-:W-:-:S03]  /*3710*/  FMUL.FTZ R11, R11, UR13 ;  /* 0x0000000d0b0b7c20 */ /* 0x000fc60008410000 */
        /* <DEDUP_REMOVED lines=20> */
.L_x_1056:
[----:B------:R-:W-:Y:S04]  /*3860*/  BSSY B0, `(.L_x_1057) ;  /* 0x0000015000007945 */ /* 0x000fe80003800000 */
[----:B------:R-:W-:Y:S05]  /*3870*/  @!P1 BRA `(.L_x_1058) ;  /* 0x00000000004c9947 */ /* 0x000fea0003800000 */
[C-C-:B------:R-:W-:Y:S01]  /*3880*/  FFMA.FTZ R11, R0.reuse, R11, R14.reuse ;  /* 0x0000000b000b7223 */ /* 0x140fe2000001000e */
[----:B------:R-:W-:Y:S01]  /*3890*/  SHF.R.S32.HI R16, RZ, 0x1f, R25 ;  /* 0x0000001fff107819 */ /* 0x000fe20000011419 */
[----:B------:R-:W-:Y:S01]  /*38a0*/  FFMA.FTZ R13, R0, R12, R14 ;  /* 0x0000000c000d7223 */ /* 0x000fe2000001000e */
[----:B------:R-:W-:Y:S01]  /*38b0*/  ULDC.64 UR20, c[0x0][0x288] ;  /* 0x0000a20000147ab9 */ /* 0x000fe20000000a00 */
[----:B------:R-:W-:Y:S01]  /*38c0*/  FFMA.FTZ R12, R10, R6, -R11 ;  /* 0x000000060a0c7223 */ /* 0x000fe2000001080b */
[----:B-----5:R-:W-:Y:S01]  /*38d0*/  MOV R10, R2 ;  /* 0x00000002000a7202 */ /* 0x020fe20000000f00 */
[----:B------:R-:W-:Y:S01]  /*38e0*/  IMAD R16, R16, UR20, RZ ;  /* 0x0000001410107c24 */ /* 0x000fe2000f8e02ff */
[----:B------:R-:W-:Y:S01]  /*38f0*/  MOV R11, R5 ;  /* 0x00000005000b7202 */ /* 0x000fe20000000f00 */
[----:B------:R-:W-:Y:S02]  /*3900*/  FFMA.FTZ R32, R32, R7, -R13 ;  /* 0x0000000720207223 */ /* 0x000fe4000001080d */
[----:B------:R-:W-:-:S02]  /*3910*/  IMAD R13, R25, UR21, R16 ;  /* 0x00000015190d7c24 */ /* 0x000fc4000f8e0210 */
[----:B------:R-:W-:Y:S01]  /*3920*/  FMUL.FTZ R16, R12, UR13 ;  /* 0x0000000d0c107c20 */ /* 0x000fe20008410000 */
[----:B------:R-:W-:Y:S01]  /*3930*/  IMAD.WIDE.U32 R10, R25, UR20, R10 ;  /* 0x00000014190a7c25 */ /* 0x000fe2000f8e000a */
[----:B------:R-:W-:-:S03]  /*3940*/  ULDC.64 UR20, c[0x0][0x210] ;  /* 0x0000840000147ab9 */ /* 0x000fc60000000a00 */
[----:B------:R-:W-:Y:S01]  /*3950*/  FMUL.FTZ R17, R32, UR13 ;  /* 0x0000000d20117c20 */ /* 0x000fe20008410000 */
[C---:B------:R-:W-:Y:S02]  /*3960*/  LEA R12, P5, R10.reuse, UR20, 0x1 ;  /* 0x000000140a0c7c11 */ /* 0x040fe4000f8a08ff */
[----:B------:R-:W-:Y:S02]  /*3970*/  IADD3 R13, R11, R13, RZ ;  /* 0x0000000d0b0d7210 */ /* 0x000fe40007ffe0ff */
[----:B------:R-:W-:Y:S02]  /*3980*/  F2FP.F16.F32.PACK_AB R17, R17, R16 ;  /* 0x000000101111723e */ /* 0x000fe400000000ff */
[----:B------:R-:W-:-:S05]  /*3990*/  LEA.HI.X R13, R10, UR21, R13, 0x1, P5 ;  /* 0x000000150a0d7c11 */ /* 0x000fca000a8f0c0d */
[----:B------:R0:W-:Y:S02]  /*39a0*/  STG.E desc[UR14][R12.64], R17 ;  /* 0x000000110c007986 */ /* 0x0001e4000c10190e */
.L_x_1058:
[----:B------:R-:W-:Y:S05]  /*39b0*/  BSYNC B0 ;  /* 0x0000000000007941 */ /* 0x000fea0003800000 */
.L_x_1057:
[----:B------:R-:W-:Y:S01]  /*39c0*/  FADD.FTZ R11, R15, -UR19 ;  /* 0x800000130f0b7e21 */ /* 0x000fe20008010000 */
[----:B------:R-:W-:Y:S01]  /*39d0*/  FADD.FTZ R10, R28, -UR19 ;  /* 0x800000131c0a7e21 */ /* 0x000fe20008010000 */
[--C-:B0-----:R-:W-:Y:S02]  /*39e0*/  HADD2.F32 R13, -RZ, R31.reuse.H0_H0 ;  /* 0x2000001fff0d7230 */ /* 0x101fe40000004100 */
[----:B------:R-:W-:Y:S02]  /*39f0*/  HADD2.F32 R12, -RZ, R31.H1_H1 ;  /* 0x3000001fff0c7230 */ /* 0x000fe40000004100 */
        /* <DEDUP_REMOVED lines=21> */
.L_x_1059:
[----:B------:R-:W-:Y:S04]  /*3b50*/  BSSY B0, `(.L_x_1060) ;  /* 0x0000015000007945 */ /* 0x000fe80003800000 */
[----:B------:R-:W-:Y:S05]  /*3b60*/  @P4 BRA `(.L_x_1061) ;  /* 0x00000000004c4947 */ /* 0x000fea0003800000 */
[----:B------:R-:W-:Y:S01]  /*3b70*/  SHF.R.S32.HI R15, RZ, 0x1f, R37 ;  /* 0x0000001fff0f7819 */ /* 0x000fe20000011425 */
[C-C-:B------:R-:W-:Y:S01]  /*3b80*/  FFMA.FTZ R16, R0.reuse, R11, R14.reuse ;  /* 0x0000000b00107223 */ /* 0x140fe2000001000e */
[----:B------:R-:W-:Y:S01]  /*3b90*/  FFMA.FTZ R11, R0, R10, R14 ;  /* 0x0000000a000b7223 */ /* 0x000fe2000001000e */
[----:B------:R-:W-:Y:S01]  /*3ba0*/  ULDC.64 UR20, c[0x0][0x288] ;  /* 0x0000a20000147ab9 */ /* 0x000fe20000000a00 */
[----:B-----5:R-:W-:Y:S01]  /*3bb0*/  MOV R10, R2 ;  /* 0x00000002000a7202 */ /* 0x020fe20000000f00 */
[----:B------:R-:W-:Y:S02]  /*3bc0*/  IMAD R18, R15, UR20, RZ ;  /* 0x000000140f127c24 */ /* 0x000fe4000f8e02ff */
        /* <DEDUP_REMOVED lines=13> */
.L_x_1061:
[----:B------:R-:W-:Y:S05]  /*3ca0*/  BSYNC B0 ;  /* 0x0000000000007941 */ /* 0x000fea0003800000 */
.L_x_1060:
[--C-:B------:R-:W-:Y:S01]  /*3cb0*/  HADD2.F32 R10, -RZ, R26.reuse.H0_H0 ;  /* 0x2000001aff0a7230 */ /* 0x100fe20000004100 */
[C---:B------:R-:W-:Y:S01]  /*3cc0*/  ISETP.GT.U32.OR P0, PT, R24.reuse, 0x29f, P0 ;  /* 0x0000029f1800780c */ /* 0x040fe20000704470 */
[----:B------:R-:W-:Y:S01]  /*3cd0*/  HADD2.F32 R26, -RZ, R26.H1_H1 ;  /* 0x3000001aff1a7230 */ /* 0x000fe20000004100 */
[----:B------:R-:W-:Y:S01]  /*3ce0*/  ISETP.GT.U32.OR P2, PT, R24, 0x29f, P2 ;  /* 0x0000029f1800780c */ /* 0x000fe20001744470 */
[--C-:B------:R-:W-:Y:S02]  /*3cf0*/  HADD2.F32 R11, -RZ, R30.reuse.H0_H0 ;  /* 0x2000001eff0b7230 */ /* 0x100fe40000004100 */
[----:B------:R-:W-:Y:S01]  /*3d00*/  FADD.FTZ R10, R10, -UR19 ;  /* 0x800000130a0a7e21 */ /* 0x000fe20008010000 */
[----:B0-----:R-:W-:Y:S02]  /*3d10*/  HADD2.F32 R15, -RZ, R27.H0_H0 ;  /* 0x2000001bff0f7230 */ /* 0x001fe40000004100 */
[----:B------:R-:W-:Y:S01]  /*3d20*/  FADD.FTZ R26, R26, -UR19 ;  /* 0x800000131a1a7e21 */ /* 0x000fe20008010000 */
[----:B------:R-:W-:-:S02]  /*3d30*/  HADD2.F32 R30, -RZ, R30.H1_H1 ;  /* 0x3000001eff1e7230 */ /* 0x000fc40000004100 */
        /* <DEDUP_REMOVED lines=22> */
.L_x_1062:
[----:B------:R-:W-:Y:S04]  /*3ea0*/  BSSY B0, `(.L_x_1063) ;  /* 0x0000015000007945 */ /* 0x000fe80003800000 */
[----:B------:R-:W-:Y:S05]  /*3eb0*/  @P0 BRA `(.L_x_1064) ;  /* 0x00000000004c0947 */ /* 0x000fea0003800000 */
[C---:B------:R-:W-:Y:S01]  /*3ec0*/  FFMA.FTZ R12, R0.reuse, R13, R14 ;  /* 0x0000000d000c7223 */ /* 0x040fe2000001000e */
        /* <DEDUP_REMOVED lines=13> */
[----:B------:R-:W-:Y:S02]  /*3fa0*/  LEA R12, P0, R10, UR20, 0x1 ;  /* 0x000000140a0c7c11 */ /* 0x000fe4000f8008ff */
[----:B------:R-:W-:Y:S02]  /*3fb0*/  IADD3 R19, R11, R19, RZ ;  /* 0x000000130b137210 */ /* 0x000fe40007ffe0ff */
[----:B------:R-:W-:Y:S02]  /*3fc0*/  F2FP.F16.F32.PACK_AB R11, R16, R17 ;  /* 0x00000011100b723e */ /* 0x000fe400000000ff */
[----:B------:R-:W-:-:S05]  /*3fd0*/  LEA.HI.X R13, R10, UR21, R19, 0x1, P0 ;  /* 0x000000150a0d7c11 */ /* 0x000fca00080f0c13 */
[----:B------:R0:W-:Y:S02]  /*3fe0*/  STG.E desc[UR14][R12.64], R11 ;  /* 0x0000000b0c007986 */ /* 0x0001e4000c10190e */
.L_x_1064:
[----:B------:R-:W-:Y:S05]  /*3ff0*/  BSYNC B0 ;  /* 0x0000000000007941 */ /* 0x000fea0003800000 */
.L_x_1063:
[----:B0-----:R-:W-:Y:S01]  /*4000*/  FADD.FTZ R13, R15, -UR19 ;  /* 0x800000130f0d7e21 */ /* 0x001fe20008010000 */
[----:B------:R-:W-:Y:S01]  /*4010*/  FADD.FTZ R12, R27, -UR19 ;  /* 0x800000131b0c7e21 */ /* 0x000fe20008010000 */
[--C-:B------:R-:W-:Y:S02]  /*4020*/  HADD2.F32 R11, -RZ, R29.reuse.H0_H0 ;  /* 0x2000001dff0b7230 */ /* 0x100fe40000004100 */
        /* <DEDUP_REMOVED lines=22> */
.L_x_1065:
[----:B------:R-:W-:Y:S04]  /*4190*/  BSSY B0, `(.L_x_1066) ;  /* 0x0000015000007945 */ /* 0x000fe80003800000 */
[----:B------:R-:W-:Y:S05]  /*41a0*/  @P2 BRA `(.L_x_1067) ;  /* 0x00000000004c2947 */ /* 0x000fea0003800000 */
[----:B------:R-:W-:Y:S01]  /*41b0*/  IADD3 R8, R25, 0x30, RZ ;  /* 0x0000003019087810 */ /* 0x000fe20007ffe0ff */
[C-C-:B------:R-:W-:Y:S01]  /*41c0*/  FFMA.FTZ R4, R0.reuse, R13, R14.reuse ;  /* 0x0000000d00047223 */ /* 0x140fe2000001000e */
[----:B------:R-:W-:Y:S01]  /*41d0*/  ULDC.64 UR20, c[0x0][0x288] ;  /* 0x0000a20000147ab9 */ /* 0x000fe20000000a00 */
[----:B------:R-:W-:Y:S01]  /*41e0*/  MOV R3, R5 ;  /* 0x0000000500037202 */ /* 0x000fe20000000f00 */
[----:B------:R-:W-:Y:S01]  /*41f0*/  FFMA.FTZ R9, R0, R12, R14 ;  /* 0x0000000c00097223 */ /* 0x000fe2000001000e */
[----:B------:R-:W-:Y:S01]  /*4200*/  SHF.R.S32.HI R8, RZ, 0x1f, R8 ;  /* 0x0000001fff087819 */ /* 0x000fe20000011408 */
[----:B------:R-:W-:Y:S01]  /*4210*/  FFMA.FTZ R6, R11, R6, -R4 ;  /* 0x000000060b067223 */ /* 0x000fe20000010804 */
[----:B-----5:R-:W-:-:S04]  /*4220*/  IMAD.WIDE.U32 R4, R34, UR20, R2 ;  /* 0x0000001422047c25 */ /* 0x020fc8000f8e0002 */
[----:B------:R-:W-:Y:S01]  /*4230*/  FFMA.FTZ R9, R10, R7, -R9 ;  /* 0x000000070a097223 */ /* 0x000fe20000010809 */
[----:B------:R-:W-:Y:S01]  /*4240*/  FMUL.FTZ R6, R6, UR13 ;  /* 0x0000000d06067c20 */ /* 0x000fe20008410000 */
[----:B------:R-:W-:Y:S02]  /*4250*/  IMAD R0, R8, UR20, RZ ;  /* 0x0000001408007c24 */ /* 0x000fe4000f8e02ff */
[----:B------:R-:W-:Y:S02]  /*4260*/  FMUL.FTZ R9, R9, UR13 ;  /* 0x0000000d09097c20 */ /* 0x000fe40008410000 */
[----:B------:R-:W-:Y:S01]  /*4270*/  IMAD R3, R34, UR21, R0 ;  /* 0x0000001522037c24 */ /* 0x000fe2000f8e0200 */
[----:B------:R-:W-:Y:S02]  /*4280*/  ULDC.64 UR20, c[0x0][0x210] ;  /* 0x0000840000147ab9 */ /* 0x000fe40000000a00 */
[----:B------:R-:W-:Y:S02]  /*4290*/  LEA R2, P0, R4, UR20, 0x1 ;  /* 0x0000001404027c11 */ /* 0x000fe4000f8008ff */
[----:B------:R-:W-:-:S02]  /*42a0*/  IADD3 R3, R5, R3, RZ ;  /* 0x0000000305037210 */ /* 0x000fc40007ffe0ff */
[----:B------:R-:W-:Y:S02]  /*42b0*/  F2FP.F16.F32.PACK_AB R5, R9, R6 ;  /* 0x000000060905723e */ /* 0x000fe400000000ff */
[----:B------:R-:W-:-:S05]  /*42c0*/  LEA.HI.X R3, R4, UR21, R3, 0x1, P0 ;  /* 0x0000001504037c11 */ /* 0x000fca00080f0c03 */
[----:B------:R0:W-:Y:S02]  /*42d0*/  STG.E desc[UR14][R2.64], R5 ;  /* 0x0000000502007986 */ /* 0x0001e4000c10190e */
.L_x_1067:
[----:B------:R-:W-:Y:S05]  /*42e0*/  BSYNC B0 ;  /* 0x0000000000007941 */ /* 0x000fea0003800000 */
.L_x_1066:
[----:B------:R-:W-:Y:S01]  /*42f0*/  ULDC UR11, c[0x0][0x10] ;  /* 0x00000400000b7ab9 */ /* 0x000fe20000000800 */
[----:B------:R-:W-:Y:S02]  /*4300*/  UIADD3 UR4, UR4, 0x1, URZ ;  /* 0x0000000104047890 */ /* 0x000fe4000fffe03f */
[----:B------:R-:W-:-:S04]  /*4310*/  UIADD3 UR6, UR11, UR6, URZ ;  /* 0x000000060b067290 */ /* 0x000fc8000fffe03f */
[----:B------:R-:W-:-:S06]  /*4320*/  UISETP.GE.AND UP0, UPT, UR6, UR5, UPT ;  /* 0x000000050600728c */ /* 0x000fcc000bf06270 */
[----:B------:R-:W-:-:S13]  /*4330*/  PLOP3.LUT P0, PT, PT, PT, UP0, 0x80, 0x0 ;  /* 0x000000000000781c */ /* 0x000fda0003f0f008 */
[----:B------:R-:W-:Y:S05]  /*4340*/  @!P0 BRA `(.L_x_1068) ;  /* 0xffffffbc00f88947 */ /* 0x000fea000383ffff */
.L_x_1033:
[----:B------:R-:W1:Y:S01]  /*4350*/  LDC R4, c[0x0][0xc] ;  /* 0x00000300ff047b82 */ /* 0x000e620000000800 */
[----:B------:R-:W-:Y:S01]  /*4360*/  ISETP.NE.AND P1, PT, R24, RZ, PT ;  /* 0x000000ff1800720c */ /* 0x000fe20003f25270 */
[----:B------:R-:W-:Y:S06]  /*4370*/  BSSY B0, `(.L_x_1069) ;  /* 0x0000011000007945 */ /* 0x000fec0003800000 */
[----:B------:R-:W2:Y:S08]  /*4380*/  LDC R7, c[0x0][0x10] ;  /* 0x00000400ff077b82 */ /* 0x000eb00000000800 */
[----:B0----5:R-:W0:Y:S01]  /*4390*/  LDC.64 R2, c[0x0][0x258] ;  /* 0x00009600ff027b82 */ /* 0x021e220000000a00 */
        /* <DEDUP_REMOVED lines=14> */
.L_x_1070:
[----:B------:R-:W-:Y:S05]  /*4480*/  BSYNC B0 ;  /* 0x0000000000007941 */ /* 0x000fea0003800000 */
.L_x_1069:
        /* <DEDUP_REMOVED lines=11> */
.L_x_1072:
[----:B------:R-:W2:Y:S04]  /*4540*/  LDG.E.STRONG.GPU R5, desc[UR14][R2.64] ;  /* 0x0000000e02057981 */ /* 0x000ea8000c1ef900 */
[----:B--2---:R-:W-:Y:S01]  /*4550*/  CCTL.IVALL ;  /* 0x00000000ff00798f */ /* 0x004fe20002000000 */
[----:B------:R-:W-:Y:S05]  /*4560*/  YIELD ;  /* 0x0000000000007946 */ /* 0x000fea0003800000 */
[----:B------:R-:W-:-:S13]  /*4570*/  ISETP.NE.AND P0, PT, R5, R0, PT ;  /* 0x000000000500720c */ /* 0x000fda0003f05270 */
[----:B------:R-:W-:Y:S05]  /*4580*/  @P0 BRA `(.L_x_1072) ;  /* 0xfffffffc00ec0947 */ /* 0x000fea000383ffff */
.L_x_1071:
        /* <DEDUP_REMOVED lines=25> */
.L_x_1073:
        /* <DEDUP_REMOVED lines=23> */
.L_x_1074:
        /* <DEDUP_REMOVED lines=15> */
.L_x_5126:


//--------------------- .text._Z35group_norm_nhwc_bwd_one_pass_kernelI11Fp16IOFp32WLi128ELi84ELi672EEv26Group_norm_nhwc_bwd_params --------------------------
	.section	.text._Z35group_norm_nhwc_bwd_one_pass_kernelI11Fp16IOFp32WLi128ELi84ELi672EEv26Group_norm_nhwc_bwd_params,"ax",@progbits
	.align	128
        .global         _Z35group_norm_nhwc_bwd_one_pass_kernelI11Fp16IOFp32WLi128ELi84ELi672EEv26Group_norm_nhwc_bwd_params
        .type           _Z35group_norm_nhwc_bwd_one_pass_kernelI11Fp16IOFp32WLi128ELi84ELi672EEv26Group_norm_nhwc_bwd_params,@function
        .size           _Z35group_norm_nhwc_bwd_one_pass_kernelI11Fp16IOFp32WLi128ELi84ELi672EEv26Group_norm_nhwc_bwd_params,(.L_x_5127 - _Z35group_norm_nhwc_bwd_one_pass_kernelI11Fp16IOFp32WLi128ELi84ELi672EEv26Group_norm_nhwc_bwd_params)
        .other          _Z35group_norm_nhwc_bwd_one_pass_kernelI11Fp16IOFp32WLi128ELi84ELi672EEv26Group_norm_nhwc_bwd_params,@"STO_CUDA_ENTRY STV_DEFAULT"
_Z35group_norm_nhwc_bwd_one_pass_kernelI11Fp16IOFp32WLi128ELi84ELi672EEv26Group_norm_nhwc_bwd_params:
.text._Z35group_norm_nhwc_bwd_one_pass_kernelI11Fp16IOFp32WLi128ELi84ELi672EEv26Group_norm_nhwc_bwd_params:
        /* <DEDUP_REMOVED lines=10> */
[--C-:B------:R-:W-:Y:S01]  /*00a0*/  SHF.R.U32.HI R2, RZ, 0x1, R53.reuse ;  /* 0x00000001ff027819 */ /* 0x100fe20000011635 */
[----:B------:R-:W1:Y:S01]  /*00b0*/  S2R R6, SR_LANEID ;  /* 0x0000000000067919 */ /* 0x000e620000000000 */
[----:B------:R-:W-:Y:S01]  /*00c0*/  SHF.R.S32.HI R0, RZ, 0x1f, R53 ;  /* 0x0000001fff007819 */ /* 0x000fe20000011435 */
[----:B------:R-:W-:Y:S01]  /*00d0*/  ULDC.64 UR10, c[0x0][0x290] ;  /* 0x0000a400000a7ab9 */ /* 0x000fe20000000a00 */
[----:B------:R-:W-:Y:S01]  /*00e0*/  UMOV UR5, 0x400 ;  /* 0x0000040000057882 */ /* 0x000fe20000000000 */
[----:B------:R-:W-:Y:S01]  /*00f0*/  IMAD.WIDE.U32 R2, R2, 0x30c30c31, RZ ;  /* 0x30c30c3102027825 */ /* 0x000fe200078e00ff */
[----:B------:R-:W-:Y:S01]  /*0100*/  LEA.HI R0, R0, R53, RZ, 0x5 ;  /* 0x0000003500007211 */ /* 0x000fe200078f28ff */
[----:B------:R-:W2:Y:S01]  /*0110*/  S2UR UR7, SR_CTAID.X ;  /* 0x00000000000779c3 */ /* 0x000ea20000002500 */
[----:B------:R-:W-:Y:S02]  /*0120*/  HFMA2.MMA R43, -RZ, RZ, 0, 0 ;  /* 0x00000000ff2b7435 */ /* 0x000fe400000001ff */
        /* <DEDUP_REMOVED lines=9> */
[----:B------:R-:W-:-:S02]  /*01c0*/  IADD3.X R8, RZ, R9, RZ, P0, !PT ;  /* 0x00000009ff087210 */ /* 0x000fc400007fe4ff */
[----:B------:R-:W-:-:S04]  /*01d0*/  LEA.HI R4, P2, R5, R4, RZ, 0x1 ;  /* 0x0000000405047211 */ /* 0x000fc800078508ff */
[----:B------:R-:W-:Y:S01]  /*01e0*/  IADD3.X R5, RZ, R5, RZ, P2, !PT ;  /* 0x00000005ff057210 */ /* 0x000fe200017fe4ff */
[----:B--2---:R-:W-:Y:S01]  /*01f0*/  IMAD R51, R51, UR7, R2 ;  /* 0x0000000733337c24 */ /* 0x004fe2000f8e0202 */
[----:B------:R-:W-:Y:S02]  /*0200*/  SHF.R.S32.HI R2, RZ, 0x5, R0 ;  /* 0x00000005ff027819 */ /* 0x000fe40000011400 */
[----:B------:R-:W-:Y:S02]  /*0210*/  SHF.R.S64 R0, R3, 0x1, R8 ;  /* 0x0000000103007819 */ /* 0x000fe40000001008 */
[----:B------:R-:W-:Y:S01]  /*0220*/  ISETP.GE.U32.AND P1, PT, R51, UR10, PT ;  /* 0x0000000a33007c0c */ /* 0x000fe2000bf26070 */
[----:B------:R-:W-:Y:S01]  /*0230*/  ULDC.U8 UR10, c[0x0][0x2a4] ;  /* 0x0000a900000a7ab9 */ /* 0x000fe20000000000 */
[----:B------:R-:W-:Y:S01]  /*0240*/  SHF.R.S32.HI R41, RZ, 0x1f, R51 ;  /* 0x0000001fff297819 */ /* 0x000fe20000011433 */
[----:B---3--:R-:W-:Y:S01]  /*0250*/  ULEA UR5, UR6, UR5, 0x18 ;  /* 0x0000000506057291 */ /* 0x008fe2000f8ec03f */
[----:B------:R-:W-:-:S02]  /*0260*/  SHF.R.S64 R4, R4, 0x1, R5 ;  /* 0x0000000104047819 */ /* 0x000fc40000001005 */
[----:B------:R-:W-:Y:S02]  /*0270*/  ISETP.GE.AND.EX P1, PT, R41, UR11, PT, P1 ;  /* 0x0000000b29007c0c */ /* 0x000fe4000bf26310 */
[----:B------:R-:W-:Y:S02]  /*0280*/  SHF.R.S32.HI R3, RZ, 0x1, R8 ;  /* 0x00000001ff037819 */ /* 0x000fe40000011408 */
[----:B------:R-:W-:Y:S02]  /*0290*/  SHF.R.S32.HI R5, RZ, 0x1, R5 ;  /* 0x00000001ff057819 */ /* 0x000fe40000011405 */
[----:B------:R-:W-:Y:S02]  /*02a0*/  LEA R2, R2, UR5, 0x3 ;  /* 0x0000000502027c11 */ /* 0x000fe4000f8e18ff */
[----:B------:R-:W-:Y:S02]  /*02b0*/  SHF.L.U64.HI R3, R0, 0x2, R3 ;  /* 0x0000000200037819 */ /* 0x000fe40000010203 */
[----:B------:R-:W-:-:S02]  /*02c0*/  IADD3 R50, R51, 0x10, RZ ;  /* 0x0000001033327810 */ /* 0x000fc40007ffe0ff */
[C---:B------:R-:W-:Y:S02]  /*02d0*/  IADD3 R49, R51.reuse, 0x20, RZ ;  /* 0x0000002033317810 */ /* 0x040fe40007ffe0ff */
[C---:B------:R-:W-:Y:S02]  /*02e0*/  IADD3 R48, R51.reuse, 0x30, RZ ;  /* 0x0000003033307810 */ /* 0x040fe40007ffe0ff */
[----:B------:R-:W-:Y:S02]  /*02f0*/  IADD3 R47, R51, 0x40, RZ ;  /* 0x00000040332f7810 */ /* 0x000fe40007ffe0ff */
[----:B------:R-:W-:Y:S02]  /*0300*/  ISETP.LT.U32.AND P1, PT, R53, 0x2a0, !P1 ;  /* 0x000002a03500780c */ /* 0x000fe40004f21070 */
[C---:B------:R-:W-:Y:S02]  /*0310*/  IADD3 R46, R51.reuse, 0x50, RZ ;  /* 0x00000050332e7810 */ /* 0x040fe40007ffe0ff */
[----:B------:R-:W-:-:S02]  /*0320*/  IADD3 R45, R51, 0x60, RZ ;  /* 0x00000060332d7810 */ /* 0x000fc40007ffe0ff */
[----:B------:R-:W-:Y:S02]  /*0330*/  IADD3 R44, R51, 0x70, RZ ;  /* 0x00000070332c7810 */ /* 0x000fe40007ffe0ff */
[----:B-1----:R-:W-:-:S07]  /*0340*/  SHF.L.U64.HI R5, R4, 0x2, R5 ;  /* 0x0000000204057819 */ /* 0x002fce0000010205 */
.L_x_1126:
[----:B------:R-:W0:Y:S01]  /*0350*/  LDC R15, c[0x0][0x2a0] ;  /* 0x0000a800ff0f7b82 */ /* 0x000e220000000800 */
[----:B------:R-:W-:Y:S01]  /*0360*/  ISETP.GE.AND P4, PT, R52, RZ, PT ;  /* 0x000000ff3400720c */ /* 0x000fe20003f86270 */
[----:B------:R-:W-:Y:S01]  /*0370*/  ULDC.64 UR14, c[0x0][0x290] ;  /* 0x0000a400000e7ab9 */ /* 0x000fe20000000a00 */
[----:B------:R-:W-:Y:S01]  /*0380*/  ULDC.64 UR12, c[0x0][0x298] ;  /* 0x0000a600000c7ab9 */ /* 0x000fe20000000a00 */
[----:B------:R-:W-:Y:S02]  /*0390*/  ISETP.GE.U32.AND P2, PT, R50, UR14, PT ;  /* 0x0000000e32007c0c */ /* 0x000fe4000bf46070 */
[----:B------:R-:W-:Y:S02]  /*03a0*/  MOV R40, RZ ;  /* 0x000000ff00287202 */ /* 0x000fe40000000f00 */
[----:B------:R-:W1:Y:S08]  /*03b0*/  @P1 LDC.64 R18, c[0x0][0x228] ;  /* 0x00008a00ff121b82 */ /* 0x000e700000000a00 */
[----:B------:R-:W2:Y:S01]  /*03c0*/  @P1 LDC.64 R16, c[0x0][0x230] ;  /* 0x00008c00ff101b82 */ /* 0x000ea20000000a00 */
[----:B0-----:R-:W-:-:S04]  /*03d0*/  IABS R11, R15 ;  /* 0x0000000f000b7213 */ /* 0x001fc80000000000 */
[----:B------:R-:W0:Y:S08]  /*03e0*/  I2F.RP R7, R11 ;  /* 0x0000000b00077306 */ /* 0x000e300000209400 */
[----:B0-----:R-:W0:Y:S02]  /*03f0*/  MUFU.RCP R7, R7 ;  /* 0x0000000700077308 */ /* 0x001e240000001000 */
[----:B0-----:R-:W-:-:S06]  /*0400*/  IADD3 R8, R7, 0xffffffe, RZ ;  /* 0x0ffffffe07087810 */ /* 0x001fcc0007ffe0ff */
[----:B------:R0:W3:Y:S02]  /*0410*/  F2I.FTZ.U32.TRUNC.NTZ R9, R8 ;  /* 0x0000000800097305 */ /* 0x0000e4000021f000 */
[----:B0-----:R-:W-:Y:S02]  /*0420*/  MOV R8, RZ ;  /* 0x000000ff00087202 */ /* 0x001fe40000000f00 */
[----:B---3--:R-:W-:-:S05]  /*0430*/  IADD3 R10, RZ, -R9, RZ ;  /* 0x80000009ff0a7210 */ /* 0x008fca0007ffe0ff */
[----:B------:R-:W-:Y:S01]  /*0440*/  IMAD R13, R10, R11, RZ ;  /* 0x0000000b0a0d7224 */ /* 0x000fe200078e02ff */
[----:B------:R-:W-:-:S03]  /*0450*/  IABS R10, R52 ;  /* 0x00000034000a7213 */ /* 0x000fc60000000000 */
[----:B------:R-:W-:Y:S01]  /*0460*/  IMAD.HI.U32 R9, R9, R13, R8 ;  /* 0x0000000d09097227 */ /* 0x000fe200078e0008 */
[----:B------:R-:W-:Y:S01]  /*0470*/  LOP3.LUT R8, R52, R15, RZ, 0x3c, !PT ;  /* 0x0000000f34087212 */ /* 0x000fe200078e3cff */
[----:B------:R-:W0:Y:S03]  /*0480*/  @P1 LDC.64 R12, c[0x0][0x288] ;  /* 0x0000a200ff0c1b82 */ /* 0x000e260000000a00 */
[----:B------:R-:W-:Y:S01]  /*0490*/  ISETP.GE.AND P6, PT, R8, RZ, PT ;  /* 0x000000ff0800720c */ /* 0x000fe20003fc6270 */
[----:B------:R-:W-:-:S05]  /*04a0*/  IMAD.HI.U32 R9, R9, R10, RZ ;  /* 0x0000000a09097227 */ /* 0x000fca00078e00ff */
[----:B------:R-:W-:-:S05]  /*04b0*/  IADD3 R7, -R9, RZ, RZ ;  /* 0x000000ff09077210 */ /* 0x000fca0007ffe1ff */
[----:B------:R-:W-:Y:S01]  /*04c0*/  IMAD R10, R11, R7, R10 ;  /* 0x000000070b0a7224 */ /* 0x000fe200078e020a */
[----:B------:R-:W-:-:S04]  /*04d0*/  SHF.R.S32.HI R7, RZ, 0x1f, R50 ;  /* 0x0000001fff077819 */ /* 0x000fc80000011432 */
[----:B------:R-:W-:Y:S02]  /*04e0*/  ISETP.GT.U32.AND P0, PT, R11, R10, PT ;  /* 0x0000000a0b00720c */ /* 0x000fe40003f04070 */
[----:B------:R-:W-:-:S04]  /*04f0*/  ISETP.GE.AND.EX P2, PT, R7, UR15, PT, P2 ;  /* 0x0000000f07007c0c */ /* 0x000fc8000bf46320 */
[----:B------:R-:W-:-:S07]  /*0500*/  ISETP.GT.U32.OR P2, PT, R53, 0x29f, P2 ;  /* 0x0000029f3500780c */ /* 0x000fce0001744470 */
[-C--:B------:R-:W-:Y:S02]  /*0510*/  @!P0 IADD3 R10, R10, -R11.reuse, RZ ;  /* 0x8000000b0a0a8210 */ /* 0x080fe40007ffe0ff */
[----:B------:R-:W-:Y:S02]  /*0520*/  @!P0 IADD3 R9, R9, 0x1, RZ ;  /* 0x0000000109098810 */ /* 0x000fe40007ffe0ff */
[CC--:B------:R-:W-:Y:S02]  /*0530*/  ISETP.GE.U32.AND P3, PT, R10.reuse, R11.reuse, PT ;  /* 0x0000000b0a00720c */ /* 0x0c0fe40003f66070 */
[----:B------:R-:W-:Y:S01]  /*0540*/  ISETP.GT.U32.AND P5, PT, R11, R10, PT ;  /* 0x0000000a0b00720c */ /* 0x000fe20003fa4070 */
[----:B------:R-:W3:Y:S01]  /*0550*/  @!P2 LDC.64 R22, c[0x0][0x288] ;  /* 0x0000a200ff16ab82 */ /* 0x000ee20000000a00 */
[----:B------:R-:W-:Y:S02]  /*0560*/  IADD3 R11, R10, -R11, RZ ;  /* 0x8000000b0a0b7210 */ /* 0x000fe40007ffe0ff */
[----:B------:R-:W-:-:S02]  /*0570*/  ISETP.NE.AND P0, PT, R15, RZ, PT ;  /* 0x000000ff0f00720c */ /* 0x000fc40003f05270 */
[----:B------:R-:W-:Y:S02]  /*0580*/  SEL R10, R11, R10, !P5 ;  /* 0x0000000a0b0a7207 */ /* 0x000fe40006800000 */
[----:B------:R-:W-:Y:S01]  /*0590*/  LOP3.LUT R11, RZ, R15, RZ, 0x33, !PT ;  /* 0x0000000fff0b7212 */ /* 0x000fe200078e33ff */
[----:B------:R-:W4:Y:S01]  /*05a0*/  @!P2 LDC.64 R20, c[0x0][0x228] ;  /* 0x00008a00ff14ab82 */ /* 0x000f220000000a00 */
[----:B------:R-:W-:Y:S02]  /*05b0*/  @!P4 IADD3 R10, -R10, RZ, RZ ;  /* 0x000000ff0a0ac210 */ /* 0x000fe40007ffe1ff */
[----:B------:R-:W-:Y:S02]  /*05c0*/  @P3 IADD3 R9, R9, 0x1, RZ ;  /* 0x0000000109093810 */ /* 0x000fe40007ffe0ff */
[----:B------:R-:W-:Y:S02]  /*05d0*/  SEL R64, R11, R10, !P0 ;  /* 0x0000000a0b407207 */ /* 0x000fe40004000000 */
[----:B------:R-:W-:Y:S01]  /*05e0*/  @!P6 IADD3 R9, -R9, RZ, RZ ;  /* 0x000000ff0909e210 */ /* 0x000fe20007ffe1ff */
[----:B------:R-:W4:Y:S01]  /*05f0*/  @!P2 LDC.64 R14, c[0x0][0x230] ;  /* 0x00008c00ff0eab82 */ /* 0x000f220000000a00 */
[----:B------:R-:W-:Y:S01]  /*0600*/  SHF.R.S32.HI R10, RZ, 0x1f, R54 ;  /* 0x0000001fff0a7819 */ /* 0x000fe20000011436 */
[----:B------:R-:W-:Y:S01]  /*0610*/  IMAD R35, R64, 0x54, RZ ;  /* 0x0000005440237824 */ /* 0x000fe200078e02ff */
[----:B------:R-:W-:-:S02]  /*0620*/  SEL R11, R11, R9, !P0 ;  /* 0x000000090b0b7207 */ /* 0x000fc40004000000 */
[----:B------:R-:W-:Y:S02]  /*0630*/  SHF.R.S32.HI R9, RZ, 0x1f, R49 ;  /* 0x0000001fff097819 */ /* 0x000fe40000011431 */
[----:B------:R-:W-:Y:S02]  /*0640*/  IADD3 R66, P0, R54, R35, RZ ;  /* 0x0000002336427210 */ /* 0x000fe40007f1e0ff */
[----:B------:R-:W-:Y:S02]  /*0650*/  SHF.R.S32.HI R8, RZ, 0x1f, R11 ;  /* 0x0000001fff087819 */ /* 0x000fe4000001140b */
[----:B------:R-:W-:Y:S02]  /*0660*/  ISETP.GE.U32.AND P3, PT, R49, UR14, PT ;  /* 0x0000000e31007c0c */ /* 0x000fe4000bf66070 */
[----:B------:R-:W-:Y:S01]  /*0670*/  LEA.HI.X.SX32 R67, R35, R10, 0x1, P0 ;  /* 0x0000000a23437211 */ /* 0x000fe200000f0eff */
[----:B------:R-:W-:Y:S01]  /*0680*/  IMAD R8, R8, UR12, RZ ;  /* 0x0000000c08087c24 */ /* 0x000fe2000f8e02ff */
[----:B------:R-:W-:-:S02]  /*0690*/  ISETP.GE.AND.EX P3, PT, R9, UR15, PT, P3 ;  /* 0x0000000f09007c0c */ /* 0x000fc4000bf66330 */
[----:B------:R-:W-:Y:S01]  /*06a0*/  ISETP.GE.U32.AND P0, PT, R48, UR14, PT ;  /* 0x0000000e30007c0c */ /* 0x000fe2000bf06070 */
[----:B------:R-:W-:Y:S01]  /*06b0*/  IMAD R69, R11, UR13, R8 ;  /* 0x0000000d0b457c24 */ /* 0x000fe2000f8e0208 */
[----:B------:R-:W-:Y:S01]  /*06c0*/  ISETP.GT.U32.OR P3, PT, R53, 0x29f, P3 ;  /* 0x0000029f3500780c */ /* 0x000fe20001f64470 */
[----:B------:R-:W-:Y:S01]  /*06d0*/  IMAD.WIDE.U32 R66, R11, UR12, R66 ;  /* 0x0000000c0b427c25 */ /* 0x000fe2000f8e0042 */
[----:B------:R-:W-:-:S03]  /*06e0*/  SHF.R.S32.HI R11, RZ, 0x1f, R48 ;  /* 0x0000001fff0b7819 */ /* 0x000fc60000011430 */
[----:B0-----:R-:W-:Y:S01]  /*06f0*/  @P1 IMAD R8, R41, R12, RZ ;  /* 0x0000000c29081224 */ /* 0x001fe200078e02ff */
[----:B------:R-:W-:Y:S02]  /*0700*/  IADD3 R69, R67, R69, RZ ;  /* 0x0000004543457210 */ /* 0x000fe40007ffe0ff */
[-C--:B------:R-:W-:Y:S01]  /*0710*/  @P1 MOV R68, R66.reuse ;  /* 0x0000004200441202 */ /* 0x080fe20000000f00 */
[----:B------:R-:W-:Y:S01]  /*0720*/  @P1 IMAD R25, R51, R13, R8 ;  /* 0x0000000d33191224 */ /* 0x000fe200078e0208 */
[----:B------:R-:W-:Y:S01]  /*0730*/  @!P2 MOV R24, R66 ;  /* 0x000000420018a202 */ /* 0x000fe20000000f00 */
[----:B---3--:R-:W-:Y:S01]  /*0740*/  @!P2 IMAD R8, R7, R22, RZ ;  /* 0x000000160708a224 */ /* 0x008fe200078e02ff */
[----:B------:R-:W-:Y:S01]  /*0750*/  ISETP.GE.AND.EX P0, PT, R11, UR15, PT, P0 ;  /* 0x0000000f0b007c0c */ /* 0x000fe2000bf06300 */
[----:B------:R-:W-:Y:S01]  /*0760*/  @P1 IMAD.WIDE.U32 R26, R51, R12, R68 ;  /* 0x0000000c331a1225 */ /* 0x000fe200078e0044 */
[----:B------:R-:W0:Y:S02]  /*0770*/  @!P3 LDC.64 R32, c[0x0][0x230] ;  /* 0x00008c00ff20bb82 */ /* 0x000e240000000a00 */
[----:B------:R-:W-:Y:S01]  /*0780*/  ISETP.GT.U32.OR P0, PT, R53, 0x29f, P0 ;  /* 0x0000029f3500780c */ /* 0x000fe20000704470 */
[----:B------:R-:W-:Y:S01]  /*0790*/  @!P2 IMAD R29, R50, R23, R8 ;  /* 0x00000017321da224 */ /* 0x000fe200078e0208 */
[----:B------:R-:W-:-:S02]  /*07a0*/  @P1 IADD3 R27, R27, R25, RZ ;  /* 0x000000191b1b1210 */ /* 0x000fc40007ffe0ff */
[----:B------:R-:W-:Y:S02]  /*07b0*/  @!P2 MOV R25, R69 ;  /* 0x000000450019a202 */ /* 0x000fe40000000f00 */
[----:B------:R-:W3:Y:S01]  /*07c0*/  @!P3 LDC.64 R12, c[0x0][0x288] ;  /* 0x0000a200ff0cbb82 */ /* 0x000ee20000000a00 */
[----:B------:R-:W-:Y:S01]  /*07d0*/  @P1 SHF.L.U32 R23, R26, 0x1, RZ ;  /* 0x000000011a171819 */ /* 0x000fe200000006ff */
[----:B------:R-:W-:Y:S01]  /*07e0*/  @!P2 IMAD.WIDE.U32 R24, R50, R22, R24 ;  /* 0x000000163218a225 */ /* 0x000fe200078e0018 */
[----:B------:R-:W-:Y:S02]  /*07f0*/  @P1 SHF.L.U64.HI R26, R26, 0x1, R27 ;  /* 0x000000011a1a1819 */ /* 0x000fe4000001021b */
[C---:B-1----:R-:W-:Y:S02]  /*0800*/  @P1 IADD3 R22, P5, R23.reuse, R18, RZ ;  /* 0x0000001217161210 */ /* 0x042fe40007fbe0ff */
[----:B--2---:R-:W-:Y:S01]  /*0810*/  @P1 IADD3 R16, P4, R23, R16, RZ ;  /* 0x0000001017101210 */ /* 0x004fe20007f9e0ff */
[----:B------:R-:W1:Y:S01]  /*0820*/  @!P0 LDC.64 R30, c[0x0][0x288] ;  /* 0x0000a200ff1e8b82 */ /* 0x000e620000000a00 */
[----:B------:R-:W-:-:S02]  /*0830*/  @P1 IADD3.X R23, R26, R19, RZ, P5, !PT ;  /* 0x000000131a171210 */ /* 0x000fc40002ffe4ff */
[----:B------:R-:W-:Y:S02]  /*0840*/  @!P2 IADD3 R25, R25, R29, RZ ;  /* 0x0000001d1919a210 */ /* 0x000fe40007ffe0ff */
[----:B------:R-:W-:Y:S02]  /*0850*/  @!P2 SHF.L.U32 R19, R24, 0x1, RZ ;  /* 0x000000011813a819 */ /* 0x000fe400000006ff */
[----:B------:R-:W-:Y:S02]  /*0860*/  @P1 IADD3.X R17, R26, R17, RZ, P4, !PT ;  /* 0x000000111a111210 */ /* 0x000fe400027fe4ff */
[----:B------:R-:W-:Y:S01]  /*0870*/  @!P2 SHF.L.U64.HI R24, R24, 0x1, R25 ;  /* 0x000000011818a819 */ /* 0x000fe20000010219 */
[----:B------:R-:W2:Y:S01]  /*0880*/  @!P0 LDC.64 R26, c[0x0][0x230] ;  /* 0x00008c00ff1a8b82 */ /* 0x000ea20000000a00 */
[----:B----4-:R-:W-:Y:S01]  /*0890*/  @!P2 IADD3 R28, P4, R19, R14, RZ ;  /* 0x0000000e131ca210 */ /* 0x010fe20007f9e0ff */
[----:B------:R4:W2:Y:S01]  /*08a0*/  @P1 LDG.E R40, desc[UR8][R16.64] ;  /* 0x0000000810281981 */ /* 0x0008a2000c1e1900 */
[----:B------:R-:W-:-:S02]  /*08b0*/  MOV R42, RZ ;  /* 0x000000ff002a7202 */ /* 0x000fc40000000f00 */
[C---:B------:R-:W-:Y:S02]  /*08c0*/  @!P2 IADD3.X R29, R24.reuse, R15, RZ, P4, !PT ;  /* 0x0000000f181da210 */ /* 0x040fe400027fe4ff */
[----:B------:R-:W-:Y:S01]  /*08d0*/  @!P2 IADD3 R20, P4, R19, R20, RZ ;  /* 0x000000141314a210 */ /* 0x000fe20007f9e0ff */
[----:B---3--:R-:W-:Y:S01]  /*08e0*/  @!P3 IMAD R8, R9, R12, RZ ;  /* 0x0000000c0908b224 */ /* 0x008fe200078e02ff */
[----:B------:R-:W-:Y:S01]  /*08f0*/  @!P3 MOV R14, R66 ;  /* 0x00000042000eb202 */ /* 0x000fe20000000f00 */
[----:B------:R3:W5:Y:S01]  /*0900*/  @!P2 LDG.E R42, desc[UR8][R28.64] ;  /* 0x000000081c2aa981 */ /* 0x000762000c1e1900 */
[----:B------:R-:W-:Y:S02]  /*0910*/  @!P2 IADD3.X R21, R24, R21, RZ, P4, !PT ;  /* 0x000000151815a210 */ /* 0x000fe400027fe4ff */
[----:B------:R-:W0:Y:S01]  /*0920*/  @!P3 LDC.64 R24, c[0x0][0x228] ;  /* 0x00008a00ff18bb82 */ /* 0x000e220000000a00 */
[----:B------:R-:W-:Y:S01]  /*0930*/  @!P3 IMAD R19, R49, R13, R8 ;  /* 0x0000000d3113b224 */ /* 0x000fe200078e0208 */
[----:B------:R-:W-:-:S02]  /*0940*/  SHF.R.S32.HI R13, RZ, 0x1f, R47 ;  /* 0x0000001fff0d7819 */ /* 0x000fc4000001142f */
[----:B------:R-:W-:Y:S02]  /*0950*/  ISETP.GE.U32.AND P4, PT, R47, UR14, PT ;  /* 0x0000000e2f007c0c */ /* 0x000fe4000bf86070 */
[----:B----4-:R-:W-:Y:S02]  /*0960*/  MOV R16, RZ ;  /* 0x000000ff00107202 */ /* 0x010fe40000000f00 */
[----:B------:R-:W-:Y:S02]  /*0970*/  @!P3 MOV R15, R69 ;  /* 0x00000045000fb202 */ /* 0x000fe40000000f00 */
[----:B------:R-:W-:Y:S02]  /*0980*/  ISETP.GE.AND.EX P4, PT, R13, UR15, PT, P4 ;  /* 0x0000000f0d007c0c */ /* 0x000fe4000bf86340 */
[----:B------:R4:W5:Y:S01]  /*0990*/  @!P2 LDG.E R16, desc[UR8][R20.64] ;  /* 0x000000081410a981 */ /* 0x000962000c1e1900 */
[----:B------:R-:W-:Y:S01]  /*09a0*/  @!P3 IMAD.WIDE.U32 R14, R49, R12, R14 ;  /* 0x0000000c310eb225 */ /* 0x000fe200078e000e */
[----:B------:R-:W-:-:S02]  /*09b0*/  ISETP.GT.U32.OR P2, PT, R53, 0x29f, P4 ;  /* 0x0000029f3500780c */ /* 0x000fc40002744470 */
[----:B------:R-:W-:Y:S02]  /*09c0*/  MOV R18, RZ ;  /* 0x000000ff00127202 */ /* 0x000fe40000000f00 */
[----:B------:R-:W-:Y:S02]  /*09d0*/  @!P3 IADD3 R15, R15, R19, RZ ;  /* 0x000000130f0fb210 */ /* 0x000fe40007ffe0ff */
[C---:B---3--:R-:W-:Y:S02]  /*09e0*/  @!P3 SHF.L.U32 R29, R14.reuse, 0x1, RZ ;  /* 0x000000010e1db819 */ /* 0x048fe400000006ff */
[----:B------:R-:W-:Y:S01]  /*09f0*/  @!P3 SHF.L.U64.HI R10, R14, 0x1, R15 ;  /* 0x000000010e0ab819 */ /* 0x000fe2000001020f */
[----:B-1----:R-:W-:Y:S01]  /*0a00*/  @!P0 IMAD R8, R11, R30, RZ ;  /* 0x0000001e0b088224 */ /* 0x002fe200078e02ff */
[----:B0-----:R-:W-:Y:S01]  /*0a10*/  @!P3 IADD3 R32, P5, R29, R32, RZ ;  /* 0x000000201d20b210 */ /* 0x001fe20007fbe0ff */
[----:B------:R0:W5:Y:S01]  /*0a20*/  @P1 LDG.E R18, desc[UR8][R22.64] ;  /* 0x0000000816121981 */ /* 0x000162000c1e1900 */
[----:B------:R-:W-:Y:S01]  /*0a30*/  @!P0 MOV R14, R66 ;  /* 0x00000042000e8202 */ /* 0x000fe20000000f00 */
[----:B----4-:R-:W1:Y:S01]  /*0a40*/  @!P2 LDC.64 R20, c[0x0][0x288] ;  /* 0x0000a200ff14ab82 */ /* 0x010e620000000a00 */
[----:B------:R-:W-:-:S02]  /*0a50*/  @!P3 IADD3.X R33, R10, R33, RZ, P5, !PT ;  /* 0x000000210a21b210 */ /* 0x000fc40002ffe4ff */
[----:B------:R-:W-:Y:S02]  /*0a60*/  @!P3 IADD3 R28, P5, R29, R24, RZ ;  /* 0x000000181d1cb210 */ /* 0x000fe40007fbe0ff */
[----:B------:R-:W-:Y:S01]  /*0a70*/  @!P0 MOV R15, R69 ;  /* 0x00000045000f8202 */ /* 0x000fe20000000f00 */
[----:B------:R-:W-:Y:S01]  /*0a80*/  @!P0 IMAD R17, R48, R31, R8 ;  /* 0x0000001f30118224 */ /* 0x000fe200078e0208 */
[----:B------:R-:W-:Y:S01]  /*0a90*/  @!P3 IADD3.X R29, R10, R25, RZ, P5, !PT ;  /* 0x000000190a1db210 */ /* 0x000fe20002ffe4ff */
[----:B0-----:R-:W0:Y:S01]  /*0aa0*/  @!P0 LDC.64 R22, c[0x0][0x228] ;  /* 0x00008a00ff168b82 */ /* 0x001e220000000a00 */
[----:B------:R-:W-:Y:S01]  /*0ab0*/  ISETP.GE.U32.AND P4, PT, R46, UR14, PT ;  /* 0x0000000e2e007c0c */ /* 0x000fe2000bf86070 */
[----:B------:R-:W-:Y:S01]  /*0ac0*/  @!P0 IMAD.WIDE.U32 R30, R48, R30, R14 ;  /* 0x0000001e301e8225 */ /* 0x000fe200078e000e */
[----:B------:R-:W-:-:S05]  /*0ad0*/  SHF.R.S32.HI R15, RZ, 0x1f, R46 ;  /* 0x0000001fff0f7819 */ /* 0x000fca000001142e */
[----:B------:R-:W3:Y:S01]  /*0ae0*/  LDC.64 R24, c[0x0][0x248] ;  /* 0x00009200ff187b82 */ /* 0x000ee20000000a00 */
[----:B------:R-:W-:Y:S02]  /*0af0*/  ISETP.GE.AND.EX P4, PT, R15, UR15, PT, P4 ;  /* 0x0000000f0f007c0c */ /* 0x000fe4000bf86340 */
[----:B------:R-:W-:Y:S02]  /*0b00*/  @!P0 IADD3 R17, R31, R17, RZ ;  /* 0x000000111f118210 */ /* 0x000fe40007ffe0ff */
[----:B------:R-:W-:Y:S02]  /*0b10*/  ISETP.GT.U32.OR P4, PT, R53, 0x29f, P4 ;  /* 0x0000029f3500780c */ /* 0x000fe40002784470 */
[----:B------:R-:W-:Y:S02]  /*0b20*/  MOV R12, RZ ;  /* 0x000000ff000c7202 */ /* 0x000fe40000000f00 */
[----:B------:R-:W-:Y:S02]  /*0b30*/  MOV R10, RZ ;  /* 0x000000ff000a7202 */ /* 0x000fe40000000f00 */
[----:B------:R-:W-:-:S02]  /*0b40*/  @!P0 SHF.L.U64.HI R8, R30, 0x1, R17 ;  /* 0x000000011e088819 */ /* 0x000fc40000010211 */
[----:B------:R-:W-:Y:S01]  /*0b50*/  SHF.R.S32.HI R17, RZ, 0x1f, R45 ;  /* 0x0000001fff117819 */ /* 0x000fe2000001142d */
[----:B------:R4:W5:Y:S01]  /*0b60*/  @!P3 LDG.E R12, desc[UR8][R32.64] ;  /* 0x00000008200cb981 */ /* 0x000962000c1e1900 */
[----:B------:R-:W-:Y:S01]  /*0b70*/  ISETP.GE.U32.AND P5, PT, R45, UR14, PT ;  /* 0x0000000e2d007c0c */ /* 0x000fe2000bfa6070 */
[----:B-1----:R-:W-:Y:S01]  /*0b80*/  @!P2 IMAD R34, R13, R20, RZ ;  /* 0x000000140d22a224 */ /* 0x002fe200078e02ff */
[----:B------:R-:W-:Y:S01]  /*0b90*/  @!P2 MOV R36, R66 ;  /* 0x000000420024a202 */ /* 0x000fe20000000f00 */
[----:B------:R-:W5:Y:S01]  /*0ba0*/  @!P3 LDG.E R10, desc[UR8][R28.64] ;  /* 0x000000081c0ab981 */ /* 0x000f62000c1e1900 */
[----:B------:R-:W-:Y:S02]  /*0bb0*/  @!P2 MOV R37, R69 ;  /* 0x000000450025a202 */ /* 0x000fe40000000f00 */
[----:B------:R-:W-:Y:S02]  /*0bc0*/  ISETP.GE.AND.EX P3, PT, R17, UR15, PT, P5 ;  /* 0x0000000f11007c0c */ /* 0x000fe4000bf66350 */
[----:B------:R-:W-:Y:S01]  /*0bd0*/  @!P0 SHF.L.U32 R39, R30, 0x1, RZ ;  /* 0x000000011e278819 */ /* 0x000fe200000006ff */
[C---:B------:R-:W-:Y:S01]  /*0be0*/  @!P2 IMAD R55, R47.reuse, R21, R34 ;  /* 0x000000152f37a224 */ /* 0x040fe200078e0222 */
[----:B------:R-:W1:Y:S01]  /*0bf0*/  @!P4 LDC.64 R30, c[0x0][0x288] ;  /* 0x0000a200ff1ecb82 */ /* 0x000e620000000a00 */
[----:B------:R-:W-:Y:S01]  /*0c00*/  @!P2 IMAD.WIDE.U32 R36, R47, R20, R36 ;  /* 0x000000142f24a225 */ /* 0x000fe200078e0024 */
[----:B------:R-:W-:-:S02]  /*0c10*/  ISETP.GT.U32.OR P3, PT, R53, 0x29f, P3 ;  /* 0x0000029f3500780c */ /* 0x000fc40001f64470 */
[C---:B0-----:R-:W-:Y:S01]  /*0c20*/  @!P0 IADD3 R38, P5, R39.reuse, R22, RZ ;  /* 0x0000001627268210 */ /* 0x041fe20007fbe0ff */
[----:B---3--:R-:W-:Y:S01]  /*0c30*/  IMAD.WIDE R20, R52, 0x8, R24 ;  /* 0x0000000834147825 */ /* 0x008fe200078e0218 */
[----:B--2---:R-:W-:Y:S02]  /*0c40*/  @!P0 IADD3 R26, P6, R39, R26, RZ ;  /* 0x0000001a271a8210 */ /* 0x004fe40007fde0ff */
[----:B----4-:R-:W0:Y:S01]  /*0c50*/  @!P2 LDC.64 R32, c[0x0][0x230] ;  /* 0x00008c00ff20ab82 */ /* 0x010e220000000a00 */
[C---:B------:R-:W-:Y:S02]  /*0c60*/  @!P0 IADD3.X R39, R8.reuse, R23, RZ, P5, !PT ;  /* 0x0000001708278210 */ /* 0x040fe40002ffe4ff */
[----:B------:R-:W-:Y:S01]  /*0c70*/  MOV R14, RZ ;  /* 0x000000ff000e7202 */ /* 0x000fe20000000f00 */
[----:B------:R-:W2:Y:S01]  /*0c80*/  LDG.E.64 R20, desc[UR8][R20.64] ;  /* 0x0000000814147981 */ /* 0x000ea2000c1e1b00 */
[----:B------:R-:W-:-:S03]  /*0c90*/  @!P0 IADD3.X R27, R8, R27, RZ, P6, !PT ;  /* 0x0000001b081b8210 */ /* 0x000fc600037fe4ff */
[----:B------:R-:W3:Y:S02]  /*0ca0*/  @!P2 LDC.64 R22, c[0x0][0x228] ;  /* 0x00008a00ff16ab82 */ /* 0x000ee40000000a00 */
[----:B------:R4:W5:Y:S01]  /*0cb0*/  @!P0 LDG.E R14, desc[UR8][R26.64] ;  /* 0x000000081a0e8981 */ /* 0x000962000c1e1900 */
[----:B------:R-:W-:-:S05]  /*0cc0*/  @!P2 IADD3 R37, R37, R55, RZ ;  /* 0x000000372525a210 */ /* 0x000fca0007ffe0ff */
[----:B------:R-:W3:Y:S01]  /*0cd0*/  @!P3 LDC.64 R24, c[0x0][0x288] ;  /* 0x0000a200ff18bb82 */ /* 0x000ee20000000a00 */
[----:B------:R-:W-:-:S07]  /*0ce0*/  MOV R8, RZ ;  /* 0x000000ff00087202 */ /* 0x000fce0000000f00 */
[----:B----4-:R-:W4:Y:S01]  /*0cf0*/  @!P4 LDC.64 R26, c[0x0][0x230] ;  /* 0x00008c00ff1acb82 */ /* 0x010f220000000a00 */
[----:B------:R-:W-:-:S07]  /*0d00*/  @!P2 SHF.L.U32 R59, R36, 0x1, RZ ;  /* 0x00000001243ba819 */ /* 0x000fce00000006ff */
[----:B------:R-:W4:Y:S01]  /*0d10*/  @!P4 LDC.64 R28, c[0x0][0x228] ;  /* 0x00008a00ff1ccb82 */ /* 0x000f220000000a00 */
[----:B------:R-:W-:Y:S01]  /*0d20*/  @!P2 SHF.L.U64.HI R34, R36, 0x1, R37 ;  /* 0x000000012422a819 */ /* 0x000fe20000010225 */
[----:B-1----:R-:W-:Y:S01]  /*0d30*/  @!P4 IMAD R56, R15, R30, RZ ;  /* 0x0000001e0f38c224 */ /* 0x002fe200078e02ff */
[----:B------:R-:W-:Y:S01]  /*0d40*/  @!P4 MOV R36, R66 ;  /* 0x000000420024c202 */ /* 0x000fe20000000f00 */
[----:B------:R1:W5:Y:S01]  /*0d50*/  @!P0 LDG.E R8, desc[UR8][R38.64] ;  /* 0x0000000826088981 */ /* 0x000362000c1e1900 */
[----:B------:R-:W-:Y:S02]  /*0d60*/  @!P4 MOV R37, R69 ;  /* 0x000000450025c202 */ /* 0x000fe40000000f00 */
[----:B0-----:R-:W-:Y:S01]  /*0d70*/  @!P2 IADD3 R32, P0, R59, R32, RZ ;  /* 0x000000203b20a210 */ /* 0x001fe20007f1e0ff */
[C---:B------:R-:W-:Y:S02]  /*0d80*/  @!P4 IMAD R57, R46.reuse, R31, R56 ;  /* 0x0000001f2e39c224 */ /* 0x040fe400078e0238 */
[----:B------:R-:W-:Y:S01]  /*0d90*/  @!P4 IMAD.WIDE.U32 R36, R46, R30, R36 ;  /* 0x0000001e2e24c225 */ /* 0x000fe200078e0024 */
[----:B------:R-:W-:-:S02]  /*0da0*/  @!P2 IADD3.X R33, R34, R33, RZ, P0, !PT ;  /* 0x000000212221a210 */ /* 0x000fc400007fe4ff */
[----:B---3--:R-:W-:Y:S02]  /*0db0*/  @!P2 IADD3 R58, P0, R59, R22, RZ ;  /* 0x000000163b3aa210 */ /* 0x008fe40007f1e0ff */
[----:B-1----:R-:W-:Y:S02]  /*0dc0*/  @!P4 IADD3 R39, R37, R57, RZ ;  /* 0x000000392527c210 */ /* 0x002fe40007ffe0ff */
[----:B------:R-:W-:Y:S02]  /*0dd0*/  CS2R R56, SRZ ;  /* 0x0000000000387805 */ /* 0x000fe4000001ff00 */
[----:B------:R-:W-:Y:S02]  /*0de0*/  MOV R55, RZ ;  /* 0x000000ff00377202 */ /* 0x000fe40000000f00 */
[----:B------:R-:W-:Y:S02]  /*0df0*/  @!P4 SHF.L.U32 R37, R36, 0x1, RZ ;  /* 0x000000012425c819 */ /* 0x000fe400000006ff */
[----:B------:R-:W-:Y:S01]  /*0e00*/  @!P2 IADD3.X R59, R34, R23, RZ, P0, !PT ;  /* 0x00000017223ba210 */ /* 0x000fe200007fe4ff */
[----:B------:R-:W-:Y:S01]  /*0e10*/  @!P3 IMAD R38, R17, R24, RZ ;  /* 0x000000181126b224 */ /* 0x000fe200078e02ff */
[----:B------:R-:W-:Y:S01]  /*0e20*/  @!P4 SHF.L.U64.HI R34, R36, 0x1, R39 ;  /* 0x000000012422c819 */ /* 0x000fe20000010227 */
[----:B------:R-:W0:Y:S01]  /*0e30*/  @!P3 LDC.64 R22, c[0x0][0x230] ;  /* 0x00008c00ff16bb82 */ /* 0x000e220000000a00 */
[----:B----4-:R-:W-:Y:S01]  /*0e40*/  @!P4 IADD3 R36, P0, R37, R26, RZ ;  /* 0x0000001a2524c210 */ /* 0x010fe20007f1e0ff */
[----:B------:R1:W5:Y:S01]  /*0e50*/  @!P2 LDG.E R55, desc[UR8][R32.64] ;  /* 0x000000082037a981 */ /* 0x000362000c1e1900 */
[----:B------:R-:W-:-:S03]  /*0e60*/  @!P3 IMAD R61, R45, R25, R38 ;  /* 0x000000192d3db224 */ /* 0x000fc600078e0226 */
[----:B------:R3:W5:Y:S01]  /*0e70*/  @!P2 LDG.E R56, desc[UR8][R58.64] ;  /* 0x000000083a38a981 */ /* 0x000762000c1e1900 */
[----:B------:R-:W-:Y:S02]  /*0e80*/  @!P4 IADD3 R28, P2, R37, R28, RZ ;  /* 0x0000001c251cc210 */ /* 0x000fe40007f5e0ff */
[C---:B------:R-:W-:Y:S02]  /*0e90*/  @!P4 IADD3.X R37, R34.reuse, R27, RZ, P0, !PT ;  /* 0x0000001b2225c210 */ /* 0x040fe400007fe4ff */
[----:B------:R-:W4:Y:S01]  /*0ea0*/  @!P3 LDC.64 R26, c[0x0][0x228] ;  /* 0x00008a00ff1abb82 */ /* 0x000f220000000a00 */
[----:B------:R-:W-:Y:S02]  /*0eb0*/  @!P3 MOV R38, R66 ;  /* 0x000000420026b202 */ /* 0x000fe40000000f00 */
[----:B------:R-:W-:Y:S01]  /*0ec0*/  @!P3 MOV R39, R69 ;  /* 0x000000450027b202 */ /* 0x000fe20000000f00 */
[----:B------:R3:W5:Y:S02]  /*0ed0*/  @!P4 LDG.E R57, desc[UR8][R36.64] ;  /* 0x000000082439c981 */ /* 0x000764000c1e1900 */
[----:B------:R-:W-:Y:S01]  /*0ee0*/  @!P3 IMAD.WIDE.U32 R38, R45, R24, R38 ;  /* 0x000000182d26b225 */ /* 0x000fe200078e0026 */
[----:B------:R-:W-:-:S04]  /*0ef0*/  @!P4 IADD3.X R29, R34, R29, RZ, P2, !PT ;  /* 0x0000001d221dc210 */ /* 0x000fc800017fe4ff */
[----:B------:R-:W-:-:S04]  /*0f00*/  @!P3 IADD3 R39, R39, R61, RZ ;  /* 0x0000003d2727b210 */ /* 0x000fc80007ffe0ff */
[C---:B------:R-:W-:Y:S02]  /*0f10*/  @!P3 SHF.L.U64.HI R34, R38.reuse, 0x1, R39 ;  /* 0x000000012622b819 */ /* 0x040fe40000010227 */
[----:B------:R-:W-:-:S04]  /*0f20*/  @!P3 SHF.L.U32 R39, R38, 0x1, RZ ;  /* 0x000000012627b819 */ /* 0x000fc800000006ff */
[----:B0-----:R-:W-:-:S04]  /*0f30*/  @!P3 IADD3 R22, P0, R39, R22, RZ ;  /* 0x000000162716b210 */ /* 0x001fc80007f1e0ff */
[C---:B------:R-:W-:Y:S02]  /*0f40*/  @!P3 IADD3.X R23, R34.reuse, R23, RZ, P0, !PT ;  /* 0x000000172217b210 */ /* 0x040fe400007fe4ff */
[----:B----4-:R-:W-:Y:S02]  /*0f50*/  @!P3 IADD3 R26, P0, R39, R26, RZ ;  /* 0x0000001a271ab210 */ /* 0x010fe40007f1e0ff */
[----:B------:R-:W-:Y:S02]  /*0f60*/  CS2R R60, SRZ ;  /* 0x00000000003c7805 */ /* 0x000fe4000001ff00 */
[----:B------:R-:W-:-:S05]  /*0f70*/  @!P3 IADD3.X R27, R34, R27, RZ, P0, !PT ;  /* 0x0000001b221bb210 */ /* 0x000fca00007fe4ff */
[----:B------:R-:W5:Y:S01]  /*0f80*/  @!P3 LDG.E R60, desc[UR8][R26.64] ;  /* 0x000000081a3cb981 */ /* 0x000f62000c1e1900 */
[----:B------:R-:W-:Y:S02]  /*0f90*/  SHF.R.S32.HI R19, RZ, 0x1f, R44 ;  /* 0x0000001fff137819 */ /* 0x000fe4000001142c */
[----:B------:R-:W-:-:S04]  /*0fa0*/  ISETP.GE.U32.AND P6, PT, R44, UR14, PT ;  /* 0x0000000e2c007c0c */ /* 0x000fc8000bfc6070 */
[----:B------:R-:W-:-:S04]  /*0fb0*/  ISETP.GE.AND.EX P5, PT, R19, UR15, PT, P6 ;  /* 0x0000000f13007c0c */ /* 0x000fc8000bfa6360 */
[----:B------:R-:W-:-:S13]  /*0fc0*/  ISETP.GT.U32.OR P5, PT, R53, 0x29f, P5 ;  /* 0x0000029f3500780c */ /* 0x000fda0002fa4470 */
[----:B------:R-:W3:Y:S08]  /*0fd0*/  @!P5 LDC.64 R30, c[0x0][0x288] ;  /* 0x0000a200ff1edb82 */ /* 0x000ef00000000a00 */
[----:B------:R-:W0:Y:S08]  /*0fe0*/  @!P5 LDC.64 R24, c[0x0][0x230] ;  /* 0x00008c00ff18db82 */ /* 0x000e300000000a00 */
[----:B-1----:R-:W1:Y:S01]  /*0ff0*/  @!P5 LDC.64 R32, c[0x0][0x228] ;  /* 0x00008a00ff20db82 */ /* 0x002e620000000a00 */
[----:B---3--:R-:W-:-:S04]  /*1000*/  @!P5 IMAD R58, R19, R30, RZ ;  /* 0x0000001e133ad224 */ /* 0x008fc800078e02ff */
[----:B------:R-:W-:Y:S01]  /*1010*/  @!P5 IMAD R59, R44, R31, R58 ;  /* 0x0000001f2c3bd224 */ /* 0x000fe200078e023a */
[----:B------:R-:W-:-:S06]  /*1020*/  MOV R58, RZ ;  /* 0x000000ff003a7202 */ /* 0x000fcc0000000f00 */
[----:B------:R-:W5:Y:S01]  /*1030*/  @!P4 LDG.E R58, desc[UR8][R28.64] ;  /* 0x000000081c3ac981 */ /* 0x000f62000c1e1900 */
[----:B------:R-:W-:Y:S02]  /*1040*/  @!P5 MOV R36, R66 ;  /* 0x000000420024d202 */ /* 0x000fe40000000f00 */
[----:B------:R-:W-:-:S03]  /*1050*/  @!P5 MOV R37, R69 ;  /* 0x000000450025d202 */ /* 0x000fc60000000f00 */
[----:B------:R-:W-:-:S05]  /*1060*/  @!P5 IMAD.WIDE.U32 R30, R44, R30, R36 ;  /* 0x0000001e2c1ed225 */ /* 0x000fca00078e0024 */
[----:B------:R-:W-:Y:S02]  /*1070*/  @!P5 IADD3 R37, R31, R59, RZ ;  /* 0x0000003b1f25d210 */ /* 0x000fe40007ffe0ff */
[C---:B------:R-:W-:Y:S02]  /*1080*/  @!P5 SHF.L.U32 R31, R30.reuse, 0x1, RZ ;  /* 0x000000011e1fd819 */ /* 0x040fe400000006ff */
[----:B------:R-:W-:Y:S02]  /*1090*/  @!P5 SHF.L.U64.HI R30, R30, 0x1, R37 ;  /* 0x000000011e1ed819 */ /* 0x000fe40000010225 */
[C---:B0-----:R-:W-:Y:S02]  /*10a0*/  @!P5 IADD3 R24, P2, R31.reuse, R24, RZ ;  /* 0x000000181f18d210 */ /* 0x041fe40007f5e0ff */
[----:B-1----:R-:W-:Y:S02]  /*10b0*/  @!P5 IADD3 R32, P4, R31, R32, RZ ;  /* 0x000000201f20d210 */ /* 0x002fe40007f9e0ff */
[----:B------:R-:W-:-:S02]  /*10c0*/  MOV R59, RZ ;  /* 0x000000ff003b7202 */ /* 0x000fc40000000f00 */
[----:B------:R-:W-:Y:S02]  /*10d0*/  MOV R62, RZ ;  /* 0x000000ff003e7202 */ /* 0x000fe40000000f00 */
[C---:B------:R-:W-:Y:S02]  /*10e0*/  @!P5 IADD3.X R25, R30.reuse, R25, RZ, P2, !PT ;  /* 0x000000191e19d210 */ /* 0x040fe400017fe4ff */
[----:B------:R-:W-:Y:S01]  /*10f0*/  @!P5 IADD3.X R33, R30, R33, RZ, P4, !PT ;  /* 0x000000211e21d210 */ /* 0x000fe200027fe4ff */
[----:B------:R-:W-:Y:S01]  /*1100*/  BSSY B0, `(.L_x_1076) ;  /* 0x000001b000007945 */ /* 0x000fe20003800000 */
[----:B------:R0:W5:Y:S04]  /*1110*/  @!P3 LDG.E R59, desc[UR8][R22.64] ;  /* 0x00000008163bb981 */ /* 0x000168000c1e1900 */
[----:B------:R1:W5:Y:S04]  /*1120*/  @!P5 LDG.E R62, desc[UR8][R24.64] ;  /* 0x00000008183ed981 */ /* 0x000368000c1e1900 */
[----:B------:R3:W5:Y:S01]  /*1130*/  @!P5 LDG.E R61, desc[UR8][R32.64] ;  /* 0x00000008203dd981 */ /* 0x000762000c1e1900 */
[----:B------:R-:W-:-:S02]  /*1140*/  ISETP.NE.AND P5, PT, RZ, UR10, PT ;  /* 0x0000000aff007c0c */ /* 0x000fc4000bfa5270 */
[----:B0-----:R-:W-:Y:S02]  /*1150*/  CS2R R22, SRZ ;  /* 0x0000000000167805 */ /* 0x001fe4000001ff00 */
[----:B-1----:R-:W-:Y:S01]  /*1160*/  CS2R R24, SRZ ;  /* 0x0000000000187805 */ /* 0x002fe2000001ff00 */
[--C-:B------:R-:W-:Y:S02]  /*1170*/  HADD2.F32 R31, -RZ, R40.reuse.H0_H0 ;  /* 0x20000028ff1f7230 */ /* 0x100fe40000004100 */
[----:B---3--:R-:W-:Y:S02]  /*1180*/  HADD2.F32 R33, -RZ, R40.H1_H1 ;  /* 0x30000028ff217230 */ /* 0x008fe40000004100 */
[----:B--2---:R-:W-:-:S05]  /*1190*/  FFMA.FTZ R21, -R20, R20, R21 ;  /* 0x0000001414157223 */ /* 0x004fca0000010115 */
[----:B------:R-:W-:-:S13]  /*11a0*/  FSETP.GTU.FTZ.AND P0, PT, R21, RZ, PT ;  /* 0x000000ff1500720b */ /* 0x000fda0003f1c000 */
[----:B------:R-:W0:Y:S02]  /*11b0*/  @P0 LDC R28, c[0x0][0x250] ;  /* 0x00009400ff1c0b82 */ /* 0x000e240000000800 */
[----:B0-----:R-:W-:Y:S01]  /*11c0*/  @P0 FADD.FTZ R28, R21, R28 ;  /* 0x0000001c151c0221 */ /* 0x001fe20000010000 */
[----:B------:R-:W-:-:S06]  /*11d0*/  MOV R21, 0x3f800000 ;  /* 0x3f80000000157802 */ /* 0x000fcc0000000f00 */
[----:B------:R0:W1:Y:S01]  /*11e0*/  @P0 MUFU.RSQ R21, R28 ;  /* 0x0000001c00150308 */ /* 0x0000620000001400 */
[----:B------:R-:W-:-:S13]  /*11f0*/  ISETP.GT.U32.AND P0, PT, R53, 0x29f, PT ;  /* 0x0000029f3500780c */ /* 0x000fda0003f04070 */
[----:B0-----:R-:W-:Y:S05]  /*1200*/  @P0 BRA `(.L_x_1077) ;  /* 0x0000000000280947 */ /* 0x001fea0003800000 */
[----:B------:R-:W-:Y:S01]  /*1210*/  ISETP.NE.AND P0, PT, RZ, UR10, PT ;  /* 0x0000000aff007c0c */ /* 0x000fe2000bf05270 */
[----:B------:R-:W0:Y:S01]  /*1220*/  LDC.64 R26, c[0x0][0x238] ;  /* 0x00008e00ff1a7b82 */ /* 0x000e220000000a00 */
[----:B------:R-:W-:-:S04]  /*1230*/  IADD3 R35, R54, R35, RZ ;  /* 0x0000002336237210 */ /* 0x000fc80007ffe0ff */
[----:B------:R-:W-:-:S07]  /*1240*/  SHF.R.S32.HI R30, RZ, 0x1f, R35 ;  /* 0x0000001fff1e7819 */ /* 0x000fce0000011423 */
[----:B------:R-:W2:Y:S01]  /*1250*/  @P0 LDC.64 R22, c[0x0][0x240] ;  /* 0x00009000ff160b82 */ /* 0x000ea20000000a00 */
[C---:B0-----:R-:W-:Y:S01]  /*1260*/  IMAD.WIDE R26, R35.reuse, 0x4, R26 ;  /* 0x00000004231a7825 */ /* 0x041fe200078e021a */
[----:B--2---:R-:W-:-:S04]  /*1270*/  @P0 LEA R28, P2, R35, R22, 0x2 ;  /* 0x00000016231c0211 */ /* 0x004fc800078410ff */
[----:B------:R-:W-:Y:S02]  /*1280*/  @P0 LEA.HI.X R29, R35, R23, R30, 0x2, P2 ;  /* 0x00000017231d0211 */ /* 0x000fe400010f141e */
[----:B------:R0:W5:Y:S04]  /*1290*/  LDG.E.64 R22, desc[UR8][R26.64] ;  /* 0x000000081a167981 */ /* 0x000168000c1e1b00 */
[----:B------:R0:W5:Y:S03]  /*12a0*/  @P0 LDG.E.64 R24, desc[UR8][R28.64] ;  /* 0x000000081c180981 */ /* 0x000166000c1e1b00 */
.L_x_1077:
[----:B------:R-:W-:Y:S05]  /*12b0*/  BSYNC B0 ;  /* 0x0000000000007941 */ /* 0x000fea0003800000 */
.L_x_1076:
[C---:B0-----:R-:W-:Y:S01]  /*12c0*/  FADD.FTZ R26, -R20.reuse, R31 ;  /* 0x0000001f141a7221 */ /* 0x041fe20000010100 */
[----:B------:R-:W-:Y:S01]  /*12d0*/  FADD.FTZ R30, -R20, R33 ;  /* 0x00000021141e7221 */ /* 0x000fe20000010100 */
[--C-:B-----5:R-:W-:Y:S02]  /*12e0*/  HADD2.F32 R29, -RZ, R18.reuse.H0_H0 ;  /* 0x20000012ff1d7230 */ /* 0x120fe40000004100 */
[-C--:B-1----:R-:W-:Y:S01]  /*12f0*/  FMUL.FTZ R27, R26, R21.reuse ;  /* 0x000000151a1b7220 */ /* 0x082fe20000410000 */
[----:B------:R-:W-:Y:S02]  /*1300*/  HADD2.F32 R28, -RZ, R18.H1_H1 ;  /* 0x30000012ff1c7230 */ /* 0x000fe40000004100 */
        /* <DEDUP_REMOVED lines=20> */
.L_x_1078:
[----:B------:R-:W-:Y:S01]  /*1450*/  FMUL.FTZ R30, R29, R22 ;  /* 0x000000161d1e7220 */ /* 0x000fe20000410000 */
[--C-:B------:R-:W-:Y:S02]  /*1460*/  HADD2.F32 R35, -RZ, R42.reuse.H0_H0 ;  /* 0x2000002aff237230 */ /* 0x100fe40000004100 */
[----:B------:R-:W-:Y:S01]  /*1470*/  FMUL.FTZ R32, R28, R23 ;  /* 0x000000171c207220 */ /* 0x000fe20000410000 */
[----:B------:R-:W-:Y:S02]  /*1480*/  HADD2.F32 R37, -RZ, R42.H1_H1 ;  /* 0x3000002aff257230 */ /* 0x000fe40000004100 */
[C---:B------:R-:W-:Y:S01]  /*1490*/  FFMA.FTZ R31, R27.reuse, R30, RZ ;  /* 0x0000001e1b1f7223 */ /* 0x040fe200000100ff */
[----:B------:R-:W-:Y:S01]  /*14a0*/  FADD.FTZ R33, RZ, R30 ;  /* 0x0000001eff217221 */ /* 0x000fe20000010000 */
[C---:B------:R-:W-:Y:S01]  /*14b0*/  FADD.FTZ R34, -R20.reuse, R35 ;  /* 0x0000002314227221 */ /* 0x040fe20000010100 */
[--C-:B------:R-:W-:Y:S02]  /*14c0*/  HADD2.F32 R35, -RZ, R16.reuse.H0_H0 ;  /* 0x20000010ff237230 */ /* 0x100fe40000004100 */
[----:B------:R-:W-:Y:S01]  /*14d0*/  FADD.FTZ R36, -R20, R37 ;  /* 0x0000002514247221 */ /* 0x000fe20000010100 */
[----:B------:R-:W-:Y:S01]  /*14e0*/  FFMA.FTZ R30, R26, R32, R31 ;  /* 0x000000201a1e7223 */ /* 0x000fe2000001001f */
[----:B------:R-:W-:Y:S01]  /*14f0*/  FADD.FTZ R31, R32, R33 ;  /* 0x00000021201f7221 */ /* 0x000fe20000010000 */
[----:B------:R-:W-:Y:S01]  /*1500*/  FMUL.FTZ R33, R34, R21 ;  /* 0x0000001522217220 */ /* 0x000fe20000410000 */
[----:B------:R-:W-:Y:S01]  /*1510*/  FFMA.FTZ R34, R27, R29, RZ ;  /* 0x0000001d1b227223 */ /* 0x000fe200000100ff */
[----:B------:R-:W-:Y:S01]  /*1520*/  FMUL.FTZ R32, R36, R21 ;  /* 0x0000001524207220 */ /* 0x000fe20000410000 */
[----:B------:R-:W-:Y:S01]  /*1530*/  HADD2.F32 R27, -RZ, R16.H1_H1 ;  /* 0x30000010ff1b7230 */ /* 0x000fe20000004100 */
[----:B------:R-:W-:Y:S06]  /*1540*/  @!P5 BRA `(.L_x_1079) ;  /* 0x000000000048d947 */ /* 0x000fec0003800000 */
[----:B------:R-:W-:-:S04]  /*1550*/  FFMA.FTZ R36, R33, R22, R24 ;  /* 0x0000001621247223 */ /* 0x000fc80000010018 */
[----:B------:R-:W-:-:S06]  /*1560*/  FMUL.FTZ R37, R36, -1.4426950216293334961 ;  /* 0xbfb8aa3b24257820 */ /* 0x000fcc0000410000 */
[----:B------:R-:W0:Y:S02]  /*1570*/  MUFU.EX2 R37, R37 ;  /* 0x0000002500257308 */ /* 0x000e240000000800 */
[----:B0-----:R-:W-:-:S06]  /*1580*/  FADD.FTZ R38, R37, 1 ;  /* 0x3f80000025267421 */ /* 0x001fcc0000010000 */
[----:B------:R-:W0:Y:S02]  /*1590*/  MUFU.RCP R38, R38 ;  /* 0x0000002600267308 */ /* 0x000e240000001000 */
[----:B0-----:R-:W-:Y:S01]  /*15a0*/  FADD.FTZ R39, -R38, 1 ;  /* 0x3f80000026277421 */ /* 0x001fe20000010100 */
[----:B------:R-:W-:Y:S01]  /*15b0*/  FMUL.FTZ R63, R35, R38 ;  /* 0x00000026233f7220 */ /* 0x000fe20000410000 */
[----:B------:R-:W-:Y:S02]  /*15c0*/  FFMA.FTZ R35, R32, R23, R25 ;  /* 0x0000001720237223 */ /* 0x000fe40000010019 */
[----:B------:R-:W-:Y:S02]  /*15d0*/  FFMA.FTZ R72, R36, R39, 1 ;  /* 0x3f80000024487423 */ /* 0x000fe40000010027 */
[----:B------:R-:W-:-:S06]  /*15e0*/  FMUL.FTZ R36, R35, -1.4426950216293334961 ;  /* 0xbfb8aa3b23247820 */ /* 0x000fcc0000410000 */
[----:B------:R-:W0:Y:S02]  /*15f0*/  MUFU.EX2 R36, R36 ;  /* 0x0000002400247308 */ /* 0x000e240000000800 */
[----:B0-----:R-:W-:-:S06]  /*1600*/  FADD.FTZ R39, R36, 1 ;  /* 0x3f80000024277421 */ /* 0x001fcc0000010000 */
[----:B------:R-:W0:Y:S02]  /*1610*/  MUFU.RCP R70, R39 ;  /* 0x0000002700467308 */ /* 0x000e240000001000 */
[----:B0-----:R-:W-:Y:S01]  /*1620*/  FMUL.FTZ R27, R27, R70 ;  /* 0x000000461b1b7220 */ /* 0x001fe20000410000 */
[----:B------:R-:W-:-:S04]  /*1630*/  FADD.FTZ R70, -R70, 1 ;  /* 0x3f80000046467421 */ /* 0x000fc80000010100 */
[----:B------:R-:W-:Y:S01]  /*1640*/  FFMA.FTZ R70, R35, R70, 1 ;  /* 0x3f80000023467423 */ /* 0x000fe20000010046 */
[----:B------:R-:W-:-:S03]  /*1650*/  FMUL.FTZ R35, R63, R72 ;  /* 0x000000483f237220 */ /* 0x000fc60000410000 */
[----:B------:R-:W-:-:S07]  /*1660*/  FMUL.FTZ R27, R27, R70 ;  /* 0x000000461b1b7220 */ /* 0x000fce0000410000 */
.L_x_1079:
[----:B------:R-:W-:Y:S01]  /*1670*/  FADD.FTZ R36, RZ, R29 ;  /* 0x0000001dff247221 */ /* 0x000fe20000010000 */
[----:B------:R-:W-:Y:S01]  /*1680*/  FMUL.FTZ R37, R35, R22 ;  /* 0x0000001623257220 */ /* 0x000fe20000410000 */
[C---:B------:R-:W-:Y:S02]  /*1690*/  FFMA.FTZ R34, R33.reuse, R35, R34 ;  /* 0x0000002321227223 */ /* 0x040fe40000010022 */
[----:B------:R-:W-:Y:S01]  /*16a0*/  FADD.FTZ R29, R36, R35 ;  /* 0x00000023241d7221 */ /* 0x000fe20000010000 */
[----:B------:R-:W-:Y:S01]  /*16b0*/  FFMA.FTZ R35, R26, R28, RZ ;  /* 0x0000001c1a237223 */ /* 0x000fe200000100ff */
[----:B------:R-:W-:Y:S01]  /*16c0*/  FADD.FTZ R28, RZ, R28 ;  /* 0x0000001cff1c7221 */ /* 0x000fe20000010000 */
[----:B------:R-:W-:Y:S01]  /*16d0*/  FFMA.FTZ R33, R33, R37, R30 ;  /* 0x0000002521217223 */ /* 0x000fe2000001001e */
[----:B------:R-:W-:Y:S01]  /*16e0*/  FADD.FTZ R30, R31, R37 ;  /* 0x000000251f1e7221 */ /* 0x000fe20000010000 */
[----:B------:R-:W-:Y:S01]  /*16f0*/  FFMA.FTZ R26, R32, R27, R35 ;  /* 0x0000001b201a7223 */ /* 0x000fe20000010023 */
[----:B------:R-:W-:Y:S01]  /*1700*/  FADD.FTZ R28, R28, R27 ;  /* 0x0000001b1c1c7221 */ /* 0x000fe20000010000 */
[----:B------:R-:W-:Y:S01]  /*1710*/  FMUL.FTZ R27, R27, R23 ;  /* 0x000000171b1b7220 */ /* 0x000fe20000410000 */
[----:B------:R-:W-:-:S02]  /*1720*/  HADD2.F32 R31, -RZ, R12.H0_H0 ;  /* 0x2000000cff1f7230 */ /* 0x000fc40000004100 */
[----:B------:R-:W-:Y:S02]  /*1730*/  HADD2.F32 R35, -RZ, R10.H0_H0 ;  /* 0x2000000aff237230 */ /* 0x000fe40000004100 */
[----:B------:R-:W-:Y:S01]  /*1740*/  FFMA.FTZ R32, R32, R27, R33 ;  /* 0x0000001b20207223 */ /* 0x000fe20000010021 */
[----:B------:R-:W-:Y:S02]  /*1750*/  HADD2.F32 R33, -RZ, R12.H1_H1 ;  /* 0x3000000cff217230 */ /* 0x000fe40000004100 */
[C---:B------:R-:W-:Y:S01]  /*1760*/  FADD.FTZ R36, -R20.reuse, R31 ;  /* 0x0000001f14247221 */ /* 0x040fe20000010100 */
[----:B------:R-:W-:Y:S01]  /*1770*/  FADD.FTZ R27, R27, R30 ;  /* 0x0000001e1b1b7221 */ /* 0x000fe20000010000 */
[----:B------:R-:W-:Y:S02]  /*1780*/  HADD2.F32 R31, -RZ, R10.H1_H1 ;  /* 0x3000000aff1f7230 */ /* 0x000fe40000004100 */
[----:B------:R-:W-:Y:S01]  /*1790*/  FADD.FTZ R38, -R20, R33 ;  /* 0x0000002114267221 */ /* 0x000fe20000010100 */
[----:B------:R-:W-:-:S03]  /*17a0*/  FMUL.FTZ R33, R36, R21 ;  /* 0x0000001524217220 */ /* 0x000fc60000410000 */
[----:B------:R-:W-:Y:S01]  /*17b0*/  FMUL.FTZ R30, R38, R21 ;  /* 0x00000015261e7220 */ /* 0x000fe20000410000 */
        /* <DEDUP_REMOVED lines=19> */
.L_x_1080:
[----:B------:R-:W-:Y:S01]  /*18f0*/  FMUL.FTZ R37, R35, R22 ;  /* 0x0000001623257220 */ /* 0x000fe20000410000 */
[C---:B------:R-:W-:Y:S01]  /*1900*/  FFMA.FTZ R34, R33.reuse, R35, R34 ;  /* 0x0000002321227223 */ /* 0x040fe20000010022 */
[----:B------:R-:W-:Y:S01]  /*1910*/  FFMA.FTZ R26, R30, R31, R26 ;  /* 0x0000001f1e1a7223 */ /* 0x000fe2000001001a */
[----:B------:R-:W-:Y:S01]  /*1920*/  FADD.FTZ R28, R28, R31 ;  /* 0x0000001f1c1c7221 */ /* 0x000fe20000010000 */
[----:B------:R-:W-:Y:S01]  /*1930*/  FFMA.FTZ R33, R33, R37, R32 ;  /* 0x0000002521217223 */ /* 0x000fe20000010020 */
[----:B------:R-:W-:Y:S01]  /*1940*/  FMUL.FTZ R32, R31, R23 ;  /* 0x000000171f207220 */ /* 0x000fe20000410000 */
[--C-:B------:R-:W-:Y:S02]  /*1950*/  HADD2.F32 R31, -RZ, R14.reuse.H0_H0 ;  /* 0x2000000eff1f7230 */ /* 0x100fe40000004100 */
[----:B------:R-:W-:Y:S01]  /*1960*/  FADD.FTZ R27, R27, R37 ;  /* 0x000000251b1b7221 */ /* 0x000fe20000010000 */
[----:B------:R-:W-:Y:S01]  /*1970*/  FADD.FTZ R29, R29, R35 ;  /* 0x000000231d1d7221 */ /* 0x000fe20000010000 */
[----:B------:R-:W-:Y:S01]  /*1980*/  FFMA.FTZ R30, R30, R32, R33 ;  /* 0x000000201e1e7223 */ /* 0x000fe20000010021 */
[----:B------:R-:W-:-:S02]  /*1990*/  HADD2.F32 R33, -RZ, R14.H1_H1 ;  /* 0x3000000eff217230 */ /* 0x000fc40000004100 */
[----:B------:R-:W-:Y:S01]  /*19a0*/  FADD.FTZ R36, -R20, R31 ;  /* 0x0000001f14247221 */ /* 0x000fe20000010100 */
[----:B------:R-:W-:Y:S01]  /*19b0*/  FADD.FTZ R27, R32, R27 ;  /* 0x0000001b201b7221 */ /* 0x000fe20000010000 */
[--C-:B------:R-:W-:Y:S02]  /*19c0*/  HADD2.F32 R35, -RZ, R8.reuse.H0_H0 ;  /* 0x20000008ff237230 */ /* 0x100fe40000004100 */
[----:B------:R-:W-:Y:S01]  /*19d0*/  FADD.FTZ R38, -R20, R33 ;  /* 0x0000002114267221 */ /* 0x000fe20000010100 */
[-C--:B------:R-:W-:Y:S01]  /*19e0*/  FMUL.FTZ R33, R36, R21.reuse ;  /* 0x0000001524217220 */ /* 0x080fe20000410000 */
[----:B------:R-:W-:Y:S02]  /*19f0*/  HADD2.F32 R31, -RZ, R8.H1_H1 ;  /* 0x30000008ff1f7230 */ /* 0x000fe40000004100 */
        /* <DEDUP_REMOVED lines=20> */
.L_x_1081:
        /* <DEDUP_REMOVED lines=37> */
.L_x_1082:
        /* <DEDUP_REMOVED lines=37> */
.L_x_1083:
[----:B------:R-:W-:Y:S01]  /*1fe0*/  FMUL.FTZ R37, R35, R22 ;  /* 0x0000001623257220 */ /* 0x000fe20000410000 */
[C---:B------:R-:W-:Y:S01]  /*1ff0*/  FFMA.FTZ R34, R33.reuse, R35, R34 ;  /* 0x0000002321227223 */ /* 0x040fe20000010022 */
[----:B------:R-:W-:Y:S01]  /*2000*/  FADD.FTZ R28, R28, R31 ;  /* 0x0000001f1c1c7221 */ /* 0x000fe20000010000 */
[C---:B------:R-:W-:Y:S01]  /*2010*/  FFMA.FTZ R26, R32.reuse, R31, R26 ;  /* 0x0000001f201a7223 */ /* 0x040fe2000001001a */
        /* <DEDUP_REMOVED lines=33> */
.L_x_1084:
[----:B------:R-:W-:Y:S01]  /*2230*/  FMUL.FTZ R37, R35, R22 ;  /* 0x0000001623257220 */ /* 0x000fe20000410000 */
[----:B------:R-:W-:Y:S01]  /*2240*/  FADD.FTZ R33, R29, R35 ;  /* 0x000000231d217221 */ /* 0x000fe20000010000 */
[C---:B------:R-:W-:Y:S01]  /*2250*/  FFMA.FTZ R34, R31.reuse, R35, R34 ;  /* 0x000000231f227223 */ /* 0x040fe20000010022 */
[----:B------:R-:W-:Y:S01]  /*2260*/  FFMA.FTZ R26, R36, R27, R26 ;  /* 0x0000001b241a7223 */ /* 0x000fe2000001001a */
[----:B------:R-:W-:Y:S01]  /*2270*/  FADD.FTZ R29, R30, R37 ;  /* 0x000000251e1d7221 */ /* 0x000fe20000010000 */
[----:B------:R-:W-:Y:S01]  /*2280*/  FFMA.FTZ R31, R31, R37, R32 ;  /* 0x000000251f1f7223 */ /* 0x000fe20000010020 */
[----:B------:R-:W-:Y:S01]  /*2290*/  FMUL.FTZ R30, R27, R23 ;  /* 0x000000171b1e7220 */ /* 0x000fe20000410000 */
[----:B------:R-:W-:-:S03]  /*22a0*/  HADD2.F32 R35, -RZ, R62.H1_H1 ;  /* 0x3000003eff237230 */ /* 0x000fc60000004100 */
[----:B------:R-:W-:Y:S01]  /*22b0*/  FFMA.FTZ R36, R36, R30, R31 ;  /* 0x0000001e24247223 */ /* 0x000fe2000001001f */
[----:B------:R-:W-:Y:S02]  /*22c0*/  HADD2.F32 R31, -RZ, R62.H0_H0 ;  /* 0x2000003eff1f7230 */ /* 0x000fe40000004100 */
[----:B------:R-:W-:Y:S01]  /*22d0*/  FADD.FTZ R29, R30, R29 ;  /* 0x0000001d1e1d7221 */ /* 0x000fe20000010000 */
[C---:B------:R-:W-:Y:S01]  /*22e0*/  FADD.FTZ R32, -R20.reuse, R35 ;  /* 0x0000002314207221 */ /* 0x040fe20000010100 */
[--C-:B------:R-:W-:Y:S02]  /*22f0*/  HADD2.F32 R35, -RZ, R61.reuse.H0_H0 ;  /* 0x2000003dff237230 */ /* 0x100fe40000004100 */
[----:B------:R-:W-:Y:S01]  /*2300*/  FADD.FTZ R30, -R20, R31 ;  /* 0x0000001f141e7221 */ /* 0x000fe20000010100 */
[----:B------:R-:W-:-:S03]  /*2310*/  HADD2.F32 R31, -RZ, R61.H1_H1 ;  /* 0x3000003dff1f7230 */ /* 0x000fc60000004100 */
[-C--:B------:R-:W-:Y:S01]  /*2320*/  FMUL.FTZ R37, R30, R21.reuse ;  /* 0x000000151e257220 */ /* 0x080fe20000410000 */
        /* <DEDUP_REMOVED lines=20> */
.L_x_1085:
[----:B------:R-:W-:Y:S01]  /*2470*/  FMUL.FTZ R32, R35, R22 ;  /* 0x0000001623207220 */ /* 0x000fe20000410000 */
[C---:B------:R-:W-:Y:S01]  /*2480*/  ISETP.GT.AND P0, PT, R6.reuse, 0x1e, PT ;  /* 0x0000001e0600780c */ /* 0x040fe20003f04270 */
[----:B------:R-:W0:Y:S01]  /*2490*/  S2UR UR11, SR_CgaCtaId ;  /* 0x00000000000b79c3 */ /* 0x000e220000008800 */
[----:B------:R-:W-:Y:S01]  /*24a0*/  UMOV UR6, 0x400 ;  /* 0x0000040000067882 */ /* 0x000fe20000000000 */
[----:B------:R-:W-:Y:S01]  /*24b0*/  FFMA.FTZ R39, R37, R32, R36 ;  /* 0x0000002025277223 */ /* 0x000fe20000010024 */
[----:B------:R-:W-:Y:S01]  /*24c0*/  FMUL.FTZ R36, R31, R23 ;  /* 0x000000171f247220 */ /* 0x000fe20000410000 */
[----:B------:R-:W-:Y:S01]  /*24d0*/  FADD.FTZ R29, R29, R32 ;  /* 0x000000201d1d7221 */ /* 0x000fe20000010000 */
[----:B------:R-:W-:Y:S01]  /*24e0*/  UIADD3 UR5, UR6, 0xd0, URZ ;  /* 0x000000d006057890 */ /* 0x000fe2000fffe03f */
[----:B------:R-:W-:Y:S01]  /*24f0*/  ISETP.NE.AND P3, PT, R6, RZ, PT ;  /* 0x000000ff0600720c */ /* 0x000fe20003f65270 */
[----:B------:R-:W-:Y:S01]  /*2500*/  FFMA.FTZ R32, R30, R36, R39 ;  /* 0x000000241e207223 */ /* 0x000fe20000010027 */
[----:B------:R-:W-:Y:S01]  /*2510*/  FADD.FTZ R36, R36, R29 ;  /* 0x0000001d24247221 */ /* 0x000fe20000010000 */
[----:B------:R-:W-:Y:S01]  /*2520*/  ISETP.NE.AND P2, PT, R53, RZ, PT ;  /* 0x000000ff3500720c */ /* 0x000fe20003f45270 */
[----:B------:R-:W-:Y:S01]  /*2530*/  FADD.FTZ R38, R28, R27 ;  /* 0x0000001b1c267221 */ /* 0x000fe20000010000 */
[----:B------:R-:W-:Y:S01]  /*2540*/  FFMA.FTZ R28, R37, R35, R34 ;  /* 0x00000023251c7223 */ /* 0x000fe20000010022 */
[----:B------:R-:W1:Y:S01]  /*2550*/  SHFL.DOWN PT, R29, R32, 0x1, 0x1f ;  /* 0x08201f00201d7f89 */ /* 0x000e6200000e0000 */
[----:B------:R-:W-:Y:S01]  /*2560*/  BSSY B0, `(.L_x_1086) ;  /* 0x0000057000007945 */ /* 0x000fe20003800000 */
[----:B------:R-:W-:-:S02]  /*2570*/  ISETP.GT.U32.AND P4, PT, R53, 0x29, PT ;  /* 0x000000293500780c */ /* 0x000fc40003f84070 */
[----:B------:R-:W2:Y:S01]  /*2580*/  SHFL.DOWN PT, R39, R36, 0x1, 0x1f ;  /* 0x08201f0024277f89 */ /* 0x000ea200000e0000 */
[----:B0-----:R-:W-:Y:S01]  /*2590*/  ULEA UR5, UR11, UR5, 0x18 ;  /* 0x000000050b057291 */ /* 0x001fe2000f8ec03f */
        /* <DEDUP_REMOVED lines=16> */
[----:B------:R-:W-:Y:S01]  /*26a0*/  FFMA.FTZ R29, R30, R31, R26 ;  /* 0x0000001f1e1d7223 */ /* 0x000fe2000001001a */
[----:B------:R-:W-:Y:S01]  /*26b0*/  FADD.FTZ R30, R33, R35 ;  /* 0x00000023211e7221 */ /* 0x000fe20000010000 */
[----:B------:R-:W-:Y:S01]  /*26c0*/  FADD.FTZ R31, R38, R31 ;  /* 0x0000001f261f7221 */ /* 0x000fe20000010000 */
[----:B-1----:R-:W-:Y:S01]  /*26d0*/  @!P0 FADD.FTZ R36, R36, R39 ;  /* 0x0000002724248221 */ /* 0x002fe20000010000 */
[----:B------:R-:W-:Y:S01]  /*26e0*/  ISETP.GT.AND P0, PT, R6, 0xf, PT ;  /* 0x0000000f0600780c */ /* 0x000fe20003f04270 */
[----:B------:R-:W0:Y:S04]  /*26f0*/  SHFL.DOWN PT, R39, R32, 0x10, 0x1f ;  /* 0x0a001f0020277f89 */ /* 0x000e2800000e0000 */
[----:B------:R-:W1:Y:S08]  /*2700*/  SHFL.DOWN PT, R63, R36, 0x10, 0x1f ;  /* 0x0a001f00243f7f89 */ /* 0x000e7000000e0000 */
[----:B0-----:R-:W-:Y:S01]  /*2710*/  @!P0 FADD.FTZ R32, R32, R39 ;  /* 0x0000002720208221 */ /* 0x001fe20000010000 */
[----:B-1----:R-:W-:Y:S01]  /*2720*/  @!P0 FADD.FTZ R36, R36, R63 ;  /* 0x0000003f24248221 */ /* 0x002fe20000010000 */
[----:B------:R-:W-:-:S03]  /*2730*/  LEA R63, R53, UR5, 0x4 ;  /* 0x00000005353f7c11 */ /* 0x000fc6000f8e20ff */
[----:B------:R-:W-:Y:S02]  /*2740*/  MOV R26, R32 ;  /* 0x00000020001a7202 */ /* 0x000fe40000000f00 */
[----:B------:R-:W-:Y:S01]  /*2750*/  MOV R27, R36 ;  /* 0x00000024001b7202 */ /* 0x000fe20000000f00 */
[----:B------:R0:W-:Y:S04]  /*2760*/  STS.128 [R63], R28 ;  /* 0x0000001c3f007388 */ /* 0x0001e80000000c00 */
[----:B------:R0:W-:Y:S01]  /*2770*/  @!P3 STS.64 [R2+0x18], R26 ;  /* 0x0000181a0200b388 */ /* 0x0001e20000000a00 */
[----:B------:R-:W-:Y:S06]  /*2780*/  BAR.SYNC.DEFER_BLOCKING 0x0 ;  /* 0x0000000000007b1d */ /* 0x000fec0000010000 */
[----:B------:R-:W-:Y:S05]  /*2790*/  @P2 BRA `(.L_x_1087) ;  /* 0x0000000000cc2947 */ /* 0x000fea0003800000 */
[----:B------:R-:W-:-:S09]  /*27a0*/  ULEA UR5, UR11, UR6, 0x18 ;  /* 0x000000060b057291 */ /* 0x000fd2000f8ec03f */
[----:B------:R-:W1:Y:S04]  /*27b0*/  LDS.128 R32, [UR5+0x20] ;  /* 0x00002005ff207984 */ /* 0x000e680008000c00 */
[----:B------:R-:W2:Y:S01]  /*27c0*/  LDS.128 R36, [UR5+0x30] ;  /* 0x00003005ff247984 */ /* 0x000ea20008000c00 */
        /* <DEDUP_REMOVED lines=43> */
[----:B------:R-:W-:-:S03]  /*2a80*/  FADD.FTZ R26, R26, R35 ;  /* 0x000000231a1a7221 */ /* 0x000fc60000010000 */
[----:B-1----:R-:W-:Y:S01]  /*2a90*/  FADD.FTZ R65, R65, R36 ;  /* 0x0000002441417221 */ /* 0x002fe20000010000 */
[----:B------:R-:W-:-:S03]  /*2aa0*/  FADD.FTZ R32, R26, R37 ;  /* 0x000000251a207221 */ /* 0x000fc60000010000 */
[----:B------:R-:W-:Y:S01]  /*2ab0*/  FADD.FTZ R26, R65, R38 ;  /* 0x00000026411a7221 */ /* 0x000fe20000010000 */
[----:B------:R-:W-:-:S07]  /*2ac0*/  FADD.FTZ R27, R32, R39 ;  /* 0x00000027201b7221 */ /* 0x000fce0000010000 */
.L_x_1087:
[----:B------:R-:W-:Y:S05]  /*2ad0*/  BSYNC B0 ;  /* 0x0000000000007941 */ /* 0x000fea0003800000 */
.L_x_1086:
[----:B------:R-:W-:Y:S06]  /*2ae0*/  BAR.SYNC.DEFER_BLOCKING 0x0 ;  /* 0x0000000000007b1d */ /* 0x000fec0000010000 */
[----:B------:R-:W-:Y:S04]  /*2af0*/  BSSY B0, `(.L_x_1088) ;  /* 0x000004d000007945 */ /* 0x000fe80003800000 */
[----:B------:R-:W-:Y:S05]  /*2b00*/  @P4 BRA `(.L_x_1089) ;  /* 0x00000004002c4947 */ /* 0x000fea0003800000 */
[----:B------:R-:W1:Y:S04]  /*2b10*/  LDS.128 R32, [R63+0x2a0] ;  /* 0x0002a0003f207984 */ /* 0x000e680000000c00 */
[----:B------:R-:W2:Y:S01]  /*2b20*/  LDS.128 R36, [R63+0x540] ;  /* 0x000540003f247984 */ /* 0x000ea20000000c00 */
[----:B-1----:R-:W-:Y:S01]  /*2b30*/  FADD.FTZ R65, R28, R32 ;  /* 0x000000201c417221 */ /* 0x002fe20000010000 */
[----:B0-----:R-:W-:Y:S01]  /*2b40*/  FADD.FTZ R28, R29, R33 ;  /* 0x000000211d1c7221 */ /* 0x001fe20000010000 */
[----:B------:R-:W-:Y:S01]  /*2b50*/  FADD.FTZ R33, R30, R34 ;  /* 0x000000221e217221 */ /* 0x000fe20000010000 */
[----:B------:R-:W-:Y:S01]  /*2b60*/  FADD.FTZ R32, R31, R35 ;  /* 0x000000231f207221 */ /* 0x000fe20000010000 */
[----:B--2---:R-:W-:Y:S01]  /*2b70*/  FADD.FTZ R65, R65, R36 ;  /* 0x0000002441417221 */ /* 0x004fe20000010000 */
[----:B------:R-:W-:Y:S01]  /*2b80*/  FADD.FTZ R34, R28, R37 ;  /* 0x000000251c227221 */ /* 0x000fe20000010000 */
[----:B------:R-:W-:Y:S01]  /*2b90*/  FADD.FTZ R37, R33, R38 ;  /* 0x0000002621257221 */ /* 0x000fe20000010000 */
[----:B------:R-:W0:Y:S01]  /*2ba0*/  LDS.128 R28, [R63+0x7e0] ;  /* 0x0007e0003f1c7984 */ /* 0x000e220000000c00 */
[----:B------:R-:W-:Y:S01]  /*2bb0*/  FADD.FTZ R36, R32, R39 ;  /* 0x0000002720247221 */ /* 0x000fe20000010000 */
[----:B0-----:R-:W-:Y:S01]  /*2bc0*/  FADD.FTZ R65, R65, R28 ;  /* 0x0000001c41417221 */ /* 0x001fe20000010000 */
        /* <DEDUP_REMOVED lines=63> */
.L_x_1089:
[----:B------:R-:W-:Y:S05]  /*2fc0*/  BSYNC B0 ;  /* 0x0000000000007941 */ /* 0x000fea0003800000 */
.L_x_1088:
[----:B------:R-:W1:Y:S01]  /*2fd0*/  LDC R34, c[0x0][0xc] ;  /* 0x00000300ff227b82 */ /* 0x000e620000000800 */
[----:B------:R-:W-:Y:S01]  /*2fe0*/  IMAD R33, R64, 0x2a, R53 ;  /* 0x0000002a40217824 */ /* 0x000fe200078e0235 */
[----:B------:R-:W-:Y:S06]  /*2ff0*/  BSSY B0, `(.L_x_1090) ;  /* 0x0000010000007945 */ /* 0x000fec0003800000 */
        /* <DEDUP_REMOVED lines=15> */
.L_x_1091:
[----:B------:R-:W-:Y:S05]  /*30f0*/  BSYNC B0 ;  /* 0x0000000000007941 */ /* 0x000fea0003800000 */
.L_x_1090:
[----:B------:R-:W-:Y:S05]  /*3100*/  @!P0 BRA `(.L_x_1092) ;  /* 0x0000001000888947 */ /* 0x000fea0003800000 */
[----:B--2---:R-:W1:Y:S01]  /*3110*/  LDC R36, c[0x0][0x10] ;  /* 0x00000400ff247b82 */ /* 0x004e620000000800 */
[----:B------:R-:W2:Y:S01]  /*3120*/  S2R R35, SR_CTAID.Y ;  /* 0x0000000000237919 */ /* 0x000ea20000002600 */
[----:B0-----:R-:W-:-:S06]  /*3130*/  LOP3.LUT R31, R43, 0x1, RZ, 0xc0, !PT ;  /* 0x000000012b1f7812 */ /* 0x001fcc00078ec0ff */
[----:B------:R-:W0:Y:S08]  /*3140*/  LDC.64 R28, c[0x0][0x258] ;  /* 0x00009600ff1c7b82 */ /* 0x000e300000000a00 */
[----:B------:R-:W3:Y:S01]  /*3150*/  LDC.64 R64, c[0x0][0x260] ;  /* 0x00009800ff407b82 */ /* 0x000ee20000000a00 */
[----:B-1----:R-:W-:-:S04]  /*3160*/  IMAD R31, R31, R36, RZ ;  /* 0x000000241f1f7224 */ /* 0x002fc800078e02ff */
[C---:B------:R-:W-:Y:S01]  /*3170*/  IMAD R30, R31.reuse, R34, RZ ;  /* 0x000000221f1e7224 */ /* 0x040fe200078e02ff */
[----:B--2---:R-:W-:-:S04]  /*3180*/  IADD3 R31, R31, R35, RZ ;  /* 0x000000231f1f7210 */ /* 0x004fc80007ffe0ff */
[----:B------:R-:W-:Y:S01]  /*3190*/  SHF.L.U32 R33, R30, 0x1, RZ ;  /* 0x000000011e217819 */ /* 0x000fe200000006ff */
[----:B0-----:R-:W-:-:S04]  /*31a0*/  IMAD.WIDE.U32 R28, R31, 0x4, R28 ;  /* 0x000000041f1c7825 */ /* 0x001fc800078e001c */
[----:B---3--:R-:W-:Y:S01]  /*31b0*/  IMAD.WIDE R64, R33, 0x4, R64 ;  /* 0x0000000421407825 */ /* 0x008fe200078e0240 */
[----:B------:R-:W-:Y:S06]  /*31c0*/  @P2 BRA `(.L_x_1093) ;  /* 0x0000000000602947 */ /* 0x000fec0003800000 */
[----:B------:R-:W0:Y:S01]  /*31d0*/  S2R R6, SR_LANEID ;  /* 0x0000000000067919 */ /* 0x000e220000000000 */
[----:B------:R-:W-:Y:S01]  /*31e0*/  HFMA2.MMA R32, -RZ, RZ, 0, 5.9604644775390625e-08 ;  /* 0x00000001ff207435 */ /* 0x000fe200000001ff */
[----:B------:R-:W-:Y:S01]  /*31f0*/  VOTEU.ANY UR5, UPT, PT ;  /* 0x0000000000057886 */ /* 0x000fe200038e0100 */
[----:B------:R-:W-:Y:S01]  /*3200*/  LOP3.LUT P0, RZ, R43, 0x2, RZ, 0xc0, !PT ;  /* 0x000000022bff7812 */ /* 0x000fe2000780c0ff */
[----:B------:R-:W-:Y:S01]  /*3210*/  UFLO.U32 UR6, UR5 ;  /* 0x00000005000672bd */ /* 0x000fe200080e0000 */
[----:B------:R-:W-:Y:S01]  /*3220*/  IMAD R31, R36, UR7, R35 ;  /* 0x00000007241f7c24 */ /* 0x000fe2000f8e0223 */
[----:B------:R-:W-:Y:S01]  /*3230*/  UPOPC UR5, UR5 ;  /* 0x00000005000572bf */ /* 0x000fe20008000000 */
[----:B------:R-:W-:Y:S02]  /*3240*/  SEL R37, R34, RZ, !P0 ;  /* 0x000000ff22257207 */ /* 0x000fe40004000000 */
[----:B------:R-:W-:Y:S02]  /*3250*/  IMAD.WIDE.U32 R30, R31, 0x8, R64 ;  /* 0x000000081f1e7825 */ /* 0x000fe400078e0040 */
[----:B------:R-:W-:-:S02]  /*3260*/  SEL R32, R32, 0xffffffff, !P0 ;  /* 0xffffffff20207807 */ /* 0x000fc40004000000 */
[----:B------:R-:W-:Y:S01]  /*3270*/  ISETP.NE.AND P0, PT, R37, -0x1, PT ;  /* 0xffffffff2500780c */ /* 0x000fe20003f05270 */
[----:B------:R1:W-:Y:S02]  /*3280*/  STG.E.64 desc[UR8][R30.64], R26 ;  /* 0x0000001a1e007986 */ /* 0x0003e4000c101b08 */
[----:B------:R-:W-:Y:S01]  /*3290*/  IMAD R33, R32, UR5, RZ ;  /* 0x0000000520217c24 */ /* 0x000fe2000f8e02ff */
[----:B0-----:R-:W-:-:S13]  /*32a0*/  ISETP.EQ.U32.AND P3, PT, R6, UR6, PT ;  /* 0x0000000606007c0c */ /* 0x001fda000bf62070 */
[----:B------:R-:W-:Y:S06]  /*32b0*/  @P3 MEMBAR.ALL.GPU ;  /* 0x0000000000003992 */ /* 0x000fec000000a000 */
[----:B------:R-:W-:-:S00]  /*32c0*/  @P3 ERRBAR ;  /* 0x00000000000039ab */ /* 0x000fc00000000000 */
[----:B------:R-:W-:Y:S06]  /*32d0*/  @P3 CGAERRBAR ;  /* 0x00000000000035ab */ /* 0x000fec0000000000 */
[----:B------:R1:W-:Y:S01]  /*32e0*/  @P3 REDG.E.ADD.S32.STRONG.GPU desc[UR8][R28.64], R33 ;  /* 0x000000211c00398e */ /* 0x0003e2000c10e388 */
[----:B------:R-:W-:Y:S05]  /*32f0*/  @!P0 BRA `(.L_x_1093) ;  /* 0x0000000000148947 */ /* 0x000fea0003800000 */
.L_x_1094:
[----:B-1----:R-:W2:Y:S04]  /*3300*/  LDG.E.STRONG.GPU R30, desc[UR8][R28.64] ;  /* 0x000000081c1e7981 */ /* 0x002ea8000c1ef900 */
[----:B--2---:R-:W-:Y:S01]  /*3310*/  CCTL.IVALL ;  /* 0x00000000ff00798f */ /* 0x004fe20002000000 */
[----:B------:R-:W-:Y:S05]  /*3320*/  YIELD ;  /* 0x0000000000007946 */ /* 0x000fea0003800000 */
[----:B------:R-:W-:-:S13]  /*3330*/  ISETP.NE.AND P0, PT, R30, R37, PT ;  /* 0x000000251e00720c */ /* 0x000fda0003f05270 */
[----:B------:R-:W-:Y:S05]  /*3340*/  @P0 BRA `(.L_x_1094) ;  /* 0xfffffffc00ec0947 */ /* 0x000fea000383ffff */
.L_x_1093:
[----:B------:R-:W-:Y:S01]  /*3350*/  ISETP.NE.AND P0, PT, R34, RZ, PT ;  /* 0x000000ff2200720c */ /* 0x000fe20003f05270 */
[----:B------:R-:W-:Y:S05]  /*3360*/  WARPSYNC.ALL ;  /* 0x0000000000007948 */ /* 0x000fea0003800000 */
[----:B------:R-:W-:Y:S07]  /*3370*/  BAR.SYNC.DEFER_BLOCKING 0x0 ;  /* 0x0000000000007b1d */ /* 0x000fee0000010000 */
[----:B------:R-:W-:Y:S05]  /*3380*/  @!P0 BRA `(.L_x_1092) ;  /* 0x0000000c00e88947 */ /* 0x000fea0003800000 */
[----:B-1----:R-:W-:Y:S02]  /*3390*/  IADD3 R28, R34, -0x1, RZ ;  /* 0xffffffff221c7810 */ /* 0x002fe40007ffe0ff */
[----:B------:R-:W-:Y:S02]  /*33a0*/  MOV R38, RZ ;  /* 0x000000ff00267202 */ /* 0x000fe40000000f00 */
[----:B------:R-:W-:-:S13]  /*33b0*/  ISETP.GE.U32.AND P0, PT, R28, 0x3, PT ;  /* 0x000000031c00780c */ /* 0x000fda0003f06070 */
[----:B------:R-:W-:Y:S05]  /*33c0*/  @!P0 BRA `(.L_x_1095) ;  /* 0x0000000c00688947 */ /* 0x000fea0003800000 */
[----:B------:R-:W-:Y:S01]  /*33d0*/  LOP3.LUT R37, R34, 0x3, RZ, 0xc0, !PT ;  /* 0x0000000322257812 */ /* 0x000fe200078ec0ff */
[----:B------:R-:W-:-:S03]  /*33e0*/  HFMA2.MMA R38, -RZ, RZ, 0, 0 ;  /* 0x00000000ff267435 */ /* 0x000fc600000001ff */
[----:B------:R-:W-:-:S04]  /*33f0*/  IADD3 R37, -R37, R34, RZ ;  /* 0x0000002225257210 */ /* 0x000fc80007ffe1ff */
[----:B------:R-:W-:-:S13]  /*3400*/  ISETP.GT.AND P0, PT, R37, RZ, PT ;  /* 0x000000ff2500720c */ /* 0x000fda0003f04270 */
[----:B------:R-:W-:Y:S05]  /*3410*/  @!P0 BRA `(.L_x_1096) ;  /* 0x0000000800d88947 */ /* 0x000fea0003800000 */
[----:B------:R-:W-:Y:S02]  /*3420*/  ISETP.GT.AND P3, PT, R37, 0xc, PT ;  /* 0x0000000c2500780c */ /* 0x000fe40003f64270 */
[----:B------:R-:W-:-:S11]  /*3430*/  PLOP3.LUT P0, PT, PT, PT, PT, 0x80, 0x0 ;  /* 0x000000000000781c */ /* 0x000fd60003f0f070 */
[----:B------:R-:W-:Y:S05]  /*3440*/  @!P3 BRA `(.L_x_1097) ;  /* 0x0000000400d0b947 */ /* 0x000fea0003800000 */
[----:B------:R-:W-:-:S13]  /*3450*/  PLOP3.LUT P0, PT, PT, PT, PT, 0x8, 0x0 ;  /* 0x000000000000781c */ /* 0x000fda0003f0e170 */
.L_x_1098:
[----:B------:R-:W-:-:S13]  /*3460*/  ISETP.EQ.OR P6, PT, R38, UR7, P2 ;  /* 0x0000000726007c0c */ /* 0x000fda00097c2670 */
[----:B------:R-:W-:-:S04]  /*3470*/  @!P6 IMAD R31, R36, R38, R35 ;  /* 0x00000026241fe224 */ /* 0x000fc800078e0223 */
[----:B------:R-:W-:-:S06]  /*3480*/  @!P6 IMAD.WIDE.U32 R30, R31, 0x8, R64 ;  /* 0x000000081f1ee825 */ /* 0x000fcc00078e0040 */
[----:B------:R-:W2:Y:S01]  /*3490*/  @!P6 LDG.E.64 R30, desc[UR8][R30.64] ;  /* 0x000000081e1ee981 */ /* 0x000ea2000c1e1b00 */
[----:B------:R-:W-:-:S04]  /*34a0*/  IADD3 R29, R38, 0x1, RZ ;  /* 0x00000001261d7810 */ /* 0x000fc80007ffe0ff */
[----:B------:R-:W-:Y:S02]  /*34b0*/  ISETP.EQ.OR P3, PT, R29, UR7, P2 ;  /* 0x000000071d007c0c */ /* 0x000fe40009762670 */
[----:B------:R-:W-:-:S04]  /*34c0*/  IADD3 R33, R38, 0x2, RZ ;  /* 0x0000000226217810 */ /* 0x000fc80007ffe0ff */
[----:B------:R-:W-:-:S07]  /*34d0*/  ISETP.EQ.OR P4, PT, R33, UR7, P2 ;  /* 0x0000000721007c0c */ /* 0x000fce0009782670 */
[----:B------:R-:W-:-:S04]  /*34e0*/  @!P3 IMAD R29, R36, R29, R35 ;  /* 0x0000001d241db224 */ /* 0x000fc800078e0223 */
        /* <DEDUP_REMOVED lines=8> */
[----:B------:R-:W-:-:S13]  /*3570*/  ISETP.EQ.OR P6, PT, R31, UR7, P2 ;  /* 0x000000071f007c0c */ /* 0x000fda00097c2670 */
[----:B------:R-:W-:-:S04]  /*3580*/  @!P6 IMAD R31, R36, R31, R35 ;  /* 0x0000001f241fe224 */ /* 0x000fc800078e0223 */
[----:B------:R-:W-:-:S06]  /*3590*/  @!P6 IMAD.WIDE.U32 R30, R31, 0x8, R64 ;  /* 0x000000081f1ee825 */ /* 0x000fcc00078e0040 */
[----:B------:R-:W2:Y:S01]  /*35a0*/  @!P6 LDG.E.64 R30, desc[UR8][R30.64] ;  /* 0x000000081e1ee981 */ /* 0x000ea2000c1e1b00 */
[----:B---3--:R-:W-:Y:S01]  /*35b0*/  @!P3 FADD.FTZ R27, R27, R29 ;  /* 0x0000001d1b1bb221 */ /* 0x008fe20000010000 */
        /* <DEDUP_REMOVED lines=67> */
[C---:B------:R-:W-:Y:S01]  /*39f0*/  IADD3 R32, R38.reuse, 0xe, RZ ;  /* 0x0000000e26207810 */ /* 0x040fe20007ffe0ff */
[----:B------:R-:W-:Y:S01]  /*3a00*/  @!P4 FADD.FTZ R27, R27, R33 ;  /* 0x000000211b1bc221 */ /* 0x000fe20000010000 */
[----:B------:R-:W-:Y:S02]  /*3a10*/  IADD3 R33, R38, 0xf, RZ ;  /* 0x0000000f26217810 */ /* 0x000fe40007ffe0ff */
[----:B------:R-:W-:-:S07]  /*3a20*/  ISETP.EQ.OR P4, PT, R32, UR7, P2 ;  /* 0x0000000720007c0c */ /* 0x000fce0009782670 */
        /* <DEDUP_REMOVED lines=14> */
[----:B------:R-:W-:Y:S02]  /*3b10*/  @!P3 FADD.FTZ R27, R27, R29 ;  /* 0x0000001d1b1bb221 */ /* 0x000fe40000010000 */
[----:B------:R-:W-:Y:S02]  /*3b20*/  ISETP.GT.AND P3, PT, R37, 0xc, PT ;  /* 0x0000000c2500780c */ /* 0x000fe40003f64270 */
[----:B------:R-:W-:Y:S01]  /*3b30*/  IADD3 R38, R38, 0x10, RZ ;  /* 0x0000001026267810 */ /* 0x000fe20007ffe0ff */
[----:B--2---:R-:W-:Y:S01]  /*3b40*/  @!P4 FADD.FTZ R26, R26, R30 ;  /* 0x0000001e1a1ac221 */ /* 0x004fe20000010000 */
[----:B------:R-:W-:-:S03]  /*3b50*/  @!P4 FADD.FTZ R27, R27, R31 ;  /* 0x0000001f1b1bc221 */ /* 0x000fc60000010000 */
[----:B----4-:R-:W-:Y:S01]  /*3b60*/  @!P6 FADD.FTZ R26, R26, R32 ;  /* 0x000000201a1ae221 */ /* 0x010fe20000010000 */
[----:B------:R-:W-:-:S05]  /*3b70*/  @!P6 FADD.FTZ R27, R27, R33 ;  /* 0x000000211b1be221 */ /* 0x000fca0000010000 */
[----:B------:R-:W-:Y:S05]  /*3b80*/  @P3 BRA `(.L_x_1098) ;  /* 0xfffffff800343947 */ /* 0x000fea000383ffff */
.L_x_1097:
[----:B------:R-:W-:-:S13]  /*3b90*/  ISETP.GT.AND P3, PT, R37, 0x4, PT ;  /* 0x000000042500780c */ /* 0x000fda0003f64270 */
[----:B------:R-:W-:Y:S05]  /*3ba0*/  @!P3 BRA `(.L_x_1099) ;  /* 0x0000000000ecb947 */ /* 0x000fea0003800000 */
[----:B------:R-:W-:-:S13]  /*3bb0*/  ISETP.EQ.OR P0, PT, R38, UR7, P2 ;  /* 0x0000000726007c0c */ /* 0x000fda0009702670 */
[----:B------:R-:W-:-:S04]  /*3bc0*/  @!P0 IMAD R29, R38, R36, R35 ;  /* 0x00000024261d8224 */ /* 0x000fc800078e0223 */
[----:B------:R-:W-:-:S06]  /*3bd0*/  @!P0 IMAD.WIDE.U32 R28, R29, 0x8, R64 ;  /* 0x000000081d1c8825 */ /* 0x000fcc00078e0040 */
[----:B------:R-:W2:Y:S01]  /*3be0*/  @!P0 LDG.E.64 R28, desc[UR8][R28.64] ;  /* 0x000000081c1c8981 */ /* 0x000ea2000c1e1b00 */
[C---:B------:R-:W-:Y:S02]  /*3bf0*/  IADD3 R31, R38.reuse, 0x1, RZ ;  /* 0x00000001261f7810 */ /* 0x040fe40007ffe0ff */
[----:B------:R-:W-:Y:S02]  /*3c00*/  IADD3 R33, R38, 0x2, RZ ;  /* 0x0000000226217810 */ /* 0x000fe40007ffe0ff */
[----:B------:R-:W-:Y:S02]  /*3c10*/  ISETP.EQ.OR P4, PT, R31, UR7, P2 ;  /* 0x000000071f007c0c */ /* 0x000fe40009782670 */
[----:B------:R-:W-:-:S11]  /*3c20*/  ISETP.EQ.OR P6, PT, R33, UR7, P2 ;  /* 0x0000000721007c0c */ /* 0x000fd600097c2670 */
[C-C-:B------:R-:W-:Y:S02]  /*3c30*/  @!P4 IMAD R31, R36.reuse, R31, R35.reuse ;  /* 0x0000001f241fc224 */ /* 0x140fe400078e0223 */
[----:B------:R-:W-:Y:S02]  /*3c40*/  @!P6 IMAD R33, R36, R33, R35 ;  /* 0x000000212421e224 */ /* 0x000fe400078e0223 */
[----:B------:R-:W-:-:S04]  /*3c50*/  @!P4 IMAD.WIDE.U32 R30, R31, 0x8, R64 ;  /* 0x000000081f1ec825 */ /* 0x000fc800078e0040 */
[----:B------:R-:W-:Y:S02]  /*3c60*/  @!P6 IMAD.WIDE.U32 R32, R33, 0x8, R64 ;  /* 0x000000082120e825 */ /* 0x000fe400078e0040 */
[----:B------:R-:W3:Y:S04]  /*3c70*/  @!P4 LDG.E.64 R30, desc[UR8][R30.64] ;  /* 0x000000081e1ec981 */ /* 0x000ee8000c1e1b00 */
[----:B------:R-:W4:Y:S01]  /*3c80*/  @!P6 LDG.E.64 R32, desc[UR8][R32.64] ;  /* 0x000000082020e981 */ /* 0x000f22000c1e1b00 */
[----:B--2---:R-:W-:Y:S01]  /*3c90*/  @!P0 FADD.FTZ R27, R27, R29 ;  /* 0x0000001d1b1b8221 */ /* 0x004fe20000010000 */
[----:B------:R-:W-:Y:S01]  /*3ca0*/  IADD3 R29, R38, 0x3, RZ ;  /* 0x00000003261d7810 */ /* 0x000fe20007ffe0ff */
[----:B------:R-:W-:-:S03]  /*3cb0*/  @!P0 FADD.FTZ R26, R26, R28 ;  /* 0x0000001c1a1a8221 */ /* 0x000fc60000010000 */
[----:B------:R-:W-:Y:S02]  /*3cc0*/  ISETP.EQ.OR P3, PT, R29, UR7, P2 ;  /* 0x000000071d007c0c */ /* 0x000fe40009762670 */
[----:B------:R-:W-:-:S11]  /*3cd0*/  IADD3 R38, R38, 0x4, RZ ;  /* 0x0000000426267810 */ /* 0x000fd60007ffe0ff */
[----:B------:R-:W-:-:S04]  /*3ce0*/  @!P3 IMAD R29, R36, R29, R35 ;  /* 0x0000001d241db224 */ /* 0x000fc800078e0223 */
[----:B------:R-:W-:Y:S01]  /*3cf0*/  @!P3 IMAD.WIDE.U32 R28, R29, 0x8, R64 ;  /* 0x000000081d1cb825 */ /* 0x000fe200078e0040 */
[----:B------:R-:W-:-:S05]  /*3d00*/  ISETP.EQ.OR P0, PT, R38, UR7, P2 ;  /* 0x0000000726007c0c */ /* 0x000fca0009702670 */
[----:B------:R-:W2:Y:S01]  /*3d10*/  @!P3 LDG.E.64 R28, desc[UR8][R28.64] ;  /* 0x000000081c1cb981 */ /* 0x000ea2000c1e1b00 */
[----:B---3--:R-:W-:Y:S01]  /*3d20*/  @!P4 FADD.FTZ R27, R27, R31 ;  /* 0x0000001f1b1bc221 */ /* 0x008fe20000010000 */
[----:B------:R-:W-:-:S03]  /*3d30*/  @!P4 FADD.FTZ R26, R26, R30 ;  /* 0x0000001e1a1ac221 */ /* 0x000fc60000010000 */
[----:B----4-:R-:W-:-:S03]  /*3d40*/  @!P6 FADD.FTZ R27, R27, R33 ;  /* 0x000000211b1be221 */ /* 0x010fc60000010000 */
[----:B------:R-:W-:Y:S02]  /*3d50*/  @!P0 IMAD R33, R36, R38, R35 ;  /* 0x0000002624218224 */ /* 0x000fe400078e0223 */
[----:B------:R-:W-:Y:S02]  /*3d60*/  @!P6 FADD.FTZ R26, R26, R32 ;  /* 0x000000201a1ae221 */ /* 0x000fe40000010000 */
[----:B------:R-:W-:-:S06]  /*3d70*/  @!P0 IMAD.WIDE.U32 R32, R33, 0x8, R64 ;  /* 0x0000000821208825 */ /* 0x000fcc00078e0040 */
[----:B------:R-:W3:Y:S01]  /*3d80*/  @!P0 LDG.E.64 R32, desc[UR8][R32.64] ;  /* 0x0000000820208981 */ /* 0x000ee2000c1e1b00 */
[----:B------:R-:W-:-:S04]  /*3d90*/  IADD3 R31, R38, 0x1, RZ ;  /* 0x00000001261f7810 */ /* 0x000fc80007ffe0ff */
[----:B------:R-:W-:Y:S02]  /*3da0*/  ISETP.EQ.OR P4, PT, R31, UR7, P2 ;  /* 0x000000071f007c0c */ /* 0x000fe40009782670 */
[----:B------:R-:W-:-:S11]  /*3db0*/  IADD3 R39, R38, 0x3, RZ ;  /* 0x0000000326277810 */ /* 0x000fd60007ffe0ff */
[----:B------:R-:W-:-:S04]  /*3dc0*/  @!P4 IMAD R31, R36, R31, R35 ;  /* 0x0000001f241fc224 */ /* 0x000fc800078e0223 */
[----:B------:R-:W-:-:S06]  /*3dd0*/  @!P4 IMAD.WIDE.U32 R30, R31, 0x8, R64 ;  /* 0x000000081f1ec825 */ /* 0x000fcc00078e0040 */
[----:B------:R-:W4:Y:S01]  /*3de0*/  @!P4 LDG.E.64 R30, desc[UR8][R30.64] ;  /* 0x000000081e1ec981 */ /* 0x000f22000c1e1b00 */
[----:B--2---:R-:W-:Y:S01]  /*3df0*/  @!P3 FADD.FTZ R27, R27, R29 ;  /* 0x0000001d1b1bb221 */ /* 0x004fe20000010000 */
[----:B------:R-:W-:Y:S01]  /*3e00*/  IADD3 R29, R38, 0x2, RZ ;  /* 0x00000002261d7810 */ /* 0x000fe20007ffe0ff */
[----:B------:R-:W-:-:S03]  /*3e10*/  @!P3 FADD.FTZ R26, R26, R28 ;  /* 0x0000001c1a1ab221 */ /* 0x000fc60000010000 */
[----:B------:R-:W-:Y:S02]  /*3e20*/  ISETP.EQ.OR P6, PT, R29, UR7, P2 ;  /* 0x000000071d007c0c */ /* 0x000fe400097c2670 */
[----:B------:R-:W-:-:S11]  /*3e30*/  ISETP.EQ.OR P3, PT, R39, UR7, P2 ;  /* 0x0000000727007c0c */ /* 0x000fd60009762670 */
[C---:B------:R-:W-:Y:S02]  /*3e40*/  @!P6 IMAD R29, R36.reuse, R29, R35 ;  /* 0x0000001d241de224 */ /* 0x040fe400078e0223 */
[----:B---3--:R-:W-:Y:S01]  /*3e50*/  @!P0 FADD.FTZ R27, R27, R33 ;  /* 0x000000211b1b8221 */ /* 0x008fe20000010000 */
[----:B------:R-:W-:Y:S02]  /*3e60*/  @!P3 IMAD R33, R36, R39, R35 ;  /* 0x000000272421b224 */ /* 0x000fe400078e0223 */
[----:B------:R-:W-:-:S04]  /*3e70*/  @!P6 IMAD.WIDE.U32 R28, R29, 0x8, R64 ;  /* 0x000000081d1ce825 */ /* 0x000fc800078e0040 */
[----:B------:R-:W-:Y:S01]  /*3e80*/  @!P0 FADD.FTZ R26, R26, R32 ;  /* 0x000000201a1a8221 */ /* 0x000fe20000010000 */
[----:B------:R-:W-:Y:S01]  /*3e90*/  @!P3 IMAD.WIDE.U32 R32, R33, 0x8, R64 ;  /* 0x000000082120b825 */ /* 0x000fe200078e0040 */
[----:B------:R-:W2:Y:S05]  /*3ea0*/  @!P6 LDG.E.64 R28, desc[UR8][R28.64] ;  /* 0x000000081c1ce981 */ /* 0x000eaa000c1e1b00 */
[----:B------:R-:W3:Y:S01]  /*3eb0*/  @!P3 LDG.E.64 R32, desc[UR8][R32.64] ;  /* 0x000000082020b981 */ /* 0x000ee2000c1e1b00 */
[----:B------:R-:W-:Y:S02]  /*3ec0*/  IADD3 R37, R37, -0x4, RZ ;  /* 0xfffffffc25257810 */ /* 0x000fe40007ffe0ff */
[----:B------:R-:W-:-:S02]  /*3ed0*/  PLOP3.LUT P0, PT, PT, PT, PT, 0x8, 0x0 ;  /* 0x000000000000781c */ /* 0x000fc40003f0e170 */
[----:B------:R-:W-:Y:S01]  /*3ee0*/  IADD3 R37, R37, -0x4, RZ ;  /* 0xfffffffc25257810 */ /* 0x000fe20007ffe0ff */
[----:B----4-:R-:W-:Y:S01]  /*3ef0*/  @!P4 FADD.FTZ R26, R26, R30 ;  /* 0x0000001e1a1ac221 */ /* 0x010fe20000010000 */
[----:B------:R-:W-:Y:S01]  /*3f00*/  @!P4 FADD.FTZ R27, R27, R31 ;  /* 0x0000001f1b1bc221 */ /* 0x000fe20000010000 */
[----:B------:R-:W-:Y:S02]  /*3f10*/  IADD3 R38, R38, 0x4, RZ ;  /* 0x0000000426267810 */ /* 0x000fe40007ffe0ff */
[----:B--2---:R-:W-:Y:S01]  /*3f20*/  @!P6 FADD.FTZ R26, R26, R28 ;  /* 0x0000001c1a1ae221 */ /* 0x004fe20000010000 */
[----:B------:R-:W-:-:S03]  /*3f30*/  @!P6 FADD.FTZ R27, R27, R29 ;  /* 0x0000001d1b1be221 */ /* 0x000fc60000010000 */
[----:B---3--:R-:W-:Y:S01]  /*3f40*/  @!P3 FADD.FTZ R26, R26, R32 ;  /* 0x000000201a1ab221 */ /* 0x008fe20000010000 */
[----:B------:R-:W-:-:S07]  /*3f50*/  @!P3 FADD.FTZ R27, R27, R33 ;  /* 0x000000211b1bb221 */ /* 0x000fce0000010000 */
.L_x_1099:
[----:B------:R-:W-:-:S13]  /*3f60*/  ISETP.NE.OR P0, PT, R37, RZ, P0 ;  /* 0x000000ff2500720c */ /* 0x000fda0000705670 */
[----:B------:R-:W-:Y:S05]  /*3f70*/  @!P0 BRA `(.L_x_1095) ;  /* 0x00000000007c8947 */ /* 0x000fea0003800000 */
.L_x_1096:
[C---:B------:R-:W-:Y:S02]  /*3f80*/  ISETP.EQ.OR P3, PT, R38.reuse, UR7, P2 ;  /* 0x0000000726007c0c */ /* 0x040fe40009762670 */
[C---:B------:R-:W-:Y:S02]  /*3f90*/  IADD3 R29, R38.reuse, 0x1, RZ ;  /* 0x00000001261d7810 */ /* 0x040fe40007ffe0ff */
[----:B------:R-:W-:Y:S02]  /*3fa0*/  IADD3 R33, R38, 0x2, RZ ;  /* 0x0000000226217810 */ /* 0x000fe40007ffe0ff */
[----:B------:R-:W-:-:S07]  /*3fb0*/  ISETP.EQ.OR P4, PT, R29, UR7, P2 ;  /* 0x000000071d007c0c */ /* 0x000fce0009782670 */
[----:B------:R-:W-:-:S04]  /*3fc0*/  @!P3 IMAD R31, R36, R38, R35 ;  /* 0x00000026241fb224 */ /* 0x000fc800078e0223 */
[----:B------:R-:W-:-:S06]  /*3fd0*/  @!P3 IMAD.WIDE.U32 R30, R31, 0x8, R64 ;  /* 0x000000081f1eb825 */ /* 0x000fcc00078e0040 */
[----:B------:R-:W2:Y:S01]  /*3fe0*/  @!P3 LDG.E.64 R30, desc[UR8][R30.64] ;  /* 0x000000081e1eb981 */ /* 0x000ea2000c1e1b00 */
[----:B------:R-:W-:Y:S01]  /*3ff0*/  ISETP.EQ.OR P6, PT, R33, UR7, P2 ;  /* 0x0000000721007c0c */ /* 0x000fe200097c2670 */
[----:B------:R-:W-:Y:S01]  /*4000*/  @!P4 IMAD R29, R36, R29, R35 ;  /* 0x0000001d241dc224 */ /* 0x000fe200078e0223 */
[----:B------:R-:W-:-:S03]  /*4010*/  IADD3 R32, R38, 0x3, RZ ;  /* 0x0000000326207810 */ /* 0x000fc60007ffe0ff */
[----:B------:R-:W-:Y:S01]  /*4020*/  @!P4 IMAD.WIDE.U32 R28, R29, 0x8, R64 ;  /* 0x000000081d1cc825 */ /* 0x000fe200078e0040 */
[----:B------:R-:W-:-:S05]  /*4030*/  ISETP.EQ.OR P0, PT, R32, UR7, P2 ;  /* 0x0000000720007c0c */ /* 0x000fca0009702670 */
[----:B------:R-:W3:Y:S02]  /*4040*/  @!P4 LDG.E.64 R28, desc[UR8][R28.64] ;  /* 0x000000081c1cc981 */ /* 0x000ee4000c1e1b00 */
[----:B------:R-:W-:Y:S02]  /*4050*/  @!P6 IMAD R33, R36, R33, R35 ;  /* 0x000000212421e224 */ /* 0x000fe400078e0223 */
[----:B--2---:R-:W-:Y:S01]  /*4060*/  @!P3 FADD.FTZ R26, R26, R30 ;  /* 0x0000001e1a1ab221 */ /* 0x004fe20000010000 */
[----:B------:R-:W-:Y:S01]  /*4070*/  @!P3 FADD.FTZ R27, R27, R31 ;  /* 0x0000001f1b1bb221 */ /* 0x000fe20000010000 */
[----:B------:R-:W-:-:S04]  /*4080*/  @!P6 IMAD.WIDE.U32 R30, R33, 0x8, R64 ;  /* 0x00000008211ee825 */ /* 0x000fc800078e0040 */
[----:B------:R-:W-:Y:S02]  /*4090*/  @!P0 IMAD R33, R36, R32, R35 ;  /* 0x0000002024218224 */ /* 0x000fe400078e0223 */
[----:B------:R-:W2:Y:S02]  /*40a0*/  @!P6 LDG.E.64 R30, desc[UR8][R30.64] ;  /* 0x000000081e1ee981 */ /* 0x000ea4000c1e1b00 */
[----:B------:R-:W-:Y:S01]  /*40b0*/  @!P0 IMAD.WIDE.U32 R32, R33, 0x8, R64 ;  /* 0x0000000821208825 */ /* 0x000fe200078e0040 */
[----:B------:R-:W-:-:S03]  /*40c0*/  IADD3 R37, R37, -0x4, RZ ;  /* 0xfffffffc25257810 */ /* 0x000fc60007ffe0ff */
[----:B---3--:R-:W-:Y:S02]  /*40d0*/  @!P4 FADD.FTZ R26, R26, R28 ;  /* 0x0000001c1a1ac221 */ /* 0x008fe40000010000 */
[----:B------:R-:W3:Y:S01]  /*40e0*/  @!P0 LDG.E.64 R32, desc[UR8][R32.64] ;  /* 0x0000000820208981 */ /* 0x000ee2000c1e1b00 */
[----:B------:R-:W-:Y:S01]  /*40f0*/  ISETP.NE.AND P3, PT, R37, RZ, PT ;  /* 0x000000ff2500720c */ /* 0x000fe20003f65270 */
[----:B------:R-:W-:Y:S01]  /*4100*/  @!P4 FADD.FTZ R27, R27, R29 ;  /* 0x0000001d1b1bc221 */ /* 0x000fe20000010000 */
[----:B------:R-:W-:Y:S01]  /*4110*/  IADD3 R38, R38, 0x4, RZ ;  /* 0x0000000426267810 */ /* 0x000fe20007ffe0ff */
[----:B--2---:R-:W-:Y:S02]  /*4120*/  @!P6 FADD.FTZ R26, R26, R30 ;  /* 0x0000001e1a1ae221 */ /* 0x004fe40000010000 */
[----:B------:R-:W-:Y:S02]  /*4130*/  @!P6 FADD.FTZ R27, R27, R31 ;  /* 0x0000001f1b1be221 */ /* 0x000fe40000010000 */
[----:B---3--:R-:W-:-:S02]  /*4140*/  @!P0 FADD.FTZ R26, R26, R32 ;  /* 0x000000201a1a8221 */ /* 0x008fc40000010000 */
[----:B------:R-:W-:-:S04]  /*4150*/  @!P0 FADD.FTZ R27, R27, R33 ;  /* 0x000000211b1b8221 */ /* 0x000fc80000010000 */
[----:B------:R-:W-:Y:S05]  /*4160*/  @P3 BRA `(.L_x_1096) ;  /* 0xfffffffc00843947 */ /* 0x000fea000383ffff */
.L_x_1095:
        /* <DEDUP_REMOVED lines=11> */
.L_x_1101:
[----:B------:R-:W-:Y:S05]  /*4220*/  BSYNC B0 ;  /* 0x0000000000007941 */ /* 0x000fea0003800000 */
.L_x_1100:
        /* <DEDUP_REMOVED lines=16> */
.L_x_1092:
[----:B------:R-:W3:Y:S01]  /*4330*/  S2UR UR6, SR_CgaCtaId ;  /* 0x00000000000679c3 */ /* 0x000ee20000008800 */
[----:B------:R-:W-:Y:S01]  /*4340*/  UMOV UR5, 0x400 ;  /* 0x0000040000057882 */ /* 0x000fe20000000000 */
[--C-:B-1----:R-:W-:Y:S01]  /*4350*/  HADD2.F32 R33, -RZ, R40.reuse.H0_H0 ;  /* 0x20000028ff217230 */ /* 0x102fe20000004100 */
[----:B------:R-:W-:Y:S01]  /*4360*/  ULDC.64 UR14, c[0x0][0x290] ;  /* 0x0000a400000e7ab9 */ /* 0x000fe20000000a00 */
[----:B------:R-:W-:Y:S01]  /*4370*/  HADD2.F32 R35, -RZ, R40.H1_H1 ;  /* 0x30000028ff237230 */ /* 0x000fe20000004100 */
[----:B------:R-:W-:Y:S01]  /*4380*/  ISETP.GE.U32.AND P0, PT, R50, UR14, PT ;  /* 0x0000000e32007c0c */ /* 0x000fe2000bf06070 */
[----:B---3--:R-:W-:-:S09]  /*4390*/  ULEA UR5, UR6, UR5, 0x18 ;  /* 0x0000000506057291 */ /* 0x008fd2000f8ec03f */
[----:B------:R0:W-:Y:S01]  /*43a0*/  @!P2 STS.64 [UR5+0xc8], R26 ;  /* 0x0000c81aff00a988 */ /* 0x0001e20008000a05 */
[----:B------:R-:W-:Y:S01]  /*43b0*/  BAR.SYNC.DEFER_BLOCKING 0x0 ;  /* 0x0000000000007b1d */ /* 0x000fe20000010000 */
[----:B0-----:R-:W-:Y:S01]  /*43c0*/  FADD.FTZ R26, -R20, R33 ;  /* 0x00000021141a7221 */ /* 0x001fe20000010100 */
[----:B------:R-:W-:-:S03]  /*43d0*/  HADD2.F32 R33, -RZ, R42.H0_H0 ;  /* 0x2000002aff217230 */ /* 0x000fc60000004100 */
[-C--:B--2---:R-:W-:Y:S01]  /*43e0*/  FMUL.FTZ R39, R26, R21.reuse ;  /* 0x000000151a277220 */ /* 0x084fe20000410000 */
[----:B------:R-:W0:Y:S01]  /*43f0*/  LDS.64 R28, [UR5+0xc8] ;  /* 0x0000c805ff1c7984 */ /* 0x000e220008000a00 */
[----:B------:R-:W-:Y:S02]  /*4400*/  ULDC UR5, c[0x0][0x2bc] ;  /* 0x0000af0000057ab9 */ /* 0x000fe40000000800 */
[----:B0-----:R-:W-:Y:S01]  /*4410*/  FMUL.FTZ R30, R28, UR5 ;  /* 0x000000051c1e7c20 */ /* 0x001fe20008410000 */
[----:B------:R-:W-:Y:S01]  /*4420*/  FADD.FTZ R28, -R20, R35 ;  /* 0x00000023141c7221 */ /* 0x000fe20000010100 */
[----:B------:R-:W-:Y:S01]  /*4430*/  FMUL.FTZ R31, R29, UR5 ;  /* 0x000000051d1f7c20 */ /* 0x000fe20008410000 */
[--C-:B------:R-:W-:Y:S02]  /*4440*/  HADD2.F32 R29, -RZ, R18.reuse.H0_H0 ;  /* 0x20000012ff1d7230 */ /* 0x100fe40000004100 */
        /* <DEDUP_REMOVED lines=21> */
.L_x_1102:
        /* <DEDUP_REMOVED lines=14> */
[----:B------:R-:W-:Y:S02]  /*4680*/  ULDC.64 UR12, c[0x0][0x210] ;  /* 0x00008400000c7ab9 */ /* 0x000fe40000000a00 */
[----:B------:R-:W-:Y:S02]  /*4690*/  LEA R28, P2, R26, UR12, 0x1 ;  /* 0x0000000c1a1c7c11 */ /* 0x000fe4000f8408ff */
[----:B------:R-:W-:Y:S02]  /*46a0*/  IADD3 R29, R27, R29, RZ ;  /* 0x0000001d1b1d7210 */ /* 0x000fe40007ffe0ff */
[----:B------:R-:W-:Y:S02]  /*46b0*/  F2FP.F16.F32.PACK_AB R27, R18, R35 ;  /* 0x00000023121b723e */ /* 0x000fe400000000ff */
[----:B------:R-:W-:-:S05]  /*46c0*/  LEA.HI.X R29, R26, UR13, R29, 0x1, P2 ;  /* 0x0000000d1a1d7c11 */ /* 0x000fca00090f0c1d */
[----:B------:R0:W-:Y:S02]  /*46d0*/  STG.E desc[UR8][R28.64], R27 ;  /* 0x0000001b1c007986 */ /* 0x0001e4000c101908 */
.L_x_1104:
[----:B------:R-:W-:Y:S05]  /*46e0*/  BSYNC B0 ;  /* 0x0000000000007941 */ /* 0x000fea0003800000 */
.L_x_1103:
[----:B0-----:R-:W-:Y:S01]  /*46f0*/  HADD2.F32 R29, -RZ, R42.H1_H1 ;  /* 0x3000002aff1d7230 */ /* 0x001fe20000004100 */
[----:B------:R-:W-:Y:S01]  /*4700*/  ISETP.GE.U32.AND P2, PT, R49, UR14, PT ;  /* 0x0000000e31007c0c */ /* 0x000fe2000bf46070 */
[C---:B------:R-:W-:Y:S01]  /*4710*/  FADD.FTZ R18, -R20.reuse, R33 ;  /* 0x0000002114127221 */ /* 0x040fe20000010100 */
[----:B------:R-:W-:Y:S01]  /*4720*/  ISETP.GE.AND.EX P3, PT, R7, UR15, PT, P0 ;  /* 0x0000000f07007c0c */ /* 0x000fe2000bf66300 */
[--C-:B------:R-:W-:Y:S01]  /*4730*/  HADD2.F32 R27, -RZ, R16.reuse.H0_H0 ;  /* 0x20000010ff1b7230 */ /* 0x100fe20000004100 */
[----:B------:R-:W-:Y:S01]  /*4740*/  ISETP.GE.AND.EX P4, PT, R9, UR15, PT, P2 ;  /* 0x0000000f09007c0c */ /* 0x000fe2000bf86320 */
[----:B------:R-:W-:Y:S01]  /*4750*/  FADD.FTZ R26, -R20, R29 ;  /* 0x0000001d141a7221 */ /* 0x000fe20000010100 */
[----:B------:R-:W-:Y:S01]  /*4760*/  ISETP.GE.U32.AND P0, PT, R48, UR14, PT ;  /* 0x0000000e30007c0c */ /* 0x000fe2000bf06070 */
[----:B------:R-:W-:Y:S01]  /*4770*/  HADD2.F32 R16, -RZ, R16.H1_H1 ;  /* 0x30000010ff107230 */ /* 0x000fe20000004100 */
[----:B------:R-:W-:Y:S01]  /*4780*/  ISETP.GE.U32.AND P2, PT, R47, UR14, PT ;  /* 0x0000000e2f007c0c */ /* 0x000fe2000bf46070 */
[--C-:B------:R-:W-:Y:S01]  /*4790*/  HADD2.F32 R33, -RZ, R12.reuse.H0_H0 ;  /* 0x2000000cff217230 */ /* 0x100fe20000004100 */
[C---:B------:R-:W-:Y:S01]  /*47a0*/  ISETP.GT.U32.OR P3, PT, R53.reuse, 0x29f, P3 ;  /* 0x0000029f3500780c */ /* 0x040fe20001f64470 */
[----:B------:R-:W-:Y:S01]  /*47b0*/  HADD2.F32 R35, -RZ, R12.H1_H1 ;  /* 0x3000000cff237230 */ /* 0x000fe20000004100 */
[----:B------:R-:W-:Y:S01]  /*47c0*/  ISETP.GT.U32.OR P4, PT, R53, 0x29f, P4 ;  /* 0x0000029f3500780c */ /* 0x000fe20002784470 */
[-C--:B------:R-:W-:Y:S01]  /*47d0*/  FMUL.FTZ R65, R18, R21.reuse ;  /* 0x0000001512417220 */ /* 0x080fe20000410000 */
[----:B------:R-:W-:Y:S01]  /*47e0*/  FMUL.FTZ R34, R26, R21 ;  /* 0x000000151a227220 */ /* 0x000fe20000410000 */
[----:B------:R-:W-:Y:S10]  /*47f0*/  @!P5 BRA `(.L_x_1105) ;  /* 0x000000000048d947 */ /* 0x000ff40003800000 */
        /* <DEDUP_REMOVED lines=18> */
.L_x_1105:
[----:B------:R-:W-:Y:S04]  /*4920*/  BSSY B0, `(.L_x_1106) ;  /* 0x0000014000007945 */ /* 0x000fe80003800000 */
[----:B------:R-:W-:Y:S05]  /*4930*/  @P3 BRA `(.L_x_1107) ;  /* 0x0000000000483947 */ /* 0x000fea0003800000 */
[C-C-:B------:R-:W-:Y:S01]  /*4940*/  FFMA.FTZ R12, R30.reuse, R65, R31.reuse ;  /* 0x000000411e0c7223 */ /* 0x140fe2000001001f */
[----:B------:R-:W-:Y:S01]  /*4950*/  ULDC.64 UR12, c[0x0][0x288] ;  /* 0x0000a200000c7ab9 */ /* 0x000fe20000000a00 */
[----:B------:R-:W-:Y:S01]  /*4960*/  FFMA.FTZ R29, R30, R34, R31 ;  /* 0x000000221e1d7223 */ /* 0x000fe2000001001f */
[----:B------:R-:W-:Y:S01]  /*4970*/  MOV R26, R66 ;  /* 0x00000042001a7202 */ /* 0x000fe20000000f00 */
[----:B------:R-:W-:Y:S01]  /*4980*/  FFMA.FTZ R12, R27, R22, -R12 ;  /* 0x000000161b0c7223 */ /* 0x000fe2000001080c */
[----:B------:R-:W-:Y:S01]  /*4990*/  MOV R27, R69 ;  /* 0x00000045001b7202 */ /* 0x000fe20000000f00 */
[----:B------:R-:W-:Y:S02]  /*49a0*/  IMAD R7, R7, UR12, RZ ;  /* 0x0000000c07077c24 */ /* 0x000fe4000f8e02ff */
[----:B------:R-:W-:Y:S01]  /*49b0*/  FFMA.FTZ R16, R16, R23, -R29 ;  /* 0x0000001710107223 */ /* 0x000fe2000001081d */
[----:B------:R-:W-:Y:S01]  /*49c0*/  FMUL.FTZ R12, R12, R21 ;  /* 0x000000150c0c7220 */ /* 0x000fe20000410000 */
[----:B------:R-:W-:-:S04]  /*49d0*/  IMAD.WIDE.U32 R26, R50, UR12, R26 ;  /* 0x0000000c321a7c25 */ /* 0x000fc8000f8e001a */
[----:B------:R-:W-:Y:S01]  /*49e0*/  IMAD R29, R50, UR13, R7 ;  /* 0x0000000d321d7c24 */ /* 0x000fe2000f8e0207 */
[----:B------:R-:W-:Y:S01]  /*49f0*/  ULDC.64 UR12, c[0x0][0x210] ;  /* 0x00008400000c7ab9 */ /* 0x000fe20000000a00 */
[----:B------:R-:W-:Y:S01]  /*4a00*/  FMUL.FTZ R7, R16, R21 ;  /* 0x0000001510077220 */ /* 0x000fe20000410000 */
[C---:B------:R-:W-:Y:S02]  /*4a10*/  LEA R28, P3, R26.reuse, UR12, 0x1 ;  /* 0x0000000c1a1c7c11 */ /* 0x040fe4000f8608ff */
[----:B------:R-:W-:Y:S02]  /*4a20*/  IADD3 R29, R27, R29, RZ ;  /* 0x0000001d1b1d7210 */ /* 0x000fe40007ffe0ff */
[----:B------:R-:W-:Y:S02]  /*4a30*/  F2FP.F16.F32.PACK_AB R7, R7, R12 ;  /* 0x0000000c0707723e */ /* 0x000fe400000000ff */
[----:B------:R-:W-:-:S05]  /*4a40*/  LEA.HI.X R29, R26, UR13, R29, 0x1, P3 ;  /* 0x0000000d1a1d7c11 */ /* 0x000fca00098f0c1d */
[----:B------:R0:W-:Y:S02]  /*4a50*/  STG.E desc[UR8][R28.64], R7 ;  /* 0x000000071c007986 */ /* 0x0001e4000c101908 */
.L_x_1107:
[----:B------:R-:W-:Y:S05]  /*4a60*/  BSYNC B0 ;  /* 0x0000000000007941 */ /* 0x000fea0003800000 */
.L_x_1106:
[C---:B------:R-:W-:Y:S01]  /*4a70*/  FADD.FTZ R12, -R20.reuse, R33 ;  /* 0x00000021140c7221 */ /* 0x040fe20000010100 */
[----:B------:R-:W-:Y:S01]  /*4a80*/  FADD.FTZ R16, -R20, R35 ;  /* 0x0000002314107221 */ /* 0x000fe20000010100 */
[--C-:B0-----:R-:W-:Y:S02]  /*4a90*/  HADD2.F32 R7, -RZ, R10.reuse.H0_H0 ;  /* 0x2000000aff077230 */ /* 0x101fe40000004100 */
[----:B------:R-:W-:Y:S02]  /*4aa0*/  HADD2.F32 R10, -RZ, R10.H1_H1 ;  /* 0x3000000aff0a7230 */ /* 0x000fe40000004100 */
        /* <DEDUP_REMOVED lines=21> */
.L_x_1108:
        /* <DEDUP_REMOVED lines=15> */
[----:B------:R-:W-:Y:S02]  /*4cf0*/  F2FP.F16.F32.PACK_AB R7, R7, R12 ;  /* 0x0000000c0707723e */ /* 0x000fe400000000ff */
[----:B------:R-:W-:Y:S02]  /*4d00*/  LEA R28, P3, R26, UR12, 0x1 ;  /* 0x0000000c1a1c7c11 */ /* 0x000fe4000f8608ff */
[----:B------:R-:W-:-:S04]  /*4d10*/  IADD3 R9, R27, R9, RZ ;  /* 0x000000091b097210 */ /* 0x000fc80007ffe0ff */
[----:B------:R-:W-:-:S05]  /*4d20*/  LEA.HI.X R29, R26, UR13, R9, 0x1, P3 ;  /* 0x0000000d1a1d7c11 */ /* 0x000fca00098f0c09 */
[----:B------:R0:W-:Y:S02]  /*4d30*/  STG.E desc[UR8][R28.64], R7 ;  /* 0x000000071c007986 */ /* 0x0001e4000c101908 */
.L_x_1110:
[----:B------:R-:W-:Y:S05]  /*4d40*/  BSYNC B0 ;  /* 0x0000000000007941 */ /* 0x000fea0003800000 */
.L_x_1109:
[--C-:B0-----:R-:W-:Y:S01]  /*4d50*/  HADD2.F32 R7, -RZ, R14.reuse.H0_H0 ;  /* 0x2000000eff077230 */ /* 0x101fe20000004100 */
[----:B------:R-:W-:Y:S01]  /*4d60*/  ISETP.GE.U32.AND P3, PT, R46, UR14, PT ;  /* 0x0000000e2e007c0c */ /* 0x000fe2000bf66070 */
[----:B------:R-:W-:Y:S01]  /*4d70*/  HADD2.F32 R9, -RZ, R14.H1_H1 ;  /* 0x3000000eff097230 */ /* 0x000fe20000004100 */
[----:B------:R-:W-:Y:S01]  /*4d80*/  ISETP.GE.U32.AND P4, PT, R45, UR14, PT ;  /* 0x0000000e2d007c0c */ /* 0x000fe2000bf86070 */
[----:B------:R-:W-:Y:S01]  /*4d90*/  HADD2.F32 R27, -RZ, R55.H0_H0 ;  /* 0x20000037ff1b7230 */ /* 0x000fe20000004100 */
[----:B------:R-:W-:Y:S01]  /*4da0*/  ISETP.GE.U32.AND P6, PT, R44, UR14, PT ;  /* 0x0000000e2c007c0c */ /* 0x000fe2000bfc6070 */
[----:B------:R-:W-:Y:S01]  /*4db0*/  HADD2.F32 R29, -RZ, R57.H0_H0 ;  /* 0x20000039ff1d7230 */ /* 0x000fe20000004100 */
[----:B------:R-:W-:Y:S01]  /*4dc0*/  ISETP.GE.AND.EX P0, PT, R11, UR15, PT, P0 ;  /* 0x0000000f0b007c0c */ /* 0x000fe2000bf06300 */
[----:B------:R-:W-:Y:S01]  /*4dd0*/  HADD2.F32 R33, -RZ, R59.H0_H0 ;  /* 0x2000003bff217230 */ /* 0x000fe20000004100 */
[----:B------:R-:W-:Y:S01]  /*4de0*/  ISETP.GE.AND.EX P2, PT, R13, UR15, PT, P2 ;  /* 0x0000000f0d007c0c */ /* 0x000fe2000bf46320 */
[----:B------:R-:W-:Y:S01]  /*4df0*/  HADD2.F32 R55, -RZ, R55.H1_H1 ;  /* 0x30000037ff377230 */ /* 0x000fe20000004100 */
[----:B------:R-:W-:Y:S01]  /*4e00*/  ISETP.GE.AND.EX P3, PT, R15, UR15, PT, P3 ;  /* 0x0000000f0f007c0c */ /* 0x000fe2000bf66330 */
[----:B------:R-:W-:Y:S01]  /*4e10*/  HADD2.F32 R57, -RZ, R57.H1_H1 ;  /* 0x30000039ff397230 */ /* 0x000fe20000004100 */
[----:B------:R-:W-:Y:S01]  /*4e20*/  ISETP.GE.AND.EX P4, PT, R17, UR15, PT, P4 ;  /* 0x0000000f11007c0c */ /* 0x000fe2000bf86340 */
[----:B------:R-:W-:Y:S01]  /*4e30*/  HADD2.F32 R59, -RZ, R59.H1_H1 ;  /* 0x3000003bff3b7230 */ /* 0x000fe20000004100 */
[----:B------:R-:W-:Y:S01]  /*4e40*/  ISETP.GE.AND.EX P6, PT, R19, UR15, PT, P6 ;  /* 0x0000000f13007c0c */ /* 0x000fe2000bfc6360 */
[----:B------:R-:W-:-:S02]  /*4e50*/  HADD2.F32 R35, -RZ, R62.H0_H0 ;  /* 0x2000003eff237230 */ /* 0x000fc40000004100 */
[C---:B------:R-:W-:Y:S01]  /*4e60*/  FADD.FTZ R10, -R20.reuse, R7 ;  /* 0x00000007140a7221 */ /* 0x040fe20000010100 */
[----:B------:R-:W-:Y:S02]  /*4e70*/  HADD2.F32 R37, -RZ, R62.H1_H1 ;  /* 0x3000003eff257230 */ /* 0x000fe40000004100 */
[C---:B------:R-:W-:Y:S01]  /*4e80*/  FADD.FTZ R34, -R20.reuse, R9 ;  /* 0x0000000914227221 */ /* 0x040fe20000010100 */
[C---:B------:R-:W-:Y:S01]  /*4e90*/  FADD.FTZ R32, -R20.reuse, R27 ;  /* 0x0000001b14207221 */ /* 0x040fe20000010100 */
[C---:B------:R-:W-:Y:S01]  /*4ea0*/  FADD.FTZ R28, -R20.reuse, R55 ;  /* 0x00000037141c7221 */ /* 0x040fe20000010100 */
[C---:B------:R-:W-:Y:S01]  /*4eb0*/  FADD.FTZ R18, -R20.reuse, R29 ;  /* 0x0000001d14127221 */ /* 0x040fe20000010100 */
[C---:B------:R-:W-:Y:S01]  /*4ec0*/  FADD.FTZ R26, -R20.reuse, R57 ;  /* 0x00000039141a7221 */ /* 0x040fe20000010100 */
[C---:B------:R-:W-:Y:S01]  /*4ed0*/  FADD.FTZ R14, -R20.reuse, R33 ;  /* 0x00000021140e7221 */ /* 0x040fe20000010100 */
[C---:B------:R-:W-:Y:S01]  /*4ee0*/  FADD.FTZ R16, -R20.reuse, R59 ;  /* 0x0000003b14107221 */ /* 0x040fe20000010100 */
[C---:B------:R-:W-:Y:S01]  /*4ef0*/  FADD.FTZ R12, -R20.reuse, R35 ;  /* 0x00000023140c7221 */ /* 0x040fe20000010100 */
[--C-:B------:R-:W-:Y:S01]  /*4f00*/  HADD2.F32 R7, -RZ, R8.reuse.H0_H0 ;  /* 0x20000008ff077230 */ /* 0x100fe20000004100 */
[C---:B------:R-:W-:Y:S01]  /*4f10*/  ISETP.GT.U32.OR P0, PT, R53.reuse, 0x29f, P0 ;  /* 0x0000029f3500780c */ /* 0x040fe20000704470 */
[----:B------:R-:W-:Y:S01]  /*4f20*/  FADD.FTZ R20, -R20, R37 ;  /* 0x0000002514147221 */ /* 0x000fe20000010100 */
[C---:B------:R-:W-:Y:S01]  /*4f30*/  ISETP.GT.U32.OR P2, PT, R53.reuse, 0x29f, P2 ;  /* 0x0000029f3500780c */ /* 0x040fe20001744470 */
[----:B------:R-:W-:Y:S01]  /*4f40*/  HADD2.F32 R8, -RZ, R8.H1_H1 ;  /* 0x30000008ff087230 */ /* 0x000fe20000004100 */
[C---:B------:R-:W-:Y:S01]  /*4f50*/  ISETP.GT.U32.OR P3, PT, R53.reuse, 0x29f, P3 ;  /* 0x0000029f3500780c */ /* 0x040fe20001f64470 */
[-C--:B------:R-:W-:Y:S01]  /*4f60*/  FMUL.FTZ R39, R10, R21.reuse ;  /* 0x000000150a277220 */ /* 0x080fe20000410000 */
[C---:B------:R-:W-:Y:S01]  /*4f70*/  ISETP.GT.U32.OR P4, PT, R53.reuse, 0x29f, P4 ;  /* 0x0000029f3500780c */ /* 0x040fe20002784470 */
[----:B------:R-:W-:Y:S01]  /*4f80*/  FMUL.FTZ R38, R34, R21 ;  /* 0x0000001522267220 */ /* 0x000fe20000410000 */
[----:B------:R-:W-:Y:S01]  /*4f90*/  ISETP.GT.U32.OR P6, PT, R53, 0x29f, P6 ;  /* 0x0000029f3500780c */ /* 0x000fe200037c4470 */
        /* <DEDUP_REMOVED lines=19> */
.L_x_1111:
        /* <DEDUP_REMOVED lines=11> */
[-C--:B------:R-:W-:Y:S01]  /*5180*/  FMUL.FTZ R7, R36, R21.reuse ;  /* 0x0000001524077220 */ /* 0x080fe20000410000 */
[----:B------:R-:W-:Y:S01]  /*5190*/  FMUL.FTZ R34, R10, R21 ;  /* 0x000000150a227220 */ /* 0x000fe20000410000 */
[----:B------:R-:W-:Y:S01]  /*51a0*/  IMAD.WIDE.U32 R8, R48, UR12, R8 ;  /* 0x0000000c30087c25 */ /* 0x000fe2000f8e0008 */
[----:B------:R-:W-:-:S03]  /*51b0*/  ULDC.64 UR12, c[0x0][0x210] ;  /* 0x00008400000c7ab9 */ /* 0x000fc60000000a00 */
[----:B------:R-:W-:Y:S02]  /*51c0*/  F2FP.F16.F32.PACK_AB R7, R7, R34 ;  /* 0x000000220707723e */ /* 0x000fe400000000ff */
[----:B------:R-:W-:Y:S02]  /*51d0*/  LEA R10, P0, R8, UR12, 0x1 ;  /* 0x0000000c080a7c11 */ /* 0x000fe4000f8008ff */
[----:B------:R-:W-:-:S04]  /*51e0*/  IADD3 R11, R9, R11, RZ ;  /* 0x0000000b090b7210 */ /* 0x000fc80007ffe0ff */
[----:B------:R-:W-:-:S05]  /*51f0*/  LEA.HI.X R11, R8, UR13, R11, 0x1, P0 ;  /* 0x0000000d080b7c11 */ /* 0x000fca00080f0c0b */
[----:B------:R0:W-:Y:S02]  /*5200*/  STG.E desc[UR8][R10.64], R7 ;  /* 0x000000070a007986 */ /* 0x0001e4000c101908 */
.L_x_1113:
[----:B------:R-:W-:Y:S05]  /*5210*/  BSYNC B0 ;  /* 0x0000000000007941 */ /* 0x000fea0003800000 */
.L_x_1112:
[--C-:B0-----:R-:W-:Y:S02]  /*5220*/  HADD2.F32 R7, -RZ, R56.reuse.H0_H0 ;  /* 0x20000038ff077230 */ /* 0x101fe40000004100 */
[-C--:B------:R-:W-:Y:S01]  /*5230*/  FMUL.FTZ R35, R32, R21.reuse ;  /* 0x0000001520237220 */ /* 0x080fe20000410000 */
        /* <DEDUP_REMOVED lines=21> */
.L_x_1114:
        /* <DEDUP_REMOVED lines=10> */
[----:B------:R-:W-:Y:S02]  /*5430*/  FMUL.FTZ R7, R56, R21 ;  /* 0x0000001538077220 */ /* 0x000fe40000410000 */
[----:B------:R-:W-:-:S02]  /*5440*/  IMAD R11, R47, UR13, R28 ;  /* 0x0000000d2f0b7c24 */ /* 0x000fc4000f8e021c */
        /* <DEDUP_REMOVED lines=8> */
.L_x_1116:
[----:B------:R-:W-:Y:S05]  /*54d0*/  BSYNC B0 ;  /* 0x0000000000007941 */ /* 0x000fea0003800000 */
.L_x_1115:
        /* <DEDUP_REMOVED lines=23> */
.L_x_1117:
        /* <DEDUP_REMOVED lines=15> */
[----:B------:R-:W-:Y:S02]  /*5740*/  F2FP.F16.F32.PACK_AB R7, R7, R18 ;  /* 0x000000120707723e */ /* 0x000fe400000000ff */
[----:B------:R-:W-:Y:S02]  /*5750*/  LEA R10, P0, R8, UR12, 0x1 ;  /* 0x0000000c080a7c11 */ /* 0x000fe4000f8008ff */
[----:B------:R-:W-:-:S04]  /*5760*/  IADD3 R15, R9, R15, RZ ;  /* 0x0000000f090f7210 */ /* 0x000fc80007ffe0ff */
[----:B------:R-:W-:-:S05]  /*5770*/  LEA.HI.X R11, R8, UR13, R15, 0x1, P0 ;  /* 0x0000000d080b7c11 */ /* 0x000fca00080f0c0f */
[----:B------:R0:W-:Y:S02]  /*5780*/  STG.E desc[UR8][R10.64], R7 ;  /* 0x000000070a007986 */ /* 0x0001e4000c101908 */
.L_x_1119:
[----:B------:R-:W-:Y:S05]  /*5790*/  BSYNC B0 ;  /* 0x0000000000007941 */ /* 0x000fea0003800000 */
.L_x_1118:
        /* <DEDUP_REMOVED lines=23> */
.L_x_1120:
        /* <DEDUP_REMOVED lines=20> */
.L_x_1122:
[----:B------:R-:W-:Y:S05]  /*5a50*/  BSYNC B0 ;  /* 0x0000000000007941 */ /* 0x000fea0003800000 */
.L_x_1121:
        /* <DEDUP_REMOVED lines=23> */
.L_x_1123:
        /* <DEDUP_REMOVED lines=16> */
[----:B------:R-:W-:Y:S02]  /*5cd0*/  F2FP.F16.F32.PACK_AB R7, R10, R7 ;  /* 0x000000070a07723e */ /* 0x000fe400000000ff */
[----:B------:R-:W-:-:S05]  /*5ce0*/  LEA.HI.X R9, R66, UR13, R19, 0x1, P0 ;  /* 0x0000000d42097c11 */ /* 0x000fca00080f0c13 */
[----:B------:R0:W-:Y:S02]  /*5cf0*/  STG.E desc[UR8][R8.64], R7 ;  /* 0x0000000708007986 */ /* 0x0001e4000c101908 */
.L_x_1125:
[----:B------:R-:W-:Y:S05]  /*5d00*/  BSYNC B0 ;  /* 0x0000000000007941 */ /* 0x000fea0003800000 */
.L_x_1124:
[----:B0-----:R-:W0:Y:S01]  /*5d10*/  LDC R7, c[0x0][0x10] ;  /* 0x00000400ff077b82 */ /* 0x001e220000000800 */
[----:B------:R-:W-:Y:S02]  /*5d20*/  IADD3 R43, R43, 0x1, RZ ;  /* 0x000000012b2b7810 */ /* 0x000fe40007ffe0ff */
[----:B0-----:R-:W-:-:S04]  /*5d30*/  IADD3 R52, R7, R52, RZ ;  /* 0x0000003407347210 */ /* 0x001fc80007ffe0ff */
[----:B------:R-:W-:-:S13]  /*5d40*/  ISETP.GE.AND P0, PT, R52, UR4, PT ;  /* 0x0000000434007c0c */ /* 0x000fda000bf06270 */
[----:B------:R-:W-:Y:S05]  /*5d50*/  @!P0 BRA `(.L_x_1126) ;  /* 0xffffffa4007c8947 */ /* 0x000fea000383ffff */
.L_x_1075:
        /* <DEDUP_REMOVED lines=19> */
.L_x_1128:
[----:B------:R-:W-:Y:S05]  /*5e90*/  BSYNC B0 ;  /* 0x0000000000007941 */ /* 0x000fea0003800000 */
.L_x_1127:
        /* <DEDUP_REMOVED lines=11> */
.L_x_1130:
[----:B------:R-:W2:Y:S04]  /*5f50*/  LDG.E.STRONG.GPU R5, desc[UR8][R2.64] ;  /* 0x0000000802057981 */ /* 0x000ea8000c1ef900 */
[----:B--2---:R-:W-:Y:S01]  /*5f60*/  CCTL.IVALL ;  /* 0x00000000ff00798f */ /* 0x004fe20002000000 */
[----:B------:R-:W-:Y:S05]  /*5f70*/  YIELD ;  /* 0x0000000000007946 */ /* 0x000fea0003800000 */
[----:B------:R-:W-:-:S13]  /*5f80*/  ISETP.NE.AND P0, PT, R5, R0, PT ;  /* 0x000000000500720c */ /* 0x000fda0003f05270 */
[----:B------:R-:W-:Y:S05]  /*5f90*/  @P0 BRA `(.L_x_1130) ;  /* 0xfffffffc00ec0947 */ /* 0x000fea000383ffff */
.L_x_1129:
        /* <DEDUP_REMOVED lines=24> */
.L_x_1131:
        /* <DEDUP_REMOVED lines=23> */
.L_x_1132:
        /* <DEDUP_REMOVED lines=15> */
.L_x_5127:


//--------------------- .text._Z35group_norm_nhwc_bwd_one_pass_kernelI11Fp16IOFp32WLi256ELi84ELi672EEv26Group_norm_nhwc_bwd_params --------------------------
	.section	.text._Z35group_norm_nhwc_bwd_one_pass_kernelI11Fp16IOFp32WLi256ELi84ELi672EEv26Group_norm_nhwc_bwd_params,"ax",@progbits
	.align	128
        .global         _Z35group_norm_nhwc_bwd_one_pass_kernelI11Fp16IOFp32WLi256ELi84ELi672EEv26Group_norm_nhwc_bwd_params
        .type           _Z35group_norm_nhwc_bwd_one_pass_kernelI11Fp16IOFp32WLi256ELi84ELi672EEv26Group_norm_nhwc_bwd_params,@function
        .size           _Z35group_norm_nhwc_bwd_one_pass_kernelI11Fp16IOFp32WLi256ELi84ELi672EEv26Group_norm_nhwc_bwd_params,(.L_x_5128 - _Z35group_norm_nhwc_bwd_one_pass_kernelI11Fp16IOFp32WLi256ELi84ELi672EEv26Group_norm_nhwc_bwd_params)
        .other          _Z35group_norm_nhwc_bwd_one_pass_kernelI11Fp16IOFp32WLi256ELi84ELi672EEv26Group_norm_nhwc_bwd_params,@"STO_CUDA_ENTRY STV_DEFAULT"
_Z35group_norm_nhwc_bwd_one_pass_kernelI11Fp16IOFp32WLi256ELi84ELi672EEv26Group_norm_nhwc_bwd_params:
.text._Z35group_norm_nhwc_bwd_one_pass_kernelI11Fp16IOFp32WLi256ELi84ELi672EEv26Group_norm_nhwc_bwd_params:
        /* <DEDUP_REMOVED lines=18> */
[----:B------:R-:W-:Y:S02]  /*0120*/  ULEA.HI UR10, UP0, UR11, UR10, URZ, 0x1 ;  /* 0x0000000a0b0a7291 */ /* 0x000fe4000f81083f */
[----:B------:R-:W-:Y:S01]  /*0130*/  SHF.R.U32.HI R59, RZ, 0x2, R3 ;  /* 0x00000002ff3b7819 */ /* 0x000fe20000011603 */
[----:B------:R-:W-:Y:S01]  /*0140*/  UIADD3 UR9, UR7, UR9, URZ ;  /* 0x0000000907097290 */ /* 0x000fe2000fffe03f */
[----:B------:R-:W-:Y:S01]  /*0150*/  SHF.R.S32.HI R3, RZ, 0x1f, R58 ;  /* 0x0000001fff037819 */ /* 0x000fe2000001143a */
[----:B------:R-:W-:-:S02]  /*0160*/  UIADD3.X UR11, URZ, UR11, URZ, UP0, !UPT ;  /* 0x0000000b3f0b7290 */ /* 0x000fc400087fe43f */
[----:B------:R-:W2:Y:S01]  /*0170*/  S2UR UR8, SR_CgaCtaId ;  /* 0x00000000000879c3 */ /* 0x000ea20000008800 */
[----:B------:R-:W-:Y:S01]  /*0180*/  ULDC.64 UR16, c[0x0][0x290] ;  /* 0x0000a40000107ab9 */ /* 0x000fe20000000a00 */
[----:B------:R-:W-:Y:S01]  /*0190*/  ULEA.HI UR7, UP0, UR9, UR6, URZ, 0x1 ;  /* 0x0000000609077291 */ /* 0x000fe2000f81083f */
[----:B------:R-:W-:Y:S01]  /*01a0*/  LEA.HI R2, R3, R58, RZ, 0x5 ;  /* 0x0000003a03027211 */ /* 0x000fe200078f28ff */
[----:B------:R-:W-:Y:S01]  /*01b0*/  UMOV UR4, 0x400 ;  /* 0x0000040000047882 */ /* 0x000fe20000000000 */
[----:B------:R-:W-:Y:S02]  /*01c0*/  USHF.R.S64 UR6, UR10, 0x1, UR11 ;  /* 0x000000010a067899 */ /* 0x000fe4000800100b */
[----:B------:R-:W-:Y:S01]  /*01d0*/  UIADD3.X UR9, URZ, UR9, URZ, UP0, !UPT ;  /* 0x000000093f097290 */ /* 0x000fe200087fe43f */
[----:B------:R-:W-:-:S03]  /*01e0*/  SHF.R.S32.HI R2, RZ, 0x5, R2 ;  /* 0x00000005ff027819 */ /* 0x000fc60000011402 */
[----:B------:R-:W-:Y:S02]  /*01f0*/  USHF.R.S64 UR7, UR7, 0x1, UR9 ;  /* 0x0000000107077899 */ /* 0x000fe40008001009 */
[----:B------:R-:W-:Y:S01]  /*0200*/  USHF.R.S32.HI UR9, URZ, 0x1, UR9 ;  /* 0x000000013f097899 */ /* 0x000fe20008011409 */
[----:B0-----:R-:W-:-:S03]  /*0210*/  IMAD R57, R4, UR15, R59 ;  /* 0x0000000f04397c24 */ /* 0x001fc6000f8e023b */
[----:B------:R-:W-:Y:S01]  /*0220*/  USHF.L.U64.HI UR9, UR7, 0x2, UR9 ;  /* 0x0000000207097899 */ /* 0x000fe20008010209 */
[----:B------:R-:W-:Y:S01]  /*0230*/  IMAD R59, R59, -0x2a, R58 ;  /* 0xffffffd63b3b7824 */ /* 0x000fe200078e023a */
[----:B------:R-:W-:Y:S01]  /*0240*/  ISETP.GE.U32.AND P1, PT, R57, UR16, PT ;  /* 0x0000001039007c0c */ /* 0x000fe2000bf26070 */
[----:B------:R-:W-:Y:S01]  /*0250*/  ULDC.U8 UR16, c[0x0][0x2a4] ;  /* 0x0000a90000107ab9 */ /* 0x000fe20000000000 */
[----:B------:R-:W-:Y:S01]  /*0260*/  SHF.R.S32.HI R3, RZ, 0x1f, R57 ;  /* 0x0000001fff037819 */ /* 0x000fe20000011439 */
[----:B--2---:R-:W-:Y:S01]  /*0270*/  ULEA UR4, UR8, UR4, 0x18 ;  /* 0x0000000408047291 */ /* 0x004fe2000f8ec03f */
[----:B------:R-:W-:Y:S01]  /*0280*/  SHF.L.U32 R59, R59, 0x1, RZ ;  /* 0x000000013b3b7819 */ /* 0x000fe200000006ff */
[----:B------:R-:W-:Y:S01]  /*0290*/  USHF.R.S32.HI UR8, URZ, 0x1, UR11 ;  /* 0x000000013f087899 */ /* 0x000fe2000801140b */
[----:B------:R-:W-:Y:S02]  /*02a0*/  ISETP.GE.AND.EX P1, PT, R3, UR17, PT, P1 ;  /* 0x0000001103007c0c */ /* 0x000fe4000bf26310 */
[----:B------:R-:W-:Y:S01]  /*02b0*/  IADD3 R56, R57, 0x10, RZ ;  /* 0x0000001039387810 */ /* 0x000fe20007ffe0ff */
[----:B------:R-:W-:Y:S01]  /*02c0*/  USHF.L.U64.HI UR8, UR6, 0x2, UR8 ;  /* 0x0000000206087899 */ /* 0x000fe20008010208 */
[----:B------:R-:W-:-:S02]  /*02d0*/  ISETP.LT.U32.AND P1, PT, R58, 0x2a0, !P1 ;  /* 0x000002a03a00780c */ /* 0x000fc40004f21070 */
[C---:B------:R-:W-:Y:S02]  /*02e0*/  IADD3 R55, R57.reuse, 0x20, RZ ;  /* 0x0000002039377810 */ /* 0x040fe40007ffe0ff */
[C---:B------:R-:W-:Y:S02]  /*02f0*/  IADD3 R54, R57.reuse, 0x30, RZ ;  /* 0x0000003039367810 */ /* 0x040fe40007ffe0ff */
[----:B------:R-:W-:Y:S02]  /*0300*/  IADD3 R53, R57, 0x40, RZ ;  /* 0x0000004039357810 */ /* 0x000fe40007ffe0ff */
[----:B------:R-:W-:Y:S01]  /*0310*/  LEA R2, R2, UR4, 0x3 ;  /* 0x0000000402027c11 */ /* 0x000fe2000f8e18ff */
[----:B-1----:R-:W-:-:S06]  /*0320*/  UMOV UR4, URZ ;  /* 0x0000003f00047c82 */ /* 0x002fcc0008000000 */
.L_x_1216:
[----:B0-----:R-:W0:Y:S01]  /*0330*/  LDC R10, c[0x0][0x2a0] ;  /* 0x0000a800ff0a7b82 */ /* 0x001e220000000800 */
[----:B------:R-:W-:Y:S01]  /*0340*/  ISETP.LE.AND P5, PT, RZ, UR5, PT ;  /* 0x00000005ff007c0c */ /* 0x000fe2000bfa3270 */
[----:B------:R-:W-:Y:S01]  /*0350*/  ULDC.64 UR18, c[0x0][0x290] ;  /* 0x0000a40000127ab9 */ /* 0x000fe20000000a00 */
[C---:B------:R-:W-:Y:S01]  /*0360*/  IADD3 R21, R57.reuse, 0xc0, RZ ;  /* 0x000000c039157810 */ /* 0x040fe20007ffe0ff */
[----:B------:R-:W-:Y:S01]  /*0370*/  ULDC.64 UR10, c[0x0][0x298] ;  /* 0x0000a600000a7ab9 */ /* 0x000fe20000000a00 */
[C---:B------:R-:W-:Y:S01]  /*0380*/  IADD3 R17, R57.reuse, 0xb0, RZ ;  /* 0x000000b039117810 */ /* 0x040fe20007ffe0ff */
[----:B------:R-:W-:Y:S01]  /*0390*/  HFMA2.MMA R52, -RZ, RZ, 0, 0 ;  /* 0x00000000ff347435 */ /* 0x000fe200000001ff */
[----:B------:R-:W-:Y:S01]  /*03a0*/  IADD3 R16, R57, 0x60, RZ ;  /* 0x0000006039107810 */ /* 0x000fe20007ffe0ff */
[----:B-1----:R-:W1:Y:S01]  /*03b0*/  @P1 LDC.64 R22, c[0x0][0x230] ;  /* 0x00008c00ff161b82 */ /* 0x002e620000000a00 */
[----:B------:R-:W-:Y:S02]  /*03c0*/  SHF.R.S32.HI R27, RZ, 0x1f, R17 ;  /* 0x0000001fff1b7819 */ /* 0x000fe40000011411 */
[----:B------:R-:W-:-:S02]  /*03d0*/  SHF.R.S32.HI R25, RZ, 0x1f, R16 ;  /* 0x0000001fff197819 */ /* 0x000fc40000011410 */
[----:B------:R-:W-:-:S03]  /*03e0*/  IADD3 R13, R57, 0x70, RZ ;  /* 0x00000070390d7810 */ /* 0x000fc60007ffe0ff */
[----:B------:R-:W2:Y:S01]  /*03f0*/  @P1 LDC.64 R28, c[0x0][0x228] ;  /* 0x00008a00ff1c1b82 */ /* 0x000ea20000000a00 */
        /* <DEDUP_REMOVED lines=12> */
[----:B------:R-:W-:Y:S01]  /*04c0*/  IMAD.HI.U32 R5, R5, R8, RZ ;  /* 0x0000000805057227 */ /* 0x000fe200078e00ff */
[----:B------:R-:W-:-:S04]  /*04d0*/  SHF.R.S32.HI R4, RZ, 0x1f, R21 ;  /* 0x0000001fff047819 */ /* 0x000fc80000011415 */
[----:B------:R-:W-:-:S05]  /*04e0*/  IADD3 R6, -R5, RZ, RZ ;  /* 0x000000ff05067210 */ /* 0x000fca0007ffe1ff */
[C---:B------:R-:W-:Y:S02]  /*04f0*/  IMAD R6, R7.reuse, R6, R8 ;  /* 0x0000000607067224 */ /* 0x040fe400078e0208 */
[----:B------:R-:W0:Y:S03]  /*0500*/  @P1 LDC.64 R8, c[0x0][0x288] ;  /* 0x0000a200ff081b82 */ /* 0x000e260000000a00 */
        /* <DEDUP_REMOVED lines=8> */
[----:B------:R-:W-:Y:S02]  /*0590*/  LOP3.LUT R7, RZ, R10, RZ, 0x33, !PT ;  /* 0x0000000aff077212 */ /* 0x000fe400078e33ff */
[----:B------:R-:W-:Y:S02]  /*05a0*/  @!P5 IADD3 R6, -R6, RZ, RZ ;  /* 0x000000ff0606d210 */ /* 0x000fe40007ffe1ff */
[----:B------:R-:W-:Y:S02]  /*05b0*/  @P3 IADD3 R5, R5, 0x1, RZ ;  /* 0x0000000105053810 */ /* 0x000fe40007ffe0ff */
[----:B------:R-:W-:Y:S02]  /*05c0*/  ISETP.GE.U32.AND P3, PT, R21, UR18, PT ;  /* 0x0000001215007c0c */ /* 0x000fe4000bf66070 */
[----:B------:R-:W-:Y:S01]  /*05d0*/  SEL R71, R7, R6, !P2 ;  /* 0x0000000607477207 */ /* 0x000fe20005000000 */
[----:B0-----:R-:W-:Y:S01]  /*05e0*/  @P1 IMAD R6, R3, R8, RZ ;  /* 0x0000000803061224 */ /* 0x001fe200078e02ff */
[----:B------:R-:W-:-:S02]  /*05f0*/  @!P0 IADD3 R5, -R5, RZ, RZ ;  /* 0x000000ff05058210 */ /* 0x000fc40007ffe1ff */
[----:B------:R-:W-:Y:S01]  /*0600*/  ISETP.GE.AND.EX P3, PT, R4, UR19, PT, P3 ;  /* 0x0000001304007c0c */ /* 0x000fe2000bf66330 */
[----:B------:R-:W-:Y:S01]  /*0610*/  IMAD R30, R71, 0x54, RZ ;  /* 0x00000054471e7824 */ /* 0x000fe200078e02ff */
[----:B------:R-:W-:Y:S01]  /*0620*/  SEL R5, R7, R5, !P2 ;  /* 0x0000000507057207 */ /* 0x000fe20005000000 */
[----:B------:R-:W-:Y:S01]  /*0630*/  @P1 IMAD R9, R57, R9, R6 ;  /* 0x0000000939091224 */ /* 0x000fe200078e0206 */
[----:B------:R-:W-:Y:S02]  /*0640*/  ISETP.GT.U32.OR P3, PT, R58, 0x29f, P3 ;  /* 0x0000029f3a00780c */ /* 0x000fe40001f64470 */
[----:B------:R-:W-:Y:S02]  /*0650*/  SHF.R.S32.HI R4, RZ, 0x1f, R5 ;  /* 0x0000001fff047819 */ /* 0x000fe40000011405 */
[----:B------:R-:W-:Y:S02]  /*0660*/  SHF.R.S32.HI R7, RZ, 0x1f, R59 ;  /* 0x0000001fff077819 */ /* 0x000fe4000001143b */
[----:B------:R-:W-:Y:S01]  /*0670*/  IADD3 R74, P0, R59, R30, RZ ;  /* 0x0000001e3b4a7210 */ /* 0x000fe20007f1e0ff */
[----:B------:R-:W-:Y:S01]  /*0680*/  IMAD R4, R4, UR10, RZ ;  /* 0x0000000a04047c24 */ /* 0x000fe2000f8e02ff */
[----:B------:R-:W-:-:S02]  /*0690*/  ISETP.GE.U32.AND P4, PT, R17, UR18, PT ;  /* 0x0000001211007c0c */ /* 0x000fc4000bf86070 */
[----:B------:R-:W-:Y:S01]  /*06a0*/  LEA.HI.X.SX32 R75, R30, R7, 0x1, P0 ;  /* 0x000000071e4b7211 */ /* 0x000fe200000f0eff */
[----:B------:R-:W-:Y:S01]  /*06b0*/  IMAD R77, R5, UR11, R4 ;  /* 0x0000000b054d7c24 */ /* 0x000fe2000f8e0204 */
[----:B------:R-:W-:Y:S01]  /*06c0*/  ISETP.GE.AND.EX P4, PT, R27, UR19, PT, P4 ;  /* 0x000000131b007c0c */ /* 0x000fe2000bf86340 */
[----:B------:R-:W0:Y:S01]  /*06d0*/  @!P3 LDC.64 R18, c[0x0][0x230] ;  /* 0x00008c00ff12bb82 */ /* 0x000e220000000a00 */
[----:B------:R-:W-:Y:S01]  /*06e0*/  ISETP.GE.U32.AND P0, PT, R16, UR18, PT ;  /* 0x0000001210007c0c */ /* 0x000fe2000bf06070 */
[----:B------:R-:W-:Y:S01]  /*06f0*/  IMAD.WIDE.U32 R74, R5, UR10, R74 ;  /* 0x0000000a054a7c25 */ /* 0x000fe2000f8e004a */
[----:B------:R-:W-:Y:S02]  /*0700*/  ISETP.GT.U32.OR P4, PT, R58, 0x29f, P4 ;  /* 0x0000029f3a00780c */ /* 0x000fe40002784470 */
[----:B------:R-:W-:Y:S02]  /*0710*/  CS2R R40, SRZ ;  /* 0x0000000000287805 */ /* 0x000fe4000001ff00 */
[----:B------:R-:W-:-:S02]  /*0720*/  ISETP.GE.AND.EX P0, PT, R25, UR19, PT, P0 ;  /* 0x0000001319007c0c */ /* 0x000fc4000bf06300 */
[----:B------:R-:W-:Y:S02]  /*0730*/  CS2R R38, SRZ ;  /* 0x0000000000267805 */ /* 0x000fe4000001ff00 */
[----:B------:R-:W-:Y:S01]  /*0740*/  IADD3 R77, R75, R77, RZ ;  /* 0x0000004d4b4d7210 */ /* 0x000fe20007ffe0ff */
[----:B------:R-:W3:Y:S01]  /*0750*/  @!P3 LDC.64 R4, c[0x0][0x288] ;  /* 0x0000a200ff04bb82 */ /* 0x000ee20000000a00 */
[----:B------:R-:W-:Y:S02]  /*0760*/  @P1 MOV R76, R74 ;  /* 0x0000004a004c1202 */ /* 0x000fe40000000f00 */
[----:B------:R-:W-:Y:S02]  /*0770*/  CS2R R46, SRZ ;  /* 0x00000000002e7805 */ /* 0x000fe4000001ff00 */
[----:B------:R-:W-:Y:S02]  /*0780*/  ISETP.GT.U32.OR P0, PT, R58, 0x29f, P0 ;  /* 0x0000029f3a00780c */ /* 0x000fe40000704470 */
[----:B------:R-:W-:-:S02]  /*0790*/  CS2R R48, SRZ ;  /* 0x0000000000307805 */ /* 0x000fc4000001ff00 */
[----:B------:R-:W-:Y:S01]  /*07a0*/  CS2R R44, SRZ ;  /* 0x00000000002c7805 */ /* 0x000fe2000001ff00 */
[----:B------:R-:W-:Y:S01]  /*07b0*/  @P1 IMAD.WIDE.U32 R6, R57, R8, R76 ;  /* 0x0000000839061225 */ /* 0x000fe200078e004c */
[----:B------:R-:W-:Y:S01]  /*07c0*/  CS2R R42, SRZ ;  /* 0x00000000002a7805 */ /* 0x000fe2000001ff00 */
[----:B------:R-:W4:Y:S01]  /*07d0*/  @!P4 LDC.64 R10, c[0x0][0x288] ;  /* 0x0000a200ff0acb82 */ /* 0x000f220000000a00 */
[----:B------:R-:W-:Y:S01]  /*07e0*/  CS2R R50, SRZ ;  /* 0x0000000000327805 */ /* 0x000fe2000001ff00 */
[----:B------:R-:W-:Y:S01]  /*07f0*/  ULDC.64 UR10, c[0x0][0x248] ;  /* 0x00009200000a7ab9 */ /* 0x000fe20000000a00 */
[----:B------:R-:W-:Y:S02]  /*0800*/  @P1 IADD3 R7, R7, R9, RZ ;  /* 0x0000000907071210 */ /* 0x000fe40007ffe0ff */
[----:B------:R-:W-:Y:S02]  /*0810*/  SHF.R.S32.HI R9, RZ, 0x1f, R21 ;  /* 0x0000001fff097819 */ /* 0x000fe40000011415 */
[----:B------:R-:W-:-:S02]  /*0820*/  @P1 SHF.L.U32 R15, R6, 0x1, RZ ;  /* 0x00000001060f1819 */ /* 0x000fc400000006ff */
[----:B------:R-:W-:Y:S02]  /*0830*/  @P1 SHF.L.U64.HI R12, R6, 0x1, R7 ;  /* 0x00000001060c1819 */ /* 0x000fe40000010207 */
[----:B------:R-:W0:Y:S01]  /*0840*/  @!P3 LDC.64 R6, c[0x0][0x228] ;  /* 0x00008a00ff06bb82 */ /* 0x000e220000000a00 */
[----:B-1----:R-:W-:Y:S01]  /*0850*/  @P1 IADD3 R22, P2, R15, R22, RZ ;  /* 0x000000160f161210 */ /* 0x002fe20007f5e0ff */
[----:B---3--:R-:W-:Y:S01]  /*0860*/  @!P3 IMAD R8, R9, R4, RZ ;  /* 0x000000040908b224 */ /* 0x008fe200078e02ff */
[----:B------:R-:W-:Y:S02]  /*0870*/  @!P3 MOV R9, R77 ;  /* 0x0000004d0009b202 */ /* 0x000fe40000000f00 */
[----:B------:R-:W-:Y:S01]  /*0880*/  @P1 IADD3.X R23, R12, R23, RZ, P2, !PT ;  /* 0x000000170c171210 */ /* 0x000fe200017fe4ff */
[----:B------:R-:W-:Y:S01]  /*0890*/  @!P3 IMAD R5, R21, R5, R8 ;  /* 0x000000051505b224 */ /* 0x000fe200078e0208 */
[----:B------:R-:W-:Y:S02]  /*08a0*/  @!P3 MOV R8, R74 ;  /* 0x0000004a0008b202 */ /* 0x000fe40000000f00 */
[----:B------:R-:W-:Y:S01]  /*08b0*/  ISETP.GE.U32.AND P2, PT, R13, UR18, PT ;  /* 0x000000120d007c0c */ /* 0x000fe2000bf46070 */
[----:B----4-:R-:W-:Y:S01]  /*08c0*/  @!P4 IMAD R24, R27, R10, RZ ;  /* 0x0000000a1b18c224 */ /* 0x010fe200078e02ff */
[----:B--2---:R-:W-:Y:S01]  /*08d0*/  @P1 IADD3 R28, P5, R15, R28, RZ ;  /* 0x0000001c0f1c1210 */ /* 0x004fe20007fbe0ff */
[----:B------:R-:W-:Y:S01]  /*08e0*/  @!P3 IMAD.WIDE.U32 R8, R21, R4, R8 ;  /* 0x000000041508b225 */ /* 0x000fe200078e0008 */
[----:B------:R-:W-:Y:S01]  /*08f0*/  SHF.R.S32.HI R21, RZ, 0x1f, R13 ;  /* 0x0000001fff157819 */ /* 0x000fe2000001140d */
[----:B------:R-:W1:Y:S01]  /*0900*/  @!P4 LDC.64 R14, c[0x0][0x230] ;  /* 0x00008c00ff0ecb82 */ /* 0x000e620000000a00 */
[----:B------:R-:W-:Y:S01]  /*0910*/  @!P4 MOV R26, R74 ;  /* 0x0000004a001ac202 */ /* 0x000fe20000000f00 */
[----:B------:R2:W5:Y:S01]  /*0920*/  @P1 LDG.E R52, desc[UR12][R22.64] ;  /* 0x0000000c16341981 */ /* 0x000562000c1e1900 */
[----:B------:R-:W-:Y:S01]  /*0930*/  @!P3 IADD3 R9, R9, R5, RZ ;  /* 0x000000050909b210 */ /* 0x000fe20007ffe0ff */
[----:B------:R-:W-:Y:S01]  /*0940*/  @!P4 IMAD R11, R17, R11, R24 ;  /* 0x0000000b110bc224 */ /* 0x000fe200078e0218 */
[----:B------:R-:W-:-:S02]  /*0950*/  @!P3 SHF.L.U32 R31, R8, 0x1, RZ ;  /* 0x00000001081fb819 */ /* 0x000fc400000006ff */
[----:B------:R-:W-:Y:S01]  /*0960*/  @!P3 SHF.L.U64.HI R20, R8, 0x1, R9 ;  /* 0x000000010814b819 */ /* 0x000fe20000010209 */
[----:B------:R-:W3:Y:S01]  /*0970*/  @!P0 LDC.64 R4, c[0x0][0x288] ;  /* 0x0000a200ff048b82 */ /* 0x000ee20000000a00 */
[----:B------:R-:W-:Y:S02]  /*0980*/  ISETP.GE.AND.EX P2, PT, R21, UR19, PT, P2 ;  /* 0x0000001315007c0c */ /* 0x000fe4000bf46320 */
[----:B------:R-:W-:Y:S02]  /*0990*/  @!P4 MOV R27, R77 ;  /* 0x0000004d001bc202 */ /* 0x000fe40000000f00 */
[----:B------:R-:W-:Y:S02]  /*09a0*/  ISETP.GT.U32.OR P2, PT, R58, 0x29f, P2 ;  /* 0x0000029f3a00780c */ /* 0x000fe40001744470 */
[----:B------:R-:W-:Y:S01]  /*09b0*/  @P1 IADD3.X R29, R12, R29, RZ, P5, !PT ;  /* 0x0000001d0c1d1210 */ /* 0x000fe20002ffe4ff */
[----:B------:R-:W4:Y:S01]  /*09c0*/  @!P4 LDC.64 R8, c[0x0][0x228] ;  /* 0x00008a00ff08cb82 */ /* 0x000f220000000a00 */
[----:B------:R-:W-:Y:S01]  /*09d0*/  @!P4 IMAD.WIDE.U32 R26, R17, R10, R26 ;  /* 0x0000000a111ac225 */ /* 0x000fe200078e001a */
[----:B------:R-:W-:Y:S01]  /*09e0*/  HFMA2.MMA R12, -RZ, RZ, 0, 0 ;  /* 0x00000000ff0c7435 */ /* 0x000fe200000001ff */
[C---:B0-----:R-:W-:Y:S01]  /*09f0*/  @!P3 IADD3 R18, P6, R31.reuse, R18, RZ ;  /* 0x000000121f12b210 */ /* 0x041fe20007fde0ff */
[----:B------:R-:W-:Y:S01]  /*0a00*/  HFMA2.MMA R10, -RZ, RZ, 0, 0 ;  /* 0x00000000ff0a7435 */ /* 0x000fe200000001ff */
[----:B--2---:R-:W-:-:S02]  /*0a10*/  @!P3 IADD3 R22, P5, R31, R6, RZ ;  /* 0x000000061f16b210 */ /* 0x004fc40007fbe0ff */
[C---:B------:R-:W-:Y:S02]  /*0a20*/  @!P3 IADD3.X R19, R20.reuse, R19, RZ, P6, !PT ;  /* 0x000000131413b210 */ /* 0x040fe400037fe4ff */
[----:B------:R-:W-:Y:S02]  /*0a30*/  @!P3 IADD3.X R23, R20, R7, RZ, P5, !PT ;  /* 0x000000071417b210 */ /* 0x000fe40002ffe4ff */
[----:B------:R-:W-:Y:S01]  /*0a40*/  @!P4 IADD3 R17, R27, R11, RZ ;  /* 0x0000000b1b11c210 */ /* 0x000fe20007ffe0ff */
[----:B------:R-:W0:Y:S01]  /*0a50*/  @!P2 LDC.64 R6, c[0x0][0x288] ;  /* 0x0000a200ff06ab82 */ /* 0x000e220000000a00 */
[C---:B------:R-:W-:Y:S01]  /*0a60*/  @!P4 SHF.L.U32 R11, R26.reuse, 0x1, RZ ;  /* 0x000000011a0bc819 */ /* 0x040fe200000006ff */
[----:B------:R2:W5:Y:S01]  /*0a70*/  @!P3 LDG.E R12, desc[UR12][R18.64] ;  /* 0x0000000c120cb981 */ /* 0x000562000c1e1900 */
[----:B------:R-:W-:Y:S01]  /*0a80*/  @!P4 SHF.L.U64.HI R24, R26, 0x1, R17 ;  /* 0x000000011a18c819 */ /* 0x000fe20000010211 */
[----:B---3--:R-:W-:Y:S02]  /*0a90*/  @!P0 IMAD R25, R25, R4, RZ ;  /* 0x0000000419198224 */ /* 0x008fe400078e02ff */
[----:B------:R-:W5:Y:S01]  /*0aa0*/  @!P3 LDG.E R10, desc[UR12][R22.64] ;  /* 0x0000000c160ab981 */ /* 0x000f62000c1e1900 */
[----:B-1----:R-:W-:-:S02]  /*0ab0*/  @!P4 IADD3 R26, P3, R11, R14, RZ ;  /* 0x0000000e0b1ac210 */ /* 0x002fc40007f7e0ff */
[----:B------:R-:W-:Y:S02]  /*0ac0*/  IADD3 R20, R57, 0x80, RZ ;  /* 0x0000008039147810 */ /* 0x000fe40007ffe0ff */
[----:B------:R-:W-:Y:S01]  /*0ad0*/  @!P4 IADD3.X R27, R24, R15, RZ, P3, !PT ;  /* 0x0000000f181bc210 */ /* 0x000fe20001ffe4ff */
[----:B--2---:R-:W1:Y:S01]  /*0ae0*/  @!P0 LDC.64 R18, c[0x0][0x230] ;  /* 0x00008c00ff128b82 */ /* 0x004e620000000a00 */
[----:B----4-:R-:W-:Y:S01]  /*0af0*/  @!P4 IADD3 R8, P5, R11, R8, RZ ;  /* 0x000000080b08c210 */ /* 0x010fe20007fbe0ff */
[----:B------:R-:W-:Y:S01]  /*0b00*/  @!P0 IMAD R11, R16, R5, R25 ;  /* 0x00000005100b8224 */ /* 0x000fe200078e0219 */
[----:B------:R-:W-:Y:S01]  /*0b10*/  ISETP.GE.U32.AND P3, PT, R20, UR18, PT ;  /* 0x0000001214007c0c */ /* 0x000fe2000bf66070 */
[----:B------:R2:W5:Y:S01]  /*0b20*/  @!P4 LDG.E R41, desc[UR12][R26.64] ;  /* 0x0000000c1a29c981 */ /* 0x000562000c1e1900 */
[----:B------:R-:W-:Y:S02]  /*0b30*/  SHF.R.S32.HI R25, RZ, 0x1f, R20 ;  /* 0x0000001fff197819 */ /* 0x000fe40000011414 */
[----:B------:R-:W-:-:S02]  /*0b40*/  @!P0 MOV R14, R74 ;  /* 0x0000004a000e8202 */ /* 0x000fc40000000f00 */
[----:B------:R-:W-:Y:S02]  /*0b50*/  ISETP.GE.AND.EX P3, PT, R25, UR19, PT, P3 ;  /* 0x0000001319007c0c */ /* 0x000fe4000bf66330 */
[-C--:B------:R-:W-:Y:S02]  /*0b60*/  @!P0 MOV R15, R77.reuse ;  /* 0x0000004d000f8202 */ /* 0x080fe40000000f00 */
[----:B------:R-:W-:Y:S01]  /*0b70*/  ISETP.GT.U32.OR P3, PT, R58, 0x29f, P3 ;  /* 0x0000029f3a00780c */ /* 0x000fe20001f64470 */
[----:B------:R-:W-:Y:S01]  /*0b80*/  @!P0 IMAD.WIDE.U32 R4, R16, R4, R14 ;  /* 0x0000000410048225 */ /* 0x000fe200078e000e */
[----:B--2---:R-:W-:Y:S02]  /*0b90*/  @!P2 MOV R26, R74 ;  /* 0x0000004a001aa202 */ /* 0x004fe40000000f00 */
[----:B------:R-:W2:Y:S01]  /*0ba0*/  @!P0 LDC.64 R14, c[0x0][0x228] ;  /* 0x00008a00ff0e8b82 */ /* 0x000ea20000000a00 */
[----:B------:R-:W-:Y:S01]  /*0bb0*/  @!P2 MOV R27, R77 ;  /* 0x0000004d001ba202 */ /* 0x000fe20000000f00 */
[----:B0-----:R-:W-:Y:S01]  /*0bc0*/  @!P2 IMAD R22, R21, R6, RZ ;  /* 0x000000061516a224 */ /* 0x001fe200078e02ff */
[----:B------:R-:W-:-:S02]  /*0bd0*/  @!P0 IADD3 R5, R5, R11, RZ ;  /* 0x0000000b05058210 */ /* 0x000fc40007ffe0ff */
[----:B------:R-:W-:Y:S01]  /*0be0*/  IADD3 R11, R57, 0xa0, RZ ;  /* 0x000000a0390b7810 */ /* 0x000fe20007ffe0ff */
[C---:B------:R-:W-:Y:S01]  /*0bf0*/  @!P2 IMAD R31, R13.reuse, R7, R22 ;  /* 0x000000070d1fa224 */ /* 0x040fe200078e0216 */
[----:B------:R-:W-:Y:S01]  /*0c00*/  @!P4 IADD3.X R9, R24, R9, RZ, P5, !PT ;  /* 0x000000091809c210 */ /* 0x000fe20002ffe4ff */
[----:B------:R-:W-:Y:S01]  /*0c10*/  @!P2 IMAD.WIDE.U32 R26, R13, R6, R26 ;  /* 0x000000060d1aa225 */ /* 0x000fe200078e001a */
[----:B------:R-:W-:Y:S01]  /*0c20*/  ISETP.GE.U32.AND P5, PT, R11, UR18, PT ;  /* 0x000000120b007c0c */ /* 0x000fe2000bfa6070 */
[----:B------:R-:W0:Y:S01]  /*0c30*/  @!P3 LDC.64 R6, c[0x0][0x288] ;  /* 0x0000a200ff06bb82 */ /* 0x000e220000000a00 */
[----:B------:R-:W-:Y:S01]  /*0c40*/  SHF.R.S32.HI R13, RZ, 0x1f, R11 ;  /* 0x0000001fff0d7819 */ /* 0x000fe2000001140b */
[----:B------:R3:W5:Y:S03]  /*0c50*/  @!P4 LDG.E R38, desc[UR12][R8.64] ;  /* 0x0000000c0826c981 */ /* 0x000766000c1e1900 */
[----:B------:R-:W-:-:S03]  /*0c60*/  ISETP.GE.AND.EX P5, PT, R13, UR19, PT, P5 ;  /* 0x000000130d007c0c */ /* 0x000fc6000bfa6350 */
[----:B------:R-:W4:Y:S01]  /*0c70*/  @!P2 LDC.64 R16, c[0x0][0x230] ;  /* 0x00008c00ff10ab82 */ /* 0x000f220000000a00 */
[----:B------:R-:W-:Y:S02]  /*0c80*/  ISETP.GT.U32.OR P4, PT, R58, 0x29f, P5 ;  /* 0x0000029f3a00780c */ /* 0x000fe40002f84470 */
[C---:B------:R-:W-:Y:S02]  /*0c90*/  @!P0 SHF.L.U32 R21, R4.reuse, 0x1, RZ ;  /* 0x0000000104158819 */ /* 0x040fe400000006ff */
[----:B------:R-:W-:-:S03]  /*0ca0*/  @!P0 SHF.L.U64.HI R24, R4, 0x1, R5 ;  /* 0x0000000104188819 */ /* 0x000fc60000010205 */
[----:B------:R-:W4:Y:S01]  /*0cb0*/  @!P2 LDC.64 R4, c[0x0][0x228] ;  /* 0x00008a00ff04ab82 */ /* 0x000f220000000a00 */
[C---:B-1----:R-:W-:Y:S02]  /*0cc0*/  @!P0 IADD3 R22, P6, R21.reuse, R18, RZ ;  /* 0x0000001215168210 */ /* 0x042fe40007fde0ff */
[----:B--2---:R-:W-:Y:S02]  /*0cd0*/  @!P0 IADD3 R14, P5, R21, R14, RZ ;  /* 0x0000000e150e8210 */ /* 0x004fe40007fbe0ff */
[----:B------:R-:W-:-:S03]  /*0ce0*/  @!P0 IADD3.X R23, R24, R19, RZ, P6, !PT ;  /* 0x0000001318178210 */ /* 0x000fc600037fe4ff */
[----:B---3--:R-:W1:Y:S01]  /*0cf0*/  @!P4 LDC.64 R8, c[0x0][0x288] ;  /* 0x0000a200ff08cb82 */ /* 0x008e620000000a00 */
[----:B------:R-:W-:Y:S01]  /*0d00*/  @!P0 IADD3.X R15, R24, R15, RZ, P5, !PT ;  /* 0x0000000f180f8210 */ /* 0x000fe20002ffe4ff */
[----:B0-----:R-:W-:Y:S01]  /*0d10*/  @!P3 IMAD R21, R25, R6, RZ ;  /* 0x000000061915b224 */ /* 0x001fe200078e02ff */
[----:B------:R-:W-:Y:S01]  /*0d20*/  @!P2 IADD3 R19, R27, R31, RZ ;  /* 0x0000001f1b13a210 */ /* 0x000fe20007ffe0ff */
[----:B------:R-:W5:Y:S01]  /*0d30*/  @!P0 LDG.E R48, desc[UR12][R22.64] ;  /* 0x0000000c16308981 */ /* 0x000f62000c1e1900 */
[----:B------:R-:W-:Y:S02]  /*0d40*/  IADD3 R25, R57, 0x50, RZ ;  /* 0x0000005039197810 */ /* 0x000fe40007ffe0ff */
[C---:B------:R-:W-:Y:S01]  /*0d50*/  @!P2 SHF.L.U32 R33, R26.reuse, 0x1, RZ ;  /* 0x000000011a21a819 */ /* 0x040fe200000006ff */
[----:B------:R0:W5:Y:S01]  /*0d60*/  @!P0 LDG.E R47, desc[UR12][R14.64] ;  /* 0x0000000c0e2f8981 */ /* 0x000162000c1e1900 */
[----:B------:R-:W-:Y:S02]  /*0d70*/  @!P2 SHF.L.U64.HI R26, R26, 0x1, R19 ;  /* 0x000000011a1aa819 */ /* 0x000fe40000010213 */
[----:B------:R-:W2:Y:S01]  /*0d80*/  @!P3 LDC.64 R18, c[0x0][0x230] ;  /* 0x00008c00ff12bb82 */ /* 0x000ea20000000a00 */
[----:B------:R-:W-:-:S02]  /*0d90*/  ISETP.GE.U32.AND P0, PT, R25, UR18, PT ;  /* 0x0000001219007c0c */ /* 0x000fc4000bf06070 */
[----:B------:R-:W-:Y:S02]  /*0da0*/  SHF.R.S32.HI R35, RZ, 0x1f, R25 ;  /* 0x0000001fff237819 */ /* 0x000fe40000011419 */
[----:B0-----:R-:W-:Y:S02]  /*0db0*/  @!P3 MOV R14, R74 ;  /* 0x0000004a000eb202 */ /* 0x001fe40000000f00 */
[----:B------:R-:W-:Y:S01]  /*0dc0*/  @!P3 MOV R15, R77 ;  /* 0x0000004d000fb202 */ /* 0x000fe20000000f00 */
[C---:B------:R-:W-:Y:S01]  /*0dd0*/  @!P3 IMAD R23, R20.reuse, R7, R21 ;  /* 0x000000071417b224 */ /* 0x040fe200078e0215 */
[----:B------:R-:W-:Y:S02]  /*0de0*/  ISETP.GE.AND.EX P0, PT, R35, UR19, PT, P0 ;  /* 0x0000001323007c0c */ /* 0x000fe4000bf06300 */
[C---:B----4-:R-:W-:Y:S01]  /*0df0*/  @!P2 IADD3 R16, P6, R33.reuse, R16, RZ ;  /* 0x000000102110a210 */ /* 0x050fe20007fde0ff */
[----:B------:R-:W-:Y:S01]  /*0e00*/  @!P3 IMAD.WIDE.U32 R20, R20, R6, R14 ;  /* 0x000000061414b225 */ /* 0x000fe200078e000e */
[----:B------:R-:W-:Y:S01]  /*0e10*/  @!P2 IADD3 R32, P5, R33, R4, RZ ;  /* 0x000000042120a210 */ /* 0x000fe20007fbe0ff */
[----:B------:R-:W0:Y:S01]  /*0e20*/  @!P3 LDC.64 R6, c[0x0][0x228] ;  /* 0x00008a00ff06bb82 */ /* 0x000e220000000a00 */
[----:B------:R-:W-:-:S02]  /*0e30*/  ISETP.GT.U32.OR P0, PT, R58, 0x29f, P0 ;  /* 0x0000029f3a00780c */ /* 0x000fc40000704470 */
[C---:B------:R-:W-:Y:S02]  /*0e40*/  @!P2 IADD3.X R17, R26.reuse, R17, RZ, P6, !PT ;  /* 0x000000111a11a210 */ /* 0x040fe400037fe4ff */
[----:B------:R-:W-:Y:S02]  /*0e50*/  @!P3 IADD3 R15, R21, R23, RZ ;  /* 0x00000017150fb210 */ /* 0x000fe40007ffe0ff */
[----:B------:R-:W-:Y:S01]  /*0e60*/  @!P2 IADD3.X R33, R26, R5, RZ, P5, !PT ;  /* 0x000000051a21a210 */ /* 0x000fe20002ffe4ff */
[----:B------:R1:W5:Y:S01]  /*0e70*/  @!P2 LDG.E R49, desc[UR12][R16.64] ;  /* 0x0000000c1031a981 */ /* 0x000362000c1e1900 */
[----:B------:R-:W-:Y:S01]  /*0e80*/  IADD3 R21, R57, 0x90, RZ ;  /* 0x0000009039157810 */ /* 0x000fe20007ffe0ff */
[----:B------:R-:W3:Y:S01]  /*0e90*/  @!P4 LDC.64 R4, c[0x0][0x230] ;  /* 0x00008c00ff04cb82 */ /* 0x000ee20000000a00 */
[C---:B------:R-:W-:Y:S01]  /*0ea0*/  @!P3 SHF.L.U32 R31, R20.reuse, 0x1, RZ ;  /* 0x00000001141fb819 */ /* 0x040fe200000006ff */
[----:B------:R-:W5:Y:S01]  /*0eb0*/  @!P2 LDG.E R46, desc[UR12][R32.64] ;  /* 0x0000000c202ea981 */ /* 0x000f62000c1e1900 */
[----:B------:R-:W-:-:S02]  /*0ec0*/  @!P3 SHF.L.U64.HI R20, R20, 0x1, R15 ;  /* 0x000000011414b819 */ /* 0x000fc4000001020f */
[----:B------:R-:W-:Y:S02]  /*0ed0*/  ISETP.GE.U32.AND P2, PT, R21, UR18, PT ;  /* 0x0000001215007c0c */ /* 0x000fe4000bf46070 */
[----:B------:R-:W-:Y:S01]  /*0ee0*/  SHF.R.S32.HI R27, RZ, 0x1f, R21 ;  /* 0x0000001fff1b7819 */ /* 0x000fe20000011415 */
[----:B------:R-:W4:Y:S01]  /*0ef0*/  @!P4 LDC.64 R14, c[0x0][0x228] ;  /* 0x00008a00ff0ecb82 */ /* 0x000f220000000a00 */
[----:B-1----:R-:W-:Y:S01]  /*0f00*/  @!P4 IMAD R16, R13, R8, RZ ;  /* 0x000000080d10c224 */ /* 0x002fe200078e02ff */
[----:B------:R-:W-:Y:S02]  /*0f10*/  @!P4 MOV R22, R74 ;  /* 0x0000004a0016c202 */ /* 0x000fe40000000f00 */
[----:B------:R-:W-:Y:S01]  /*0f20*/  ISETP.GE.AND.EX P2, PT, R27, UR19, PT, P2 ;  /* 0x000000131b007c0c */ /* 0x000fe2000bf46320 */
[----:B------:R-:W-:Y:S01]  /*0f30*/  @!P4 IMAD R13, R11, R9, R16 ;  /* 0x000000090b0dc224 */ /* 0x000fe200078e0210 */
[----:B------:R-:W-:Y:S02]  /*0f40*/  @!P4 MOV R23, R77 ;  /* 0x0000004d0017c202 */ /* 0x000fe40000000f00 */
[----:B------:R-:W1:Y:S01]  /*0f50*/  @!P0 LDC.64 R16, c[0x0][0x288] ;  /* 0x0000a200ff108b82 */ /* 0x000e620000000a00 */
[----:B--2---:R-:W-:-:S02]  /*0f60*/  @!P3 IADD3 R18, P5, R31, R18, RZ ;  /* 0x000000121f12b210 */ /* 0x004fc40007fbe0ff */
[----:B------:R-:W-:Y:S01]  /*0f70*/  ISETP.GT.U32.OR P2, PT, R58, 0x29f, P2 ;  /* 0x0000029f3a00780c */ /* 0x000fe20001744470 */
[----:B------:R-:W-:Y:S01]  /*0f80*/  @!P4 IMAD.WIDE.U32 R8, R11, R8, R22 ;  /* 0x000000080b08c225 */ /* 0x000fe200078e0016 */
[C---:B------:R-:W-:Y:S02]  /*0f90*/  @!P3 IADD3.X R19, R20.reuse, R19, RZ, P5, !PT ;  /* 0x000000131413b210 */ /* 0x040fe40002ffe4ff */
[----:B0-----:R-:W-:Y:S02]  /*0fa0*/  @!P3 IADD3 R22, P5, R31, R6, RZ ;  /* 0x000000061f16b210 */ /* 0x001fe40007fbe0ff */
[----:B------:R-:W-:Y:S01]  /*0fb0*/  @!P4 IADD3 R9, R9, R13, RZ ;  /* 0x0000000d0909c210 */ /* 0x000fe20007ffe0ff */
[----:B------:R0:W5:Y:S01]  /*0fc0*/  @!P3 LDG.E R44, desc[UR12][R18.64] ;  /* 0x0000000c122cb981 */ /* 0x000162000c1e1900 */
[----:B------:R-:W-:Y:S02]  /*0fd0*/  @!P3 IADD3.X R23, R20, R7, RZ, P5, !PT ;  /* 0x000000071417b210 */ /* 0x000fe40002ffe4ff */
[----:B------:R-:W-:-:S02]  /*0fe0*/  @!P4 SHF.L.U32 R7, R8, 0x1, RZ ;  /* 0x000000010807c819 */ /* 0x000fc400000006ff */
[----:B------:R-:W-:Y:S01]  /*0ff0*/  @!P4 SHF.L.U64.HI R20, R8, 0x1, R9 ;  /* 0x000000010814c819 */ /* 0x000fe20000010209 */
[----:B------:R2:W5:Y:S01]  /*1000*/  @!P3 LDG.E R43, desc[UR12][R22.64] ;  /* 0x0000000c162bb981 */ /* 0x000562000c1e1900 */
[----:B------:R-:W-:Y:S01]  /*1010*/  IADD3 R13, R57, 0xd0, RZ ;  /* 0x000000d0390d7810 */ /* 0x000fe20007ffe0ff */
[----:B------:R-:W2:Y:S01]  /*1020*/  @!P2 LDC.64 R8, c[0x0][0x288] ;  /* 0x0000a200ff08ab82 */ /* 0x000ea20000000a00 */
[C---:B---3--:R-:W-:Y:S02]  /*1030*/  @!P4 IADD3 R4, P6, R7.reuse, R4, RZ ;  /* 0x000000040704c210 */ /* 0x048fe40007fde0ff */
[----:B----4-:R-:W-:Y:S02]  /*1040*/  @!P4 IADD3 R14, P5, R7, R14, RZ ;  /* 0x0000000e070ec210 */ /* 0x010fe40007fbe0ff */
[----:B------:R-:W-:Y:S02]  /*1050*/  ISETP.GE.U32.AND P3, PT, R13, UR18, PT ;  /* 0x000000120d007c0c */ /* 0x000fe4000bf66070 */
[----:B------:R-:W-:Y:S01]  /*1060*/  SHF.R.S32.HI R31, RZ, 0x1f, R13 ;  /* 0x0000001fff1f7819 */ /* 0x000fe2000001140d */
[----:B0-----:R-:W0:Y:S01]  /*1070*/  @!P0 LDC.64 R18, c[0x0][0x230] ;  /* 0x00008c00ff128b82 */ /* 0x001e220000000a00 */
[----:B-1----:R-:W-:Y:S01]  /*1080*/  @!P0 IMAD R24, R35, R16, RZ ;  /* 0x0000001023188224 */ /* 0x002fe200078e02ff */
[----:B--2---:R-:W-:-:S02]  /*1090*/  @!P0 MOV R22, R74 ;  /* 0x0000004a00168202 */ /* 0x004fc40000000f00 */
[----:B------:R-:W-:-:S04]  /*10a0*/  ISETP.GE.AND.EX P3, PT, R31, UR19, PT, P3 ;  /* 0x000000131f007c0c */ /* 0x000fc8000bf66330 */
[----:B------:R-:W1:Y:S01]  /*10b0*/  @!P0 LDC.64 R6, c[0x0][0x228] ;  /* 0x00008a00ff068b82 */ /* 0x000e620000000a00 */
[----:B------:R-:W-:Y:S02]  /*10c0*/  @!P0 MOV R23, R77 ;  /* 0x0000004d00178202 */ /* 0x000fe40000000f00 */
[----:B------:R-:W-:Y:S01]  /*10d0*/  ISETP.GT.U32.OR P3, PT, R58, 0x29f, P3 ;  /* 0x0000029f3a00780c */ /* 0x000fe20001f64470 */
[C---:B------:R-:W-:Y:S01]  /*10e0*/  @!P0 IMAD R17, R25.reuse, R17, R24 ;  /* 0x0000001119118224 */ /* 0x040fe200078e0218 */
[C---:B------:R-:W-:Y:S01]  /*10f0*/  @!P4 IADD3.X R5, R20.reuse, R5, RZ, P6, !PT ;  /* 0x000000051405c210 */ /* 0x040fe200037fe4ff */
[----:B------:R-:W-:Y:S01]  /*1100*/  @!P0 IMAD.WIDE.U32 R22, R25, R16, R22 ;  /* 0x0000001019168225 */ /* 0x000fe200078e0016 */
[----:B------:R-:W-:Y:S01]  /*1110*/  @!P4 IADD3.X R15, R20, R15, RZ, P5, !PT ;  /* 0x0000000f140fc210 */ /* 0x000fe20002ffe4ff */
[----:B------:R-:W2:Y:S01]  /*1120*/  @!P2 LDC.64 R24, c[0x0][0x230] ;  /* 0x00008c00ff18ab82 */ /* 0x000ea20000000a00 */
[----:B------:R-:W-:Y:S01]  /*1130*/  IADD3 R11, R57, 0xe0, RZ ;  /* 0x000000e0390b7810 */ /* 0x000fe20007ffe0ff */
[----:B------:R3:W5:Y:S01]  /*1140*/  @!P4 LDG.E R40, desc[UR12][R4.64] ;  /* 0x0000000c0428c981 */ /* 0x000762000c1e1900 */
[----:B------:R-:W-:-:S03]  /*1150*/  @!P0 IADD3 R17, R23, R17, RZ ;  /* 0x0000001117118210 */ /* 0x000fc60007ffe0ff */
[----:B------:R4:W5:Y:S01]  /*1160*/  @!P4 LDG.E R39, desc[UR12][R14.64] ;  /* 0x0000000c0e27c981 */ /* 0x000962000c1e1900 */
[----:B------:R-:W-:Y:S01]  /*1170*/  ISETP.GE.U32.AND P4, PT, R11, UR18, PT ;  /* 0x000000120b007c0c */ /* 0x000fe2000bf86070 */
[----:B------:R-:W2:Y:S01]  /*1180*/  @!P2 LDC.64 R34, c[0x0][0x228] ;  /* 0x00008a00ff22ab82 */ /* 0x000ea20000000a00 */
[C---:B------:R-:W-:Y:S02]  /*1190*/  @!P0 SHF.L.U32 R23, R22.reuse, 0x1, RZ ;  /* 0x0000000116178819 */ /* 0x040fe400000006ff */
[----:B---3--:R-:W-:Y:S01]  /*11a0*/  SHF.R.S32.HI R5, RZ, 0x1f, R11 ;  /* 0x0000001fff057819 */ /* 0x008fe2000001140b */
[----:B------:R-:W-:Y:S01]  /*11b0*/  @!P2 IMAD R20, R27, R8, RZ ;  /* 0x000000081b14a224 */ /* 0x000fe200078e02ff */
[----:B------:R-:W-:-:S03]  /*11c0*/  @!P0 SHF.L.U64.HI R22, R22, 0x1, R17 ;  /* 0x0000000116168819 */ /* 0x000fc60000010211 */
[----:B------:R-:W3:Y:S01]  /*11d0*/  @!P3 LDC.64 R16, c[0x0][0x288] ;  /* 0x0000a200ff10bb82 */ /* 0x000ee20000000a00 */
[----:B------:R-:W-:Y:S02]  /*11e0*/  ISETP.GE.AND.EX P4, PT, R5, UR19, PT, P4 ;  /* 0x0000001305007c0c */ /* 0x000fe4000bf86340 */
[----:B----4-:R-:W-:Y:S02]  /*11f0*/  @!P2 MOV R14, R74 ;  /* 0x0000004a000ea202 */ /* 0x010fe40000000f00 */
[----:B------:R-:W-:Y:S02]  /*1200*/  @!P2 MOV R15, R77 ;  /* 0x0000004d000fa202 */ /* 0x000fe40000000f00 */
[C---:B0-----:R-:W-:Y:S02]  /*1210*/  @!P0 IADD3 R18, P6, R23.reuse, R18, RZ ;  /* 0x0000001217128210 */ /* 0x041fe40007fde0ff */
[----:B-1----:R-:W-:Y:S01]  /*1220*/  @!P0 IADD3 R6, P5, R23, R6, RZ ;  /* 0x0000000617068210 */ /* 0x002fe20007fbe0ff */
[C---:B------:R-:W-:Y:S01]  /*1230*/  @!P2 IMAD R23, R21.reuse, R9, R20 ;  /* 0x000000091517a224 */ /* 0x040fe200078e0214 */
[----:B------:R-:W-:Y:S01]  /*1240*/  ISETP.GT.U32.OR P4, PT, R58, 0x29f, P4 ;  /* 0x0000029f3a00780c */ /* 0x000fe20002784470 */
[----:B------:R-:W-:Y:S01]  /*1250*/  @!P2 IMAD.WIDE.U32 R8, R21, R8, R14 ;  /* 0x000000081508a225 */ /* 0x000fe200078e000e */
[C---:B------:R-:W-:Y:S01]  /*1260*/  @!P0 IADD3.X R19, R22.reuse, R19, RZ, P6, !PT ;  /* 0x0000001316138210 */ /* 0x040fe200037fe4ff */
[----:B------:R-:W0:Y:S01]  /*1270*/  @!P3 LDC.64 R14, c[0x0][0x230] ;  /* 0x00008c00ff0ebb82 */ /* 0x000e220000000a00 */
[----:B------:R-:W-:-:S02]  /*1280*/  @!P0 IADD3.X R7, R22, R7, RZ, P5, !PT ;  /* 0x0000000716078210 */ /* 0x000fc40002ffe4ff */
[----:B------:R-:W-:Y:S01]  /*1290*/  @!P2 IADD3 R9, R9, R23, RZ ;  /* 0x000000170909a210 */ /* 0x000fe20007ffe0ff */
[----:B------:R-:W5:Y:S01]  /*12a0*/  @!P0 LDG.E R51, desc[UR12][R18.64] ;  /* 0x0000000c12338981 */ /* 0x000f62000c1e1900 */
[C---:B------:R-:W-:Y:S02]  /*12b0*/  @!P2 SHF.L.U32 R21, R8.reuse, 0x1, RZ ;  /* 0x000000010815a819 */ /* 0x040fe400000006ff */
[----:B------:R-:W-:Y:S01]  /*12c0*/  @!P2 SHF.L.U64.HI R4, R8, 0x1, R9 ;  /* 0x000000010804a819 */ /* 0x000fe20000010209 */
[----:B------:R1:W5:Y:S01]  /*12d0*/  @!P0 LDG.E R50, desc[UR12][R6.64] ;  /* 0x0000000c06328981 */ /* 0x000362000c1e1900 */
[----:B--2---:R-:W-:Y:S01]  /*12e0*/  @!P2 IADD3 R24, P0, R21, R24, RZ ;  /* 0x000000181518a210 */ /* 0x004fe20007f1e0ff */
[----:B------:R-:W2:Y:S03]  /*12f0*/  @!P4 LDC.64 R8, c[0x0][0x288] ;  /* 0x0000a200ff08cb82 */ /* 0x000ea60000000a00 */
[----:B------:R-:W-:-:S02]  /*1300*/  @!P2 IADD3.X R25, R4, R25, RZ, P0, !PT ;  /* 0x000000190419a210 */ /* 0x000fc400007fe4ff */
[----:B------:R-:W-:Y:S02]  /*1310*/  ISETP.GE.U32.AND P0, PT, R56, UR18, PT ;  /* 0x0000001238007c0c */ /* 0x000fe4000bf06070 */
[----:B-1----:R-:W-:Y:S01]  /*1320*/  SHF.R.S32.HI R7, RZ, 0x1f, R56 ;  /* 0x0000001fff077819 */ /* 0x002fe20000011438 */
[----:B---3--:R-:W-:Y:S01]  /*1330*/  @!P3 IMAD R20, R31, R16, RZ ;  /* 0x000000101f14b224 */ /* 0x008fe200078e02ff */
[----:B------:R-:W-:Y:S01]  /*1340*/  @!P3 MOV R18, R74 ;  /* 0x0000004a0012b202 */ /* 0x000fe20000000f00 */
[----:B------:R-:W1:Y:S01]  /*1350*/  @!P3 LDC.64 R22, c[0x0][0x228] ;  /* 0x00008a00ff16bb82 */ /* 0x000e620000000a00 */
[----:B------:R-:W-:Y:S01]  /*1360*/  ISETP.GE.AND.EX P0, PT, R7, UR19, PT, P0 ;  /* 0x0000001307007c0c */ /* 0x000fe2000bf06300 */
[----:B------:R1:W5:Y:S01]  /*1370*/  @!P2 LDG.E R45, desc[UR12][R24.64] ;  /* 0x0000000c182da981 */ /* 0x000362000c1e1900 */
[----:B------:R-:W-:Y:S02]  /*1380*/  @!P3 MOV R19, R77 ;  /* 0x0000004d0013b202 */ /* 0x000fe40000000f00 */
[----:B------:R-:W-:Y:S01]  /*1390*/  @!P2 IADD3 R34, P5, R21, R34, RZ ;  /* 0x000000221522a210 */ /* 0x000fe20007fbe0ff */
[C---:B------:R-:W-:Y:S01]  /*13a0*/  @!P3 IMAD R21, R13.reuse, R17, R20 ;  /* 0x000000110d15b224 */ /* 0x040fe200078e0214 */
[----:B------:R-:W-:Y:S01]  /*13b0*/  ISETP.GT.U32.OR P0, PT, R58, 0x29f, P0 ;  /* 0x0000029f3a00780c */ /* 0x000fe20000704470 */
[----:B------:R-:W-:-:S02]  /*13c0*/  @!P3 IMAD.WIDE.U32 R16, R13, R16, R18 ;  /* 0x000000100d10b225 */ /* 0x000fc400078e0012 */
[----:B------:R-:W3:Y:S03]  /*13d0*/  @!P4 LDC.64 R18, c[0x0][0x228] ;  /* 0x00008a00ff12cb82 */ /* 0x000ee60000000a00 */
[----:B------:R-:W-:Y:S02]  /*13e0*/  @!P3 IADD3 R17, R17, R21, RZ ;  /* 0x000000151111b210 */ /* 0x000fe40007ffe0ff */
[----:B------:R-:W-:Y:S02]  /*13f0*/  @!P3 SHF.L.U32 R13, R16, 0x1, RZ ;  /* 0x00000001100db819 */ /* 0x000fe400000006ff */
[----:B------:R-:W-:Y:S01]  /*1400*/  @!P2 IADD3.X R35, R4, R35, RZ, P5, !PT ;  /* 0x000000230423a210 */ /* 0x000fe20002ffe4ff */
[----:B------:R-:W4:Y:S01]  /*1410*/  @!P4 LDC.64 R20, c[0x0][0x230] ;  /* 0x00008c00ff14cb82 */ /* 0x000f220000000a00 */
[----:B------:R-:W-:Y:S01]  /*1420*/  @!P3 SHF.L.U64.HI R4, R16, 0x1, R17 ;  /* 0x000000011004b819 */ /* 0x000fe20000010211 */
[----:B--2---:R-:W-:Y:S01]  /*1430*/  @!P4 IMAD R6, R5, R8, RZ ;  /* 0x000000080506c224 */ /* 0x004fe200078e02ff */
[----:B0-----:R-:W-:Y:S01]  /*1440*/  @!P3 IADD3 R32, P5, R13, R14, RZ ;  /* 0x0000000e0d20b210 */ /* 0x001fe20007fbe0ff */
[----:B------:R-:W5:Y:S01]  /*1450*/  @!P2 LDG.E R42, desc[UR12][R34.64] ;  /* 0x0000000c222aa981 */ /* 0x000f62000c1e1900 */
[----:B------:R-:W-:-:S02]  /*1460*/  @!P4 MOV R26, R74 ;  /* 0x0000004a001ac202 */ /* 0x000fc40000000f00 */
[----:B------:R-:W-:Y:S01]  /*1470*/  @!P4 MOV R27, R77 ;  /* 0x0000004d001bc202 */ /* 0x000fe20000000f00 */
[----:B------:R-:W0:Y:S01]  /*1480*/  @!P0 LDC.64 R16, c[0x0][0x288] ;  /* 0x0000a200ff108b82 */ /* 0x000e220000000a00 */
[----:B------:R-:W-:Y:S01]  /*1490*/  @!P3 IADD3.X R33, R4, R15, RZ, P5, !PT ;  /* 0x0000000f0421b210 */ /* 0x000fe20002ffe4ff */
[C---:B------:R-:W-:Y:S02]  /*14a0*/  @!P4 IMAD R15, R11.reuse, R9, R6 ;  /* 0x000000090b0fc224 */ /* 0x040fe400078e0206 */
[----:B------:R-:W-:Y:S01]  /*14b0*/  @!P4 IMAD.WIDE.U32 R26, R11, R8, R26 ;  /* 0x000000080b1ac225 */ /* 0x000fe200078e001a */
[----:B-1----:R-:W-:Y:S02]  /*14c0*/  @!P3 IADD3 R24, P5, R13, R22, RZ ;  /* 0x000000160d18b210 */ /* 0x002fe40007fbe0ff */
[----:B------:R-:W-:Y:S02]  /*14d0*/  SHF.R.S32.HI R9, RZ, 0x1f, R55 ;  /* 0x0000001fff097819 */ /* 0x000fe40000011437 */
[----:B------:R-:W-:-:S02]  /*14e0*/  ISETP.GE.U32.AND P2, PT, R55, UR18, PT ;  /* 0x0000001237007c0c */ /* 0x000fc4000bf46070 */
[----:B------:R-:W-:Y:S02]  /*14f0*/  @!P4 IADD3 R13, R27, R15, RZ ;  /* 0x0000000f1b0dc210 */ /* 0x000fe40007ffe0ff */
[C---:B------:R-:W-:Y:S01]  /*1500*/  @!P4 SHF.L.U32 R11, R26.reuse, 0x1, RZ ;  /* 0x000000011a0bc819 */ /* 0x040fe200000006ff */
[----:B------:R-:W-:Y:S01]  /*1510*/  HFMA2.MMA R8, -RZ, RZ, 0, 0 ;  /* 0x00000000ff087435 */ /* 0x000fe200000001ff */
[----:B------:R-:W-:Y:S02]  /*1520*/  ISETP.GE.AND.EX P2, PT, R9, UR19, PT, P2 ;  /* 0x0000001309007c0c */ /* 0x000fe4000bf46320 */
[----:B------:R-:W-:Y:S02]  /*1530*/  @!P4 SHF.L.U64.HI R26, R26, 0x1, R13 ;  /* 0x000000011a1ac819 */ /* 0x000fe4000001020d */
[----:B---3--:R-:W-:Y:S02]  /*1540*/  @!P4 IADD3 R18, P6, R11, R18, RZ ;  /* 0x000000120b12c210 */ /* 0x008fe40007fde0ff */
[----:B------:R-:W-:-:S02]  /*1550*/  ISETP.GT.U32.OR P2, PT, R58, 0x29f, P2 ;  /* 0x0000029f3a00780c */ /* 0x000fc40001744470 */
[----:B------:R-:W-:Y:S02]  /*1560*/  @!P4 IADD3.X R19, R26, R19, RZ, P6, !PT ;  /* 0x000000131a13c210 */ /* 0x000fe400037fe4ff */
[----:B------:R-:W-:Y:S02]  /*1570*/  @!P3 IADD3.X R25, R4, R23, RZ, P5, !PT ;  /* 0x000000170419b210 */ /* 0x000fe40002ffe4ff */
[----:B----4-:R-:W-:Y:S01]  /*1580*/  @!P4 IADD3 R20, P5, R11, R20, RZ ;  /* 0x000000140b14c210 */ /* 0x010fe20007fbe0ff */
[----:B------:R1:W5:Y:S01]  /*1590*/  @!P4 LDG.E R8, desc[UR12][R18.64] ;  /* 0x0000000c1208c981 */ /* 0x000362000c1e1900 */
[----:B0-----:R-:W-:Y:S01]  /*15a0*/  @!P0 IMAD R11, R7, R16, RZ ;  /* 0x00000010070b8224 */ /* 0x001fe200078e02ff */
[----:B------:R-:W0:Y:S01]  /*15b0*/  @!P0 LDC.64 R22, c[0x0][0x230] ;  /* 0x00008c00ff168b82 */ /* 0x000e220000000a00 */
[----:B------:R-:W-:Y:S02]  /*15c0*/  @!P4 IADD3.X R21, R26, R21, RZ, P5, !PT ;  /* 0x000000151a15c210 */ /* 0x000fe40002ffe4ff */
[----:B------:R-:W-:Y:S01]  /*15d0*/  @!P0 IMAD R15, R56, R17, R11 ;  /* 0x00000011380f8224 */ /* 0x000fe200078e020b */
[----:B-1----:R-:W-:Y:S01]  /*15e0*/  @!P0 MOV R18, R74 ;  /* 0x0000004a00128202 */ /* 0x002fe20000000f00 */
[----:B------:R-:W-:Y:S01]  /*15f0*/  HFMA2.MMA R4, -RZ, RZ, 0, 0 ;  /* 0x00000000ff047435 */ /* 0x000fe200000001ff */
[----:B------:R-:W-:-:S02]  /*1600*/  @!P0 MOV R19, R77 ;  /* 0x0000004d00138202 */ /* 0x000fc40000000f00 */
[----:B------:R-:W1:Y:S01]  /*1610*/  @!P2 LDC.64 R26, c[0x0][0x288] ;  /* 0x0000a200ff1aab82 */ /* 0x000e620000000a00 */
[----:B------:R-:W-:Y:S01]  /*1620*/  @!P0 IMAD.WIDE.U32 R16, R56, R16, R18 ;  /* 0x0000001038108225 */ /* 0x000fe200078e0012 */
[----:B------:R-:W-:Y:S01]  /*1630*/  UIMAD.WIDE UR10, UR5, 0x8, UR10 ;  /* 0x00000008050a78a5 */ /* 0x000fe2000f8e020a */
[----:B------:R-:W-:-:S04]  /*1640*/  HFMA2.MMA R14, -RZ, RZ, 0, 0 ;  /* 0x00000000ff0e7435 */ /* 0x000fc800000001ff */
[----:B------:R2:W5:Y:S01]  /*1650*/  @!P3 LDG.E R4, desc[UR12][R24.64] ;  /* 0x0000000c1804b981 */ /* 0x000562000c1e1900 */
[----:B------:R-:W-:Y:S01]  /*1660*/  @!P0 IADD3 R17, R17, R15, RZ ;  /* 0x0000000f11118210 */ /* 0x000fe20007ffe0ff */
[----:B------:R-:W3:Y:S01]  /*1670*/  @!P2 LDC.64 R18, c[0x0][0x230] ;  /* 0x00008c00ff12ab82 */ /* 0x000ee20000000a00 */
[C---:B------:R-:W-:Y:S02]  /*1680*/  @!P0 SHF.L.U32 R67, R16.reuse, 0x1, RZ ;  /* 0x0000000110438819 */ /* 0x040fe400000006ff */
[----:B------:R-:W-:Y:S02]  /*1690*/  @!P0 SHF.L.U64.HI R34, R16, 0x1, R17 ;  /* 0x0000000110228819 */ /* 0x000fe40000010211 */
[----:B------:R-:W-:Y:S01]  /*16a0*/  MOV R16, UR10 ;  /* 0x0000000a00107c02 */ /* 0x000fe20008000f00 */
[----:B------:R4:W5:Y:S01]  /*16b0*/  @!P3 LDG.E R14, desc[UR12][R32.64] ;  /* 0x0000000c200eb981 */ /* 0x000962000c1e1900 */
[----:B------:R-:W-:Y:S01]  /*16c0*/  MOV R17, UR11 ;  /* 0x0000000b00117c02 */ /* 0x000fe20008000f00 */
[----:B--2---:R-:W2:Y:S01]  /*16d0*/  @!P0 LDC.64 R24, c[0x0][0x228] ;  /* 0x00008a00ff188b82 */ /* 0x004ea20000000a00 */
[----:B------:R-:W-:-:S02]  /*16e0*/  SHF.R.S32.HI R11, RZ, 0x1f, R54 ;  /* 0x0000001fff0b7819 */ /* 0x000fc40000011436 */
[----:B------:R-:W-:Y:S02]  /*16f0*/  ISETP.GE.U32.AND P5, PT, R54, UR18, PT ;  /* 0x0000001236007c0c */ /* 0x000fe4000bfa6070 */
[----:B------:R-:W3:Y:S01]  /*1700*/  LDG.E.64 R16, desc[UR12][R16.64] ;  /* 0x0000000c10107981 */ /* 0x000ee2000c1e1b00 */
[----:B------:R-:W-:Y:S02]  /*1710*/  MOV R6, RZ ;  /* 0x000000ff00067202 */ /* 0x000fe40000000f00 */
[----:B------:R-:W-:Y:S02]  /*1720*/  SHF.R.S32.HI R13, RZ, 0x1f, R53 ;  /* 0x0000001fff0d7819 */ /* 0x000fe40000011435 */
[----:B------:R-:W-:Y:S02]  /*1730*/  ISETP.GE.U32.AND P3, PT, R53, UR18, PT ;  /* 0x0000001235007c0c */ /* 0x000fe4000bf66070 */
[----:B------:R-:W-:Y:S01]  /*1740*/  ISETP.GE.AND.EX P5, PT, R11, UR19, PT, P5 ;  /* 0x000000130b007c0c */ /* 0x000fe2000bfa6350 */
[----:B------:R1:W5:Y:S01]  /*1750*/  @!P4 LDG.E R6, desc[UR12][R20.64] ;  /* 0x0000000c1406c981 */ /* 0x000362000c1e1900 */
[----:B----4-:R-:W-:-:S02]  /*1760*/  IADD3 R32, R57, 0xf0, RZ ;  /* 0x000000f039207810 */ /* 0x010fc40007ffe0ff */
[----:B------:R-:W-:Y:S02]  /*1770*/  ISETP.GE.AND.EX P3, PT, R13, UR19, PT, P3 ;  /* 0x000000130d007c0c */ /* 0x000fe4000bf66330 */
[----:B------:R-:W-:Y:S02]  /*1780*/  ISETP.GT.U32.OR P5, PT, R58, 0x29f, P5 ;  /* 0x0000029f3a00780c */ /* 0x000fe40002fa4470 */
[----:B0-----:R-:W-:Y:S01]  /*1790*/  @!P0 IADD3 R36, P6, R67, R22, RZ ;  /* 0x0000001643248210 */ /* 0x001fe20007fde0ff */
[----:B-1----:R-:W-:Y:S01]  /*17a0*/  @!P2 IMAD R22, R9, R26, RZ ;  /* 0x0000001a0916a224 */ /* 0x002fe200078e02ff */
[----:B------:R-:W-:Y:S01]  /*17b0*/  ISETP.GE.U32.AND P4, PT, R32, UR18, PT ;  /* 0x0000001220007c0c */ /* 0x000fe2000bf86070 */
[----:B------:R-:W0:Y:S01]  /*17c0*/  @!P2 LDC.64 R20, c[0x0][0x228] ;  /* 0x00008a00ff14ab82 */ /* 0x000e220000000a00 */
[----:B------:R-:W-:Y:S01]  /*17d0*/  SHF.R.S32.HI R15, RZ, 0x1f, R32 ;  /* 0x0000001fff0f7819 */ /* 0x000fe20000011420 */
[----:B------:R-:W-:Y:S01]  /*17e0*/  @!P2 IMAD R31, R55, R27, R22 ;  /* 0x0000001b371fa224 */ /* 0x000fe200078e0216 */
[----:B------:R-:W-:-:S02]  /*17f0*/  ISETP.GT.U32.OR P3, PT, R58, 0x29f, P3 ;  /* 0x0000029f3a00780c */ /* 0x000fc40001f64470 */
[----:B------:R-:W-:Y:S02]  /*1800*/  ISETP.GE.AND.EX P4, PT, R15, UR19, PT, P4 ;  /* 0x000000130f007c0c */ /* 0x000fe4000bf86340 */
[----:B------:R-:W-:Y:S02]  /*1810*/  @!P0 IADD3.X R37, R34, R23, RZ, P6, !PT ;  /* 0x0000001722258210 */ /* 0x000fe400037fe4ff */
[----:B------:R-:W-:Y:S02]  /*1820*/  @!P2 MOV R22, R74 ;  /* 0x0000004a0016a202 */ /* 0x000fe40000000f00 */
[----:B------:R-:W-:Y:S02]  /*1830*/  @!P2 MOV R23, R77 ;  /* 0x0000004d0017a202 */ /* 0x000fe40000000f00 */
[----:B------:R-:W-:Y:S02]  /*1840*/  ISETP.GT.U32.OR P4, PT, R58, 0x29f, P4 ;  /* 0x0000029f3a00780c */ /* 0x000fe40002784470 */
[----:B--2---:R-:W-:Y:S01]  /*1850*/  @!P0 IADD3 R66, P6, R67, R24, RZ ;  /* 0x0000001843428210 */ /* 0x004fe20007fde0ff */
[----:B------:R-:W-:-:S02]  /*1860*/  @!P2 IMAD.WIDE.U32 R26, R55, R26, R22 ;  /* 0x0000001a371aa225 */ /* 0x000fc400078e0016 */
[----:B------:R-:W1:Y:S01]  /*1870*/  @!P5 LDC.64 R22, c[0x0][0x288] ;  /* 0x0000a200ff16db82 */ /* 0x000e620000000a00 */
[----:B------:R-:W-:Y:S02]  /*1880*/  @!P0 IADD3.X R67, R34, R25, RZ, P6, !PT ;  /* 0x0000001922438210 */ /* 0x000fe400037fe4ff */
[----:B------:R-:W-:-:S05]  /*1890*/  @!P2 IADD3 R27, R27, R31, RZ ;  /* 0x0000001f1b1ba210 */ /* 0x000fca0007ffe0ff */
[----:B------:R-:W2:Y:S01]  /*18a0*/  @!P3 LDC.64 R24, c[0x0][0x288] ;  /* 0x0000a200ff18bb82 */ /* 0x000ea20000000a00 */
[C---:B------:R-:W-:Y:S02]  /*18b0*/  @!P2 SHF.L.U32 R31, R26.reuse, 0x1, RZ ;  /* 0x000000011a1fa819 */ /* 0x040fe400000006ff */
[----:B------:R-:W-:-:S05]  /*18c0*/  @!P2 SHF.L.U64.HI R64, R26, 0x1, R27 ;  /* 0x000000011a40a819 */ /* 0x000fca000001021b */
[----:B------:R-:W4:Y:S01]  /*18d0*/  @!P4 LDC.64 R26, c[0x0][0x288] ;  /* 0x0000a200ff1acb82 */ /* 0x000f220000000a00 */
[----:B------:R-:W-:Y:S02]  /*18e0*/  CS2R R60, SRZ ;  /* 0x00000000003c7805 */ /* 0x000fe4000001ff00 */
[----:B------:R-:W-:Y:S02]  /*18f0*/  CS2R R62, SRZ ;  /* 0x00000000003e7805 */ /* 0x000fe4000001ff00 */
[C---:B---3--:R-:W-:Y:S02]  /*1900*/  @!P2 IADD3 R34, P6, R31.reuse, R18, RZ ;  /* 0x000000121f22a210 */ /* 0x048fe40007fde0ff */
[----:B------:R0:W5:Y:S02]  /*1910*/  @!P0 LDG.E R60, desc[UR12][R36.64] ;  /* 0x0000000c243c8981 */ /* 0x000164000c1e1900 */
[----:B------:R-:W-:Y:S02]  /*1920*/  @!P2 IADD3.X R35, R64, R19, RZ, P6, !PT ;  /* 0x000000134023a210 */ /* 0x000fe400037fe4ff */
[----:B------:R-:W3:Y:S01]  /*1930*/  @!P5 LDC.64 R18, c[0x0][0x230] ;  /* 0x00008c00ff12db82 */ /* 0x000ee20000000a00 */
[----:B------:R-:W5:Y:S04]  /*1940*/  @!P0 LDG.E R61, desc[UR12][R66.64] ;  /* 0x0000000c423d8981 */ /* 0x000f68000c1e1900 */
[----:B------:R1:W5:Y:S01]  /*1950*/  @P1 LDG.E R62, desc[UR12][R28.64] ;  /* 0x0000000c1c3e1981 */ /* 0x000362000c1e1900 */
[----:B0-----:R-:W-:Y:S01]  /*1960*/  @!P2 IADD3 R36, P0, R31, R20, RZ ;  /* 0x000000141f24a210 */ /* 0x001fe20007f1e0ff */
[----:B-1----:R-:W-:-:S02]  /*1970*/  @!P5 IMAD R31, R11, R22, RZ ;  /* 0x000000160b1fd224 */ /* 0x002fc400078e02ff */
[----:B------:R0:W5:Y:S01]  /*1980*/  @!P2 LDG.E R63, desc[UR12][R34.64] ;  /* 0x0000000c223fa981 */ /* 0x000162000c1e1900 */
[----:B------:R-:W-:Y:S02]  /*1990*/  @!P2 IADD3.X R37, R64, R21, RZ, P0, !PT ;  /* 0x000000154025a210 */ /* 0x000fe400007fe4ff */
[-C--:B------:R-:W-:Y:S02]  /*19a0*/  @!P5 MOV R28, R74.reuse ;  /* 0x0000004a001cd202 */ /* 0x080fe40000000f00 */
[----:B------:R-:W-:Y:S01]  /*19b0*/  @!P5 MOV R29, R77 ;  /* 0x0000004d001dd202 */ /* 0x000fe20000000f00 */
[----:B------:R-:W-:Y:S01]  /*19c0*/  HFMA2.MMA R64, -RZ, RZ, 0, 0 ;  /* 0x00000000ff407435 */ /* 0x000fe200000001ff */
[----:B------:R-:W1:Y:S01]  /*19d0*/  @!P5 LDC.64 R20, c[0x0][0x228] ;  /* 0x00008a00ff14db82 */ /* 0x000e620000000a00 */
[----:B0-----:R-:W-:Y:S01]  /*19e0*/  @!P3 MOV R34, R74 ;  /* 0x0000004a0022b202 */ /* 0x001fe20000000f00 */
[----:B------:R-:W-:Y:S01]  /*19f0*/  @!P5 IMAD R33, R54, R23, R31 ;  /* 0x000000173621d224 */ /* 0x000fe200078e021f */
[----:B------:R-:W-:Y:S01]  /*1a00*/  @!P3 MOV R35, R77 ;  /* 0x0000004d0023b202 */ /* 0x000fe20000000f00 */
[----:B--2---:R-:W-:-:S02]  /*1a10*/  @!P3 IMAD R66, R13, R24, RZ ;  /* 0x000000180d42b224 */ /* 0x004fc400078e02ff */
[----:B------:R-:W-:Y:S02]  /*1a20*/  @!P5 IMAD.WIDE.U32 R28, R54, R22, R28 ;  /* 0x00000016361cd225 */ /* 0x000fe400078e001c */
[----:B------:R-:W0:Y:S01]  /*1a30*/  @!P3 LDC.64 R22, c[0x0][0x230] ;  /* 0x00008c00ff16bb82 */ /* 0x000e220000000a00 */
[----:B------:R2:W5:Y:S01]  /*1a40*/  @!P2 LDG.E R64, desc[UR12][R36.64] ;  /* 0x0000000c2440a981 */ /* 0x000562000c1e1900 */
[C---:B------:R-:W-:Y:S01]  /*1a50*/  @!P3 IMAD R65, R53.reuse, R25, R66 ;  /* 0x000000193541b224 */ /* 0x040fe200078e0242 */
[----:B------:R-:W-:Y:S01]  /*1a60*/  @!P4 MOV R25, R77 ;  /* 0x0000004d0019c202 */ /* 0x000fe20000000f00 */
[----:B------:R-:W-:Y:S01]  /*1a70*/  @!P3 IMAD.WIDE.U32 R34, R53, R24, R34 ;  /* 0x000000183522b225 */ /* 0x000fe200078e0022 */
[----:B------:R-:W-:Y:S02]  /*1a80*/  @!P4 MOV R24, R74 ;  /* 0x0000004a0018c202 */ /* 0x000fe40000000f00 */
[----:B------:R-:W-:Y:S01]  /*1a90*/  @!P5 IADD3 R29, R29, R33, RZ ;  /* 0x000000211d1dd210 */ /* 0x000fe20007ffe0ff */
[----:B----4-:R-:W-:-:S03]  /*1aa0*/  @!P4 IMAD R31, R15, R26, RZ ;  /* 0x0000001a0f1fc224 */ /* 0x010fc600078e02ff */
[----:B------:R-:W-:Y:S01]  /*1ab0*/  @!P5 SHF.L.U64.HI R66, R28, 0x1, R29 ;  /* 0x000000011c42d819 */ /* 0x000fe2000001021d */
[----:B------:R-:W-:Y:S01]  /*1ac0*/  @!P4 IMAD R31, R32, R27, R31 ;  /* 0x0000001b201fc224 */ /* 0x000fe200078e021f */
[----:B--2---:R-:W-:Y:S01]  /*1ad0*/  @!P5 SHF.L.U32 R37, R28, 0x1, RZ ;  /* 0x000000011c25d819 */ /* 0x004fe200000006ff */
[----:B------:R-:W-:Y:S01]  /*1ae0*/  @!P4 IMAD.WIDE.U32 R32, R32, R26, R24 ;  /* 0x0000001a2020c225 */ /* 0x000fe200078e0018 */
[----:B------:R-:W2:Y:S08]  /*1af0*/  @!P4 LDC.64 R28, c[0x0][0x228] ;  /* 0x00008a00ff1ccb82 */ /* 0x000eb00000000a00 */
[----:B------:R-:W4:Y:S08]  /*1b00*/  @!P3 LDC.64 R24, c[0x0][0x228] ;  /* 0x00008a00ff18bb82 */ /* 0x000f300000000a00 */
[----:B------:R-:W2:Y:S01]  /*1b10*/  @!P4 LDC.64 R26, c[0x0][0x230] ;  /* 0x00008c00ff1acb82 */ /* 0x000ea20000000a00 */
[----:B------:R-:W-:-:S02]  /*1b20*/  @!P3 IADD3 R65, R35, R65, RZ ;  /* 0x000000412341b210 */ /* 0x000fc40007ffe0ff */
[C---:B---3--:R-:W-:Y:S02]  /*1b30*/  @!P5 IADD3 R18, P0, R37.reuse, R18, RZ ;  /* 0x000000122512d210 */ /* 0x048fe40007f1e0ff */
[----:B-1----:R-:W-:Y:S02]  /*1b40*/  @!P5 IADD3 R20, P2, R37, R20, RZ ;  /* 0x000000142514d210 */ /* 0x002fe40007f5e0ff */
[C---:B------:R-:W-:Y:S01]  /*1b50*/  @!P3 SHF.L.U64.HI R36, R34.reuse, 0x1, R65 ;  /* 0x000000012224b819 */ /* 0x040fe20000010241 */
[----:B------:R-:W-:Y:S01]  /*1b60*/  HFMA2.MMA R65, -RZ, RZ, 0, 0 ;  /* 0x00000000ff417435 */ /* 0x000fe200000001ff */
[----:B------:R-:W-:Y:S02]  /*1b70*/  @!P3 SHF.L.U32 R35, R34, 0x1, RZ ;  /* 0x000000012223b819 */ /* 0x000fe400000006ff */
[C---:B------:R-:W-:Y:S02]  /*1b80*/  @!P5 IADD3.X R19, R66.reuse, R19, RZ, P0, !PT ;  /* 0x000000134213d210 */ /* 0x040fe400007fe4ff */
[----:B------:R-:W-:-:S02]  /*1b90*/  @!P5 IADD3.X R21, R66, R21, RZ, P2, !PT ;  /* 0x000000154215d210 */ /* 0x000fc400017fe4ff */
[----:B------:R-:W-:Y:S02]  /*1ba0*/  CS2R R66, SRZ ;  /* 0x0000000000427805 */ /* 0x000fe4000001ff00 */
[----:B0-----:R-:W-:Y:S02]  /*1bb0*/  @!P3 IADD3 R22, P0, R35, R22, RZ ;  /* 0x000000162316b210 */ /* 0x001fe40007f1e0ff */
[----:B------:R-:W-:Y:S01]  /*1bc0*/  @!P4 IADD3 R33, R33, R31, RZ ;  /* 0x0000001f2121c210 */ /* 0x000fe20007ffe0ff */
[----:B------:R0:W5:Y:S01]  /*1bd0*/  @!P5 LDG.E R65, desc[UR12][R18.64] ;  /* 0x0000000c1241d981 */ /* 0x000162000c1e1900 */
[----:B------:R-:W-:Y:S02]  /*1be0*/  @!P4 SHF.L.U32 R31, R32, 0x1, RZ ;  /* 0x00000001201fc819 */ /* 0x000fe400000006ff */
[----:B------:R-:W-:Y:S01]  /*1bf0*/  @!P3 IADD3.X R23, R36, R23, RZ, P0, !PT ;  /* 0x000000172417b210 */ /* 0x000fe200007fe4ff */
[----:B------:R1:W5:Y:S01]  /*1c00*/  @!P5 LDG.E R66, desc[UR12][R20.64] ;  /* 0x0000000c1442d981 */ /* 0x000362000c1e1900 */
[----:B----4-:R-:W-:-:S02]  /*1c10*/  @!P3 IADD3 R24, P0, R35, R24, RZ ;  /* 0x000000182318b210 */ /* 0x010fc40007f1e0ff */
[----:B------:R-:W-:Y:S02]  /*1c20*/  @!P4 SHF.L.U64.HI R32, R32, 0x1, R33 ;  /* 0x000000012020c819 */ /* 0x000fe40000010221 */
[----:B------:R-:W-:Y:S02]  /*1c30*/  CS2R R68, SRZ ;  /* 0x0000000000447805 */ /* 0x000fe4000001ff00 */
[C---:B--2---:R-:W-:Y:S01]  /*1c40*/  @!P4 IADD3 R26, P2, R31.reuse, R26, RZ ;  /* 0x0000001a1f1ac210 */ /* 0x044fe20007f5e0ff */
[----:B------:R2:W5:Y:S01]  /*1c50*/  @!P3 LDG.E R67, desc[UR12][R22.64] ;  /* 0x0000000c1643b981 */ /* 0x000562000c1e1900 */
[----:B------:R-:W-:Y:S02]  /*1c60*/  @!P4 IADD3 R28, P5, R31, R28, RZ ;  /* 0x0000001c1f1cc210 */ /* 0x000fe40007fbe0ff */
[----:B------:R-:W-:Y:S02]  /*1c70*/  MOV R70, RZ ;  /* 0x000000ff00467202 */ /* 0x000fe40000000f00 */
[----:B------:R-:W-:-:S02]  /*1c80*/  @!P3 IADD3.X R25, R36, R25, RZ, P0, !PT ;  /* 0x000000192419b210 */ /* 0x000fc400007fe4ff */
[C---:B------:R-:W-:Y:S02]  /*1c90*/  @!P4 IADD3.X R27, R32.reuse, R27, RZ, P2, !PT ;  /* 0x0000001b201bc210 */ /* 0x040fe400017fe4ff */
[----:B------:R-:W-:Y:S01]  /*1ca0*/  @!P4 IADD3.X R29, R32, R29, RZ, P5, !PT ;  /* 0x0000001d201dc210 */ /* 0x000fe20002ffe4ff */
[----:B------:R2:W5:Y:S04]  /*1cb0*/  @!P3 LDG.E R68, desc[UR12][R24.64] ;  /* 0x0000000c1844b981 */ /* 0x000568000c1e1900 */
[----:B------:R2:W5:Y:S04]  /*1cc0*/  @!P4 LDG.E R70, desc[UR12][R26.64] ;  /* 0x0000000c1a46c981 */ /* 0x000568000c1e1900 */
[----:B------:R2:W5:Y:S01]  /*1cd0*/  @!P4 LDG.E R69, desc[UR12][R28.64] ;  /* 0x0000000c1c45c981 */ /* 0x000562000c1e1900 */
[----:B------:R-:W-:Y:S01]  /*1ce0*/  UMOV UR17, 0x3f800000 ;  /* 0x3f80000000117882 */ /* 0x000fe20000000000 */
[----:B------:R-:W-:Y:S01]  /*1cf0*/  BSSY B0, `(.L_x_1134) ;  /* 0x000001a000007945 */ /* 0x000fe20003800000 */
[----:B0-----:R-:W-:-:S02]  /*1d00*/  CS2R R18, SRZ ;  /* 0x0000000000127805 */ /* 0x001fc4000001ff00 */
[----:B------:R-:W-:-:S13]  /*1d10*/  R2UR UR14, R16 ;  /* 0x00000000100e72ca */ /* 0x000fda00000e0000 */
[----:B------:R-:W-:-:S05]  /*1d20*/  MOV R16, UR14 ;  /* 0x0000000e00107c02 */ /* 0x000fca0008000f00 */
[----:B------:R-:W-:-:S05]  /*1d30*/  FFMA.FTZ R17, -R16, UR14, R17 ;  /* 0x0000000e10117c23 */ /* 0x000fca0008010111 */
[----:B------:R-:W-:-:S13]  /*1d40*/  FSETP.GTU.FTZ.AND P0, PT, R17, RZ, PT ;  /* 0x000000ff1100720b */ /* 0x000fda0003f1c000 */
[----:B------:R-:W-:Y:S01]  /*1d50*/  VOTEU.ANY UP0, P0 ;  /* 0x00000000003f7886 */ /* 0x000fe20000000100 */
[----:B------:R-:W-:-:S04]  /*1d60*/  PLOP3.LUT P0, PT, PT, PT, UP0, 0x80, 0x0 ;  /* 0x000000000000781c */ /* 0x000fc80003f0f008 */
[----:B------:R-:W-:-:S09]  /*1d70*/  @UP0 ULDC UR10, c[0x0][0x250] ;  /* 0x00009400000a0ab9 */ /* 0x000fd20000000800 */
[----:B-1----:R-:W-:-:S06]  /*1d80*/  @P0 FADD.FTZ R20, R17, UR10 ;  /* 0x0000000a11140e21 */ /* 0x002fcc0008010000 */
[----:B------:R-:W0:Y:S01]  /*1d90*/  @P0 MUFU.RSQ R20, R20 ;  /* 0x0000001400140308 */ /* 0x000e220000001400 */
[----:B------:R-:W-:Y:S02]  /*1da0*/  CS2R R16, SRZ ;  /* 0x0000000000107805 */ /* 0x000fe4000001ff00 */
[----:B0-----:R-:W-:Y:S02]  /*1db0*/  @P0 R2UR UR10, R20 ;  /* 0x00000000140a02ca */ /* 0x001fe400000e0000 */
[----:B------:R-:W-:-:S11]  /*1dc0*/  ISETP.GT.U32.AND P0, PT, R58, 0x29f, PT ;  /* 0x0000029f3a00780c */ /* 0x000fd60003f04070 */
[----:B------:R-:W-:Y:S02]  /*1dd0*/  @UP0 UMOV UR17, UR10 ;  /* 0x0000000a00110c82 */ /* 0x000fe40008000000 */
[----:B--2---:R-:W-:Y:S05]  /*1de0*/  @P0 BRA `(.L_x_1135) ;  /* 0x0000000000280947 */ /* 0x004fea0003800000 */
        /* <DEDUP_REMOVED lines=10> */
.L_x_1135:
[----:B------:R-:W-:Y:S05]  /*1e90*/  BSYNC B0 ;  /* 0x0000000000007941 */ /* 0x000fea0003800000 */
.L_x_1134:
[----:B------:R-:W-:Y:S01]  /*1ea0*/  ISETP.NE.AND P3, PT, RZ, UR16, PT ;  /* 0x00000010ff007c0c */ /* 0x000fe2000bf65270 */
[--C-:B0----5:R-:W-:Y:S02]  /*1eb0*/  HADD2.F32 R20, -RZ, R52.reuse.H0_H0 ;  /* 0x20000034ff147230 */ /* 0x121fe40000004100 */
[----:B------:R-:W-:Y:S02]  /*1ec0*/  HADD2.F32 R21, -RZ, R52.H1_H1 ;  /* 0x30000034ff157230 */ /* 0x000fe40000004100 */
[--C-:B------:R-:W-:Y:S02]  /*1ed0*/  HADD2.F32 R28, -RZ, R60.reuse.H0_H0 ;  /* 0x2000003cff1c7230 */ /* 0x100fe40000004100 */
[----:B------:R-:W-:Y:S01]  /*1ee0*/  FADD.FTZ R20, R20, -UR14 ;  /* 0x8000000e14147e21 */ /* 0x000fe20008010000 */
[----:B------:R-:W-:Y:S02]  /*1ef0*/  HADD2.F32 R26, -RZ, R60.H1_H1 ;  /* 0x3000003cff1a7230 */ /* 0x000fe40000004100 */
[----:B------:R-:W-:Y:S01]  /*1f00*/  FADD.FTZ R22, R21, -UR14 ;  /* 0x8000000e15167e21 */ /* 0x000fe20008010000 */
[----:B------:R-:W-:-:S02]  /*1f10*/  HADD2.F32 R27, -RZ, R62.H0_H0 ;  /* 0x2000003eff1b7230 */ /* 0x000fc40000004100 */
[----:B------:R-:W-:Y:S01]  /*1f20*/  FMUL.FTZ R21, R20, UR17 ;  /* 0x0000001114157c20 */ /* 0x000fe20008410000 */
[----:B------:R-:W-:Y:S02]  /*1f30*/  HADD2.F32 R23, -RZ, R62.H1_H1 ;  /* 0x3000003eff177230 */ /* 0x000fe40000004100 */
[----:B------:R-:W-:Y:S01]  /*1f40*/  FADD.FTZ R28, R28, -UR14 ;  /* 0x8000000e1c1c7e21 */ /* 0x000fe20008010000 */
[--C-:B------:R-:W-:Y:S02]  /*1f50*/  HADD2.F32 R25, -RZ, R61.reuse.H0_H0 ;  /* 0x2000003dff197230 */ /* 0x100fe40000004100 */
[----:B------:R-:W-:Y:S01]  /*1f60*/  FADD.FTZ R26, R26, -UR14 ;  /* 0x8000000e1a1a7e21 */ /* 0x000fe20008010000 */
        /* <DEDUP_REMOVED lines=21> */
.L_x_1136:
[----:B------:R-:W-:Y:S01]  /*20c0*/  FMUL.FTZ R22, R27, R16 ;  /* 0x000000101b167220 */ /* 0x000fe20000410000 */
[----:B------:R-:W-:Y:S01]  /*20d0*/  FMUL.FTZ R29, R28, UR17 ;  /* 0x000000111c1d7c20 */ /* 0x000fe20008410000 */
        /* <DEDUP_REMOVED lines=24> */
.L_x_1137:
[----:B------:R-:W-:Y:S01]  /*2260*/  FFMA.FTZ R33, R20, R31, R21 ;  /* 0x0000001f14217223 */ /* 0x000fe20000010015 */
[----:B------:R-:W-:Y:S01]  /*2270*/  FMUL.FTZ R30, R25, R16 ;  /* 0x00000010191e7220 */ /* 0x000fe20000410000 */
[C---:B------:R-:W-:Y:S01]  /*2280*/  FFMA.FTZ R21, R29.reuse, R25, R28 ;  /* 0x000000191d157223 */ /* 0x040fe2000001001c */
[----:B------:R-:W-:Y:S01]  /*2290*/  FADD.FTZ R32, RZ, R27 ;  /* 0x0000001bff207221 */ /* 0x000fe20000010000 */
[----:B------:R-:W-:Y:S01]  /*22a0*/  FMUL.FTZ R27, R24, R17 ;  /* 0x00000011181b7220 */ /* 0x000fe20000410000 */
[----:B------:R-:W-:Y:S01]  /*22b0*/  FFMA.FTZ R28, R29, R30, R33 ;  /* 0x0000001e1d1c7223 */ /* 0x000fe20000010021 */
[----:B------:R-:W-:Y:S01]  /*22c0*/  FFMA.FTZ R33, R20, R23, RZ ;  /* 0x0000001714217223 */ /* 0x000fe200000100ff */
[--C-:B------:R-:W-:Y:S02]  /*22d0*/  HADD2.F32 R29, -RZ, R63.reuse.H0_H0 ;  /* 0x2000003fff1d7230 */ /* 0x100fe40000004100 */
[----:B------:R-:W-:Y:S01]  /*22e0*/  FADD.FTZ R23, RZ, R23 ;  /* 0x00000017ff177221 */ /* 0x000fe20000010000 */
[----:B------:R-:W-:-:S02]  /*22f0*/  HADD2.F32 R20, -RZ, R63.H1_H1 ;  /* 0x3000003fff147230 */ /* 0x000fc40000004100 */
[----:B------:R-:W-:Y:S01]  /*2300*/  FADD.FTZ R31, R31, R22 ;  /* 0x000000161f1f7221 */ /* 0x000fe20000010000 */
[----:B------:R-:W-:Y:S01]  /*2310*/  FFMA.FTZ R22, R26, R24, R33 ;  /* 0x000000181a167223 */ /* 0x000fe20000010021 */
[----:B------:R-:W-:Y:S01]  /*2320*/  FADD.FTZ R29, R29, -UR14 ;  /* 0x8000000e1d1d7e21 */ /* 0x000fe20008010000 */
[----:B------:R-:W-:Y:S01]  /*2330*/  FADD.FTZ R25, R32, R25 ;  /* 0x0000001920197221 */ /* 0x000fe20000010000 */
[----:B------:R-:W-:Y:S01]  /*2340*/  FADD.FTZ R20, R20, -UR14 ;  /* 0x8000000e14147e21 */ /* 0x000fe20008010000 */
[----:B------:R-:W-:Y:S01]  /*2350*/  FADD.FTZ R23, R23, R24 ;  /* 0x0000001817177221 */ /* 0x000fe20000010000 */
[----:B------:R-:W-:Y:S01]  /*2360*/  FFMA.FTZ R26, R26, R27, R28 ;  /* 0x0000001b1a1a7223 */ /* 0x000fe2000001001c */
[----:B------:R-:W-:Y:S01]  /*2370*/  FADD.FTZ R30, R31, R30 ;  /* 0x0000001e1f1e7221 */ /* 0x000fe20000010000 */
[--C-:B------:R-:W-:Y:S02]  /*2380*/  HADD2.F32 R32, -RZ, R64.reuse.H0_H0 ;  /* 0x20000040ff207230 */ /* 0x100fe40000004100 */
[----:B------:R-:W-:Y:S01]  /*2390*/  FMUL.FTZ R29, R29, UR17 ;  /* 0x000000111d1d7c20 */ /* 0x000fe20008410000 */
[----:B------:R-:W-:-:S02]  /*23a0*/  HADD2.F32 R24, -RZ, R64.H1_H1 ;  /* 0x30000040ff187230 */ /* 0x000fc40000004100 */
        /* <DEDUP_REMOVED lines=20> */
.L_x_1138:
[----:B------:R-:W-:Y:S01]  /*24f0*/  FMUL.FTZ R31, R32, R16 ;  /* 0x00000010201f7220 */ /* 0x000fe20000410000 */
[----:B------:R-:W-:Y:S01]  /*2500*/  FADD.FTZ R30, R27, R30 ;  /* 0x0000001e1b1e7221 */ /* 0x000fe20000010000 */
[C---:B------:R-:W-:Y:S01]  /*2510*/  FFMA.FTZ R21, R29.reuse, R32, R21 ;  /* 0x000000201d157223 */ /* 0x040fe20000010015 */
[--C-:B------:R-:W-:Y:S02]  /*2520*/  HADD2.F32 R27, -RZ, R65.reuse.H0_H0 ;  /* 0x20000041ff1b7230 */ /* 0x100fe40000004100 */
[----:B------:R-:W-:Y:S01]  /*2530*/  FFMA.FTZ R26, R29, R31, R26 ;  /* 0x0000001f1d1a7223 */ /* 0x000fe2000001001a */
[----:B------:R-:W-:Y:S02]  /*2540*/  HADD2.F32 R29, -RZ, R65.H1_H1 ;  /* 0x30000041ff1d7230 */ /* 0x000fe40000004100 */
[----:B------:R-:W-:Y:S01]  /*2550*/  FADD.FTZ R20, R25, R32 ;  /* 0x0000002019147221 */ /* 0x000fe20000010000 */
[----:B------:R-:W-:Y:S01]  /*2560*/  FMUL.FTZ R25, R24, R17 ;  /* 0x0000001118197220 */ /* 0x000fe20000410000 */
[----:B------:R-:W-:Y:S01]  /*2570*/  FADD.FTZ R23, R23, R24 ;  /* 0x0000001817177221 */ /* 0x000fe20000010000 */
[----:B------:R-:W-:Y:S01]  /*2580*/  FFMA.FTZ R22, R28, R24, R22 ;  /* 0x000000181c167223 */ /* 0x000fe20000010016 */
[----:B------:R-:W-:Y:S01]  /*2590*/  FADD.FTZ R24, R30, R31 ;  /* 0x0000001f1e187221 */ /* 0x000fe20000010000 */
[----:B------:R-:W-:Y:S01]  /*25a0*/  FADD.FTZ R27, R27, -UR14 ;  /* 0x8000000e1b1b7e21 */ /* 0x000fe20008010000 */
[----:B------:R-:W-:Y:S01]  /*25b0*/  FADD.FTZ R31, R29, -UR14 ;  /* 0x8000000e1d1f7e21 */ /* 0x000fe20008010000 */
[----:B------:R-:W-:Y:S01]  /*25c0*/  FFMA.FTZ R28, R28, R25, R26 ;  /* 0x000000191c1c7223 */ /* 0x000fe2000001001a */
[----:B------:R-:W-:-:S02]  /*25d0*/  HADD2.F32 R30, -RZ, R66.H0_H0 ;  /* 0x20000042ff1e7230 */ /* 0x000fc40000004100 */
        /* <DEDUP_REMOVED lines=22> */
.L_x_1139:
[----:B------:R-:W-:Y:S01]  /*2740*/  FMUL.FTZ R31, R30, R16 ;  /* 0x000000101e1f7220 */ /* 0x000fe20000410000 */
[----:B------:R-:W-:Y:S01]  /*2750*/  FFMA.FTZ R21, R29, R30, R21 ;  /* 0x0000001e1d157223 */ /* 0x000fe20000010015 */
[----:B------:R-:W-:Y:S01]  /*2760*/  FADD.FTZ R20, R20, R30 ;  /* 0x0000001e14147221 */ /* 0x000fe20000010000 */
[----:B------:R-:W-:Y:S01]  /*2770*/  FADD.FTZ R32, R25, R24 ;  /* 0x0000001819207221 */ /* 0x000fe20000010000 */
[----:B------:R-:W-:Y:S01]  /*2780*/  FFMA.FTZ R29, R29, R31, R28 ;  /* 0x0000001f1d1d7223 */ /* 0x000fe2000001001c */
[--C-:B------:R-:W-:Y:S02]  /*2790*/  HADD2.F32 R28, -RZ, R67.reuse.H0_H0 ;  /* 0x20000043ff1c7230 */ /* 0x100fe40000004100 */
[----:B------:R-:W-:Y:S01]  /*27a0*/  FMUL.FTZ R24, R26, R17 ;  /* 0x000000111a187220 */ /* 0x000fe20000410000 */
[----:B------:R-:W-:Y:S02]  /*27b0*/  HADD2.F32 R30, -RZ, R67.H1_H1 ;  /* 0x30000043ff1e7230 */ /* 0x000fe40000004100 */
[----:B------:R-:W-:Y:S01]  /*27c0*/  FADD.FTZ R25, R32, R31 ;  /* 0x0000001f20197221 */ /* 0x000fe20000010000 */
[C---:B------:R-:W-:Y:S01]  /*27d0*/  FFMA.FTZ R22, R27.reuse, R26, R22 ;  /* 0x0000001a1b167223 */ /* 0x040fe20000010016 */
[----:B------:R-:W-:Y:S01]  /*27e0*/  FADD.FTZ R28, R28, -UR14 ;  /* 0x8000000e1c1c7e21 */ /* 0x000fe20008010000 */
[----:B------:R-:W-:Y:S01]  /*27f0*/  FFMA.FTZ R27, R27, R24, R29 ;  /* 0x000000181b1b7223 */ /* 0x000fe2000001001d */
[----:B------:R-:W-:Y:S01]  /*2800*/  FADD.FTZ R31, R30, -UR14 ;  /* 0x8000000e1e1f7e21 */ /* 0x000fe20008010000 */
[----:B------:R-:W-:Y:S01]  /*2810*/  FADD.FTZ R23, R23, R26 ;  /* 0x0000001a17177221 */ /* 0x000fe20000010000 */
[----:B------:R-:W-:Y:S01]  /*2820*/  FMUL.FTZ R29, R28, UR17 ;  /* 0x000000111c1d7c20 */ /* 0x000fe20008410000 */
[----:B------:R-:W-:-:S02]  /*2830*/  HADD2.F32 R30, -RZ, R68.H0_H0 ;  /* 0x20000044ff1e7230 */ /* 0x000fc40000004100 */
[----:B------:R-:W-:Y:S01]  /*2840*/  FMUL.FTZ R28, R31, UR17 ;  /* 0x000000111f1c7c20 */ /* 0x000fe20008410000 */
[----:B------:R-:W-:Y:S01]  /*2850*/  HADD2.F32 R26, -RZ, R68.H1_H1 ;  /* 0x30000044ff1a7230 */ /* 0x000fe20000004100 */
        /* <DEDUP_REMOVED lines=19> */
.L_x_1140:
[----:B------:R-:W-:Y:S01]  /*2990*/  FMUL.FTZ R32, R30, R16 ;  /* 0x000000101e207220 */ /* 0x000fe20000410000 */
[----:B------:R-:W-:Y:S01]  /*29a0*/  FADD.FTZ R20, R20, R30 ;  /* 0x0000001e14147221 */ /* 0x000fe20000010000 */
[C---:B------:R-:W-:Y:S01]  /*29b0*/  FFMA.FTZ R21, R29.reuse, R30, R21 ;  /* 0x0000001e1d157223 */ /* 0x040fe20000010015 */
        /* <DEDUP_REMOVED lines=8> */
[----:B------:R-:W-:Y:S01]  /*2a40*/  FADD.FTZ R23, R23, R26 ;  /* 0x0000001a17177221 */ /* 0x000fe20000010000 */
[----:B------:R-:W-:Y:S01]  /*2a50*/  FADD.FTZ R31, R29, -UR14 ;  /* 0x8000000e1d1f7e21 */ /* 0x000fe20008010000 */
[----:B------:R-:W-:Y:S01]  /*2a60*/  FFMA.FTZ R28, R28, R25, R30 ;  /* 0x000000191c1c7223 */ /* 0x000fe2000001001e */
        /* <DEDUP_REMOVED lines=23> */
.L_x_1141:
        /* <DEDUP_REMOVED lines=37> */
.L_x_1142:
        /* <DEDUP_REMOVED lines=37> */
.L_x_1143:
        /* <DEDUP_REMOVED lines=37> */
.L_x_1144:
        /* <DEDUP_REMOVED lines=37> */
.L_x_1145:
        /* <DEDUP_REMOVED lines=37> */
.L_x_1146:
        /* <DEDUP_REMOVED lines=37> */
.L_x_1147:
        /* <DEDUP_REMOVED lines=8> */
[----:B------:R-:W-:Y:S01]  /*3a40*/  FFMA.FTZ R25, R27, R26, R22 ;  /* 0x0000001a1b197223 */ /* 0x000fe20000010016 */
[----:B------:R-:W-:Y:S01]  /*3a50*/  FADD.FTZ R21, R23, R26 ;  /* 0x0000001a17157221 */ /* 0x000fe20000010000 */
[----:B------:R-:W-:Y:S01]  /*3a60*/  FFMA.FTZ R27, R27, R28, R29 ;  /* 0x0000001c1b1b7223 */ /* 0x000fe2000001001d */
[----:B------:R-:W-:Y:S01]  /*3a70*/  FADD.FTZ R29, R30, -UR14 ;  /* 0x8000000e1e1d7e21 */ /* 0x000fe20008010000 */
[----:B------:R-:W-:Y:S01]  /*3a80*/  FADD.FTZ R26, R32, -UR14 ;  /* 0x8000000e201a7e21 */ /* 0x000fe20008010000 */
[----:B------:R-:W-:Y:S01]  /*3a90*/  FADD.FTZ R23, R34, R31 ;  /* 0x0000001f22177221 */ /* 0x000fe20000010000 */
        /* <DEDUP_REMOVED lines=23> */
.L_x_1148:
[----:B------:R-:W-:Y:S01]  /*3c10*/  FADD.FTZ R33, R28, R23 ;  /* 0x000000171c217221 */ /* 0x000fe20000010000 */
[----:B------:R-:W-:Y:S01]  /*3c20*/  FMUL.FTZ R30, R31, R16 ;  /* 0x000000101f1e7220 */ /* 0x000fe20000410000 */
[----:B------:R-:W-:Y:S01]  /*3c30*/  FADD.FTZ R23, R20, R31 ;  /* 0x0000001f14177221 */ /* 0x000fe20000010000 */
[C---:B------:R-:W-:Y:S01]  /*3c40*/  FFMA.FTZ R31, R29.reuse, R31, R24 ;  /* 0x0000001f1d1f7223 */ /* 0x040fe20000010018 */
[--C-:B------:R-:W-:Y:S02]  /*3c50*/  HADD2.F32 R24, -RZ, R14.reuse.H0_H0 ;  /* 0x2000000eff187230 */ /* 0x100fe40000004100 */
[----:B------:R-:W-:Y:S01]  /*3c60*/  FFMA.FTZ R27, R29, R30, R27 ;  /* 0x0000001e1d1b7223 */ /* 0x000fe2000001001b */
[----:B------:R-:W-:Y:S02]  /*3c70*/  HADD2.F32 R28, -RZ, R14.H1_H1 ;  /* 0x3000000eff1c7230 */ /* 0x000fe40000004100 */
[----:B------:R-:W-:Y:S01]  /*3c80*/  FMUL.FTZ R20, R22, R17 ;  /* 0x0000001116147220 */ /* 0x000fe20000410000 */
[----:B------:R-:W-:Y:S01]  /*3c90*/  FADD.FTZ R29, R33, R30 ;  /* 0x0000001e211d7221 */ /* 0x000fe20000010000 */
[----:B------:R-:W-:Y:S01]  /*3ca0*/  FADD.FTZ R24, R24, -UR14 ;  /* 0x8000000e18187e21 */ /* 0x000fe20008010000 */
[----:B------:R-:W-:Y:S01]  /*3cb0*/  FFMA.FTZ R25, R26, R22, R25 ;  /* 0x000000161a197223 */ /* 0x000fe20000010019 */
[----:B------:R-:W-:Y:S01]  /*3cc0*/  FADD.FTZ R30, R28, -UR14 ;  /* 0x8000000e1c1e7e21 */ /* 0x000fe20008010000 */
[----:B------:R-:W-:Y:S01]  /*3cd0*/  FFMA.FTZ R26, R26, R20, R27 ;  /* 0x000000141a1a7223 */ /* 0x000fe2000001001b */
        /* <DEDUP_REMOVED lines=24> */
.L_x_1149:
[----:B------:R-:W-:Y:S01]  /*3e60*/  FMUL.FTZ R33, R28, R16 ;  /* 0x000000101c217220 */ /* 0x000fe20000410000 */
[----:B------:R-:W-:Y:S01]  /*3e70*/  FADD.FTZ R21, R21, R22 ;  /* 0x0000001615157221 */ /* 0x000fe20000010000 */
[C---:B------:R-:W-:Y:S01]  /*3e80*/  FFMA.FTZ R22, R29.reuse, R28, R31 ;  /* 0x0000001c1d167223 */ /* 0x040fe2000001001f */
[--C-:B------:R-:W-:Y:S02]  /*3e90*/  HADD2.F32 R32, -RZ, R6.reuse.H1_H1 ;  /* 0x30000006ff207230 */ /* 0x100fe40000004100 */
[----:B------:R-:W-:Y:S01]  /*3ea0*/  FFMA.FTZ R29, R29, R33, R26 ;  /* 0x000000211d1d7223 */ /* 0x000fe2000001001a */
[----:B------:R-:W-:Y:S01]  /*3eb0*/  FADD.FTZ R26, R27, R33 ;  /* 0x000000211b1a7221 */ /* 0x000fe20000010000 */
[----:B------:R-:W-:Y:S02]  /*3ec0*/  HADD2.F32 R27, -RZ, R6.H0_H0 ;  /* 0x20000006ff1b7230 */ /* 0x000fe40000004100 */
[----:B------:R-:W-:Y:S01]  /*3ed0*/  FMUL.FTZ R31, R20, R17 ;  /* 0x00000011141f7220 */ /* 0x000fe20000410000 */
[----:B------:R-:W-:Y:S01]  /*3ee0*/  FADD.FTZ R23, R23, R28 ;  /* 0x0000001c17177221 */ /* 0x000fe20000010000 */
[----:B------:R-:W-:Y:S01]  /*3ef0*/  FADD.FTZ R28, R32, -UR14 ;  /* 0x8000000e201c7e21 */ /* 0x000fe20008010000 */
[----:B------:R-:W-:Y:S01]  /*3f00*/  FADD.FTZ R27, R27, -UR14 ;  /* 0x8000000e1b1b7e21 */ /* 0x000fe20008010000 */
[----:B------:R-:W-:Y:S01]  /*3f10*/  FFMA.FTZ R30, R24, R31, R29 ;  /* 0x0000001f181e7223 */ /* 0x000fe2000001001d */
        /* <DEDUP_REMOVED lines=24> */
.L_x_1150:
[----:B------:R-:W-:Y:S01]  /*40a0*/  FMUL.FTZ R32, R29, R16 ;  /* 0x000000101d207220 */ /* 0x000fe20000410000 */
[----:B------:R-:W-:-:S03]  /*40b0*/  FMUL.FTZ R34, R26, R17 ;  /* 0x000000111a227220 */ /* 0x000fc60000410000 */
[----:B------:R-:W-:Y:S01]  /*40c0*/  FADD.FTZ R35, R31, R32 ;  /* 0x000000201f237221 */ /* 0x000fe20000010000 */
[----:B------:R-:W-:Y:S01]  /*40d0*/  FFMA.FTZ R31, R24, R20, R25 ;  /* 0x00000014181f7223 */ /* 0x000fe20000010019 */
[--C-:B------:R-:W-:Y:S02]  /*40e0*/  HADD2.F32 R24, -RZ, R70.reuse.H0_H0 ;  /* 0x20000046ff187230 */ /* 0x100fe40000004100 */
[----:B------:R-:W-:Y:S01]  /*40f0*/  FFMA.FTZ R33, R27, R32, R30 ;  /* 0x000000201b217223 */ /* 0x000fe2000001001e */
[----:B------:R-:W-:Y:S02]  /*4100*/  HADD2.F32 R25, -RZ, R70.H1_H1 ;  /* 0x30000046ff197230 */ /* 0x000fe40000004100 */
[----:B------:R-:W-:Y:S01]  /*4110*/  FADD.FTZ R24, R24, -UR14 ;  /* 0x8000000e18187e21 */ /* 0x000fe20008010000 */
[----:B------:R-:W-:Y:S02]  /*4120*/  FFMA.FTZ R32, R28, R34, R33 ;  /* 0x000000221c207223 */ /* 0x000fe40000010021 */
[----:B------:R-:W-:Y:S01]  /*4130*/  FADD.FTZ R25, R25, -UR14 ;  /* 0x8000000e19197e21 */ /* 0x000fe20008010000 */
[----:B------:R-:W-:Y:S01]  /*4140*/  FADD.FTZ R34, R34, R35 ;  /* 0x0000002322227221 */ /* 0x000fe20000010000 */
[----:B------:R-:W-:Y:S01]  /*4150*/  FMUL.FTZ R33, R24, UR17 ;  /* 0x0000001118217c20 */ /* 0x000fe20008410000 */
[----:B------:R-:W-:-:S02]  /*4160*/  HADD2.F32 R24, -RZ, R69.H1_H1 ;  /* 0x30000045ff187230 */ /* 0x000fc40000004100 */
[----:B------:R-:W-:Y:S01]  /*4170*/  FMUL.FTZ R30, R25, UR17 ;  /* 0x00000011191e7c20 */ /* 0x000fe20008410000 */
[----:B------:R-:W-:Y:S01]  /*4180*/  HADD2.F32 R25, -RZ, R69.H0_H0 ;  /* 0x20000045ff197230 */ /* 0x000fe20000004100 */
        /* <DEDUP_REMOVED lines=19> */
.L_x_1151:
[----:B------:R-:W-:Y:S01]  /*42c0*/  FMUL.FTZ R35, R25, R16 ;  /* 0x0000001019237220 */ /* 0x000fe20000410000 */
[----:B------:R-:W-:Y:S01]  /*42d0*/  ISETP.GT.AND P0, PT, R0, 0x1e, PT ;  /* 0x0000001e0000780c */ /* 0x000fe20003f04270 */
[----:B------:R-:W0:Y:S01]  /*42e0*/  S2UR UR18, SR_CgaCtaId ;  /* 0x00000000001279c3 */ /* 0x000e220000008800 */
[----:B------:R-:W-:Y:S01]  /*42f0*/  UMOV UR11, 0x400 ;  /* 0x00000400000b7882 */ /* 0x000fe20000000000 */
[----:B------:R-:W-:Y:S01]  /*4300*/  FFMA.FTZ R37, R33, R35, R32 ;  /* 0x0000002321257223 */ /* 0x000fe20000010020 */
[----:B------:R-:W-:Y:S01]  /*4310*/  FMUL.FTZ R32, R24, R17 ;  /* 0x0000001118207220 */ /* 0x000fe20000410000 */
[----:B------:R-:W-:Y:S01]  /*4320*/  FADD.FTZ R35, R34, R35 ;  /* 0x0000002322237221 */ /* 0x000fe20000010000 */
[----:B------:R-:W-:Y:S01]  /*4330*/  UIADD3 UR10, UR11, 0xd0, URZ ;  /* 0x000000d00b0a7890 */ /* 0x000fe2000fffe03f */
[----:B------:R-:W-:Y:S01]  /*4340*/  FADD.FTZ R21, R21, R20 ;  /* 0x0000001415157221 */ /* 0x000fe20000010000 */
[----:B------:R-:W-:Y:S01]  /*4350*/  FFMA.FTZ R36, R30, R32, R37 ;  /* 0x000000201e247223 */ /* 0x000fe20000010025 */
[----:B------:R-:W-:Y:S01]  /*4360*/  FADD.FTZ R37, R32, R35 ;  /* 0x0000002320257221 */ /* 0x000fe20000010000 */
[----:B------:R-:W-:Y:S01]  /*4370*/  FFMA.FTZ R20, R27, R29, R22 ;  /* 0x0000001d1b147223 */ /* 0x000fe20000010016 */
[----:B------:R-:W-:Y:S01]  /*4380*/  FADD.FTZ R22, R23, R29 ;  /* 0x0000001d17167221 */ /* 0x000fe20000010000 */
[----:B------:R-:W-:Y:S01]  /*4390*/  ISETP.NE.AND P2, PT, R58, RZ, PT ;  /* 0x000000ff3a00720c */ /* 0x000fe20003f45270 */
[----:B------:R-:W1:Y:S01]  /*43a0*/  SHFL.DOWN PT, R35, R36, 0x1, 0x1f ;  /* 0x08201f0024237f89 */ /* 0x000e6200000e0000 */
[----:B------:R-:W-:Y:S01]  /*43b0*/  FFMA.FTZ R31, R28, R26, R31 ;  /* 0x0000001a1c1f7223 */ /* 0x000fe2000001001f */
[----:B------:R-:W-:Y:S01]  /*43c0*/  FADD.FTZ R23, R21, R26 ;  /* 0x0000001a15177221 */ /* 0x000fe20000010000 */
[----:B------:R-:W-:Y:S01]  /*43d0*/  FFMA.FTZ R20, R33, R25, R20 ;  /* 0x0000001921147223 */ /* 0x000fe20000010014 */
[----:B------:R-:W2:Y:S01]  /*43e0*/  SHFL.DOWN PT, R32, R37, 0x1, 0x1f ;  /* 0x08201f0025207f89 */ /* 0x000ea200000e0000 */
[----:B------:R-:W-:Y:S01]  /*43f0*/  FFMA.FTZ R21, R30, R24, R31 ;  /* 0x000000181e157223 */ /* 0x000fe2000001001f */
[----:B------:R-:W-:Y:S01]  /*4400*/  FADD.FTZ R22, R22, R25 ;  /* 0x0000001916167221 */ /* 0x000fe20000010000 */
[----:B------:R-:W-:Y:S01]  /*4410*/  FADD.FTZ R23, R23, R24 ;  /* 0x0000001817177221 */ /* 0x000fe20000010000 */
[----:B------:R-:W-:Y:S01]  /*4420*/  BSSY B0, `(.L_x_1152) ;  /* 0x0000052000007945 */ /* 0x000fe20003800000 */
[----:B------:R-:W-:Y:S01]  /*4430*/  ISETP.GT.U32.AND P4, PT, R58, 0x29, PT ;  /* 0x000000293a00780c */ /* 0x000fe20003f84070 */
[----:B0-----:R-:W-:-:S06]  /*4440*/  ULEA UR10, UR18, UR10, 0x18 ;  /* 0x0000000a120a7291 */ /* 0x001fcc000f8ec03f */
[----:B------:R-:W-:-:S05]  /*4450*/  LEA R72, R58, UR10, 0x4 ;  /* 0x0000000a3a487c11 */ /* 0x000fca000f8e20ff */
[----:B------:R-:W-:Y:S01]  /*4460*/  STS.128 [R72], R20 ;  /* 0x0000001448007388 */ /* 0x000fe20000000c00 */
        /* <DEDUP_REMOVED lines=43> */
[----:B------:R-:W-:-:S03]  /*4720*/  FADD.FTZ R32, R32, R35 ;  /* 0x0000002320207221 */ /* 0x000fc60000010000 */
[----:B-1----:R-:W-:Y:S01]  /*4730*/  FADD.FTZ R73, R73, R24 ;  /* 0x0000001849497221 */ /* 0x002fe20000010000 */
[----:B------:R-:W-:Y:S02]  /*4740*/  FADD.FTZ R24, R32, R25 ;  /* 0x0000001920187221 */ /* 0x000fe40000010000 */
[----:B------:R-:W1:Y:S01]  /*4750*/  LDS.128 R32, [UR10+0x70] ;  /* 0x0000700aff207984 */ /* 0x000e620008000c00 */
[----:B------:R-:W-:Y:S01]  /*4760*/  FADD.FTZ R73, R73, R26 ;  /* 0x0000001a49497221 */ /* 0x000fe20000010000 */
[----:B------:R-:W-:-:S03]  /*4770*/  FADD.FTZ R24, R24, R27 ;  /* 0x0000001b18187221 */ /* 0x000fc60000010000 */
[----:B--2---:R-:W-:Y:S01]  /*4780*/  FADD.FTZ R73, R73, R28 ;  /* 0x0000001c49497221 */ /* 0x004fe20000010000 */
[----:B------:R-:W-:-:S03]  /*4790*/  FADD.FTZ R24, R24, R29 ;  /* 0x0000001d18187221 */ /* 0x000fc60000010000 */
[----:B------:R-:W-:Y:S01]  /*47a0*/  FADD.FTZ R73, R73, R30 ;  /* 0x0000001e49497221 */ /* 0x000fe20000010000 */
[----:B------:R-:W-:Y:S02]  /*47b0*/  FADD.FTZ R24, R24, R31 ;  /* 0x0000001f18187221 */ /* 0x000fe40000010000 */
[----:B------:R-:W2:Y:S01]  /*47c0*/  LDS.128 R28, [UR10+0x80] ;  /* 0x0000800aff1c7984 */ /* 0x000ea20008000c00 */
        /* <DEDUP_REMOVED lines=18> */
[----:B------:R-:W-:-:S03]  /*48f0*/  FADD.FTZ R24, R24, R31 ;  /* 0x0000001f18187221 */ /* 0x000fc60000010000 */
[----:B-1----:R-:W-:Y:S01]  /*4900*/  FADD.FTZ R73, R73, R32 ;  /* 0x0000002049497221 */ /* 0x002fe20000010000 */
[----:B------:R-:W-:-:S03]  /*4910*/  FADD.FTZ R24, R24, R33 ;  /* 0x0000002118187221 */ /* 0x000fc60000010000 */
[----:B0-----:R-:W-:Y:S01]  /*4920*/  FADD.FTZ R36, R73, R34 ;  /* 0x0000002249247221 */ /* 0x001fe20000010000 */
[----:B------:R-:W-:-:S07]  /*4930*/  FADD.FTZ R37, R24, R35 ;  /* 0x0000002318257221 */ /* 0x000fce0000010000 */
.L_x_1153:
[----:B------:R-:W-:Y:S05]  /*4940*/  BSYNC B0 ;  /* 0x0000000000007941 */ /* 0x000fea0003800000 */
.L_x_1152:
        /* <DEDUP_REMOVED lines=26> */
[----:B------:R-:W-:Y:S01]  /*4af0*/  LDS.128 R24, [R72+0x1260] ;  /* 0x0012600048187984 */ /* 0x000fe20000000c00 */
[----:B------:R-:W-:Y:S01]  /*4b00*/  FADD.FTZ R33, R33, R22 ;  /* 0x0000001621217221 */ /* 0x000fe20000010000 */
[----:B------:R-:W-:-:S02]  /*4b10*/  FADD.FTZ R32, R32, R23 ;  /* 0x0000001720207221 */ /* 0x000fc40000010000 */
[----:B------:R-:W1:Y:S02]  /*4b20*/  LDS.128 R28, [R72+0xfc0] ;  /* 0x000fc000481c7984 */ /* 0x000e640000000c00 */
[----:B-1----:R-:W-:Y:S01]  /*4b30*/  FADD.FTZ R35, R35, R28 ;  /* 0x0000001c23237221 */ /* 0x002fe20000010000 */
[----:B------:R-:W-:Y:S01]  /*4b40*/  FADD.FTZ R20, R20, R29 ;  /* 0x0000001d14147221 */ /* 0x000fe20000010000 */
[----:B------:R-:W-:Y:S01]  /*4b50*/  FADD.FTZ R33, R33, R30 ;  /* 0x0000001e21217221 */ /* 0x000fe20000010000 */
[----:B------:R-:W-:Y:S01]  /*4b60*/  FADD.FTZ R32, R32, R31 ;  /* 0x0000001f20207221 */ /* 0x000fe20000010000 */
[----:B------:R-:W-:Y:S01]  /*4b70*/  FADD.FTZ R35, R35, R24 ;  /* 0x0000001823237221 */ /* 0x000fe20000010000 */
[----:B------:R-:W1:Y:S01]  /*4b80*/  LDS.128 R28, [R72+0x1500] ;  /* 0x00150000481c7984 */ /* 0x000e620000000c00 */
[----:B------:R-:W-:Y:S01]  /*4b90*/  FADD.FTZ R24, R20, R25 ;  /* 0x0000001914187221 */ /* 0x000fe20000010000 */
[----:B------:R-:W-:Y:S01]  /*4ba0*/  FADD.FTZ R33, R33, R26 ;  /* 0x0000001a21217221 */ /* 0x000fe20000010000 */
[----:B------:R-:W-:Y:S01]  /*4bb0*/  FADD.FTZ R32, R32, R27 ;  /* 0x0000001b20207221 */ /* 0x000fe20000010000 */
[----:B------:R-:W2:Y:S01]  /*4bc0*/  LDS.128 R20, [R72+0x17a0] ;  /* 0x0017a00048147984 */ /* 0x000ea20000000c00 */
        /* <DEDUP_REMOVED lines=21> */
[----:B------:R-:W-:-:S02]  /*4d20*/  FADD.FTZ R35, R35, R28 ;  /* 0x0000001c23237221 */ /* 0x000fc40000010000 */
[----:B------:R-:W1:Y:S01]  /*4d30*/  LDS.128 R24, [R72+0x24c0] ;  /* 0x0024c00048187984 */ /* 0x000e620000000c00 */
[----:B------:R-:W-:Y:S01]  /*4d40*/  FADD.FTZ R33, R33, R30 ;  /* 0x0000001e21217221 */ /* 0x000fe20000010000 */
[----:B------:R-:W-:Y:S01]  /*4d50*/  FADD.FTZ R34, R34, R31 ;  /* 0x0000001f22227221 */ /* 0x000fe20000010000 */
[----:B--2---:R-:W-:Y:S01]  /*4d60*/  FADD.FTZ R35, R35, R20 ;  /* 0x0000001423237221 */ /* 0x004fe20000010000 */
[----:B------:R-:W2:Y:S01]  /*4d70*/  LDS.128 R28, [R72+0x2760] ;  /* 0x00276000481c7984 */ /* 0x000ea20000000c00 */
        /* <DEDUP_REMOVED lines=11> */
.L_x_1155:
[----:B------:R-:W-:Y:S05]  /*4e30*/  BSYNC B0 ;  /* 0x0000000000007941 */ /* 0x000fea0003800000 */
.L_x_1154:
        /* <DEDUP_REMOVED lines=20> */
.L_x_1157:
[----:B------:R-:W-:Y:S05]  /*4f80*/  BSYNC B0 ;  /* 0x0000000000007941 */ /* 0x000fea0003800000 */
.L_x_1156:
[----:B------:R-:W-:Y:S05]  /*4f90*/  @!P0 BRA `(.L_x_1158) ;  /* 0x0000001000908947 */ /* 0x000fea0003800000 */
[----:B--2---:R-:W1:Y:S01]  /*4fa0*/  LDC R30, c[0x0][0x10] ;  /* 0x00000400ff1e7b82 */ /* 0x004e620000000800 */
[----:B------:R-:W2:Y:S01]  /*4fb0*/  S2R R29, SR_CTAID.Y ;  /* 0x00000000001d7919 */ /* 0x000ea20000002600 */
[----:B------:R-:W-:-:S06]  /*4fc0*/  ULOP3.LUT UR10, UR4, 0x1, URZ, 0xc0, !UPT ;  /* 0x00000001040a7892 */ /* 0x000fcc000f8ec03f */
[----:B------:R-:W3:Y:S08]  /*4fd0*/  LDC.64 R20, c[0x0][0x258] ;  /* 0x00009600ff147b82 */ /* 0x000ef00000000a00 */
[----:B------:R-:W4:Y:S01]  /*4fe0*/  LDC.64 R34, c[0x0][0x260] ;  /* 0x00009800ff227b82 */ /* 0x000f220000000a00 */
[----:B-1----:R-:W-:-:S04]  /*4ff0*/  IMAD R22, R30, UR10, RZ ;  /* 0x0000000a1e167c24 */ /* 0x002fc8000f8e02ff */
        /* <DEDUP_REMOVED lines=18> */
[----:B-1----:R-:W-:-:S13]  /*5120*/  ISETP.EQ.U32.AND P0, PT, R0, UR18, PT ;  /* 0x0000001200007c0c */ /* 0x002fda000bf02070 */
[----:B------:R-:W-:Y:S06]  /*5130*/  @P0 MEMBAR.ALL.GPU ;  /* 0x0000000000000992 */ /* 0x000fec000000a000 */
[----:B------:R-:W-:-:S00]  /*5140*/  @P0 ERRBAR ;  /* 0x00000000000009ab */ /* 0x000fc00000000000 */
[----:B------:R-:W-:Y:S06]  /*5150*/  @P0 CGAERRBAR ;  /* 0x00000000000005ab */ /* 0x000fec0000000000 */
[----:B------:R2:W-:Y:S01]  /*5160*/  @P0 REDG.E.ADD.S32.STRONG.GPU desc[UR12][R20.64], R27 ;  /* 0x0000001b1400098e */ /* 0x0005e2000c10e38c */
[----:B------:R-:W-:-:S04]  /*5170*/  PLOP3.LUT P0, PT, PT, PT, UP0, 0x80, 0x0 ;  /* 0x000000000000781c */ /* 0x000fc80003f0f008 */
[----:B------:R-:W-:-:S04]  /*5180*/  SEL R25, R28, RZ, !P0 ;  /* 0x000000ff1c197207 */ /* 0x000fc80004000000 */
[----:B------:R-:W-:-:S13]  /*5190*/  ISETP.NE.AND P0, PT, R25, -0x1, PT ;  /* 0xffffffff1900780c */ /* 0x000fda0003f05270 */
[----:B--2---:R-:W-:Y:S05]  /*51a0*/  @!P0 BRA `(.L_x_1159) ;  /* 0x0000000000148947 */ /* 0x004fea0003800000 */
.L_x_1160:
[----:B------:R-:W2:Y:S04]  /*51b0*/  LDG.E.STRONG.GPU R22, desc[UR12][R20.64] ;  /* 0x0000000c14167981 */ /* 0x000ea8000c1ef900 */
[----:B--2---:R-:W-:Y:S01]  /*51c0*/  CCTL.IVALL ;  /* 0x00000000ff00798f */ /* 0x004fe20002000000 */
[----:B------:R-:W-:Y:S05]  /*51d0*/  YIELD ;  /* 0x0000000000007946 */ /* 0x000fea0003800000 */
[----:B------:R-:W-:-:S13]  /*51e0*/  ISETP.NE.AND P0, PT, R22, R25, PT ;  /* 0x000000191600720c */ /* 0x000fda0003f05270 */
[----:B------:R-:W-:Y:S05]  /*51f0*/  @P0 BRA `(.L_x_1160) ;  /* 0xfffffffc00ec0947 */ /* 0x000fea000383ffff */
.L_x_1159:
        /* <DEDUP_REMOVED lines=17> */
.L_x_1164:
[----:B------:R-:W-:-:S13]  /*5310*/  ISETP.EQ.OR P6, PT, R32, UR15, P2 ;  /* 0x0000000f20007c0c */ /* 0x000fda00097c2670 */
[----:B------:R-:W-:-:S04]  /*5320*/  @!P6 IMAD R21, R30, R32, R29 ;  /* 0x000000201e15e224 */ /* 0x000fc800078e021d */
[----:B------:R-:W-:-:S06]  /*5330*/  @!P6 IMAD.WIDE.U32 R20, R21, 0x8, R34 ;  /* 0x000000081514e825 */ /* 0x000fcc00078e0022 */
[----:B------:R-:W0:Y:S01]  /*5340*/  @!P6 LDG.E.64 R20, desc[UR12][R20.64] ;  /* 0x0000000c1414e981 */ /* 0x000e22000c1e1b00 */
[C---:B------:R-:W-:Y:S02]  /*5350*/  IADD3 R23, R32.reuse, 0x1, RZ ;  /* 0x0000000120177810 */ /* 0x040fe40007ffe0ff */
[C---:B------:R-:W-:Y:S02]  /*5360*/  IADD3 R25, R32.reuse, 0x2, RZ ;  /* 0x0000000220197810 */ /* 0x040fe40007ffe0ff */
[----:B------:R-:W-:Y:S02]  /*5370*/  ISETP.EQ.OR P4, PT, R23, UR15, P2 ;  /* 0x0000000f17007c0c */ /* 0x000fe40009782670 */
[----:B------:R-:W-:Y:S02]  /*5380*/  ISETP.EQ.OR P5, PT, R25, UR15, P2 ;  /* 0x0000000f19007c0c */ /* 0x000fe400097a2670 */
[----:B------:R-:W-:-:S09]  /*5390*/  IADD3 R24, R32, 0x3, RZ ;  /* 0x0000000320187810 */ /* 0x000fd20007ffe0ff */
[C-C-:B------:R-:W-:Y:S02]  /*53a0*/  @!P4 IMAD R23, R30.reuse, R23, R29.reuse ;  /* 0x000000171e17c224 */ /* 0x140fe400078e021d */
[----:B------:R-:W-:Y:S02]  /*53b0*/  @!P5 IMAD R25, R30, R25, R29 ;  /* 0x000000191e19d224 */ /* 0x000fe400078e021d */
[----:B0-----:R-:W-:Y:S01]  /*53c0*/  @!P6 FADD.FTZ R36, R36, R20 ;  /* 0x000000142424e221 */ /* 0x001fe20000010000 */
[----:B------:R-:W-:Y:S01]  /*53d0*/  @!P6 FADD.FTZ R37, R37, R21 ;  /* 0x000000152525e221 */ /* 0x000fe20000010000 */
[----:B------:R-:W-:Y:S01]  /*53e0*/  ISETP.EQ.OR P6, PT, R24, UR15, P2 ;  /* 0x0000000f18007c0c */ /* 0x000fe200097c2670 */
[----:B------:R-:W-:-:S04]  /*53f0*/  @!P4 IMAD.WIDE.U32 R20, R23, 0x8, R34 ;  /* 0x000000081714c825 */ /* 0x000fc800078e0022 */
[----:B------:R-:W-:Y:S02]  /*5400*/  @!P5 IMAD.WIDE.U32 R22, R25, 0x8, R34 ;  /* 0x000000081916d825 */ /* 0x000fe400078e0022 */
[----:B------:R-:W2:Y:S04]  /*5410*/  @!P4 LDG.E.64 R20, desc[UR12][R20.64] ;  /* 0x0000000c1414c981 */ /* 0x000ea8000c1e1b00 */
[----:B------:R-:W3:Y:S02]  /*5420*/  @!P5 LDG.E.64 R22, desc[UR12][R22.64] ;  /* 0x0000000c1616d981 */ /* 0x000ee4000c1e1b00 */
[----:B------:R-:W-:-:S04]  /*5430*/  @!P6 IMAD R25, R30, R24, R29 ;  /* 0x000000181e19e224 */ /* 0x000fc800078e021d */
[----:B------:R-:W-:-:S06]  /*5440*/  @!P6 IMAD.WIDE.U32 R24, R25, 0x8, R34 ;  /* 0x000000081918e825 */ /* 0x000fcc00078e0022 */
[----:B------:R-:W4:Y:S01]  /*5450*/  @!P6 LDG.E.64 R24, desc[UR12][R24.64] ;  /* 0x0000000c1818e981 */ /* 0x000f22000c1e1b00 */
[C---:B------:R-:W-:Y:S02]  /*5460*/  IADD3 R27, R32.reuse, 0x4, RZ ;  /* 0x00000004201b7810 */ /* 0x040fe40007ffe0ff */
[C---:B------:R-:W-:Y:S02]  /*5470*/  IADD3 R33, R32.reuse, 0x5, RZ ;  /* 0x0000000520217810 */ /* 0x040fe40007ffe0ff */
[----:B------:R-:W-:Y:S01]  /*5480*/  IADD3 R26, R32, 0x6, RZ ;  /* 0x00000006201a7810 */ /* 0x000fe20007ffe0ff */
[----:B--2---:R-:W-:Y:S01]  /*5490*/  @!P4 FADD.FTZ R36, R36, R20 ;  /* 0x000000142424c221 */ /* 0x004fe20000010000 */
[----:B------:R-:W-:Y:S01]  /*54a0*/  @!P4 FADD.FTZ R37, R37, R21 ;  /* 0x000000152525c221 */ /* 0x000fe20000010000 */
[----:B------:R-:W-:Y:S02]  /*54b0*/  ISETP.EQ.OR P4, PT, R27, UR15, P2 ;  /* 0x0000000f1b007c0c */ /* 0x000fe40009782670 */
[----:B---3--:R-:W-:Y:S01]  /*54c0*/  @!P5 FADD.FTZ R36, R36, R22 ;  /* 0x000000162424d221 */ /* 0x008fe20000010000 */
[----:B------:R-:W-:Y:S01]  /*54d0*/  @!P5 FADD.FTZ R37, R37, R23 ;  /* 0x000000172525d221 */ /* 0x000fe20000010000 */
[----:B------:R-:W-:-:S09]  /*54e0*/  ISETP.EQ.OR P5, PT, R33, UR15, P2 ;  /* 0x0000000f21007c0c */ /* 0x000fd200097a2670 */
[----:B------:R-:W-:Y:S02]  /*54f0*/  @!P4 IMAD R21, R30, R27, R29 ;  /* 0x0000001b1e15c224 */ /* 0x000fe400078e021d */
[----:B----4-:R-:W-:Y:S01]  /*5500*/  @!P6 FADD.FTZ R36, R36, R24 ;  /* 0x000000182424e221 */ /* 0x010fe20000010000 */
        /* <DEDUP_REMOVED lines=83> */
.L_x_1163:
[----:B------:R-:W-:-:S13]  /*5a40*/  ISETP.GT.AND P4, PT, R31, 0x4, PT ;  /* 0x000000041f00780c */ /* 0x000fda0003f84270 */
[----:B------:R-:W-:Y:S05]  /*5a50*/  @!P4 BRA `(.L_x_1165) ;  /* 0x0000000000ecc947 */ /* 0x000fea0003800000 */
[C---:B------:R-:W-:Y:S02]  /*5a60*/  ISETP.EQ.OR P0, PT, R32.reuse, UR15, P2 ;  /* 0x0000000f20007c0c */ /* 0x040fe40009702670 */
[C---:B------:R-:W-:Y:S02]  /*5a70*/  IADD3 R23, R32.reuse, 0x1, RZ ;  /* 0x0000000120177810 */ /* 0x040fe40007ffe0ff */
[C---:B------:R-:W-:Y:S02]  /*5a80*/  IADD3 R25, R32.reuse, 0x2, RZ ;  /* 0x0000000220197810 */ /* 0x040fe40007ffe0ff */
[----:B------:R-:W-:Y:S02]  /*5a90*/  ISETP.EQ.OR P6, PT, R23, UR15, P2 ;  /* 0x0000000f17007c0c */ /* 0x000fe400097c2670 */
[----:B------:R-:W-:Y:S02]  /*5aa0*/  ISETP.EQ.OR P5, PT, R25, UR15, P2 ;  /* 0x0000000f19007c0c */ /* 0x000fe400097a2670 */
[----:B------:R-:W-:-:S03]  /*5ab0*/  IADD3 R26, R32, 0x3, RZ ;  /* 0x00000003201a7810 */ /* 0x000fc60007ffe0ff */
[----:B------:R-:W-:Y:S01]  /*5ac0*/  @!P0 IMAD R21, R32, R30, R29 ;  /* 0x0000001e20158224 */ /* 0x000fe200078e021d */
[----:B------:R-:W-:-:S03]  /*5ad0*/  ISETP.EQ.OR P4, PT, R26, UR15, P2 ;  /* 0x0000000f1a007c0c */ /* 0x000fc60009782670 */
[----:B------:R-:W-:-:S04]  /*5ae0*/  @!P0 IMAD.WIDE.U32 R20, R21, 0x8, R34 ;  /* 0x0000000815148825 */ /* 0x000fc800078e0022 */
[C-C-:B------:R-:W-:Y:S02]  /*5af0*/  @!P6 IMAD R23, R30.reuse, R23, R29.reuse ;  /* 0x000000171e17e224 */ /* 0x140fe400078e021d */
[----:B------:R-:W-:Y:S01]  /*5b00*/  @!P5 IMAD R25, R30, R25, R29 ;  /* 0x000000191e19d224 */ /* 0x000fe200078e021d */
[----:B------:R-:W0:Y:S01]  /*5b10*/  @!P0 LDG.E.64 R20, desc[UR12][R20.64] ;  /* 0x0000000c14148981 */ /* 0x000e22000c1e1b00 */
        /* <DEDUP_REMOVED lines=8> */
[----:B0-----:R-:W-:Y:S01]  /*5ba0*/  @!P0 FADD.FTZ R36, R36, R20 ;  /* 0x0000001424248221 */ /* 0x001fe20000010000 */
[----:B------:R-:W-:Y:S02]  /*5bb0*/  @!P0 FADD.FTZ R37, R37, R21 ;  /* 0x0000001525258221 */ /* 0x000fe40000010000 */
[----:B------:R-:W-:Y:S01]  /*5bc0*/  ISETP.EQ.OR P0, PT, R32, UR15, P2 ;  /* 0x0000000f20007c0c */ /* 0x000fe20009702670 */
[----:B--2---:R-:W-:Y:S01]  /*5bd0*/  @!P6 FADD.FTZ R36, R36, R22 ;  /* 0x000000162424e221 */ /* 0x004fe20000010000 */
[----:B------:R-:W-:Y:S01]  /*5be0*/  @!P6 FADD.FTZ R37, R37, R23 ;  /* 0x000000172525e221 */ /* 0x000fe20000010000 */
[----:B------:R-:W-:Y:S02]  /*5bf0*/  IADD3 R23, R32, 0x1, RZ ;  /* 0x0000000120177810 */ /* 0x000fe40007ffe0ff */
[----:B---3--:R-:W-:Y:S01]  /*5c00*/  @!P5 FADD.FTZ R36, R36, R24 ;  /* 0x000000182424d221 */ /* 0x008fe20000010000 */
[----:B------:R-:W-:Y:S01]  /*5c10*/  IADD3 R22, R32, 0x2, RZ ;  /* 0x0000000220167810 */ /* 0x000fe20007ffe0ff */
[----:B------:R-:W-:Y:S01]  /*5c20*/  @!P5 FADD.FTZ R37, R37, R25 ;  /* 0x000000192525d221 */ /* 0x000fe20000010000 */
[----:B------:R-:W-:-:S05]  /*5c30*/  ISETP.EQ.OR P5, PT, R23, UR15, P2 ;  /* 0x0000000f17007c0c */ /* 0x000fca00097a2670 */
[----:B------:R-:W-:Y:S01]  /*5c40*/  @!P0 IMAD R21, R30, R32, R29 ;  /* 0x000000201e158224 */ /* 0x000fe200078e021d */
[----:B------:R-:W-:Y:S02]  /*5c50*/  ISETP.EQ.OR P6, PT, R22, UR15, P2 ;  /* 0x0000000f16007c0c */ /* 0x000fe400097c2670 */
[----:B------:R-:W-:Y:S01]  /*5c60*/  IADD3 R24, R32, 0x3, RZ ;  /* 0x0000000320187810 */ /* 0x000fe20007ffe0ff */
[----:B----4-:R-:W-:Y:S01]  /*5c70*/  @!P4 FADD.FTZ R36, R36, R26 ;  /* 0x0000001a2424c221 */ /* 0x010fe20000010000 */
[----:B------:R-:W-:Y:S01]  /*5c80*/  @!P4 FADD.FTZ R37, R37, R27 ;  /* 0x0000001b2525c221 */ /* 0x000fe20000010000 */
[----:B------:R-:W-:Y:S01]  /*5c90*/  @!P0 IMAD.WIDE.U32 R20, R21, 0x8, R34 ;  /* 0x0000000815148825 */ /* 0x000fe200078e0022 */
[----:B------:R-:W-:-:S03]  /*5ca0*/  ISETP.EQ.OR P4, PT, R24, UR15, P2 ;  /* 0x0000000f18007c0c */ /* 0x000fc60009782670 */
[C-C-:B------:R-:W-:Y:S02]  /*5cb0*/  @!P5 IMAD R23, R30.reuse, R23, R29.reuse ;  /* 0x000000171e17d224 */ /* 0x140fe400078e021d */
[----:B------:R-:W2:Y:S02]  /*5cc0*/  @!P0 LDG.E.64 R20, desc[UR12][R20.64] ;  /* 0x0000000c14148981 */ /* 0x000ea4000c1e1b00 */
[----:B------:R-:W-:Y:S02]  /*5cd0*/  @!P6 IMAD R25, R30, R22, R29 ;  /* 0x000000161e19e224 */ /* 0x000fe400078e021d */
[----:B------:R-:W-:-:S04]  /*5ce0*/  @!P5 IMAD.WIDE.U32 R22, R23, 0x8, R34 ;  /* 0x000000081716d825 */ /* 0x000fc800078e0022 */
[----:B------:R-:W-:Y:S02]  /*5cf0*/  @!P4 IMAD R27, R30, R24, R29 ;  /* 0x000000181e1bc224 */ /* 0x000fe400078e021d */
[--C-:B------:R-:W-:Y:S01]  /*5d00*/  @!P6 IMAD.WIDE.U32 R24, R25, 0x8, R34.reuse ;  /* 0x000000081918e825 */ /* 0x100fe200078e0022 */
[----:B------:R-:W3:Y:S03]  /*5d10*/  @!P5 LDG.E.64 R22, desc[UR12][R22.64] ;  /* 0x0000000c1616d981 */ /* 0x000ee6000c1e1b00 */
[----:B------:R-:W-:Y:S02]  /*5d20*/  @!P4 IMAD.WIDE.U32 R26, R27, 0x8, R34 ;  /* 0x000000081b1ac825 */ /* 0x000fe400078e0022 */
[----:B------:R-:W4:Y:S04]  /*5d30*/  @!P6 LDG.E.64 R24, desc[UR12][R24.64] ;  /* 0x0000000c1818e981 */ /* 0x000f28000c1e1b00 */
[----:B------:R-:W5:Y:S01]  /*5d40*/  @!P4 LDG.E.64 R26, desc[UR12][R26.64] ;  /* 0x0000000c1a1ac981 */ /* 0x000f62000c1e1b00 */
[----:B------:R-:W-:-:S02]  /*5d50*/  IADD3 R31, R31, -0x4, RZ ;  /* 0xfffffffc1f1f7810 */ /* 0x000fc40007ffe0ff */
[----:B------:R-:W-:Y:S02]  /*5d60*/  IADD3 R32, R32, 0x4, RZ ;  /* 0x0000000420207810 */ /* 0x000fe40007ffe0ff */
[----:B------:R-:W-:Y:S01]  /*5d70*/  IADD3 R31, R31, -0x4, RZ ;  /* 0xfffffffc1f1f7810 */ /* 0x000fe20007ffe0ff */
[----:B--2---:R-:W-:Y:S01]  /*5d80*/  @!P0 FADD.FTZ R36, R36, R20 ;  /* 0x0000001424248221 */ /* 0x004fe20000010000 */
[----:B------:R-:W-:Y:S01]  /*5d90*/  @!P0 FADD.FTZ R37, R37, R21 ;  /* 0x0000001525258221 */ /* 0x000fe20000010000 */
[----:B------:R-:W-:Y:S02]  /*5da0*/  PLOP3.LUT P0, PT, PT, PT, PT, 0x8, 0x0 ;  /* 0x000000000000781c */ /* 0x000fe40003f0e170 */
[----:B---3--:R-:W-:Y:S01]  /*5db0*/  @!P5 FADD.FTZ R36, R36, R22 ;  /* 0x000000162424d221 */ /* 0x008fe20000010000 */
[----:B------:R-:W-:-:S03]  /*5dc0*/  @!P5 FADD.FTZ R37, R37, R23 ;  /* 0x000000172525d221 */ /* 0x000fc60000010000 */
[----:B----4-:R-:W-:Y:S01]  /*5dd0*/  @!P6 FADD.FTZ R36, R36, R24 ;  /* 0x000000182424e221 */ /* 0x010fe20000010000 */
[----:B------:R-:W-:-:S03]  /*5de0*/  @!P6 FADD.FTZ R37, R37, R25 ;  /* 0x000000192525e221 */ /* 0x000fc60000010000 */
[----:B-----5:R-:W-:Y:S01]  /*5df0*/  @!P4 FADD.FTZ R36, R36, R26 ;  /* 0x0000001a2424c221 */ /* 0x020fe20000010000 */
[----:B------:R-:W-:-:S07]  /*5e00*/  @!P4 FADD.FTZ R37, R37, R27 ;  /* 0x0000001b2525c221 */ /* 0x000fce0000010000 */
.L_x_1165:
[----:B------:R-:W-:-:S13]  /*5e10*/  ISETP.NE.OR P0, PT, R31, RZ, P0 ;  /* 0x000000ff1f00720c */ /* 0x000fda0000705670 */
[----:B------:R-:W-:Y:S05]  /*5e20*/  @!P0 BRA `(.L_x_1161) ;  /* 0x00000000007c8947 */ /* 0x000fea0003800000 */
.L_x_1162:
        /* <DEDUP_REMOVED lines=10> */
[----:B------:R-:W0:Y:S01]  /*5ed0*/  @!P5 LDG.E.64 R20, desc[UR12][R20.64] ;  /* 0x0000000c1414d981 */ /* 0x000e22000c1e1b00 */
        /* <DEDUP_REMOVED lines=8> */
[----:B------:R-:W-:Y:S02]  /*5f60*/  IADD3 R31, R31, -0x4, RZ ;  /* 0xfffffffc1f1f7810 */ /* 0x000fe40007ffe0ff */
[----:B------:R-:W-:Y:S01]  /*5f70*/  IADD3 R32, R32, 0x4, RZ ;  /* 0x0000000420207810 */ /* 0x000fe20007ffe0ff */
[----:B0-----:R-:W-:Y:S01]  /*5f80*/  @!P5 FADD.FTZ R36, R36, R20 ;  /* 0x000000142424d221 */ /* 0x001fe20000010000 */
[----:B------:R-:W-:Y:S01]  /*5f90*/  @!P5 FADD.FTZ R37, R37, R21 ;  /* 0x000000152525d221 */ /* 0x000fe20000010000 */
[----:B------:R-:W-:Y:S02]  /*5fa0*/  ISETP.NE.AND P5, PT, R31, RZ, PT ;  /* 0x000000ff1f00720c */ /* 0x000fe40003fa5270 */
[----:B--2---:R-:W-:Y:S01]  /*5fb0*/  @!P6 FADD.FTZ R36, R36, R22 ;  /* 0x000000162424e221 */ /* 0x004fe20000010000 */
[----:B------:R-:W-:-:S03]  /*5fc0*/  @!P6 FADD.FTZ R37, R37, R23 ;  /* 0x000000172525e221 */ /* 0x000fc60000010000 */
[----:B---3--:R-:W-:Y:S01]  /*5fd0*/  @!P4 FADD.FTZ R36, R36, R24 ;  /* 0x000000182424c221 */ /* 0x008fe20000010000 */
[----:B------:R-:W-:-:S03]  /*5fe0*/  @!P4 FADD.FTZ R37, R37, R25 ;  /* 0x000000192525c221 */ /* 0x000fc60000010000 */
[----:B----4-:R-:W-:Y:S01]  /*5ff0*/  @!P0 FADD.FTZ R36, R36, R26 ;  /* 0x0000001a24248221 */ /* 0x010fe20000010000 */
[----:B------:R-:W-:Y:S02]  /*6000*/  @!P0 FADD.FTZ R37, R37, R27 ;  /* 0x0000001b25258221 */ /* 0x000fe40000010000 */
[----:B------:R-:W-:Y:S05]  /*6010*/  @P5 BRA `(.L_x_1162) ;  /* 0xfffffffc00845947 */ /* 0x000fea000383ffff */
.L_x_1161:
        /* <DEDUP_REMOVED lines=11> */
.L_x_1167:
[----:B------:R-:W-:Y:S05]  /*60d0*/  BSYNC B0 ;  /* 0x0000000000007941 */ /* 0x000fea0003800000 */
.L_x_1166:
        /* <DEDUP_REMOVED lines=16> */
.L_x_1158:
[----:B------:R-:W1:Y:S01]  /*61e0*/  S2UR UR11, SR_CgaCtaId ;  /* 0x00000000000b79c3 */ /* 0x000e620000008800 */
[----:B------:R-:W-:Y:S01]  /*61f0*/  UMOV UR10, 0x400 ;  /* 0x00000400000a7882 */ /* 0x000fe20000000000 */
[----:B------:R-:W-:Y:S01]  /*6200*/  ULDC UR19, c[0x0][0x2bc] ;  /* 0x0000af0000137ab9 */ /* 0x000fe20000000800 */
[----:B------:R-:W-:Y:S01]  /*6210*/  HADD2.F32 R25, -RZ, R60.H0_H0 ;  /* 0x2000003cff197230 */ /* 0x000fe20000004100 */
[----:B-1----:R-:W-:-:S09]  /*6220*/  ULEA UR10, UR11, UR10, 0x18 ;  /* 0x0000000a0b0a7291 */ /* 0x002fd2000f8ec03f */
[----:B------:R-:W-:Y:S01]  /*6230*/  @!P2 STS.64 [UR10+0xc8], R36 ;  /* 0x0000c824ff00a988 */ /* 0x000fe20008000a0a */
[----:B------:R-:W-:Y:S06]  /*6240*/  BAR.SYNC.DEFER_BLOCKING 0x0 ;  /* 0x0000000000007b1d */ /* 0x000fec0000010000 */
[----:B--2---:R-:W1:Y:S01]  /*6250*/  LDS.64 R20, [UR10+0xc8] ;  /* 0x0000c80aff147984 */ /* 0x004e620008000a00 */
[----:B------:R-:W-:Y:S02]  /*6260*/  ULDC.64 UR10, c[0x0][0x290] ;  /* 0x0000a400000a7ab9 */ /* 0x000fe40000000a00 */
[----:B------:R-:W-:-:S04]  /*6270*/  ISETP.GE.U32.AND P0, PT, R56, UR10, PT ;  /* 0x0000000a38007c0c */ /* 0x000fc8000bf06070 */
[----:B------:R-:W-:Y:S01]  /*6280*/  ISETP.GE.AND.EX P0, PT, R7, UR11, PT, P0 ;  /* 0x0000000b07007c0c */ /* 0x000fe2000bf06300 */
[----:B-1----:R-:W-:Y:S01]  /*6290*/  FMUL.FTZ R22, R20, UR19 ;  /* 0x0000001314167c20 */ /* 0x002fe20008410000 */
[--C-:B------:R-:W-:Y:S02]  /*62a0*/  HADD2.F32 R20, -RZ, R52.reuse.H0_H0 ;  /* 0x20000034ff147230 */ /* 0x100fe40000004100 */
[----:B------:R-:W-:Y:S01]  /*62b0*/  FMUL.FTZ R24, R21, UR19 ;  /* 0x0000001315187c20 */ /* 0x000fe20008410000 */
[----:B------:R-:W-:Y:S01]  /*62c0*/  HADD2.F32 R52, -RZ, R52.H1_H1 ;  /* 0x30000034ff347230 */ /* 0x000fe20000004100 */
[----:B------:R-:W-:Y:S01]  /*62d0*/  R2UR UR18, R22 ;  /* 0x00000000161272ca */ /* 0x000fe200000e0000 */
[----:B------:R-:W-:Y:S01]  /*62e0*/  FADD.FTZ R20, R20, -UR14 ;  /* 0x8000000e14147e21 */ /* 0x000fe20008010000 */
[--C-:B------:R-:W-:Y:S02]  /*62f0*/  HADD2.F32 R21, -RZ, R62.reuse.H0_H0 ;  /* 0x2000003eff157230 */ /* 0x100fe40000004100 */
[----:B------:R-:W-:Y:S01]  /*6300*/  FADD.FTZ R52, R52, -UR14 ;  /* 0x8000000e34347e21 */ /* 0x000fe20008010000 */
[----:B------:R-:W-:-:S02]  /*6310*/  HADD2.F32 R62, -RZ, R62.H1_H1 ;  /* 0x3000003eff3e7230 */ /* 0x000fc40000004100 */
[----:B------:R-:W-:Y:S01]  /*6320*/  FMUL.FTZ R35, R20, UR17 ;  /* 0x0000001114237c20 */ /* 0x000fe20008410000 */
[----:B------:R-:W-:Y:S01]  /*6330*/  FMUL.FTZ R52, R52, UR17 ;  /* 0x0000001134347c20 */ /* 0x000fe20008410000 */
[----:B------:R-:W-:Y:S06]  /*6340*/  @!P3 BRA `(.L_x_1168) ;  /* 0x000000000048b947 */ /* 0x000fec0003800000 */
[----:B------:R-:W-:Y:S01]  /*6350*/  FFMA.FTZ R20, R35, R16, R18 ;  /* 0x0000001023147223 */ /* 0x000fe20000010012 */
[----:B------:R-:W-:-:S03]  /*6360*/  FFMA.FTZ R22, R52, R17, R19 ;  /* 0x0000001134167223 */ /* 0x000fc60000010013 */
[----:B------:R-:W-:Y:S01]  /*6370*/  FMUL.FTZ R23, R20, -1.4426950216293334961 ;  /* 0xbfb8aa3b14177820 */ /* 0x000fe20000410000 */
[----:B------:R-:W-:-:S05]  /*6380*/  FMUL.FTZ R27, R22, -1.4426950216293334961 ;  /* 0xbfb8aa3b161b7820 */ /* 0x000fca0000410000 */
[----:B------:R-:W1:Y:S08]  /*6390*/  MUFU.EX2 R23, R23 ;  /* 0x0000001700177308 */ /* 0x000e700000000800 */
[----:B------:R-:W2:Y:S01]  /*63a0*/  MUFU.EX2 R27, R27 ;  /* 0x0000001b001b7308 */ /* 0x000ea20000000800 */
[----:B-1----:R-:W-:-:S07]  /*63b0*/  FADD.FTZ R26, R23, 1 ;  /* 0x3f800000171a7421 */ /* 0x002fce0000010000 */
[----:B------:R-:W1:Y:S01]  /*63c0*/  MUFU.RCP R26, R26 ;  /* 0x0000001a001a7308 */ /* 0x000e620000001000 */
[----:B--2---:R-:W-:-:S07]  /*63d0*/  FADD.FTZ R28, R27, 1 ;  /* 0x3f8000001b1c7421 */ /* 0x004fce0000010000 */
[----:B------:R-:W2:Y:S01]  /*63e0*/  MUFU.RCP R29, R28 ;  /* 0x0000001c001d7308 */ /* 0x000ea20000001000 */
[----:B-1----:R-:W-:Y:S01]  /*63f0*/  FADD.FTZ R31, -R26, 1 ;  /* 0x3f8000001a1f7421 */ /* 0x002fe20000010100 */
[----:B------:R-:W-:-:S03]  /*6400*/  FMUL.FTZ R21, R21, R26 ;  /* 0x0000001a15157220 */ /* 0x000fc60000410000 */
[----:B------:R-:W-:Y:S01]  /*6410*/  FFMA.FTZ R20, R20, R31, 1 ;  /* 0x3f80000014147423 */ /* 0x000fe2000001001f */
[----:B--2---:R-:W-:Y:S01]  /*6420*/  FADD.FTZ R33, -R29, 1 ;  /* 0x3f8000001d217421 */ /* 0x004fe20000010100 */
[----:B------:R-:W-:Y:S02]  /*6430*/  FMUL.FTZ R62, R62, R29 ;  /* 0x0000001d3e3e7220 */ /* 0x000fe40000410000 */
[----:B------:R-:W-:Y:S01]  /*6440*/  FMUL.FTZ R21, R21, R20 ;  /* 0x0000001415157220 */ /* 0x000fe20000410000 */
[----:B------:R-:W-:-:S04]  /*6450*/  FFMA.FTZ R33, R22, R33, 1 ;  /* 0x3f80000016217423 */ /* 0x000fc80000010021 */
[----:B------:R-:W-:-:S07]  /*6460*/  FMUL.FTZ R62, R62, R33 ;  /* 0x000000213e3e7220 */ /* 0x000fce0000410000 */
.L_x_1168:
[----:B------:R-:W-:Y:S04]  /*6470*/  BSSY B0, `(.L_x_1169) ;  /* 0x0000014000007945 */ /* 0x000fe80003800000 */
[----:B------:R-:W-:Y:S05]  /*6480*/  @!P1 BRA `(.L_x_1170) ;  /* 0x0000000000489947 */ /* 0x000fea0003800000 */
        /* <DEDUP_REMOVED lines=15> */
[----:B------:R-:W-:Y:S02]  /*6580*/  F2FP.F16.F32.PACK_AB R21, R26, R27 ;  /* 0x0000001b1a15723e */ /* 0x000fe400000000ff */
[----:B------:R-:W-:-:S05]  /*6590*/  LEA.HI.X R23, R20, UR21, R29, 0x1, P2 ;  /* 0x0000001514177c11 */ /* 0x000fca00090f0c1d */
[----:B------:R1:W-:Y:S02]  /*65a0*/  STG.E desc[UR12][R22.64], R21 ;  /* 0x0000001516007986 */ /* 0x0003e4000c10190c */
.L_x_1170:
[----:B------:R-:W-:Y:S05]  /*65b0*/  BSYNC B0 ;  /* 0x0000000000007941 */ /* 0x000fea0003800000 */
.L_x_1169:
[----:B------:R-:W-:Y:S02]  /*65c0*/  HADD2.F32 R60, -RZ, R60.H1_H1 ;  /* 0x3000003cff3c7230 */ /* 0x000fe40000004100 */
[----:B-1----:R-:W-:Y:S01]  /*65d0*/  FADD.FTZ R22, R25, -UR14 ;  /* 0x8000000e19167e21 */ /* 0x002fe20008010000 */
[----:B------:R-:W-:Y:S01]  /*65e0*/  HADD2.F32 R25, -RZ, R63.H0_H0 ;  /* 0x2000003fff197230 */ /* 0x000fe20000004100 */
[----:B------:R-:W-:Y:S01]  /*65f0*/  ISETP.GT.U32.OR P0, PT, R58, 0x29f, P0 ;  /* 0x0000029f3a00780c */ /* 0x000fe20000704470 */
[--C-:B------:R-:W-:Y:S02]  /*6600*/  HADD2.F32 R21, -RZ, R61.reuse.H0_H0 ;  /* 0x2000003dff157230 */ /* 0x100fe40000004100 */
[----:B------:R-:W-:Y:S01]  /*6610*/  FADD.FTZ R60, R60, -UR14 ;  /* 0x8000000e3c3c7e21 */ /* 0x000fe20008010000 */
[----:B------:R-:W-:Y:S02]  /*6620*/  HADD2.F32 R20, -RZ, R61.H1_H1 ;  /* 0x3000003dff147230 */ /* 0x000fe40000004100 */
        /* <DEDUP_REMOVED lines=22> */
.L_x_1171:
        /* <DEDUP_REMOVED lines=15> */
[----:B------:R-:W-:Y:S02]  /*6880*/  F2FP.F16.F32.PACK_AB R7, R7, R26 ;  /* 0x0000001a0707723e */ /* 0x000fe400000000ff */
[----:B------:R-:W-:Y:S02]  /*6890*/  LEA R22, P0, R20, UR20, 0x1 ;  /* 0x0000001414167c11 */ /* 0x000fe4000f8008ff */
[----:B------:R-:W-:-:S04]  /*68a0*/  IADD3 R27, R21, R27, RZ ;  /* 0x0000001b151b7210 */ /* 0x000fc80007ffe0ff */
[----:B------:R-:W-:-:S05]  /*68b0*/  LEA.HI.X R23, R20, UR21, R27, 0x1, P0 ;  /* 0x0000001514177c11 */ /* 0x000fca00080f0c1b */
[----:B------:R1:W-:Y:S02]  /*68c0*/  STG.E desc[UR12][R22.64], R7 ;  /* 0x0000000716007986 */ /* 0x0003e4000c10190c */
.L_x_1173:
[----:B------:R-:W-:Y:S05]  /*68d0*/  BSYNC B0 ;  /* 0x0000000000007941 */ /* 0x000fea0003800000 */
.L_x_1172:
[----:B------:R-:W-:Y:S01]  /*68e0*/  ISETP.GE.U32.AND P0, PT, R55, UR10, PT ;  /* 0x0000000a37007c0c */ /* 0x000fe2000bf06070 */
[----:B------:R-:W-:Y:S01]  /*68f0*/  FADD.FTZ R20, R25, -UR14 ;  /* 0x8000000e19147e21 */ /* 0x000fe20008010000 */
[----:B------:R-:W-:Y:S01]  /*6900*/  ISETP.GE.U32.AND P2, PT, R54, UR10, PT ;  /* 0x0000000a36007c0c */ /* 0x000fe2000bf46070 */
[----:B------:R-:W-:Y:S01]  /*6910*/  FADD.FTZ R63, R63, -UR14 ;  /* 0x8000000e3f3f7e21 */ /* 0x000fe20008010000 */
[----:B-1----:R-:W-:Y:S01]  /*6920*/  IADD3 R7, R57, 0x50, RZ ;  /* 0x0000005039077810 */ /* 0x002fe20007ffe0ff */
[--C-:B------:R-:W-:Y:S01]  /*6930*/  HADD2.F32 R21, -RZ, R64.reuse.H0_H0 ;  /* 0x20000040ff157230 */ /* 0x100fe20000004100 */
[----:B------:R-:W-:Y:S01]  /*6940*/  ISETP.GE.AND.EX P4, PT, R9, UR11, PT, P0 ;  /* 0x0000000b09007c0c */ /* 0x000fe2000bf86300 */
[--C-:B------:R-:W-:Y:S01]  /*6950*/  HADD2.F32 R25, -RZ, R65.reuse.H0_H0 ;  /* 0x20000041ff197230 */ /* 0x100fe20000004100 */
[----:B------:R-:W-:Y:S01]  /*6960*/  ISETP.GE.AND.EX P5, PT, R11, UR11, PT, P2 ;  /* 0x0000000b0b007c0c */ /* 0x000fe2000bfa6320 */
[----:B------:R-:W-:Y:S01]  /*6970*/  HADD2.F32 R64, -RZ, R64.H1_H1 ;  /* 0x30000040ff407230 */ /* 0x000fe20000004100 */
[----:B------:R-:W-:Y:S01]  /*6980*/  ISETP.GE.U32.AND P2, PT, R53, UR10, PT ;  /* 0x0000000a35007c0c */ /* 0x000fe2000bf46070 */
[----:B------:R-:W-:Y:S01]  /*6990*/  HADD2.F32 R65, -RZ, R65.H1_H1 ;  /* 0x30000041ff417230 */ /* 0x000fe20000004100 */
[----:B------:R-:W-:Y:S01]  /*69a0*/  ISETP.GE.U32.AND P0, PT, R7, UR10, PT ;  /* 0x0000000a07007c0c */ /* 0x000fe2000bf06070 */
[----:B------:R-:W-:Y:S01]  /*69b0*/  FMUL.FTZ R35, R20, UR17 ;  /* 0x0000001114237c20 */ /* 0x000fe20008410000 */
[C---:B------:R-:W-:Y:S01]  /*69c0*/  ISETP.GT.U32.OR P4, PT, R58.reuse, 0x29f, P4 ;  /* 0x0000029f3a00780c */ /* 0x040fe20002784470 */
[----:B------:R-:W-:Y:S01]  /*69d0*/  FMUL.FTZ R30, R63, UR17 ;  /* 0x000000113f1e7c20 */ /* 0x000fe20008410000 */
[----:B------:R-:W-:Y:S01]  /*69e0*/  ISETP.GT.U32.OR P5, PT, R58, 0x29f, P5 ;  /* 0x0000029f3a00780c */ /* 0x000fe20002fa4470 */
[----:B------:R-:W-:-:S12]  /*69f0*/  @!P3 BRA `(.L_x_1174) ;  /* 0x000000000048b947 */ /* 0x000fd80003800000 */
        /* <DEDUP_REMOVED lines=18> */
.L_x_1174:
        /* <DEDUP_REMOVED lines=20> */
.L_x_1176:
[----:B------:R-:W-:Y:S05]  /*6c60*/  BSYNC B0 ;  /* 0x0000000000007941 */ /* 0x000fea0003800000 */
.L_x_1175:
[----:B------:R-:W-:Y:S01]  /*6c70*/  FADD.FTZ R25, R25, -UR14 ;  /* 0x8000000e19197e21 */ /* 0x000fe20008010000 */
[----:B------:R-:W-:Y:S01]  /*6c80*/  FADD.FTZ R65, R65, -UR14 ;  /* 0x8000000e41417e21 */ /* 0x000fe20008010000 */
[--C-:B-1----:R-:W-:Y:S02]  /*6c90*/  HADD2.F32 R9, -RZ, R66.reuse.H0_H0 ;  /* 0x20000042ff097230 */ /* 0x102fe40000004100 */
        /* <DEDUP_REMOVED lines=22> */
.L_x_1177:
        /* <DEDUP_REMOVED lines=20> */
.L_x_1179:
[----:B------:R-:W-:Y:S05]  /*6f40*/  BSYNC B0 ;  /* 0x0000000000007941 */ /* 0x000fea0003800000 */
.L_x_1178:
[--C-:B-1----:R-:W-:Y:S01]  /*6f50*/  HADD2.F32 R9, -RZ, R67.reuse.H0_H0 ;  /* 0x20000043ff097230 */ /* 0x102fe20000004100 */
[----:B------:R-:W-:Y:S01]  /*6f60*/  SHF.R.S32.HI R11, RZ, 0x1f, R7 ;  /* 0x0000001fff0b7819 */ /* 0x000fe20000011407 */
[----:B------:R-:W-:Y:S01]  /*6f70*/  HADD2.F32 R67, -RZ, R67.H1_H1 ;  /* 0x30000043ff437230 */ /* 0x000fe20000004100 */
[----:B------:R-:W-:Y:S01]  /*6f80*/  ISETP.GE.AND.EX P2, PT, R13, UR11, PT, P2 ;  /* 0x0000000b0d007c0c */ /* 0x000fe2000bf46320 */
[--C-:B------:R-:W-:Y:S02]  /*6f90*/  HADD2.F32 R21, -RZ, R68.reuse.H0_H0 ;  /* 0x20000044ff157230 */ /* 0x100fe40000004100 */
[----:B------:R-:W-:Y:S01]  /*6fa0*/  FADD.FTZ R20, R9, -UR14 ;  /* 0x8000000e09147e21 */ /* 0x000fe20008010000 */
[----:B------:R-:W-:Y:S01]  /*6fb0*/  ISETP.GE.AND.EX P0, PT, R11, UR11, PT, P0 ;  /* 0x0000000b0b007c0c */ /* 0x000fe2000bf06300 */
[----:B------:R-:W-:Y:S01]  /*6fc0*/  FADD.FTZ R67, R67, -UR14 ;  /* 0x8000000e43437e21 */ /* 0x000fe20008010000 */
[----:B------:R-:W-:Y:S01]  /*6fd0*/  ISETP.GT.U32.OR P2, PT, R58, 0x29f, P2 ;  /* 0x0000029f3a00780c */ /* 0x000fe20001744470 */
[----:B------:R-:W-:Y:S01]  /*6fe0*/  HADD2.F32 R68, -RZ, R68.H1_H1 ;  /* 0x30000044ff447230 */ /* 0x000fe20000004100 */
[----:B------:R-:W-:Y:S01]  /*6ff0*/  IADD3 R9, R57, 0x60, RZ ;  /* 0x0000006039097810 */ /* 0x000fe20007ffe0ff */
[----:B------:R-:W-:Y:S01]  /*7000*/  FMUL.FTZ R35, R20, UR17 ;  /* 0x0000001114237c20 */ /* 0x000fe20008410000 */
[----:B------:R-:W-:Y:S01]  /*7010*/  FMUL.FTZ R30, R67, UR17 ;  /* 0x00000011431e7c20 */ /* 0x000fe20008410000 */
[----:B------:R-:W-:Y:S08]  /*7020*/  @!P3 BRA `(.L_x_1180) ;  /* 0x000000000048b947 */ /* 0x000ff00003800000 */
        /* <DEDUP_REMOVED lines=18> */
.L_x_1180:
        /* <DEDUP_REMOVED lines=20> */
.L_x_1182:
[----:B------:R-:W-:Y:S05]  /*7290*/  BSYNC B0 ;  /* 0x0000000000007941 */ /* 0x000fea0003800000 */
.L_x_1181:
[--C-:B-1----:R-:W-:Y:S01]  /*72a0*/  HADD2.F32 R13, -RZ, R51.reuse.H0_H0 ;  /* 0x20000033ff0d7230 */ /* 0x102fe20000004100 */
[----:B------:R-:W-:Y:S01]  /*72b0*/  ISETP.GE.U32.AND P2, PT, R9, UR10, PT ;  /* 0x0000000a09007c0c */ /* 0x000fe2000bf46070 */
[----:B------:R-:W-:Y:S01]  /*72c0*/  HADD2.F32 R51, -RZ, R51.H1_H1 ;  /* 0x30000033ff337230 */ /* 0x000fe20000004100 */
[----:B------:R-:W-:Y:S01]  /*72d0*/  ISETP.GT.U32.OR P0, PT, R58, 0x29f, P0 ;  /* 0x0000029f3a00780c */ /* 0x000fe20000704470 */
[--C-:B------:R-:W-:Y:S02]  /*72e0*/  HADD2.F32 R21, -RZ, R50.reuse.H0_H0 ;  /* 0x20000032ff157230 */ /* 0x100fe40000004100 */
[----:B------:R-:W-:Y:S01]  /*72f0*/  FADD.FTZ R20, R13, -UR14 ;  /* 0x8000000e0d147e21 */ /* 0x000fe20008010000 */
[----:B------:R-:W-:Y:S02]  /*7300*/  HADD2.F32 R50, -RZ, R50.H1_H1 ;  /* 0x30000032ff327230 */ /* 0x000fe40000004100 */
[----:B------:R-:W-:Y:S01]  /*7310*/  FADD.FTZ R51, R51, -UR14 ;  /* 0x8000000e33337e21 */ /* 0x000fe20008010000 */
[----:B------:R-:W-:Y:S01]  /*7320*/  SHF.R.S32.HI R13, RZ, 0x1f, R9 ;  /* 0x0000001fff0d7819 */ /* 0x000fe20000011409 */
[----:B------:R-:W-:-:S02]  /*7330*/  FMUL.FTZ R35, R20, UR17 ;  /* 0x0000001114237c20 */ /* 0x000fc40008410000 */
        /* <DEDUP_REMOVED lines=20> */
.L_x_1183:
        /* <DEDUP_REMOVED lines=20> */
.L_x_1185:
[----:B------:R-:W-:Y:S05]  /*75c0*/  BSYNC B0 ;  /* 0x0000000000007941 */ /* 0x000fea0003800000 */
.L_x_1184:
[--C-:B-1----:R-:W-:Y:S01]  /*75d0*/  HADD2.F32 R7, -RZ, R48.reuse.H0_H0 ;  /* 0x20000030ff077230 */ /* 0x102fe20000004100 */
[----:B------:R-:W-:Y:S01]  /*75e0*/  IADD3 R11, R57, 0x70, RZ ;  /* 0x00000070390b7810 */ /* 0x000fe20007ffe0ff */
[----:B------:R-:W-:Y:S01]  /*75f0*/  HADD2.F32 R48, -RZ, R48.H1_H1 ;  /* 0x30000030ff307230 */ /* 0x000fe20000004100 */
[----:B------:R-:W-:Y:S01]  /*7600*/  ISETP.GE.AND.EX P2, PT, R13, UR11, PT, P2 ;  /* 0x0000000b0d007c0c */ /* 0x000fe2000bf46320 */
[--C-:B------:R-:W-:Y:S02]  /*7610*/  HADD2.F32 R21, -RZ, R47.reuse.H0_H0 ;  /* 0x2000002fff157230 */ /* 0x100fe40000004100 */
[----:B------:R-:W-:Y:S01]  /*7620*/  FADD.FTZ R22, R7, -UR14 ;  /* 0x8000000e07167e21 */ /* 0x000fe20008010000 */
[----:B------:R-:W-:Y:S01]  /*7630*/  ISETP.GE.U32.AND P0, PT, R11, UR10, PT ;  /* 0x0000000a0b007c0c */ /* 0x000fe2000bf06070 */
[----:B------:R-:W-:Y:S01]  /*7640*/  FADD.FTZ R48, R48, -UR14 ;  /* 0x8000000e30307e21 */ /* 0x000fe20008010000 */
[----:B------:R-:W-:Y:S01]  /*7650*/  ISETP.GT.U32.OR P2, PT, R58, 0x29f, P2 ;  /* 0x0000029f3a00780c */ /* 0x000fe20001744470 */
[----:B------:R-:W-:Y:S01]  /*7660*/  HADD2.F32 R20, -RZ, R47.H1_H1 ;  /* 0x3000002fff147230 */ /* 0x000fe20000004100 */
[----:B------:R-:W-:Y:S01]  /*7670*/  IADD3 R7, R57, 0x80, RZ ;  /* 0x0000008039077810 */ /* 0x000fe20007ffe0ff */
[----:B------:R-:W-:Y:S01]  /*7680*/  FMUL.FTZ R35, R22, UR17 ;  /* 0x0000001116237c20 */ /* 0x000fe20008410000 */
[----:B------:R-:W-:Y:S01]  /*7690*/  SHF.R.S32.HI R25, RZ, 0x1f, R11 ;  /* 0x0000001fff197819 */ /* 0x000fe2000001140b */
[----:B------:R-:W-:Y:S01]  /*76a0*/  FMUL.FTZ R48, R48, UR17 ;  /* 0x0000001130307c20 */ /* 0x000fe20008410000 */
[----:B------:R-:W-:Y:S07]  /*76b0*/  @!P3 BRA `(.L_x_1186) ;  /* 0x000000000048b947 */ /* 0x000fee0003800000 */
        /* <DEDUP_REMOVED lines=18> */
.L_x_1186:
        /* <DEDUP_REMOVED lines=20> */
.L_x_1188:
[----:B------:R-:W-:Y:S05]  /*7920*/  BSYNC B0 ;  /* 0x0000000000007941 */ /* 0x000fea0003800000 */
.L_x_1187:
[--C-:B-1----:R-:W-:Y:S01]  /*7930*/  HADD2.F32 R9, -RZ, R49.reuse.H0_H0 ;  /* 0x20000031ff097230 */ /* 0x102fe20000004100 */
[----:B------:R-:W-:Y:S01]  /*7940*/  ISETP.GE.U32.AND P2, PT, R7, UR10, PT ;  /* 0x0000000a07007c0c */ /* 0x000fe2000bf46070 */
[----:B------:R-:W-:Y:S01]  /*7950*/  HADD2.F32 R49, -RZ, R49.H1_H1 ;  /* 0x30000031ff317230 */ /* 0x000fe20000004100 */
[----:B------:R-:W-:Y:S01]  /*7960*/  SHF.R.S32.HI R13, RZ, 0x1f, R7 ;  /* 0x0000001fff0d7819 */ /* 0x000fe20000011407 */
[--C-:B------:R-:W-:Y:S01]  /*7970*/  HADD2.F32 R21, -RZ, R46.reuse.H0_H0 ;  /* 0x2000002eff157230 */ /* 0x100fe20000004100 */
[----:B------:R-:W-:Y:S01]  /*7980*/  ISETP.GE.AND.EX P0, PT, R25, UR11, PT, P0 ;  /* 0x0000000b19007c0c */ /* 0x000fe2000bf06300 */
[----:B------:R-:W-:Y:S01]  /*7990*/  FADD.FTZ R20, R9, -UR14 ;  /* 0x8000000e09147e21 */ /* 0x000fe20008010000 */
[----:B------:R-:W-:Y:S01]  /*79a0*/  FADD.FTZ R49, R49, -UR14 ;  /* 0x8000000e31317e21 */ /* 0x000fe20008010000 */
[----:B------:R-:W-:Y:S01]  /*79b0*/  ISETP.GE.AND.EX P2, PT, R13, UR11, PT, P2 ;  /* 0x0000000b0d007c0c */ /* 0x000fe2000bf46320 */
[----:B------:R-:W-:Y:S01]  /*79c0*/  HADD2.F32 R46, -RZ, R46.H1_H1 ;  /* 0x3000002eff2e7230 */ /* 0x000fe20000004100 */
[----:B------:R-:W-:Y:S01]  /*79d0*/  ISETP.GT.U32.OR P0, PT, R58, 0x29f, P0 ;  /* 0x0000029f3a00780c */ /* 0x000fe20000704470 */
[----:B------:R-:W-:Y:S01]  /*79e0*/  FMUL.FTZ R35, R20, UR17 ;  /* 0x0000001114237c20 */ /* 0x000fe20008410000 */
[----:B------:R-:W-:Y:S01]  /*79f0*/  IADD3 R9, R57, 0x90, RZ ;  /* 0x0000009039097810 */ /* 0x000fe20007ffe0ff */
[----:B------:R-:W-:Y:S01]  /*7a00*/  FMUL.FTZ R30, R49, UR17 ;  /* 0x00000011311e7c20 */ /* 0x000fe20008410000 */
[----:B------:R-:W-:Y:S09]  /*7a10*/  @!P3 BRA `(.L_x_1189) ;  /* 0x000000000048b947 */ /* 0x000ff20003800000 */
        /* <DEDUP_REMOVED lines=18> */
.L_x_1189:
        /* <DEDUP_REMOVED lines=20> */
.L_x_1191:
[----:B------:R-:W-:Y:S05]  /*7c80*/  BSYNC B0 ;  /* 0x0000000000007941 */ /* 0x000fea0003800000 */
.L_x_1190:
        /* <DEDUP_REMOVED lines=30> */
.L_x_1192:
        /* <DEDUP_REMOVED lines=20> */
.L_x_1194:
[----:B------:R-:W-:Y:S05]  /*7fb0*/  BSYNC B0 ;  /* 0x0000000000007941 */ /* 0x000fea0003800000 */
.L_x_1193:
        /* <DEDUP_REMOVED lines=33> */
.L_x_1195:
        /* <DEDUP_REMOVED lines=20> */
.L_x_1197:
[----:B------:R-:W-:Y:S05]  /*8310*/  BSYNC B0 ;  /* 0x0000000000007941 */ /* 0x000fea0003800000 */
.L_x_1196:
[--C-:B------:R-:W-:Y:S01]  /*8320*/  HADD2.F32 R21, -RZ, R40.reuse.H0_H0 ;  /* 0x20000028ff157230 */ /* 0x100fe20000004100 */
[----:B------:R-:W-:Y:S01]  /*8330*/  ISETP.GE.U32.AND P0, PT, R7, UR10, PT ;  /* 0x0000000a07007c0c */ /* 0x000fe2000bf06070 */
[----:B------:R-:W-:Y:S01]  /*8340*/  HADD2.F32 R40, -RZ, R40.H1_H1 ;  /* 0x30000028ff287230 */ /* 0x000fe20000004100 */
[----:B-1----:R-:W-:Y:S01]  /*8350*/  SHF.R.S32.HI R9, RZ, 0x1f, R7 ;  /* 0x0000001fff097819 */ /* 0x002fe20000011407 */
[--C-:B------:R-:W-:Y:S01]  /*8360*/  HADD2.F32 R11, -RZ, R39.reuse.H0_H0 ;  /* 0x20000027ff0b7230 */ /* 0x100fe20000004100 */
[----:B------:R-:W-:Y:S01]  /*8370*/  ISETP.GE.AND.EX P2, PT, R20, UR11, PT, P2 ;  /* 0x0000000b14007c0c */ /* 0x000fe2000bf46320 */
[----:B------:R-:W-:Y:S01]  /*8380*/  FADD.FTZ R21, R21, -UR14 ;  /* 0x8000000e15157e21 */ /* 0x000fe20008010000 */
[----:B------:R-:W-:Y:S01]  /*8390*/  FADD.FTZ R40, R40, -UR14 ;  /* 0x8000000e28287e21 */ /* 0x000fe20008010000 */
[----:B------:R-:W-:Y:S01]  /*83a0*/  ISETP.GE.AND.EX P0, PT, R9, UR11, PT, P0 ;  /* 0x0000000b09007c0c */ /* 0x000fe2000bf06300 */
[----:B------:R-:W-:Y:S01]  /*83b0*/  HADD2.F32 R22, -RZ, R39.H1_H1 ;  /* 0x30000027ff167230 */ /* 0x000fe20000004100 */
[----:B------:R-:W-:Y:S01]  /*83c0*/  ISETP.GT.U32.OR P2, PT, R58, 0x29f, P2 ;  /* 0x0000029f3a00780c */ /* 0x000fe20001744470 */
[----:B------:R-:W-:-:S02]  /*83d0*/  HADD2.F32 R33, -RZ, R41.H0_H0 ;  /* 0x20000029ff217230 */ /* 0x000fc40000004100 */
        /* <DEDUP_REMOVED lines=21> */
.L_x_1198:
[----:B------:R-:W-:Y:S04]  /*8530*/  BSSY B0, `(.L_x_1199) ;  /* 0x0000014000007945 */ /* 0x000fe80003800000 */
[----:B------:R-:W-:Y:S05]  /*8540*/  @P2 BRA `(.L_x_1200) ;  /* 0x0000000000482947 */ /* 0x000fea0003800000 */
[--C-:B------:R-:W-:Y:S01]  /*8550*/  FFMA.FTZ R26, R31, UR18, R24.reuse ;  /* 0x000000121f1a7c23 */ /* 0x100fe20008010018 */
[----:B------:R-:W-:Y:S01]  /*8560*/  FFMA.FTZ R21, R40, UR18, R24 ;  /* 0x0000001228157c23 */ /* 0x000fe20008010018 */
[----:B------:R-:W-:Y:S02]  /*8570*/  ULDC.64 UR20, c[0x0][0x288] ;  /* 0x0000a20000147ab9 */ /* 0x000fe40000000a00 */
[----:B------:R-:W-:Y:S01]  /*8580*/  FFMA.FTZ R26, R11, R16, -R26 ;  /* 0x000000100b1a7223 */ /* 0x000fe2000001081a */
[----:B------:R-:W-:Y:S02]  /*8590*/  IMAD R28, R20, UR20, RZ ;  /* 0x00000014141c7c24 */ /* 0x000fe4000f8e02ff */
[----:B------:R-:W-:Y:S01]  /*85a0*/  FFMA.FTZ R11, R22, R17, -R21 ;  /* 0x00000011160b7223 */ /* 0x000fe20000010815 */
[----:B------:R-:W-:Y:S01]  /*85b0*/  MOV R20, R74 ;  /* 0x0000004a00147202 */ /* 0x000fe20000000f00 */
[----:B------:R-:W-:Y:S01]  /*85c0*/  FMUL.FTZ R26, R26, UR17 ;  /* 0x000000111a1a7c20 */ /* 0x000fe20008410000 */
[----:B------:R-:W-:Y:S01]  /*85d0*/  MOV R21, R77 ;  /* 0x0000004d00157202 */ /* 0x000fe20000000f00 */
[----:B------:R-:W-:-:S02]  /*85e0*/  FMUL.FTZ R11, R11, UR17 ;  /* 0x000000110b0b7c20 */ /* 0x000fc40008410000 */
[----:B------:R-:W-:-:S03]  /*85f0*/  IMAD.WIDE.U32 R20, R13, UR20, R20 ;  /* 0x000000140d147c25 */ /* 0x000fc6000f8e0014 */
[----:B------:R-:W-:Y:S01]  /*8600*/  F2FP.F16.F32.PACK_AB R11, R11, R26 ;  /* 0x0000001a0b0b723e */ /* 0x000fe200000000ff */
[----:B------:R-:W-:Y:S01]  /*8610*/  IMAD R13, R13, UR21, R28 ;  /* 0x000000150d0d7c24 */ /* 0x000fe2000f8e021c */
[----:B------:R-:W-:Y:S02]  /*8620*/  ULDC.64 UR20, c[0x0][0x210] ;  /* 0x0000840000147ab9 */ /* 0x000fe40000000a00 */
[----:B------:R-:W-:Y:S02]  /*8630*/  LEA R22, P2, R20, UR20, 0x1 ;  /* 0x0000001414167c11 */ /* 0x000fe4000f8408ff */
[----:B------:R-:W-:-:S04]  /*8640*/  IADD3 R13, R21, R13, RZ ;  /* 0x0000000d150d7210 */ /* 0x000fc80007ffe0ff */
[----:B------:R-:W-:-:S05]  /*8650*/  LEA.HI.X R23, R20, UR21, R13, 0x1, P2 ;  /* 0x0000001514177c11 */ /* 0x000fca00090f0c0d */
[----:B------:R1:W-:Y:S02]  /*8660*/  STG.E desc[UR12][R22.64], R11 ;  /* 0x0000000b16007986 */ /* 0x0003e4000c10190c */
.L_x_1200:
[----:B------:R-:W-:Y:S05]  /*8670*/  BSYNC B0 ;  /* 0x0000000000007941 */ /* 0x000fea0003800000 */
.L_x_1199:
[----:B------:R-:W-:Y:S02]  /*8680*/  HADD2.F32 R41, -RZ, R41.H1_H1 ;  /* 0x30000029ff297230 */ /* 0x000fe40000004100 */
[----:B------:R-:W-:Y:S01]  /*8690*/  FADD.FTZ R33, R33, -UR14 ;  /* 0x8000000e21217e21 */ /* 0x000fe20008010000 */
[--C-:B------:R-:W-:Y:S01]  /*86a0*/  HADD2.F32 R21, -RZ, R38.reuse.H0_H0 ;  /* 0x20000026ff157230 */ /* 0x100fe20000004100 */
[----:B------:R-:W-:Y:S01]  /*86b0*/  ISETP.GT.U32.OR P0, PT, R58, 0x29f, P0 ;  /* 0x0000029f3a00780c */ /* 0x000fe20000704470 */
[----:B------:R-:W-:Y:S02]  /*86c0*/  HADD2.F32 R38, -RZ, R38.H1_H1 ;  /* 0x30000026ff267230 */ /* 0x000fe40000004100 */
[----:B------:R-:W-:Y:S01]  /*86d0*/  FADD.FTZ R41, R41, -UR14 ;  /* 0x8000000e29297e21 */ /* 0x000fe20008010000 */
[----:B------:R-:W-:Y:S01]  /*86e0*/  IADD3 R13, R57, 0xc0, RZ ;  /* 0x000000c0390d7810 */ /* 0x000fe20007ffe0ff */
[----:B------:R-:W-:Y:S01]  /*86f0*/  FMUL.FTZ R35, R33, UR17 ;  /* 0x0000001121237c20 */ /* 0x000fe20008410000 */
[----:B-1----:R-:W-:Y:S01]  /*8700*/  IADD3 R11, R57, 0xd0, RZ ;  /* 0x000000d0390b7810 */ /* 0x002fe20007ffe0ff */
        /* <DEDUP_REMOVED lines=20> */
.L_x_1201:
        /* <DEDUP_REMOVED lines=20> */
.L_x_1203:
[----:B------:R-:W-:Y:S05]  /*8990*/  BSYNC B0 ;  /* 0x0000000000007941 */ /* 0x000fea0003800000 */
.L_x_1202:
[--C-:B------:R-:W-:Y:S01]  /*89a0*/  HADD2.F32 R22, -RZ, R12.reuse.H0_H0 ;  /* 0x2000000cff167230 */ /* 0x100fe20000004100 */
[C---:B------:R-:W-:Y:S01]  /*89b0*/  IADD3 R9, R57.reuse, 0xe0, RZ ;  /* 0x000000e039097810 */ /* 0x040fe20007ffe0ff */
[----:B------:R-:W-:Y:S01]  /*89c0*/  HADD2.F32 R12, -RZ, R12.H1_H1 ;  /* 0x3000000cff0c7230 */ /* 0x000fe20000004100 */
[----:B-1----:R-:W-:Y:S01]  /*89d0*/  IADD3 R7, R57, 0xf0, RZ ;  /* 0x000000f039077810 */ /* 0x002fe20007ffe0ff */
[--C-:B------:R-:W-:Y:S01]  /*89e0*/  HADD2.F32 R21, -RZ, R10.reuse.H0_H0 ;  /* 0x2000000aff157230 */ /* 0x100fe20000004100 */
[----:B------:R-:W-:Y:S01]  /*89f0*/  ISETP.GE.U32.AND P0, PT, R13, UR10, PT ;  /* 0x0000000a0d007c0c */ /* 0x000fe2000bf06070 */
[----:B------:R-:W-:Y:S01]  /*8a00*/  FADD.FTZ R22, R22, -UR14 ;  /* 0x8000000e16167e21 */ /* 0x000fe20008010000 */
[----:B------:R-:W-:Y:S01]  /*8a10*/  ISETP.GE.U32.AND P2, PT, R11, UR10, PT ;  /* 0x0000000a0b007c0c */ /* 0x000fe2000bf46070 */
[----:B------:R-:W-:Y:S01]  /*8a20*/  FADD.FTZ R12, R12, -UR14 ;  /* 0x8000000e0c0c7e21 */ /* 0x000fe20008010000 */
[----:B------:R-:W-:Y:S01]  /*8a30*/  SHF.R.S32.HI R34, RZ, 0x1f, R13 ;  /* 0x0000001fff227819 */ /* 0x000fe2000001140d */
[----:B------:R-:W-:Y:S01]  /*8a40*/  HADD2.F32 R10, -RZ, R10.H1_H1 ;  /* 0x3000000aff0a7230 */ /* 0x000fe20000004100 */
[----:B------:R-:W-:Y:S01]  /*8a50*/  SHF.R.S32.HI R20, RZ, 0x1f, R11 ;  /* 0x0000001fff147819 */ /* 0x000fe2000001140b */
[--C-:B------:R-:W-:Y:S01]  /*8a60*/  HADD2.F32 R30, -RZ, R14.reuse.H0_H0 ;  /* 0x2000000eff1e7230 */ /* 0x100fe20000004100 */
[----:B------:R-:W-:Y:S01]  /*8a70*/  ISETP.GE.U32.AND P5, PT, R9, UR10, PT ;  /* 0x0000000a09007c0c */ /* 0x000fe2000bfa6070 */
[----:B------:R-:W-:Y:S01]  /*8a80*/  HADD2.F32 R32, -RZ, R14.H1_H1 ;  /* 0x3000000eff207230 */ /* 0x000fe20000004100 */
[----:B------:R-:W-:Y:S01]  /*8a90*/  ISETP.GE.U32.AND P4, PT, R7, UR10, PT ;  /* 0x0000000a07007c0c */ /* 0x000fe2000bf86070 */
[----:B------:R-:W-:Y:S01]  /*8aa0*/  FMUL.FTZ R33, R22, UR17 ;  /* 0x0000001116217c20 */ /* 0x000fe20008410000 */
[----:B------:R-:W-:Y:S01]  /*8ab0*/  ISETP.GE.AND.EX P0, PT, R34, UR11, PT, P0 ;  /* 0x0000000b22007c0c */ /* 0x000fe2000bf06300 */
[----:B------:R-:W-:Y:S01]  /*8ac0*/  FMUL.FTZ R28, R12, UR17 ;  /* 0x000000110c1c7c20 */ /* 0x000fe20008410000 */
[----:B------:R-:W-:-:S02]  /*8ad0*/  ISETP.GE.AND.EX P2, PT, R20, UR11, PT, P2 ;  /* 0x0000000b14007c0c */ /* 0x000fc4000bf46320 */
[----:B------:R-:W-:Y:S02]  /*8ae0*/  ISETP.GE.AND.EX P5, PT, R5, UR11, PT, P5 ;  /* 0x0000000b05007c0c */ /* 0x000fe4000bfa6350 */
[----:B------:R-:W-:Y:S02]  /*8af0*/  ISETP.GE.AND.EX P4, PT, R15, UR11, PT, P4 ;  /* 0x0000000b0f007c0c */ /* 0x000fe4000bf86340 */
[C---:B------:R-:W-:Y:S02]  /*8b00*/  ISETP.GT.U32.OR P0, PT, R58.reuse, 0x29f, P0 ;  /* 0x0000029f3a00780c */ /* 0x040fe40000704470 */
        /* <DEDUP_REMOVED lines=20> */
.L_x_1204:
        /* <DEDUP_REMOVED lines=15> */
[----:B------:R-:W-:Y:S02]  /*8d40*/  F2FP.F16.F32.PACK_AB R21, R10, R21 ;  /* 0x000000150a15723e */ /* 0x000fe400000000ff */
[----:B------:R-:W-:Y:S02]  /*8d50*/  LEA R12, P0, R22, UR10, 0x1 ;  /* 0x0000000a160c7c11 */ /* 0x000fe4000f8008ff */
[----:B------:R-:W-:-:S04]  /*8d60*/  IADD3 R13, R23, R13, RZ ;  /* 0x0000000d170d7210 */ /* 0x000fc80007ffe0ff */
[----:B------:R-:W-:-:S05]  /*8d70*/  LEA.HI.X R13, R22, UR11, R13, 0x1, P0 ;  /* 0x0000000b160d7c11 */ /* 0x000fca00080f0c0d */
[----:B------:R1:W-:Y:S02]  /*8d80*/  STG.E desc[UR12][R12.64], R21 ;  /* 0x000000150c007986 */ /* 0x0003e4000c10190c */
.L_x_1206:
[----:B------:R-:W-:Y:S05]  /*8d90*/  BSYNC B0 ;  /* 0x0000000000007941 */ /* 0x000fea0003800000 */
.L_x_1205:
        /* <DEDUP_REMOVED lines=25> */
.L_x_1207:
        /* <DEDUP_REMOVED lines=14> */
[----:B------:R-:W-:Y:S02]  /*9010*/  ULDC.64 UR10, c[0x0][0x210] ;  /* 0x00008400000a7ab9 */ /* 0x000fe40000000a00 */
[----:B------:R-:W-:Y:S02]  /*9020*/  LEA R10, P0, R12, UR10, 0x1 ;  /* 0x0000000a0c0a7c11 */ /* 0x000fe4000f8008ff */
[----:B------:R-:W-:Y:S02]  /*9030*/  IADD3 R11, R13, R11, RZ ;  /* 0x0000000b0d0b7210 */ /* 0x000fe40007ffe0ff */
[----:B------:R-:W-:Y:S02]  /*9040*/  F2FP.F16.F32.PACK_AB R13, R4, R21 ;  /* 0x00000015040d723e */ /* 0x000fe400000000ff */
[----:B------:R-:W-:-:S05]  /*9050*/  LEA.HI.X R11, R12, UR11, R11, 0x1, P0 ;  /* 0x0000000b0c0b7c11 */ /* 0x000fca00080f0c0b */
[----:B------:R1:W-:Y:S02]  /*9060*/  STG.E desc[UR12][R10.64], R13 ;  /* 0x0000000d0a007986 */ /* 0x0003e4000c10190c */
.L_x_1209:
[----:B------:R-:W-:Y:S05]  /*9070*/  BSYNC B0 ;  /* 0x0000000000007941 */ /* 0x000fea0003800000 */
.L_x_1208:
[--C-:B------:R-:W-:Y:S01]  /*9080*/  HADD2.F32 R4, -RZ, R6.reuse.H0_H0 ;  /* 0x20000006ff047230 */ /* 0x100fe20000004100 */
[C---:B------:R-:W-:Y:S01]  /*9090*/  ISETP.GT.U32.OR P5, PT, R58.reuse, 0x29f, P5 ;  /* 0x0000029f3a00780c */ /* 0x040fe20002fa4470 */
[----:B------:R-:W-:Y:S01]  /*90a0*/  HADD2.F32 R6, -RZ, R6.H1_H1 ;  /* 0x30000006ff067230 */ /* 0x000fe20000004100 */
[----:B------:R-:W-:Y:S01]  /*90b0*/  ISETP.GT.U32.OR P4, PT, R58, 0x29f, P4 ;  /* 0x0000029f3a00780c */ /* 0x000fe20002784470 */
[----:B-1----:R-:W-:Y:S02]  /*90c0*/  HADD2.F32 R11, -RZ, R8.H0_H0 ;  /* 0x20000008ff0b7230 */ /* 0x002fe40000004100 */
[----:B------:R-:W-:Y:S01]  /*90d0*/  FADD.FTZ R4, R4, -UR14 ;  /* 0x8000000e04047e21 */ /* 0x000fe20008010000 */
[----:B------:R-:W-:Y:S02]  /*90e0*/  HADD2.F32 R22, -RZ, R70.H0_H0 ;  /* 0x20000046ff167230 */ /* 0x000fe40000004100 */
        /* <DEDUP_REMOVED lines=24> */
.L_x_1210:
        /* <DEDUP_REMOVED lines=17> */
[----:B------:R-:W-:Y:S02]  /*9380*/  F2FP.F16.F32.PACK_AB R9, R6, R9 ;  /* 0x000000090609723e */ /* 0x000fe400000000ff */
[----:B------:R-:W-:-:S05]  /*9390*/  LEA.HI.X R5, R10, UR11, R5, 0x1, P0 ;  /* 0x0000000b0a057c11 */ /* 0x000fca00080f0c05 */
[----:B------:R1:W-:Y:S02]  /*93a0*/  STG.E desc[UR12][R4.64], R9 ;  /* 0x0000000904007986 */ /* 0x0003e4000c10190c */
.L_x_1212:
[----:B------:R-:W-:Y:S05]  /*93b0*/  BSYNC B0 ;  /* 0x0000000000007941 */ /* 0x000fea0003800000 */
.L_x_1211:
        /* <DEDUP_REMOVED lines=25> */
.L_x_1213:
[----:B------:R-:W-:Y:S04]  /*9550*/  BSSY B0, `(.L_x_1214) ;  /* 0x0000013000007945 */ /* 0x000fe80003800000 */
[----:B------:R-:W-:Y:S05]  /*9560*/  @P4 BRA `(.L_x_1215) ;  /* 0x0000000000444947 */ /* 0x000fea0003800000 */
[----:B------:R-:W-:Y:S01]  /*9570*/  ULDC.64 UR10, c[0x0][0x288] ;  /* 0x0000a200000a7ab9 */ /* 0x000fe20000000a00 */
[--C-:B------:R-:W-:Y:S01]  /*9580*/  FFMA.FTZ R6, R21, UR18, R24.reuse ;  /* 0x0000001215067c23 */ /* 0x100fe20008010018 */
[----:B------:R-:W-:Y:S01]  /*9590*/  MOV R75, R77 ;  /* 0x0000004d004b7202 */ /* 0x000fe20000000f00 */
[----:B------:R-:W-:Y:S01]  /*95a0*/  FFMA.FTZ R9, R70, UR18, R24 ;  /* 0x0000001246097c23 */ /* 0x000fe20008010018 */
[----:B------:R-:W-:Y:S02]  /*95b0*/  IMAD R8, R15, UR10, RZ ;  /* 0x0000000a0f087c24 */ /* 0x000fe4000f8e02ff */
[----:B------:R-:W-:Y:S01]  /*95c0*/  FFMA.FTZ R6, R5, R16, -R6 ;  /* 0x0000001005067223 */ /* 0x000fe20000010806 */
[----:B------:R-:W-:Y:S01]  /*95d0*/  FFMA.FTZ R9, R4, R17, -R9 ;  /* 0x0000001104097223 */ /* 0x000fe20000010809 */
[----:B------:R-:W-:-:S04]  /*95e0*/  IMAD.WIDE.U32 R74, R7, UR10, R74 ;  /* 0x0000000a074a7c25 */ /* 0x000fc8000f8e004a */
[----:B------:R-:W-:Y:S01]  /*95f0*/  FMUL.FTZ R6, R6, UR17 ;  /* 0x0000001106067c20 */ /* 0x000fe20008410000 */
[----:B------:R-:W-:Y:S01]  /*9600*/  IMAD R5, R7, UR11, R8 ;  /* 0x0000000b07057c24 */ /* 0x000fe2000f8e0208 */
[----:B------:R-:W-:Y:S01]  /*9610*/  ULDC.64 UR10, c[0x0][0x210] ;  /* 0x00008400000a7ab9 */ /* 0x000fe20000000a00 */
[----:B------:R-:W-:Y:S01]  /*9620*/  FMUL.FTZ R7, R9, UR17 ;  /* 0x0000001109077c20 */ /* 0x000fe20008410000 */
[C---:B------:R-:W-:Y:S02]  /*9630*/  LEA R4, P0, R74.reuse, UR10, 0x1 ;  /* 0x0000000a4a047c11 */ /* 0x040fe4000f8008ff */
[----:B------:R-:W-:Y:S02]  /*9640*/  IADD3 R5, R75, R5, RZ ;  /* 0x000000054b057210 */ /* 0x000fe40007ffe0ff */
[----:B------:R-:W-:Y:S02]  /*9650*/  F2FP.F16.F32.PACK_AB R7, R7, R6 ;  /* 0x000000060707723e */ /* 0x000fe400000000ff */
[----:B------:R-:W-:-:S05]  /*9660*/  LEA.HI.X R5, R74, UR11, R5, 0x1, P0 ;  /* 0x0000000b4a057c11 */ /* 0x000fca00080f0c05 */
[----:B------:R1:W-:Y:S02]  /*9670*/  STG.E desc[UR12][R4.64], R7 ;  /* 0x0000000704007986 */ /* 0x0003e4000c10190c */
.L_x_1215:
[----:B------:R-:W-:Y:S05]  /*9680*/  BSYNC B0 ;  /* 0x0000000000007941 */ /* 0x000fea0003800000 */
.L_x_1214:
[----:B------:R-:W-:Y:S01]  /*9690*/  ULDC UR11, c[0x0][0x2a0] ;  /* 0x0000a800000b7ab9 */ /* 0x000fe20000000800 */
[----:B------:R-:W-:Y:S01]  /*96a0*/  ULDC UR14, c[0x0][0x270] ;  /* 0x00009c00000e7ab9 */ /* 0x000fe20000000800 */
[----:B------:R-:W-:Y:S01]  /*96b0*/  ULDC UR10, c[0x0][0x10] ;  /* 0x00000400000a7ab9 */ /* 0x000fe20000000800 */
[----:B------:R-:W-:Y:S02]  /*96c0*/  UIMAD UR11, UR11, UR14, URZ ;  /* 0x0000000e0b0b72a4 */ /* 0x000fe4000f8e023f */
[----:B------:R-:W-:Y:S02]  /*96d0*/  UIADD3 UR5, UR10, UR5, URZ ;  /* 0x000000050a057290 */ /* 0x000fe4000fffe03f */
[----:B------:R-:W-:Y:S02]  /*96e0*/  UIADD3 UR4, UR4, 0x1, URZ ;  /* 0x0000000104047890 */ /* 0x000fe4000fffe03f */
[----:B------:R-:W-:-:S06]  /*96f0*/  UISETP.GE.AND UP0, UPT, UR5, UR11, UPT ;  /* 0x0000000b0500728c */ /* 0x000fcc000bf06270 */
[----:B------:R-:W-:-:S13]  /*9700*/  PLOP3.LUT P0, PT, PT, PT, UP0, 0x80, 0x0 ;  /* 0x000000000000781c */ /* 0x000fda0003f0f008 */
[----:B------:R-:W-:Y:S05]  /*9710*/  @!P0 BRA `(.L_x_1216) ;  /* 0xffffff6c00048947 */ /* 0x000fea000383ffff */
.L_x_1133:
[----:B-1----:R-:W1:Y:S01]  /*9720*/  LDC R4, c[0x0][0xc] ;  /* 0x00000300ff047b82 */ /* 0x002e620000000800 */
        /* <DEDUP_REMOVED lines=18> */
.L_x_1218:
[----:B------:R-:W-:Y:S05]  /*9850*/  BSYNC B0 ;  /* 0x0000000000007941 */ /* 0x000fea0003800000 */
.L_x_1217:
        /* <DEDUP_REMOVED lines=11> */
.L_x_1220:
[----:B------:R-:W2:Y:S04]  /*9910*/  LDG.E.STRONG.GPU R5, desc[UR12][R2.64] ;  /* 0x0000000c02057981 */ /* 0x000ea8000c1ef900 */
[----:B--2---:R-:W-:Y:S01]  /*9920*/  CCTL.IVALL ;  /* 0x00000000ff00798f */ /* 0x004fe20002000000 */
[----:B------:R-:W-:Y:S05]  /*9930*/  YIELD ;  /* 0x0000000000007946 */ /* 0x000fea0003800000 */
[----:B------:R-:W-:-:S13]  /*9940*/  ISETP.NE.AND P0, PT, R5, R0, PT ;  /* 0x000000000500720c */ /* 0x000fda0003f05270 */
[----:B------:R-:W-:Y:S05]  /*9950*/  @P0 BRA `(.L_x_1220) ;  /* 0xfffffffc00ec0947 */ /* 0x000fea000383ffff */
.L_x_1219:
        /* <DEDUP_REMOVED lines=24> */
.L_x_1221:
        /* <DEDUP_REMOVED lines=23> */
.L_x_1222:
        /* <DEDUP_REMOVED lines=11> */
.L_x_5128:


//--------------------- .text._Z35group_norm_nhwc_bwd_one_pass_kernelI11Fp16IOFp32WLi512ELi84ELi672EEv26Group_norm_nhwc_bwd_params --------------------------
	.section	.text._Z35group_norm_nhwc_bwd_one_pass_kernelI11Fp16IOFp32WLi512ELi84ELi672EEv26Group_norm_nhwc_bwd_params,"ax",@progbits
	.align	128
        .global         _Z35group_norm_nhwc_bwd_one_pass_kernelI11Fp16IOFp32WLi512ELi84ELi672EEv26Group_norm_nhwc_bwd_params
        .type           _Z35group_norm_nhwc_bwd_one_pass_kernelI11Fp16IOFp32WLi512ELi84ELi672EEv26Group_norm_nhwc_bwd_params,@function
        .size           _Z35group_norm_nhwc_bwd_one_pass_kernelI11Fp16IOFp32WLi512ELi84ELi672EEv26Group_norm_nhwc_bwd_params,(.L_x_5129 - _Z35group_norm_nhwc_bwd_one_pass_kernelI11Fp16IOFp32WLi512ELi84ELi672EEv26Group_norm_nhwc_bwd_params)
        .other          _Z35group_norm_nhwc_bwd_one_pass_kernelI11Fp16IOFp32WLi512ELi84ELi672EEv26Group_norm_nhwc_bwd_params,@"STO_CUDA_ENTRY STV_DEFAULT"
_Z35group_norm_nhwc_bwd_one_pass_kernelI11Fp16IOFp32WLi512ELi84ELi672EEv26Group_norm_nhwc_bwd_params:
.text._Z35group_norm_nhwc_bwd_one_pass_kernelI11Fp16IOFp32WLi512ELi84ELi672EEv26Group_norm_nhwc_bwd_params:
        /* <DEDUP_REMOVED lines=19> */
[----:B------:R-:W-:Y:S01]  /*0130*/  ULDC.64 UR14, c[0x0][0x290] ;  /* 0x0000a400000e7ab9 */ /* 0x000fe20000000a00 */
[----:B------:R-:W-:Y:S01]  /*0140*/  ULEA.HI UR9, UP0, UR11, UR10, URZ, 0x1 ;  /* 0x0000000a0b097291 */ /* 0x000fe2000f81083f */
        /* <DEDUP_REMOVED lines=15> */
[----:B------:R-:W-:Y:S02]  /*0240*/  ULDC.U8 UR25, c[0x0][0x2a4] ;  /* 0x0000a90000197ab9 */ /* 0x000fe40000000000 */
        /* <DEDUP_REMOVED lines=15> */
[----:B------:R-:W-:Y:S02]  /*0340*/  IADD3 R3, R2, 0xa0, RZ ;  /* 0x000000a002037810 */ /* 0x000fe40007ffe0ff */
[----:B------:R-:W-:Y:S02]  /*0350*/  ISETP.LT.U32.AND P1, PT, R0, 0x2a0, !P1 ;  /* 0x000002a00000780c */ /* 0x000fe40004f21070 */
[C---:B0-----:R-:W-:Y:S02]  /*0360*/  IADD3 R4, R2.reuse, 0x20, RZ ;  /* 0x0000002002047810 */ /* 0x041fe40007ffe0ff */
[----:B------:R-:W-:-:S02]  /*0370*/  IADD3 R4, R2, 0x50, RZ ;  /* 0x0000005002047810 */ /* 0x000fc40007ffe0ff */
[C---:B------:R-:W-:Y:S02]  /*0380*/  IADD3 R4, R2.reuse, 0x70, RZ ;  /* 0x0000007002047810 */ /* 0x040fe40007ffe0ff */
[C---:B-1----:R-:W-:Y:S02]  /*0390*/  IADD3 R5, R2.reuse, 0x30, RZ ;  /* 0x0000003002057810 */ /* 0x042fe40007ffe0ff */
[C---:B------:R-:W-:Y:S02]  /*03a0*/  IADD3 R4, R2.reuse, 0x90, RZ ;  /* 0x0000009002047810 */ /* 0x040fe40007ffe0ff */
[C---:B------:R-:W-:Y:S02]  /*03b0*/  IADD3 R5, R2.reuse, 0xb0, RZ ;  /* 0x000000b002057810 */ /* 0x040fe40007ffe0ff */
[C---:B------:R-:W-:Y:S02]  /*03c0*/  IADD3 R4, R2.reuse, 0xc0, RZ ;  /* 0x000000c002047810 */ /* 0x040fe40007ffe0ff */
[----:B------:R-:W-:-:S07]  /*03d0*/  IADD3 R3, R2, 0xd0, RZ ;  /* 0x000000d002037810 */ /* 0x000fce0007ffe0ff */
.L_x_1370:
[----:B------:R-:W2:Y:S01]  /*03e0*/  LDL R72, [R1+0x3c] ;  /* 0x00003c0001487983 */ /* 0x000ea20000100800 */
[----:B------:R-:W-:Y:S01]  /*03f0*/  ULDC UR14, c[0x0][0x2a0] ;  /* 0x0000a800000e7ab9 */ /* 0x000fe20000000800 */
[----:B0-----:R-:W-:Y:S01]  /*0400*/  IABS R5, UR8 ;  /* 0x0000000800057c13 */ /* 0x001fe20008000000 */
[----:B------:R-:W-:Y:S01]  /*0410*/  UMOV UR6, URZ ;  /* 0x0000003f00067c82 */ /* 0x000fe20008000000 */
[----:B------:R-:W-:Y:S01]  /*0420*/  MOV R3, UR14 ;  /* 0x0000000e00037c02 */ /* 0x000fe20008000f00 */
[----:B------:R-:W-:Y:S01]  /*0430*/  UISETP.GE.AND UP4, UPT, UR8, URZ, UPT ;  /* 0x0000003f0800728c */ /* 0x000fe2000bf86270 */
[----:B------:R-:W-:Y:S01]  /*0440*/  R2UR UR13, R5 ;  /* 0x00000000050d72ca */ /* 0x000fe200000e0000 */
[----:B------:R-:W-:Y:S01]  /*0450*/  UISETP.NE.AND UP0, UPT, UR14, URZ, UPT ;  /* 0x0000003f0e00728c */ /* 0x000fe2000bf05270 */
[----:B------:R-:W-:Y:S01]  /*0460*/  IABS R3, R3 ;  /* 0x0000000300037213 */ /* 0x000fe20000000000 */
[----:B------:R-:W0:Y:S01]  /*0470*/  @P1 LDC.64 R12, c[0x0][0x288] ;  /* 0x0000a200ff0c1b82 */ /* 0x000e220000000a00 */
[----:B------:R-:W-:Y:S01]  /*0480*/  IADD3 R19, R2, 0xe0, RZ ;  /* 0x000000e002137810 */ /* 0x000fe20007ffe0ff */
[----:B------:R-:W-:Y:S01]  /*0490*/  ULDC.64 UR18, c[0x0][0x290] ;  /* 0x0000a40000127ab9 */ /* 0x000fe20000000a00 */
[----:B------:R-:W-:Y:S01]  /*04a0*/  R2UR UR15, R3 ;  /* 0x00000000030f72ca */ /* 0x000fe200000e0000 */
[----:B------:R-:W-:Y:S01]  /*04b0*/  ULDC.64 UR16, c[0x0][0x298] ;  /* 0x0000a60000107ab9 */ /* 0x000fe20000000a00 */
[----:B------:R-:W-:-:S02]  /*04c0*/  ISETP.GE.U32.AND P2, PT, R19, UR18, PT ;  /* 0x0000001213007c0c */ /* 0x000fc4000bf46070 */
[----:B------:R-:W-:Y:S02]  /*04d0*/  CS2R R52, SRZ ;  /* 0x0000000000347805 */ /* 0x000fe4000001ff00 */
[----:B------:R-:W-:Y:S01]  /*04e0*/  SHF.R.S32.HI R11, RZ, 0x1f, R19 ;  /* 0x0000001fff0b7819 */ /* 0x000fe20000011413 */
[----:B------:R-:W1:Y:S01]  /*04f0*/  @P1 LDC.64 R20, c[0x0][0x230] ;  /* 0x00008c00ff141b82 */ /* 0x000e620000000a00 */
[----:B------:R-:W-:Y:S02]  /*0500*/  SHF.R.S32.HI R8, RZ, 0x1f, R2 ;  /* 0x0000001fff087819 */ /* 0x000fe40000011402 */
[----:B------:R-:W-:Y:S02]  /*0510*/  ISETP.GE.AND.EX P2, PT, R11, UR19, PT, P2 ;  /* 0x000000130b007c0c */ /* 0x000fe4000bf46320 */
[----:B------:R-:W-:Y:S02]  /*0520*/  IADD3 R18, R2, 0x100, RZ ;  /* 0x0000010002127810 */ /* 0x000fe40007ffe0ff */
[----:B------:R-:W-:Y:S01]  /*0530*/  ISETP.GT.U32.OR P2, PT, R0, 0x29f, P2 ;  /* 0x0000029f0000780c */ /* 0x000fe20001744470 */
[----:B------:R-:W3:Y:S01]  /*0540*/  I2F.RP R3, UR15 ;  /* 0x0000000f00037d06 */ /* 0x000ee20008209400 */
[----:B------:R-:W-:Y:S01]  /*0550*/  HFMA2.MMA R28, -RZ, RZ, 0, 0 ;  /* 0x00000000ff1c7435 */ /* 0x000fe200000001ff */
[----:B------:R-:W-:-:S02]  /*0560*/  ISETP.GE.U32.AND P5, PT, R18, UR18, PT ;  /* 0x0000001212007c0c */ /* 0x000fc4000bfa6070 */
[----:B------:R-:W-:-:S04]  /*0570*/  SHF.R.S32.HI R29, RZ, 0x1f, R18 ;  /* 0x0000001fff1d7819 */ /* 0x000fc80000011412 */
[----:B------:R-:W-:-:S04]  /*0580*/  ISETP.GE.AND.EX P5, PT, R29, UR19, PT, P5 ;  /* 0x000000131d007c0c */ /* 0x000fc8000bfa6350 */
[----:B------:R-:W4:Y:S01]  /*0590*/  @!P2 LDC.64 R6, c[0x0][0x288] ;  /* 0x0000a200ff06ab82 */ /* 0x000f220000000a00 */
[----:B------:R-:W-:Y:S01]  /*05a0*/  ISETP.GT.U32.OR P5, PT, R0, 0x29f, P5 ;  /* 0x0000029f0000780c */ /* 0x000fe20002fa4470 */
[----:B---3--:R-:W3:Y:S02]  /*05b0*/  MUFU.RCP R3, R3 ;  /* 0x0000000300037308 */ /* 0x008ee40000001000 */
[----:B---3--:R-:W-:Y:S01]  /*05c0*/  IADD3 R4, R3, 0xffffffe, RZ ;  /* 0x0ffffffe03047810 */ /* 0x008fe20007ffe0ff */
[----:B----4-:R-:W-:-:S05]  /*05d0*/  @!P2 IMAD R22, R11, R6, RZ ;  /* 0x000000060b16a224 */ /* 0x010fca00078e02ff */
[----:B------:R-:W3:Y:S01]  /*05e0*/  F2I.FTZ.U32.TRUNC.NTZ R4, R4 ;  /* 0x0000000400047305 */ /* 0x000ee2000021f000 */
[----:B------:R-:W-:Y:S01]  /*05f0*/  @!P2 IMAD R27, R19, R7, R22 ;  /* 0x00000007131ba224 */ /* 0x000fe200078e0216 */
[----:B---3--:R-:W-:-:S13]  /*0600*/  R2UR UR7, R4 ;  /* 0x00000000040772ca */ /* 0x008fda00000e0000 */
[----:B------:R-:W-:-:S04]  /*0610*/  UIADD3 UR5, URZ, -UR7, URZ ;  /* 0x800000073f057290 */ /* 0x000fc8000fffe03f */
[----:B------:R-:W-:-:S04]  /*0620*/  UIMAD UR5, UR5, UR15, URZ ;  /* 0x0000000f050572a4 */ /* 0x000fc8000f8e023f */
[----:B------:R-:W-:-:S04]  /*0630*/  UIMAD.WIDE.U32 UR6, UR7, UR5, UR6 ;  /* 0x00000005070672a5 */ /* 0x000fc8000f8e0006 */
[----:B------:R-:W-:Y:S02]  /*0640*/  UIMAD.WIDE.U32 UR6, UR7, UR13, URZ ;  /* 0x0000000d070672a5 */ /* 0x000fe4000f8e003f */
[----:B------:R-:W-:Y:S02]  /*0650*/  ULOP3.LUT UR6, UR8, UR14, URZ, 0x3c, !UPT ;  /* 0x0000000e08067292 */ /* 0x000fe4000f8e3c3f */
[----:B------:R-:W-:Y:S02]  /*0660*/  UIADD3 UR5, -UR7, URZ, URZ ;  /* 0x0000003f07057290 */ /* 0x000fe4000fffe13f */
[----:B------:R-:W-:Y:S02]  /*0670*/  UISETP.GE.AND UP5, UPT, UR6, URZ, UPT ;  /* 0x0000003f0600728c */ /* 0x000fe4000bfa6270 */
[----:B------:R-:W-:Y:S02]  /*0680*/  UIMAD UR5, UR15, UR5, UR13 ;  /* 0x000000050f0572a4 */ /* 0x000fe4000f8e020d */
[----:B------:R-:W-:-:S02]  /*0690*/  ULOP3.LUT UR13, URZ, UR14, URZ, 0x33, !UPT ;  /* 0x0000000e3f0d7292 */ /* 0x000fc4000f8e333f */
[----:B------:R-:W-:-:S11]  /*06a0*/  UISETP.GT.U32.AND UP2, UPT, UR15, UR5, UPT ;  /* 0x000000050f00728c */ /* 0x000fd6000bf44070 */
[----:B------:R-:W-:Y:S02]  /*06b0*/  @!UP2 UIADD3 UR5, UR5, -UR15, URZ ;  /* 0x8000000f0505a290 */ /* 0x000fe4000fffe03f */
[----:B------:R-:W-:Y:S02]  /*06c0*/  @!UP2 UIADD3 UR7, UR7, 0x1, URZ ;  /* 0x000000010707a890 */ /* 0x000fe4000fffe03f */
[----:B------:R-:W-:Y:S02]  /*06d0*/  UISETP.GE.U32.AND UP1, UPT, UR5, UR15, UPT ;  /* 0x0000000f0500728c */ /* 0x000fe4000bf26070 */
[----:B------:R-:W-:Y:S02]  /*06e0*/  UIADD3 UR6, UR5, -UR15, URZ ;  /* 0x8000000f05067290 */ /* 0x000fe4000fffe03f */
[----:B------:R-:W-:-:S04]  /*06f0*/  UISETP.GT.U32.AND UP3, UPT, UR15, UR5, UPT ;  /* 0x000000050f00728c */ /* 0x000fc8000bf64070 */
[----:B------:R-:W-:-:S03]  /*0700*/  USEL UR5, UR6, UR5, !UP3 ;  /* 0x0000000506057287 */ /* 0x000fc6000d800000 */
[----:B------:R-:W-:Y:S02]  /*0710*/  @UP1 UIADD3 UR7, UR7, 0x1, URZ ;  /* 0x0000000107071890 */ /* 0x000fe4000fffe03f */
[----:B------:R-:W-:Y:S02]  /*0720*/  @!UP4 UIADD3 UR5, -UR5, URZ, URZ ;  /* 0x0000003f0505c290 */ /* 0x000fe4000fffe13f */
[----:B------:R-:W-:Y:S02]  /*0730*/  @!UP5 UIADD3 UR7, -UR7, URZ, URZ ;  /* 0x0000003f0707d290 */ /* 0x000fe4000fffe13f */
[----:B------:R-:W-:Y:S02]  /*0740*/  USEL UR14, UR13, UR5, !UP0 ;  /* 0x000000050d0e7287 */ /* 0x000fe4000c000000 */
[----:B------:R-:W-:Y:S02]  /*0750*/  USEL UR7, UR13, UR7, !UP0 ;  /* 0x000000070d077287 */ /* 0x000fe4000c000000 */
[----:B------:R-:W-:-:S02]  /*0760*/  UIMAD UR15, UR14, 0x54, URZ ;  /* 0x000000540e0f78a4 */ /* 0x000fc4000f8e023f */
[----:B------:R-:W-:-:S04]  /*0770*/  USHF.R.S32.HI UR5, URZ, 0x1f, UR7 ;  /* 0x0000001f3f057899 */ /* 0x000fc80008011407 */
[----:B------:R-:W-:Y:S01]  /*0780*/  MOV R4, UR15 ;  /* 0x0000000f00047c02 */ /* 0x000fe20008000f00 */
[----:B------:R-:W-:-:S04]  /*0790*/  UIMAD UR5, UR5, UR16, URZ ;  /* 0x00000010050572a4 */ /* 0x000fc8000f8e023f */
[----:B------:R-:W-:Y:S01]  /*07a0*/  UIMAD UR5, UR7, UR17, UR5 ;  /* 0x00000011070572a4 */ /* 0x000fe2000f8e0205 */
[----:B--2---:R-:W-:Y:S02]  /*07b0*/  SHF.R.S32.HI R3, RZ, 0x1f, R72 ;  /* 0x0000001fff037819 */ /* 0x004fe40000011448 */
[----:B------:R-:W-:-:S04]  /*07c0*/  IADD3 R14, P0, R72, UR15, RZ ;  /* 0x0000000f480e7c10 */ /* 0x000fc8000ff1e0ff */
[----:B------:R-:W-:Y:S01]  /*07d0*/  LEA.HI.X.SX32 R15, R4, R3, 0x1, P0 ;  /* 0x00000003040f7211 */ /* 0x000fe200000f0eff */
[----:B0-----:R-:W-:Y:S01]  /*07e0*/  @P1 IMAD R4, R8, R12, RZ ;  /* 0x0000000c08041224 */ /* 0x001fe200078e02ff */
[----:B------:R-:W-:Y:S02]  /*07f0*/  MOV R3, UR16 ;  /* 0x0000001000037c02 */ /* 0x000fe40008000f00 */
[----:B------:R-:W-:Y:S02]  /*0800*/  CS2R R38, SRZ ;  /* 0x0000000000267805 */ /* 0x000fe4000001ff00 */
[----:B------:R-:W-:Y:S01]  /*0810*/  CS2R R36, SRZ ;  /* 0x0000000000247805 */ /* 0x000fe2000001ff00 */
[C---:B------:R-:W-:Y:S01]  /*0820*/  @P1 IMAD R13, R2.reuse, R13, R4 ;  /* 0x0000000d020d1224 */ /* 0x040fe200078e0204 */
[C---:B------:R-:W-:Y:S01]  /*0830*/  IADD3 R32, R2.reuse, 0x10, RZ ;  /* 0x0000001002207810 */ /* 0x040fe20007ffe0ff */
[----:B------:R-:W-:Y:S01]  /*0840*/  IMAD.WIDE.U32 R14, R3, UR7, R14 ;  /* 0x00000007030e7c25 */ /* 0x000fe2000f8e000e */
[----:B------:R-:W0:Y:S01]  /*0850*/  @P1 LDC.64 R4, c[0x0][0x228] ;  /* 0x00008a00ff041b82 */ /* 0x000e220000000a00 */
[----:B------:R-:W-:-:S02]  /*0860*/  IADD3 R3, R2, 0xf0, RZ ;  /* 0x000000f002037810 */ /* 0x000fc40007ffe0ff */
[----:B------:R-:W-:Y:S02]  /*0870*/  CS2R R34, SRZ ;  /* 0x0000000000227805 */ /* 0x000fe4000001ff00 */
[----:B------:R-:W-:Y:S01]  /*0880*/  SHF.R.S32.HI R30, RZ, 0x1f, R32 ;  /* 0x0000001fff1e7819 */ /* 0x000fe20000011420 */
[----:B------:R-:W-:Y:S01]  /*0890*/  HFMA2.MMA R77, -RZ, RZ, 0, 0 ;  /* 0x00000000ff4d7435 */ /* 0x000fe200000001ff */
[----:B------:R-:W-:Y:S01]  /*08a0*/  IADD3 R17, R15, UR5, RZ ;  /* 0x000000050f117c10 */ /* 0x000fe2000fffe0ff */
[----:B------:R-:W-:Y:S01]  /*08b0*/  HFMA2.MMA R55, -RZ, RZ, 0, 0 ;  /* 0x00000000ff377435 */ /* 0x000fe200000001ff */
[----:B------:R-:W-:Y:S02]  /*08c0*/  @P1 MOV R16, R14 ;  /* 0x0000000e00101202 */ /* 0x000fe40000000f00 */
[----:B------:R-:W-:Y:S02]  /*08d0*/  MOV R48, RZ ;  /* 0x000000ff00307202 */ /* 0x000fe40000000f00 */
[----:B------:R-:W-:-:S02]  /*08e0*/  CS2R R46, SRZ ;  /* 0x00000000002e7805 */ /* 0x000fc4000001ff00 */
[----:B------:R-:W-:Y:S01]  /*08f0*/  ISETP.GE.U32.AND P0, PT, R3, UR18, PT ;  /* 0x0000001203007c0c */ /* 0x000fe2000bf06070 */
[----:B------:R-:W-:Y:S01]  /*0900*/  @P1 IMAD.WIDE.U32 R8, R2, R12, R16 ;  /* 0x0000000c02081225 */ /* 0x000fe200078e0010 */
[----:B------:R-:W-:Y:S02]  /*0910*/  SHF.R.S32.HI R31, RZ, 0x1f, R3 ;  /* 0x0000001fff1f7819 */ /* 0x000fe40000011403 */
[----:B------:R-:W-:Y:S02]  /*0920*/  CS2R R58, SRZ ;  /* 0x00000000003a7805 */ /* 0x000fe4000001ff00 */
[----:B------:R-:W-:Y:S02]  /*0930*/  CS2R R56, SRZ ;  /* 0x0000000000387805 */ /* 0x000fe4000001ff00 */
[----:B------:R-:W-:Y:S02]  /*0940*/  CS2R R60, SRZ ;  /* 0x00000000003c7805 */ /* 0x000fe4000001ff00 */
[----:B------:R-:W-:-:S02]  /*0950*/  @P1 IADD3 R9, R9, R13, RZ ;  /* 0x0000000d09091210 */ /* 0x000fc40007ffe0ff */
[----:B------:R-:W-:Y:S02]  /*0960*/  CS2R R62, SRZ ;  /* 0x00000000003e7805 */ /* 0x000fe4000001ff00 */
[C---:B------:R-:W-:Y:S01]  /*0970*/  @P1 SHF.L.U32 R23, R8.reuse, 0x1, RZ ;  /* 0x0000000108171819 */ /* 0x040fe200000006ff */
[----:B------:R-:W2:Y:S01]  /*0980*/  @!P2 LDC.64 R12, c[0x0][0x228] ;  /* 0x00008a00ff0cab82 */ /* 0x000ea20000000a00 */
[----:B------:R-:W-:Y:S02]  /*0990*/  @P1 SHF.L.U64.HI R26, R8, 0x1, R9 ;  /* 0x00000001081a1819 */ /* 0x000fe40000010209 */
[----:B------:R-:W-:Y:S02]  /*09a0*/  CS2R R44, SRZ ;  /* 0x00000000002c7805 */ /* 0x000fe4000001ff00 */
[----:B-1----:R-:W-:Y:S02]  /*09b0*/  @P1 IADD3 R24, P3, R23, R20, RZ ;  /* 0x0000001417181210 */ /* 0x002fe40007f7e0ff */
[----:B------:R-:W-:-:S02]  /*09c0*/  CS2R R64, SRZ ;  /* 0x0000000000407805 */ /* 0x000fc4000001ff00 */
[----:B------:R-:W-:Y:S02]  /*09d0*/  @!P2 MOV R20, R14 ;  /* 0x0000000e0014a202 */ /* 0x000fe40000000f00 */
[----:B------:R-:W-:Y:S02]  /*09e0*/  CS2R R42, SRZ ;  /* 0x00000000002a7805 */ /* 0x000fe4000001ff00 */
[C---:B------:R-:W-:Y:S01]  /*09f0*/  @P1 IADD3.X R25, R26.reuse, R21, RZ, P3, !PT ;  /* 0x000000151a191210 */ /* 0x040fe20001ffe4ff */
[----:B------:R-:W1:Y:S01]  /*0a00*/  @!P2 LDC.64 R8, c[0x0][0x230] ;  /* 0x00008c00ff08ab82 */ /* 0x000e620000000a00 */
[----:B------:R-:W-:Y:S02]  /*0a10*/  @!P2 MOV R21, R17 ;  /* 0x000000110015a202 */ /* 0x000fe40000000f00 */
[----:B------:R-:W-:Y:S02]  /*0a20*/  CS2R R66, SRZ ;  /* 0x0000000000427805 */ /* 0x000fe4000001ff00 */
[----:B0-----:R-:W-:Y:S01]  /*0a30*/  @P1 IADD3 R22, P3, R23, R4, RZ ;  /* 0x0000000417161210 */ /* 0x001fe20007f7e0ff */
[----:B------:R-:W3:Y:S01]  /*0a40*/  @P1 LDG.E R53, desc[UR22][R24.64] ;  /* 0x0000001618351981 */ /* 0x000ee2000c1e1900 */
[----:B------:R-:W-:Y:S01]  /*0a50*/  ISETP.GE.AND.EX P0, PT, R31, UR19, PT, P0 ;  /* 0x000000131f007c0c */ /* 0x000fe2000bf06300 */
[----:B------:R-:W-:Y:S01]  /*0a60*/  @!P2 IMAD.WIDE.U32 R6, R19, R6, R20 ;  /* 0x000000061306a225 */ /* 0x000fe200078e0014 */
[----:B------:R-:W-:Y:S01]  /*0a70*/  @P1 IADD3.X R23, R26, R5, RZ, P3, !PT ;  /* 0x000000051a171210 */ /* 0x000fe20001ffe4ff */
[----:B------:R-:W-:Y:S01]  /*0a80*/  HFMA2.MMA R70, -RZ, RZ, 0, 0 ;  /* 0x00000000ff467435 */ /* 0x000fe200000001ff */
[----:B------:R-:W-:Y:S01]  /*0a90*/  ISETP.GT.U32.OR P0, PT, R0, 0x29f, P0 ;  /* 0x0000029f0000780c */ /* 0x000fe20000704470 */
[----:B------:R-:W0:Y:S01]  /*0aa0*/  @!P5 LDC.64 R4, c[0x0][0x288] ;  /* 0x0000a200ff04db82 */ /* 0x000e220000000a00 */
[----:B------:R-:W-:Y:S01]  /*0ab0*/  @!P2 IADD3 R21, R7, R27, RZ ;  /* 0x0000001b0715a210 */ /* 0x000fe20007ffe0ff */
[----:B------:R0:W5:Y:S01]  /*0ac0*/  @P1 LDG.E R52, desc[UR22][R22.64] ;  /* 0x0000001616341981 */ /* 0x000162000c1e1900 */
[----:B------:R-:W-:-:S02]  /*0ad0*/  @!P2 SHF.L.U32 R7, R6, 0x1, RZ ;  /* 0x000000010607a819 */ /* 0x000fc400000006ff */
[----:B------:R-:W-:Y:S02]  /*0ae0*/  CS2R R40, SRZ ;  /* 0x0000000000287805 */ /* 0x000fe4000001ff00 */
[----:B------:R-:W-:Y:S02]  /*0af0*/  @!P2 SHF.L.U64.HI R26, R6, 0x1, R21 ;  /* 0x00000001061aa819 */ /* 0x000fe40000010215 */
[----:B------:R-:W-:Y:S02]  /*0b00*/  CS2R R68, SRZ ;  /* 0x0000000000447805 */ /* 0x000fe4000001ff00 */
[----:B------:R-:W-:Y:S01]  /*0b10*/  IADD3 R19, R2, 0x110, RZ ;  /* 0x0000011002137810 */ /* 0x000fe20007ffe0ff */
[----:B------:R-:W-:Y:S01]  /*0b20*/  ULDC.64 UR16, c[0x0][0x290] ;  /* 0x0000a40000107ab9 */ /* 0x000fe20000000a00 */
[----:B------:R-:W-:Y:S01]  /*0b30*/  HFMA2.MMA R74, -RZ, RZ, 0, 0 ;  /* 0x00000000ff4a7435 */ /* 0x000fe200000001ff */
[----:B------:R-:W-:Y:S01]  /*0b40*/  ULDC.64 UR6, c[0x0][0x248] ;  /* 0x0000920000067ab9 */ /* 0x000fe20000000a00 */
[----:B------:R-:W4:Y:S01]  /*0b50*/  @!P0 LDC.64 R10, c[0x0][0x288] ;  /* 0x0000a200ff0a8b82 */ /* 0x000f220000000a00 */
[----:B-1----:R-:W-:-:S02]  /*0b60*/  @!P2 IADD3 R20, P3, R7, R8, RZ ;  /* 0x000000080714a210 */ /* 0x002fc40007f7e0ff */
[----:B--2---:R-:W-:Y:S02]  /*0b70*/  @!P2 IADD3 R8, P6, R7, R12, RZ ;  /* 0x0000000c0708a210 */ /* 0x004fe40007fde0ff */
[C---:B------:R-:W-:Y:S02]  /*0b80*/  @!P2 IADD3.X R21, R26.reuse, R9, RZ, P3, !PT ;  /* 0x000000091a15a210 */ /* 0x040fe40001ffe4ff */
[----:B------:R-:W-:Y:S01]  /*0b90*/  @!P2 IADD3.X R9, R26, R13, RZ, P6, !PT ;  /* 0x0000000d1a09a210 */ /* 0x000fe200037fe4ff */
[----:B------:R-:W1:Y:S01]  /*0ba0*/  @!P0 LDC.64 R6, c[0x0][0x230] ;  /* 0x00008c00ff068b82 */ /* 0x000e620000000a00 */
[----:B0-----:R-:W-:-:S03]  /*0bb0*/  @!P5 IMAD R22, R29, R4, RZ ;  /* 0x000000041d16d224 */ /* 0x001fc600078e02ff */
[----:B------:R-:W2:Y:S01]  /*0bc0*/  @!P2 LDG.E R28, desc[UR22][R8.64] ;  /* 0x00000016081ca981 */ /* 0x000ea2000c1e1900 */
[----:B------:R-:W-:-:S03]  /*0bd0*/  @!P0 MOV R13, R17 ;  /* 0x00000011000d8202 */ /* 0x000fc60000000f00 */
[----:B------:R-:W0:Y:S01]  /*0be0*/  @!P0 LDC.64 R24, c[0x0][0x228] ;  /* 0x00008a00ff188b82 */ /* 0x000e220000000a00 */
[----:B------:R-:W-:Y:S01]  /*0bf0*/  ISETP.GE.U32.AND P4, PT, R19, UR18, PT ;  /* 0x0000001213007c0c */ /* 0x000fe2000bf86070 */
[----:B------:R4:W5:Y:S02]  /*0c00*/  @!P2 LDG.E R38, desc[UR22][R20.64] ;  /* 0x000000161426a981 */ /* 0x000964000c1e1900 */
[----:B----4-:R-:W-:-:S04]  /*0c10*/  @!P0 IMAD R12, R31, R10, RZ ;  /* 0x0000000a1f0c8224 */ /* 0x010fc800078e02ff */
[C---:B------:R-:W-:Y:S01]  /*0c20*/  @!P0 IMAD R31, R3.reuse, R11, R12 ;  /* 0x0000000b031f8224 */ /* 0x040fe200078e020c */
[----:B------:R-:W-:Y:S01]  /*0c30*/  @!P0 MOV R12, R14 ;  /* 0x0000000e000c8202 */ /* 0x000fe20000000f00 */
[----:B------:R-:W4:Y:S04]  /*0c40*/  @!P5 LDC.64 R20, c[0x0][0x228] ;  /* 0x00008a00ff14db82 */ /* 0x000f280000000a00 */
[----:B------:R-:W-:-:S05]  /*0c50*/  @!P0 IMAD.WIDE.U32 R12, R3, R10, R12 ;  /* 0x0000000a030c8225 */ /* 0x000fca00078e000c */
[----:B------:R-:W-:Y:S02]  /*0c60*/  @!P0 IADD3 R13, R13, R31, RZ ;  /* 0x0000001f0d0d8210 */ /* 0x000fe40007ffe0ff */
[C---:B------:R-:W-:Y:S02]  /*0c70*/  @!P0 SHF.L.U32 R29, R12.reuse, 0x1, RZ ;  /* 0x000000010c1d8819 */ /* 0x040fe400000006ff */
[----:B------:R-:W-:Y:S02]  /*0c80*/  @!P0 SHF.L.U64.HI R26, R12, 0x1, R13 ;  /* 0x000000010c1a8819 */ /* 0x000fe4000001020d */
[----:B-1----:R-:W-:-:S04]  /*0c90*/  @!P0 IADD3 R12, P3, R29, R6, RZ ;  /* 0x000000061d0c8210 */ /* 0x002fc80007f7e0ff */
[----:B------:R-:W-:Y:S01]  /*0ca0*/  @!P0 IADD3.X R13, R26, R7, RZ, P3, !PT ;  /* 0x000000071a0d8210 */ /* 0x000fe20001ffe4ff */
[----:B--2---:R1:W-:Y:S02]  /*0cb0*/  STL [R1+0x28], R28 ;  /* 0x0000281c01007387 */ /* 0x0043e40000100800 */
[----:B-1----:R-:W-:-:S10]  /*0cc0*/  HFMA2.MMA R28, -RZ, RZ, 0, 0 ;  /* 0x00000000ff1c7435 */ /* 0x002fd400000001ff */
[----:B------:R-:W2:Y:S01]  /*0cd0*/  @!P0 LDG.E R28, desc[UR22][R12.64] ;  /* 0x000000160c1c8981 */ /* 0x000ea2000c1e1900 */
[----:B0-----:R-:W-:-:S04]  /*0ce0*/  @!P0 IADD3 R24, P3, R29, R24, RZ ;  /* 0x000000181d188210 */ /* 0x001fc80007f7e0ff */
[----:B------:R-:W-:Y:S02]  /*0cf0*/  @!P0 IADD3.X R25, R26, R25, RZ, P3, !PT ;  /* 0x000000191a198210 */ /* 0x000fe40001ffe4ff */
[----:B------:R-:W-:-:S04]  /*0d00*/  SHF.R.S32.HI R27, RZ, 0x1f, R19 ;  /* 0x0000001fff1b7819 */ /* 0x000fc80000011413 */
[----:B------:R-:W-:-:S04]  /*0d10*/  ISETP.GE.AND.EX P4, PT, R27, UR19, PT, P4 ;  /* 0x000000131b007c0c */ /* 0x000fc8000bf86340 */
[----:B------:R-:W-:-:S13]  /*0d20*/  ISETP.GT.U32.OR P4, PT, R0, 0x29f, P4 ;  /* 0x0000029f0000780c */ /* 0x000fda0002784470 */
[----:B------:R-:W0:Y:S01]  /*0d30*/  @!P4 LDC.64 R10, c[0x0][0x288] ;  /* 0x0000a200ff0acb82 */ /* 0x000e220000000a00 */
[----:B--2---:R1:W-:Y:S02]  /*0d40*/  STL [R1+0x10], R28 ;  /* 0x0000101c01007387 */ /* 0x0043e40000100800 */
[----:B-1----:R-:W-:-:S10]  /*0d50*/  HFMA2.MMA R28, -RZ, RZ, 0, 0 ;  /* 0x00000000ff1c7435 */ /* 0x002fd400000001ff */
[----:B------:R-:W2:Y:S01]  /*0d60*/  @!P0 LDG.E R28, desc[UR22][R24.64] ;  /* 0x00000016181c8981 */ /* 0x000ea2000c1e1900 */
[----:B------:R-:W-:Y:S02]  /*0d70*/  @!P5 MOV R8, R14 ;  /* 0x0000000e0008d202 */ /* 0x000fe40000000f00 */
[----:B------:R-:W-:Y:S01]  /*0d80*/  @!P5 MOV R9, R17 ;  /* 0x000000110009d202 */ /* 0x000fe20000000f00 */
[C---:B------:R-:W-:Y:S02]  /*0d90*/  @!P5 IMAD R31, R18.reuse, R5, R22 ;  /* 0x00000005121fd224 */ /* 0x040fe400078e0216 */
[----:B------:R-:W1:Y:S01]  /*0da0*/  @!P5 LDC.64 R22, c[0x0][0x230] ;  /* 0x00008c00ff16db82 */ /* 0x000e620000000a00 */
[----:B------:R-:W-:-:S05]  /*0db0*/  @!P5 IMAD.WIDE.U32 R4, R18, R4, R8 ;  /* 0x000000041204d225 */ /* 0x000fca00078e0008 */
[----:B------:R-:W-:Y:S01]  /*0dc0*/  @!P5 IADD3 R5, R5, R31, RZ ;  /* 0x0000001f0505d210 */ /* 0x000fe20007ffe0ff */
[----:B0-----:R-:W-:Y:S01]  /*0dd0*/  @!P4 IMAD R6, R27, R10, RZ ;  /* 0x0000000a1b06c224 */ /* 0x001fe200078e02ff */
[C---:B------:R-:W-:Y:S02]  /*0de0*/  @!P5 SHF.L.U32 R27, R4.reuse, 0x1, RZ ;  /* 0x00000001041bd819 */ /* 0x040fe400000006ff */
[----:B------:R-:W-:Y:S02]  /*0df0*/  @!P5 SHF.L.U64.HI R18, R4, 0x1, R5 ;  /* 0x000000010412d819 */ /* 0x000fe40000010205 */
[----:B------:R-:W0:Y:S01]  /*0e00*/  @!P4 LDC.64 R4, c[0x0][0x228] ;  /* 0x00008a00ff04cb82 */ /* 0x000e220000000a00 */
[----:B----4-:R-:W-:-:S04]  /*0e10*/  @!P5 IADD3 R20, P0, R27, R20, RZ ;  /* 0x000000141b14d210 */ /* 0x010fc80007f1e0ff */
[C---:B------:R-:W-:Y:S02]  /*0e20*/  @!P5 IADD3.X R21, R18.reuse, R21, RZ, P0, !PT ;  /* 0x000000151215d210 */ /* 0x040fe400007fe4ff */
[----:B------:R-:W-:Y:S02]  /*0e30*/  @!P4 MOV R12, R14 ;  /* 0x0000000e000cc202 */ /* 0x000fe40000000f00 */
[----:B------:R-:W-:Y:S01]  /*0e40*/  @!P4 MOV R13, R17 ;  /* 0x00000011000dc202 */ /* 0x000fe20000000f00 */
[----:B------:R-:W-:Y:S01]  /*0e50*/  @!P4 IMAD R29, R19, R11, R6 ;  /* 0x0000000b131dc224 */ /* 0x000fe200078e0206 */
[----:B-1----:R-:W-:Y:S01]  /*0e60*/  @!P5 IADD3 R22, P6, R27, R22, RZ ;  /* 0x000000161b16d210 */ /* 0x002fe20007fde0ff */
[----:B------:R-:W1:Y:S01]  /*0e70*/  @!P4 LDC.64 R6, c[0x0][0x230] ;  /* 0x00008c00ff06cb82 */ /* 0x000e620000000a00 */
[----:B------:R-:W-:Y:S02]  /*0e80*/  @!P4 IMAD.WIDE.U32 R10, R19, R10, R12 ;  /* 0x0000000a130ac225 */ /* 0x000fe400078e000c */
[----:B------:R-:W-:-:S03]  /*0e90*/  @!P5 IADD3.X R23, R18, R23, RZ, P6, !PT ;  /* 0x000000171217d210 */ /* 0x000fc600037fe4ff */
[----:B------:R-:W-:Y:S02]  /*0ea0*/  @!P4 IADD3 R11, R11, R29, RZ ;  /* 0x0000001d0b0bc210 */ /* 0x000fe40007ffe0ff */
[----:B------:R4:W5:Y:S01]  /*0eb0*/  @!P5 LDG.E R36, desc[UR22][R22.64] ;  /* 0x000000161624d981 */ /* 0x000962000c1e1900 */
[C---:B------:R-:W-:Y:S02]  /*0ec0*/  @!P4 SHF.L.U32 R27, R10.reuse, 0x1, RZ ;  /* 0x000000010a1bc819 */ /* 0x040fe400000006ff */
[----:B------:R-:W-:Y:S01]  /*0ed0*/  @!P4 SHF.L.U64.HI R26, R10, 0x1, R11 ;  /* 0x000000010a1ac819 */ /* 0x000fe2000001020b */
[----:B----4-:R-:W-:Y:S01]  /*0ee0*/  HFMA2.MMA R22, -RZ, RZ, 0, 0 ;  /* 0x00000000ff167435 */ /* 0x010fe200000001ff */
[----:B--2---:R2:W-:Y:S02]  /*0ef0*/  STL [R1+0x30], R28 ;  /* 0x0000301c01007387 */ /* 0x0045e40000100800 */
[----:B--2---:R-:W-:-:S06]  /*0f00*/  MOV R28, RZ ;  /* 0x000000ff001c7202 */ /* 0x004fcc0000000f00 */
[----:B------:R2:W4:Y:S01]  /*0f10*/  @!P5 LDG.E R28, desc[UR22][R20.64] ;  /* 0x00000016141cd981 */ /* 0x000522000c1e1900 */
[----:B0-----:R-:W-:-:S04]  /*0f20*/  @!P4 IADD3 R4, P5, R27, R4, RZ ;  /* 0x000000041b04c210 */ /* 0x001fc80007fbe0ff */
[----:B------:R-:W-:-:S05]  /*0f30*/  @!P4 IADD3.X R5, R26, R5, RZ, P5, !PT ;  /* 0x000000051a05c210 */ /* 0x000fca0002ffe4ff */
[----:B------:R-:W3:Y:S01]  /*0f40*/  @!P4 LDG.E R22, desc[UR22][R4.64] ;  /* 0x000000160416c981 */ /* 0x000ee2000c1e1900 */
[----:B------:R-:W-:-:S04]  /*0f50*/  IADD3 R3, R2, 0x120, RZ ;  /* 0x0000012002037810 */ /* 0x000fc80007ffe0ff */
[----:B------:R-:W-:Y:S02]  /*0f60*/  ISETP.GE.U32.AND P2, PT, R3, UR18, PT ;  /* 0x0000001203007c0c */ /* 0x000fe4000bf46070 */
[----:B------:R-:W-:Y:S02]  /*0f70*/  SHF.R.S32.HI R33, RZ, 0x1f, R3 ;  /* 0x0000001fff217819 */ /* 0x000fe40000011403 */
[----:B------:R-:W-:Y:S02]  /*0f80*/  ISETP.GE.U32.AND P3, PT, R32, UR18, PT ;  /* 0x0000001220007c0c */ /* 0x000fe4000bf66070 */
[----:B------:R-:W-:Y:S02]  /*0f90*/  ISETP.GE.AND.EX P2, PT, R33, UR19, PT, P2 ;  /* 0x0000001321007c0c */ /* 0x000fe4000bf46320 */
[----:B------:R-:W-:Y:S02]  /*0fa0*/  ISETP.GE.AND.EX P3, PT, R30, UR19, PT, P3 ;  /* 0x000000131e007c0c */ /* 0x000fe4000bf66330 */
[----:B------:R-:W-:-:S02]  /*0fb0*/  ISETP.GT.U32.OR P2, PT, R0, 0x29f, P2 ;  /* 0x0000029f0000780c */ /* 0x000fc40001744470 */
[----:B------:R-:W-:-:S11]  /*0fc0*/  ISETP.GT.U32.OR P3, PT, R0, 0x29f, P3 ;  /* 0x0000029f0000780c */ /* 0x000fd60001f64470 */
[----:B------:R-:W0:Y:S08]  /*0fd0*/  @!P2 LDC.64 R8, c[0x0][0x288] ;  /* 0x0000a200ff08ab82 */ /* 0x000e300000000a00 */
[----:B------:R-:W0:Y:S01]  /*0fe0*/  @!P3 LDC.64 R10, c[0x0][0x288] ;  /* 0x0000a200ff0abb82 */ /* 0x000e220000000a00 */
[----:B-1----:R-:W-:-:S04]  /*0ff0*/  @!P4 IADD3 R6, P0, R27, R6, RZ ;  /* 0x000000061b06c210 */ /* 0x002fc80007f1e0ff */
[----:B------:R-:W-:-:S03]  /*1000*/  @!P4 IADD3.X R7, R26, R7, RZ, P0, !PT ;  /* 0x000000071a07c210 */ /* 0x000fc600007fe4ff */
[----:B------:R-:W1:Y:S01]  /*1010*/  @!P2 LDC.64 R12, c[0x0][0x230] ;  /* 0x00008c00ff0cab82 */ /* 0x000e620000000a00 */
[----:B--2---:R-:W-:Y:S01]  /*1020*/  @!P2 MOV R20, R14 ;  /* 0x0000000e0014a202 */ /* 0x004fe20000000f00 */
[----:B------:R2:W5:Y:S01]  /*1030*/  @!P4 LDG.E R37, desc[UR22][R6.64] ;  /* 0x000000160625c981 */ /* 0x000562000c1e1900 */
[----:B------:R-:W-:-:S05]  /*1040*/  @!P2 MOV R21, R17 ;  /* 0x000000110015a202 */ /* 0x000fca0000000f00 */
[----:B------:R-:W1:Y:S01]  /*1050*/  @!P2 LDC.64 R18, c[0x0][0x228] ;  /* 0x00008a00ff12ab82 */ /* 0x000e620000000a00 */
[-C--:B0-----:R-:W-:Y:S02]  /*1060*/  @!P2 IMAD R24, R33, R8.reuse, RZ ;  /* 0x000000082118a224 */ /* 0x081fe400078e02ff */
[----:B------:R-:W-:-:S04]  /*1070*/  @!P2 IMAD.WIDE.U32 R20, R3, R8, R20 ;  /* 0x000000080314a225 */ /* 0x000fc800078e0014 */
[----:B------:R-:W-:Y:S01]  /*1080*/  @!P2 IMAD R9, R3, R9, R24 ;  /* 0x000000090309a224 */ /* 0x000fe200078e0218 */
[----:B--2---:R-:W0:Y:S01]  /*1090*/  @!P3 LDC.64 R6, c[0x0][0x230] ;  /* 0x00008c00ff06bb82 */ /* 0x004e220000000a00 */
[----:B------:R-:W-:Y:S01]  /*10a0*/  @!P3 IMAD R8, R30, R10, RZ ;  /* 0x0000000a1e08b224 */ /* 0x000fe200078e02ff */
[----:B------:R-:W-:Y:S02]  /*10b0*/  IADD3 R30, R2, 0x30, RZ ;  /* 0x00000030021e7810 */ /* 0x000fe40007ffe0ff */
[----:B------:R-:W-:Y:S02]  /*10c0*/  @!P2 IADD3 R9, R21, R9, RZ ;  /* 0x000000091509a210 */ /* 0x000fe40007ffe0ff */
[----:B------:R-:W-:Y:S02]  /*10d0*/  SHF.R.S32.HI R25, RZ, 0x1f, R30 ;  /* 0x0000001fff197819 */ /* 0x000fe4000001141e */
[----:B------:R-:W-:Y:S01]  /*10e0*/  ISETP.GE.U32.AND P5, PT, R30, UR18, PT ;  /* 0x000000121e007c0c */ /* 0x000fe2000bfa6070 */
[----:B------:R-:W-:Y:S01]  /*10f0*/  @!P3 IMAD R11, R32, R11, R8 ;  /* 0x0000000b200bb224 */ /* 0x000fe200078e0208 */
[----:B------:R-:W-:Y:S01]  /*1100*/  @!P2 SHF.L.U32 R3, R20, 0x1, RZ ;  /* 0x000000011403a819 */ /* 0x000fe200000006ff */
[----:B------:R-:W2:Y:S01]  /*1110*/  @!P3 LDC.64 R4, c[0x0][0x228] ;  /* 0x00008a00ff04bb82 */ /* 0x000ea20000000a00 */
[----:B------:R-:W-:-:S02]  /*1120*/  ISETP.GE.AND.EX P5, PT, R25, UR19, PT, P5 ;  /* 0x0000001319007c0c */ /* 0x000fc4000bfa6350 */
[----:B------:R-:W-:Y:S02]  /*1130*/  @!P3 MOV R21, R17 ;  /* 0x000000110015b202 */ /* 0x000fe40000000f00 */
[----:B------:R-:W-:Y:S02]  /*1140*/  ISETP.GT.U32.OR P5, PT, R0, 0x29f, P5 ;  /* 0x0000029f0000780c */ /* 0x000fe40002fa4470 */
[C---:B-1----:R-:W-:Y:S02]  /*1150*/  @!P2 IADD3 R12, P6, R3.reuse, R12, RZ ;  /* 0x0000000c030ca210 */ /* 0x042fe40007fde0ff */
[----:B------:R-:W-:Y:S02]  /*1160*/  @!P2 IADD3 R18, P4, R3, R18, RZ ;  /* 0x000000120312a210 */ /* 0x000fe40007f9e0ff */
[----:B------:R-:W-:-:S04]  /*1170*/  IADD3 R29, R2, 0x40, RZ ;  /* 0x00000040021d7810 */ /* 0x000fc80007ffe0ff */
[----:B------:R-:W-:Y:S01]  /*1180*/  SHF.R.S32.HI R23, RZ, 0x1f, R29 ;  /* 0x0000001fff177819 */ /* 0x000fe2000001141d */
[----:B----4-:R1:W-:Y:S02]  /*1190*/  STL [R1+0x38], R28 ;  /* 0x0000381c01007387 */ /* 0x0103e40000100800 */
[----:B-1----:R-:W-:-:S04]  /*11a0*/  IADD3 R28, R2, 0x20, RZ ;  /* 0x00000020021c7810 */ /* 0x002fc80007ffe0ff */
[----:B------:R-:W-:Y:S02]  /*11b0*/  SHF.R.S32.HI R31, RZ, 0x1f, R28 ;  /* 0x0000001fff1f7819 */ /* 0x000fe4000001141c */
[----:B------:R-:W-:-:S04]  /*11c0*/  ISETP.GE.U32.AND P0, PT, R28, UR18, PT ;  /* 0x000000121c007c0c */ /* 0x000fc8000bf06070 */
[----:B------:R-:W-:-:S04]  /*11d0*/  ISETP.GE.AND.EX P0, PT, R31, UR19, PT, P0 ;  /* 0x000000131f007c0c */ /* 0x000fc8000bf06300 */
[----:B------:R-:W-:Y:S01]  /*11e0*/  ISETP.GT.U32.OR P0, PT, R0, 0x29f, P0 ;  /* 0x0000029f0000780c */ /* 0x000fe20000704470 */
[----:B---3--:R1:W-:Y:S02]  /*11f0*/  STL [R1+0x34], R22 ;  /* 0x0000341601007387 */ /* 0x0083e40000100800 */
[----:B-1----:R-:W-:Y:S02]  /*1200*/  @!P2 SHF.L.U64.HI R22, R20, 0x1, R9 ;  /* 0x000000011416a819 */ /* 0x002fe40000010209 */
[----:B------:R-:W-:-:S08]  /*1210*/  @!P3 MOV R20, R14 ;  /* 0x0000000e0014b202 */ /* 0x000fd00000000f00 */
[----:B------:R-:W1:Y:S01]  /*1220*/  @!P0 LDC.64 R8, c[0x0][0x288] ;  /* 0x0000a200ff088b82 */ /* 0x000e620000000a00 */
[----:B------:R-:W-:Y:S01]  /*1230*/  @!P3 IMAD.WIDE.U32 R20, R32, R10, R20 ;  /* 0x0000000a2014b225 */ /* 0x000fe200078e0014 */
[C---:B------:R-:W-:Y:S02]  /*1240*/  @!P2 IADD3.X R13, R22.reuse, R13, RZ, P6, !PT ;  /* 0x0000000d160da210 */ /* 0x040fe400037fe4ff */
[----:B------:R-:W-:Y:S02]  /*1250*/  @!P2 IADD3.X R19, R22, R19, RZ, P4, !PT ;  /* 0x000000131613a210 */ /* 0x000fe400027fe4ff */
[----:B------:R-:W-:Y:S01]  /*1260*/  @!P3 IADD3 R11, R21, R11, RZ ;  /* 0x0000000b150bb210 */ /* 0x000fe20007ffe0ff */
[----:B------:R3:W5:Y:S01]  /*1270*/  @!P2 LDG.E R34, desc[UR22][R12.64] ;  /* 0x000000160c22a981 */ /* 0x000762000c1e1900 */
[----:B------:R-:W-:Y:S02]  /*1280*/  ISETP.GE.U32.AND P4, PT, R29, UR18, PT ;  /* 0x000000121d007c0c */ /* 0x000fe4000bf86070 */
[C---:B------:R-:W-:Y:S01]  /*1290*/  @!P3 SHF.L.U64.HI R22, R20.reuse, 0x1, R11 ;  /* 0x000000011416b819 */ /* 0x040fe2000001020b */
[----:B------:R4:W2:Y:S01]  /*12a0*/  @!P2 LDG.E R77, desc[UR22][R18.64] ;  /* 0x00000016124da981 */ /* 0x0008a2000c1e1900 */
[----:B------:R-:W2:Y:S01]  /*12b0*/  @!P0 LDC.64 R10, c[0x0][0x230] ;  /* 0x00008c00ff0a8b82 */ /* 0x000ea20000000a00 */
[----:B------:R-:W-:-:S02]  /*12c0*/  @!P3 SHF.L.U32 R3, R20, 0x1, RZ ;  /* 0x000000011403b819 */ /* 0x000fc400000006ff */
[----:B------:R-:W-:-:S05]  /*12d0*/  ISETP.GE.AND.EX P4, PT, R23, UR19, PT, P4 ;  /* 0x0000001317007c0c */ /* 0x000fca000bf86340 */
[----:B---3--:R-:W3:Y:S01]  /*12e0*/  @!P5 LDC.64 R12, c[0x0][0x288] ;  /* 0x0000a200ff0cdb82 */ /* 0x008ee20000000a00 */
[----:B------:R-:W-:-:S07]  /*12f0*/  ISETP.GT.U32.OR P4, PT, R0, 0x29f, P4 ;  /* 0x0000029f0000780c */ /* 0x000fce0002784470 */
[----:B------:R-:W3:Y:S01]  /*1300*/  @!P0 LDC.64 R20, c[0x0][0x228] ;  /* 0x00008a00ff148b82 */ /* 0x000ee20000000a00 */
[----:B0-----:R-:W-:Y:S01]  /*1310*/  @!P3 IADD3 R6, P6, R3, R6, RZ ;  /* 0x000000060306b210 */ /* 0x001fe20007fde0ff */
[----:B-1----:R-:W-:Y:S01]  /*1320*/  @!P0 IMAD R24, R31, R8, RZ ;  /* 0x000000081f188224 */ /* 0x002fe200078e02ff */
[----:B----4-:R-:W-:Y:S02]  /*1330*/  @!P0 MOV R18, R14 ;  /* 0x0000000e00128202 */ /* 0x010fe40000000f00 */
[----:B------:R-:W-:Y:S02]  /*1340*/  @!P0 MOV R19, R17 ;  /* 0x0000001100138202 */ /* 0x000fe40000000f00 */
[----:B--2---:R-:W-:Y:S01]  /*1350*/  @!P3 IADD3 R4, P2, R3, R4, RZ ;  /* 0x000000040304b210 */ /* 0x004fe20007f5e0ff */
[----:B------:R-:W-:Y:S01]  /*1360*/  @!P0 IMAD R3, R28, R9, R24 ;  /* 0x000000091c038224 */ /* 0x000fe200078e0218 */
[----:B------:R-:W-:Y:S01]  /*1370*/  @!P3 IADD3.X R7, R22, R7, RZ, P6, !PT ;  /* 0x000000071607b210 */ /* 0x000fe200037fe4ff */
[----:B------:R-:W-:Y:S01]  /*1380*/  @!P0 IMAD.WIDE.U32 R8, R28, R8, R18 ;  /* 0x000000081c088225 */ /* 0x000fe200078e0012 */
[----:B------:R-:W-:-:S03]  /*1390*/  @!P3 IADD3.X R5, R22, R5, RZ, P2, !PT ;  /* 0x000000051605b210 */ /* 0x000fc600017fe4ff */
[----:B------:R0:W5:Y:S01]  /*13a0*/  @!P3 LDG.E R48, desc[UR22][R6.64] ;  /* 0x000000160630b981 */ /* 0x000162000c1e1900 */
[----:B------:R-:W-:Y:S02]  /*13b0*/  @!P0 IADD3 R9, R9, R3, RZ ;  /* 0x0000000309098210 */ /* 0x000fe40007ffe0ff */
[----:B------:R-:W-:Y:S01]  /*13c0*/  @!P0 SHF.L.U32 R3, R8, 0x1, RZ ;  /* 0x0000000108038819 */ /* 0x000fe200000006ff */
[----:B------:R1:W5:Y:S01]  /*13d0*/  @!P3 LDG.E R55, desc[UR22][R4.64] ;  /* 0x000000160437b981 */ /* 0x000362000c1e1900 */
[----:B------:R-:W-:Y:S01]  /*13e0*/  IADD3 R28, R2, 0x50, RZ ;  /* 0x00000050021c7810 */ /* 0x000fe20007ffe0ff */
[----:B0-----:R-:W0:Y:S01]  /*13f0*/  @!P4 LDC.64 R6, c[0x0][0x288] ;  /* 0x0000a200ff06cb82 */ /* 0x001e220000000a00 */
[----:B---3--:R-:W-:Y:S01]  /*1400*/  @!P5 IMAD R22, R25, R12, RZ ;  /* 0x0000000c1916d224 */ /* 0x008fe200078e02ff */
[----:B------:R-:W-:Y:S02]  /*1410*/  @!P0 SHF.L.U64.HI R18, R8, 0x1, R9 ;  /* 0x0000000108128819 */ /* 0x000fe40000010209 */
[----:B-1----:R-:W-:-:S02]  /*1420*/  @!P5 MOV R4, R14 ;  /* 0x0000000e0004d202 */ /* 0x002fc40000000f00 */
[----:B------:R-:W-:Y:S02]  /*1430*/  @!P5 MOV R5, R17 ;  /* 0x000000110005d202 */ /* 0x000fe40000000f00 */
[C---:B------:R-:W-:Y:S01]  /*1440*/  @!P0 IADD3 R10, P6, R3.reuse, R10, RZ ;  /* 0x0000000a030a8210 */ /* 0x040fe20007fde0ff */
[----:B------:R-:W1:Y:S01]  /*1450*/  @!P5 LDC.64 R8, c[0x0][0x230] ;  /* 0x00008c00ff08db82 */ /* 0x000e620000000a00 */
[----:B------:R-:W-:Y:S02]  /*1460*/  SHF.R.S32.HI R31, RZ, 0x1f, R28 ;  /* 0x0000001fff1f7819 */ /* 0x000fe4000001141c */
[----:B------:R-:W-:Y:S02]  /*1470*/  ISETP.GE.U32.AND P3, PT, R28, UR18, PT ;  /* 0x000000121c007c0c */ /* 0x000fe4000bf66070 */
[----:B------:R-:W-:Y:S01]  /*1480*/  @!P0 IADD3 R20, P2, R3, R20, RZ ;  /* 0x0000001403148210 */ /* 0x000fe20007f5e0ff */
[----:B------:R-:W-:Y:S01]  /*1490*/  @!P5 IMAD R3, R30, R13, R22 ;  /* 0x0000000d1e03d224 */ /* 0x000fe200078e0216 */
[----:B------:R-:W-:Y:S01]  /*14a0*/  @!P0 IADD3.X R11, R18, R11, RZ, P6, !PT ;  /* 0x0000000b120b8210 */ /* 0x000fe200037fe4ff */
[----:B------:R-:W-:Y:S01]  /*14b0*/  @!P5 IMAD.WIDE.U32 R12, R30, R12, R4 ;  /* 0x0000000c1e0cd225 */ /* 0x000fe200078e0004 */
[----:B------:R-:W-:Y:S01]  /*14c0*/  ISETP.GE.AND.EX P3, PT, R31, UR19, PT, P3 ;  /* 0x000000131f007c0c */ /* 0x000fe2000bf66330 */
[----:B------:R-:W2:Y:S02]  /*14d0*/  @!P5 LDC.64 R4, c[0x0][0x228] ;  /* 0x00008a00ff04db82 */ /* 0x000ea40000000a00 */
[----:B------:R3:W5:Y:S01]  /*14e0*/  @!P0 LDG.E R47, desc[UR22][R10.64] ;  /* 0x000000160a2f8981 */ /* 0x000762000c1e1900 */
[----:B------:R-:W-:-:S02]  /*14f0*/  ISETP.GT.U32.OR P3, PT, R0, 0x29f, P3 ;  /* 0x0000029f0000780c */ /* 0x000fc40001f64470 */
[----:B------:R-:W-:-:S03]  /*1500*/  @!P5 IADD3 R13, R13, R3, RZ ;  /* 0x000000030d0dd210 */ /* 0x000fc60007ffe0ff */
[----:B---3--:R-:W3:Y:S01]  /*1510*/  @!P4 LDC.64 R10, c[0x0][0x230] ;  /* 0x00008c00ff0acb82 */ /* 0x008ee20000000a00 */
[----:B------:R-:W-:Y:S02]  /*1520*/  IADD3 R30, R2, 0x60, RZ ;  /* 0x00000060021e7810 */ /* 0x000fe40007ffe0ff */
[----:B------:R-:W-:Y:S01]  /*1530*/  @!P0 IADD3.X R21, R18, R21, RZ, P2, !PT ;  /* 0x0000001512158210 */ /* 0x000fe200017fe4ff */
[----:B0-----:R-:W-:Y:S01]  /*1540*/  @!P4 IMAD R18, R23, R6, RZ ;  /* 0x000000061712c224 */ /* 0x001fe200078e02ff */
[----:B------:R-:W-:Y:S02]  /*1550*/  SHF.R.S32.HI R27, RZ, 0x1f, R30 ;  /* 0x0000001fff1b7819 */ /* 0x000fe4000001141e */
[----:B------:R-:W-:Y:S01]  /*1560*/  ISETP.GE.U32.AND P2, PT, R30, UR18, PT ;  /* 0x000000121e007c0c */ /* 0x000fe2000bf46070 */
[----:B------:R0:W5:Y:S01]  /*1570*/  @!P0 LDG.E R58, desc[UR22][R20.64] ;  /* 0x00000016143a8981 */ /* 0x000162000c1e1900 */
[C---:B------:R-:W-:Y:S02]  /*1580*/  @!P5 SHF.L.U32 R3, R12.reuse, 0x1, RZ ;  /* 0x000000010c03d819 */ /* 0x040fe400000006ff */
[----:B------:R-:W-:-:S02]  /*1590*/  @!P5 SHF.L.U64.HI R24, R12, 0x1, R13 ;  /* 0x000000010c18d819 */ /* 0x000fc4000001020d */
[----:B------:R-:W-:Y:S01]  /*15a0*/  @!P4 MOV R22, R14 ;  /* 0x0000000e0016c202 */ /* 0x000fe20000000f00 */
[----:B------:R-:W4:Y:S01]  /*15b0*/  @!P3 LDC.64 R12, c[0x0][0x288] ;  /* 0x0000a200ff0cbb82 */ /* 0x000f220000000a00 */
[----:B------:R-:W-:Y:S01]  /*15c0*/  @!P4 MOV R23, R17 ;  /* 0x000000110017c202 */ /* 0x000fe20000000f00 */
[----:B------:R-:W-:Y:S01]  /*15d0*/  @!P4 IMAD R25, R29, R7, R18 ;  /* 0x000000071d19c224 */ /* 0x000fe200078e0212 */
[----:B------:R-:W-:Y:S01]  /*15e0*/  ISETP.GE.AND.EX P2, PT, R27, UR19, PT, P2 ;  /* 0x000000131b007c0c */ /* 0x000fe2000bf46320 */
[----:B------:R-:W-:-:S04]  /*15f0*/  @!P4 IMAD.WIDE.U32 R6, R29, R6, R22 ;  /* 0x000000061d06c225 */ /* 0x000fc800078e0016 */
[----:B------:R-:W4:Y:S01]  /*1600*/  @!P4 LDC.64 R18, c[0x0][0x228] ;  /* 0x00008a00ff12cb82 */ /* 0x000f220000000a00 */
[----:B------:R-:W-:Y:S02]  /*1610*/  ISETP.GT.U32.OR P2, PT, R0, 0x29f, P2 ;  /* 0x0000029f0000780c */ /* 0x000fe40001744470 */
[C---:B-1----:R-:W-:Y:S02]  /*1620*/  @!P5 IADD3 R8, P6, R3.reuse, R8, RZ ;  /* 0x000000080308d210 */ /* 0x042fe40007fde0ff */
[----:B--2---:R-:W-:Y:S02]  /*1630*/  @!P5 IADD3 R4, P0, R3, R4, RZ ;  /* 0x000000040304d210 */ /* 0x004fe40007f1e0ff */
[----:B------:R-:W-:Y:S02]  /*1640*/  @!P4 IADD3 R7, R7, R25, RZ ;  /* 0x000000190707c210 */ /* 0x000fe40007ffe0ff */
[----:B------:R-:W-:Y:S02]  /*1650*/  @!P4 SHF.L.U32 R3, R6, 0x1, RZ ;  /* 0x000000010603c819 */ /* 0x000fe400000006ff */
[----:B------:R-:W-:-:S02]  /*1660*/  @!P5 IADD3.X R5, R24, R5, RZ, P0, !PT ;  /* 0x000000051805d210 */ /* 0x000fc400007fe4ff */
[----:B------:R-:W-:Y:S02]  /*1670*/  @!P4 SHF.L.U64.HI R22, R6, 0x1, R7 ;  /* 0x000000010616c819 */ /* 0x000fe40000010207 */
[----:B---3--:R-:W-:Y:S01]  /*1680*/  @!P4 IADD3 R10, P0, R3, R10, RZ ;  /* 0x0000000a030ac210 */ /* 0x008fe20007f1e0ff */
[----:B------:R-:W1:Y:S01]  /*1690*/  @!P2 LDC.64 R6, c[0x0][0x288] ;  /* 0x0000a200ff06ab82 */ /* 0x000e620000000a00 */
[----:B------:R-:W-:Y:S01]  /*16a0*/  IADD3 R29, R2, 0x70, RZ ;  /* 0x00000070021d7810 */ /* 0x000fe20007ffe0ff */
[----:B------:R2:W5:Y:S01]  /*16b0*/  @!P5 LDG.E R60, desc[UR22][R4.64] ;  /* 0x00000016043cd981 */ /* 0x000562000c1e1900 */
[----:B------:R-:W-:Y:S02]  /*16c0*/  @!P4 IADD3.X R11, R22, R11, RZ, P0, !PT ;  /* 0x0000000b160bc210 */ /* 0x000fe400007fe4ff */
[----:B------:R-:W-:Y:S02]  /*16d0*/  @!P5 IADD3.X R9, R24, R9, RZ, P6, !PT ;  /* 0x000000091809d210 */ /* 0x000fe400037fe4ff */
[----:B------:R-:W-:Y:S01]  /*16e0*/  SHF.R.S32.HI R26, RZ, 0x1f, R29 ;  /* 0x0000001fff1a7819 */ /* 0x000fe2000001141d */
[----:B------:R-:W5:Y:S01]  /*16f0*/  @!P4 LDG.E R45, desc[UR22][R10.64] ;  /* 0x000000160a2dc981 */ /* 0x000f62000c1e1900 */
[----:B------:R-:W-:-:S02]  /*1700*/  ISETP.GE.U32.AND P0, PT, R29, UR18, PT ;  /* 0x000000121d007c0c */ /* 0x000fc4000bf06070 */
[----:B0-----:R-:W-:Y:S01]  /*1710*/  @!P3 MOV R20, R14 ;  /* 0x0000000e0014b202 */ /* 0x001fe20000000f00 */
[----:B------:R0:W5:Y:S01]  /*1720*/  @!P5 LDG.E R57, desc[UR22][R8.64] ;  /* 0x000000160839d981 */ /* 0x000162000c1e1900 */
[----:B------:R-:W-:Y:S01]  /*1730*/  ISETP.GE.AND.EX P0, PT, R26, UR19, PT, P0 ;  /* 0x000000131a007c0c */ /* 0x000fe2000bf06300 */
[----:B--2---:R-:W2:Y:S01]  /*1740*/  @!P3 LDC.64 R4, c[0x0][0x230] ;  /* 0x00008c00ff04bb82 */ /* 0x004ea20000000a00 */
[----:B------:R-:W-:Y:S02]  /*1750*/  @!P3 MOV R21, R17 ;  /* 0x000000110015b202 */ /* 0x000fe40000000f00 */
[----:B------:R-:W-:Y:S02]  /*1760*/  ISETP.GT.U32.OR P0, PT, R0, 0x29f, P0 ;  /* 0x0000029f0000780c */ /* 0x000fe40000704470 */
[----:B----4-:R-:W-:Y:S01]  /*1770*/  @!P4 IADD3 R18, P5, R3, R18, RZ ;  /* 0x000000120312c210 */ /* 0x010fe20007fbe0ff */
[----:B0-----:R-:W-:Y:S02]  /*1780*/  @!P3 IMAD R8, R31, R12, RZ ;  /* 0x0000000c1f08b224 */ /* 0x001fe400078e02ff */
[----:B------:R-:W0:Y:S02]  /*1790*/  @!P2 LDC.64 R10, c[0x0][0x230] ;  /* 0x00008c00ff0aab82 */ /* 0x000e240000000a00 */
[----:B------:R-:W-:-:S02]  /*17a0*/  @!P3 IMAD R3, R28, R13, R8 ;  /* 0x0000000d1c03b224 */ /* 0x000fc400078e0208 */
[----:B------:R-:W-:-:S04]  /*17b0*/  @!P3 IMAD.WIDE.U32 R12, R28, R12, R20 ;  /* 0x0000000c1c0cb225 */ /* 0x000fc800078e0014 */
[----:B------:R-:W3:Y:S01]  /*17c0*/  @!P3 LDC.64 R8, c[0x0][0x228] ;  /* 0x00008a00ff08bb82 */ /* 0x000ee20000000a00 */
[----:B------:R-:W-:Y:S02]  /*17d0*/  @!P4 IADD3.X R19, R22, R19, RZ, P5, !PT ;  /* 0x000000131613c210 */ /* 0x000fe40002ffe4ff */
[----:B------:R-:W-:Y:S02]  /*17e0*/  @!P3 IADD3 R13, R13, R3, RZ ;  /* 0x000000030d0db210 */ /* 0x000fe40007ffe0ff */
[C---:B------:R-:W-:Y:S01]  /*17f0*/  @!P3 SHF.L.U32 R3, R12.reuse, 0x1, RZ ;  /* 0x000000010c03b819 */ /* 0x040fe200000006ff */
[----:B------:R4:W5:Y:S01]  /*1800*/  @!P4 LDG.E R62, desc[UR22][R18.64] ;  /* 0x00000016123ec981 */ /* 0x000962000c1e1900 */
[----:B------:R-:W-:Y:S02]  /*1810*/  @!P3 SHF.L.U64.HI R22, R12, 0x1, R13 ;  /* 0x000000010c16b819 */ /* 0x000fe4000001020d */
[----:B------:R-:W0:Y:S01]  /*1820*/  @!P2 LDC.64 R12, c[0x0][0x228] ;  /* 0x00008a00ff0cab82 */ /* 0x000e220000000a00 */
[----:B-1----:R-:W-:-:S07]  /*1830*/  @!P2 IMAD R20, R27, R6, RZ ;  /* 0x000000061b14a224 */ /* 0x002fce00078e02ff */
[----:B----4-:R-:W1:Y:S01]  /*1840*/  @!P0 LDC.64 R18, c[0x0][0x288] ;  /* 0x0000a200ff128b82 */ /* 0x010e620000000a00 */
[----:B------:R-:W-:Y:S01]  /*1850*/  IADD3 R27, R2, 0x80, RZ ;  /* 0x00000080021b7810 */ /* 0x000fe20007ffe0ff */
[C---:B------:R-:W-:Y:S01]  /*1860*/  @!P2 IMAD R23, R30.reuse, R7, R20 ;  /* 0x000000071e17a224 */ /* 0x040fe200078e0214 */
[----:B--2---:R-:W-:Y:S02]  /*1870*/  @!P3 IADD3 R4, P5, R3, R4, RZ ;  /* 0x000000040304b210 */ /* 0x004fe40007fbe0ff */
[----:B------:R-:W-:Y:S02]  /*1880*/  @!P2 MOV R20, R14 ;  /* 0x0000000e0014a202 */ /* 0x000fe40000000f00 */
[----:B------:R-:W-:Y:S02]  /*1890*/  @!P2 MOV R21, R17 ;  /* 0x000000110015a202 */ /* 0x000fe40000000f00 */
[----:B------:R-:W-:Y:S02]  /*18a0*/  SHF.R.S32.HI R28, RZ, 0x1f, R27 ;  /* 0x0000001fff1c7819 */ /* 0x000fe4000001141b */
[----:B------:R-:W-:Y:S01]  /*18b0*/  ISETP.GE.U32.AND P4, PT, R27, UR18, PT ;  /* 0x000000121b007c0c */ /* 0x000fe2000bf86070 */
[----:B------:R-:W-:Y:S01]  /*18c0*/  @!P2 IMAD.WIDE.U32 R6, R30, R6, R20 ;  /* 0x000000061e06a225 */ /* 0x000fe200078e0014 */
[----:B------:R-:W-:-:S02]  /*18d0*/  @!P3 IADD3.X R5, R22, R5, RZ, P5, !PT ;  /* 0x000000051605b210 */ /* 0x000fc40002ffe4ff */
[----:B------:R-:W-:Y:S02]  /*18e0*/  ISETP.GE.AND.EX P4, PT, R28, UR19, PT, P4 ;  /* 0x000000131c007c0c */ /* 0x000fe4000bf86340 */
[----:B---3--:R-:W-:Y:S01]  /*18f0*/  @!P3 IADD3 R8, P5, R3, R8, RZ ;  /* 0x000000080308b210 */ /* 0x008fe20007fbe0ff */
[----:B------:R2:W5:Y:S01]  /*1900*/  @!P3 LDG.E R46, desc[UR22][R4.64] ;  /* 0x00000016042eb981 */ /* 0x000562000c1e1900 */
[----:B------:R-:W-:Y:S02]  /*1910*/  ISETP.GT.U32.OR P4, PT, R0, 0x29f, P4 ;  /* 0x0000029f0000780c */ /* 0x000fe40002784470 */
[----:B------:R-:W-:Y:S02]  /*1920*/  @!P3 IADD3.X R9, R22, R9, RZ, P5, !PT ;  /* 0x000000091609b210 */ /* 0x000fe40002ffe4ff */
[----:B------:R-:W-:Y:S02]  /*1930*/  @!P2 IADD3 R7, R7, R23, RZ ;  /* 0x000000170707a210 */ /* 0x000fe40007ffe0ff */
[----:B------:R-:W-:Y:S01]  /*1940*/  @!P2 SHF.L.U32 R3, R6, 0x1, RZ ;  /* 0x000000010603a819 */ /* 0x000fe200000006ff */
[----:B------:R3:W5:Y:S01]  /*1950*/  @!P3 LDG.E R65, desc[UR22][R8.64] ;  /* 0x000000160841b981 */ /* 0x000762000c1e1900 */
[----:B------:R-:W-:Y:S01]  /*1960*/  IADD3 R25, R2, 0x90, RZ ;  /* 0x0000009002197810 */ /* 0x000fe20007ffe0ff */
[----:B-1----:R-:W-:Y:S01]  /*1970*/  @!P0 IMAD R22, R26, R18, RZ ;  /* 0x000000121a168224 */ /* 0x002fe200078e02ff */
[----:B------:R-:W-:Y:S01]  /*1980*/  @!P2 SHF.L.U64.HI R20, R6, 0x1, R7 ;  /* 0x000000010614a819 */ /* 0x000fe20000010207 */
[----:B--2---:R-:W1:Y:S01]  /*1990*/  @!P0 LDC.64 R4, c[0x0][0x230] ;  /* 0x00008c00ff048b82 */ /* 0x004e620000000a00 */
[----:B0-----:R-:W-:-:S02]  /*19a0*/  @!P2 IADD3 R10, P5, R3, R10, RZ ;  /* 0x0000000a030aa210 */ /* 0x001fc40007fbe0ff */
[----:B------:R-:W-:Y:S02]  /*19b0*/  @!P2 IADD3 R12, P6, R3, R12, RZ ;  /* 0x0000000c030ca210 */ /* 0x000fe40007fde0ff */
[----:B------:R-:W-:Y:S02]  /*19c0*/  SHF.R.S32.HI R26, RZ, 0x1f, R25 ;  /* 0x0000001fff1a7819 */ /* 0x000fe40000011419 */
[----:B------:R-:W-:Y:S01]  /*19d0*/  ISETP.GE.U32.AND P3, PT, R25, UR18, PT ;  /* 0x0000001219007c0c */ /* 0x000fe2000bf66070 */
[----:B------:R-:W0:Y:S01]  /*19e0*/  @!P0 LDC.64 R6, c[0x0][0x228] ;  /* 0x00008a00ff068b82 */ /* 0x000e220000000a00 */
[C---:B------:R-:W-:Y:S02]  /*19f0*/  @!P2 IADD3.X R11, R20.reuse, R11, RZ, P5, !PT ;  /* 0x0000000b140ba210 */ /* 0x040fe40002ffe4ff */
[----:B------:R-:W-:Y:S02]  /*1a00*/  @!P2 IADD3.X R13, R20, R13, RZ, P6, !PT ;  /* 0x0000000d140da210 */ /* 0x000fe400037fe4ff */
[----:B------:R-:W-:-:S02]  /*1a10*/  ISETP.GE.AND.EX P3, PT, R26, UR19, PT, P3 ;  /* 0x000000131a007c0c */ /* 0x000fc4000bf66330 */
[----:B------:R-:W-:Y:S01]  /*1a20*/  @!P0 MOV R21, R17 ;  /* 0x0000001100158202 */ /* 0x000fe20000000f00 */
[----:B---3--:R-:W2:Y:S01]  /*1a30*/  @!P4 LDC.64 R8, c[0x0][0x288] ;  /* 0x0000a200ff08cb82 */ /* 0x008ea20000000a00 */
[----:B------:R-:W-:Y:S01]  /*1a40*/  @!P0 MOV R20, R14 ;  /* 0x0000000e00148202 */ /* 0x000fe20000000f00 */
[C---:B------:R-:W-:Y:S01]  /*1a50*/  @!P0 IMAD R19, R29.reuse, R19, R22 ;  /* 0x000000131d138224 */ /* 0x040fe200078e0216 */
[----:B------:R-:W-:Y:S01]  /*1a60*/  ISETP.GT.U32.OR P3, PT, R0, 0x29f, P3 ;  /* 0x0000029f0000780c */ /* 0x000fe20001f64470 */
[----:B------:R3:W5:Y:S02]  /*1a70*/  @!P2 LDG.E R43, desc[UR22][R10.64] ;  /* 0x000000160a2ba981 */ /* 0x000764000c1e1900 */
[----:B------:R-:W-:Y:S01]  /*1a80*/  @!P0 IMAD.WIDE.U32 R20, R29, R18, R20 ;  /* 0x000000121d148225 */ /* 0x000fe200078e0014 */
[----:B------:R-:W-:Y:S01]  /*1a90*/  IADD3 R24, R2, 0xa0, RZ ;  /* 0x000000a002187810 */ /* 0x000fe20007ffe0ff */
[----:B------:R4:W5:Y:S03]  /*1aa0*/  @!P2 LDG.E R66, desc[UR22][R12.64] ;  /* 0x000000160c42a981 */ /* 0x000966000c1e1900 */
[----:B------:R-:W-:-:S02]  /*1ab0*/  @!P0 IADD3 R19, R21, R19, RZ ;  /* 0x0000001315138210 */ /* 0x000fc40007ffe0ff */
[C---:B------:R-:W-:Y:S01]  /*1ac0*/  @!P0 SHF.L.U32 R3, R20.reuse, 0x1, RZ ;  /* 0x0000000114038819 */ /* 0x040fe200000006ff */
[----:B---3--:R-:W3:Y:S01]  /*1ad0*/  @!P4 LDC.64 R10, c[0x0][0x230] ;  /* 0x00008c00ff0acb82 */ /* 0x008ee20000000a00 */
[----:B------:R-:W-:Y:S02]  /*1ae0*/  @!P0 SHF.L.U64.HI R20, R20, 0x1, R19 ;  /* 0x0000000114148819 */ /* 0x000fe40000010213 */
[----:B-1----:R-:W-:-:S05]  /*1af0*/  @!P0 IADD3 R4, P5, R3, R4, RZ ;  /* 0x0000000403048210 */ /* 0x002fca0007fbe0ff */
[----:B------:R-:W1:Y:S01]  /*1b00*/  @!P3 LDC.64 R18, c[0x0][0x288] ;  /* 0x0000a200ff12bb82 */ /* 0x000e620000000a00 */
[----:B0-----:R-:W-:Y:S02]  /*1b10*/  @!P0 IADD3 R6, P6, R3, R6, RZ ;  /* 0x0000000603068210 */ /* 0x001fe40007fde0ff */
[----:B------:R-:W-:Y:S02]  /*1b20*/  SHF.R.S32.HI R23, RZ, 0x1f, R24 ;  /* 0x0000001fff177819 */ /* 0x000fe40000011418 */
[----:B------:R-:W-:-:S03]  /*1b30*/  ISETP.GE.U32.AND P2, PT, R24, UR18, PT ;  /* 0x0000001218007c0c */ /* 0x000fc6000bf46070 */
[----:B----4-:R-:W0:Y:S01]  /*1b40*/  @!P4 LDC.64 R12, c[0x0][0x228] ;  /* 0x00008a00ff0ccb82 */ /* 0x010e220000000a00 */
[C---:B------:R-:W-:Y:S02]  /*1b50*/  @!P0 IADD3.X R5, R20.reuse, R5, RZ, P5, !PT ;  /* 0x0000000514058210 */ /* 0x040fe40002ffe4ff */
[----:B------:R-:W-:Y:S01]  /*1b60*/  @!P0 IADD3.X R7, R20, R7, RZ, P6, !PT ;  /* 0x0000000714078210 */ /* 0x000fe200037fe4ff */
[----:B--2---:R-:W-:Y:S01]  /*1b70*/  @!P4 IMAD R22, R28, R8, RZ ;  /* 0x000000081c16c224 */ /* 0x004fe200078e02ff */
[----:B------:R-:W-:Y:S01]  /*1b80*/  @!P4 MOV R20, R14 ;  /* 0x0000000e0014c202 */ /* 0x000fe20000000f00 */
[----:B------:R2:W5:Y:S01]  /*1b90*/  @!P0 LDG.E R44, desc[UR22][R4.64] ;  /* 0x00000016042c8981 */ /* 0x000562000c1e1900 */
[----:B------:R-:W-:Y:S02]  /*1ba0*/  @!P4 MOV R21, R17 ;  /* 0x000000110015c202 */ /* 0x000fe40000000f00 */
[----:B------:R-:W-:Y:S01]  /*1bb0*/  ISETP.GE.AND.EX P2, PT, R23, UR19, PT, P2 ;  /* 0x0000001317007c0c */ /* 0x000fe2000bf46320 */
[C---:B------:R-:W-:Y:S01]  /*1bc0*/  @!P4 IMAD R3, R27.reuse, R9, R22 ;  /* 0x000000091b03c224 */ /* 0x040fe200078e0216 */
[----:B------:R4:W5:Y:S01]  /*1bd0*/  @!P0 LDG.E R70, desc[UR22][R6.64] ;  /* 0x0000001606468981 */ /* 0x000962000c1e1900 */
[----:B------:R-:W-:Y:S01]  /*1be0*/  @!P4 IMAD.WIDE.U32 R20, R27, R8, R20 ;  /* 0x000000081b14c225 */ /* 0x000fe200078e0014 */
[----:B------:R-:W-:Y:S01]  /*1bf0*/  ISETP.GT.U32.OR P2, PT, R0, 0x29f, P2 ;  /* 0x0000029f0000780c */ /* 0x000fe20001744470 */
[----:B--2---:R-:W2:Y:S03]  /*1c00*/  @!P3 LDC.64 R4, c[0x0][0x230] ;  /* 0x00008c00ff04bb82 */ /* 0x004ea60000000a00 */
[----:B------:R-:W-:-:S02]  /*1c10*/  @!P4 IADD3 R3, R21, R3, RZ ;  /* 0x000000031503c210 */ /* 0x000fc40007ffe0ff */
[C---:B------:R-:W-:Y:S02]  /*1c20*/  @!P4 SHF.L.U32 R21, R20.reuse, 0x1, RZ ;  /* 0x000000011415c819 */ /* 0x040fe400000006ff */
[----:B------:R-:W-:Y:S01]  /*1c30*/  @!P4 SHF.L.U64.HI R3, R20, 0x1, R3 ;  /* 0x000000011403c819 */ /* 0x000fe20000010203 */
[----:B-1----:R-:W-:Y:S01]  /*1c40*/  @!P3 IMAD R20, R26, R18, RZ ;  /* 0x000000121a14b224 */ /* 0x002fe200078e02ff */
[----:B----4-:R-:W1:Y:S01]  /*1c50*/  @!P3 LDC.64 R6, c[0x0][0x228] ;  /* 0x00008a00ff06bb82 */ /* 0x010e620000000a00 */
[----:B---3--:R-:W-:Y:S02]  /*1c60*/  @!P4 IADD3 R10, P6, R21, R10, RZ ;  /* 0x0000000a150ac210 */ /* 0x008fe40007fde0ff */
[----:B------:R-:W-:Y:S01]  /*1c70*/  @!P3 IMAD R19, R25, R19, R20 ;  /* 0x000000131913b224 */ /* 0x000fe200078e0214 */
[----:B0-----:R-:W-:Y:S02]  /*1c80*/  @!P4 IADD3 R12, P0, R21, R12, RZ ;  /* 0x0000000c150cc210 */ /* 0x001fe40007f1e0ff */
[----:B------:R-:W-:-:S02]  /*1c90*/  @!P3 MOV R20, R14 ;  /* 0x0000000e0014b202 */ /* 0x000fc40000000f00 */
[----:B------:R-:W-:Y:S01]  /*1ca0*/  @!P3 MOV R21, R17 ;  /* 0x000000110015b202 */ /* 0x000fe20000000f00 */
[----:B------:R-:W0:Y:S02]  /*1cb0*/  @!P2 LDC.64 R8, c[0x0][0x288] ;  /* 0x0000a200ff08ab82 */ /* 0x000e240000000a00 */
[----:B------:R-:W-:Y:S01]  /*1cc0*/  @!P3 IMAD.WIDE.U32 R20, R25, R18, R20 ;  /* 0x000000121914b225 */ /* 0x000fe200078e0014 */
[----:B------:R-:W-:Y:S01]  /*1cd0*/  HFMA2.MMA R25, -RZ, RZ, 0, 0 ;  /* 0x00000000ff197435 */ /* 0x000fe200000001ff */
[C---:B------:R-:W-:Y:S02]  /*1ce0*/  @!P4 IADD3.X R11, R3.reuse, R11, RZ, P6, !PT ;  /* 0x0000000b030bc210 */ /* 0x040fe400037fe4ff */
[----:B------:R-:W-:Y:S02]  /*1cf0*/  @!P4 IADD3.X R13, R3, R13, RZ, P0, !PT ;  /* 0x0000000d030dc210 */ /* 0x000fe400007fe4ff */
[----:B------:R-:W-:Y:S01]  /*1d00*/  @!P3 IADD3 R19, R21, R19, RZ ;  /* 0x000000131513b210 */ /* 0x000fe20007ffe0ff */
[----:B------:R3:W5:Y:S01]  /*1d10*/  @!P4 LDG.E R41, desc[UR22][R10.64] ;  /* 0x000000160a29c981 */ /* 0x000762000c1e1900 */
[----:B------:R-:W-:-:S02]  /*1d20*/  @!P3 SHF.L.U32 R3, R20, 0x1, RZ ;  /* 0x000000011403b819 */ /* 0x000fc400000006ff */
[----:B------:R-:W-:Y:S01]  /*1d30*/  @!P3 SHF.L.U64.HI R20, R20, 0x1, R19 ;  /* 0x000000011414b819 */ /* 0x000fe20000010213 */
[----:B------:R4:W4:Y:S01]  /*1d40*/  @!P4 LDG.E R25, desc[UR22][R12.64] ;  /* 0x000000160c19c981 */ /* 0x000922000c1e1900 */
[C---:B--2---:R-:W-:Y:S02]  /*1d50*/  @!P3 IADD3 R4, P0, R3.reuse, R4, RZ ;  /* 0x000000040304b210 */ /* 0x044fe40007f1e0ff */
[----:B-1----:R-:W-:Y:S02]  /*1d60*/  @!P3 IADD3 R6, P4, R3, R6, RZ ;  /* 0x000000060306b210 */ /* 0x002fe40007f9e0ff */
[C---:B------:R-:W-:Y:S01]  /*1d70*/  @!P3 IADD3.X R5, R20.reuse, R5, RZ, P0, !PT ;  /* 0x000000051405b210 */ /* 0x040fe200007fe4ff */
[----:B---3--:R-:W1:Y:S01]  /*1d80*/  @!P2 LDC.64 R10, c[0x0][0x230] ;  /* 0x00008c00ff0aab82 */ /* 0x008e620000000a00 */
[----:B------:R-:W-:Y:S02]  /*1d90*/  @!P3 IADD3.X R7, R20, R7, RZ, P4, !PT ;  /* 0x000000071407b210 */ /* 0x000fe400027fe4ff */
[----:B------:R-:W-:Y:S01]  /*1da0*/  @!P2 MOV R20, R14 ;  /* 0x0000000e0014a202 */ /* 0x000fe20000000f00 */
[-C--:B0-----:R-:W-:Y:S01]  /*1db0*/  @!P2 IMAD R3, R23, R8.reuse, RZ ;  /* 0x000000081703a224 */ /* 0x081fe200078e02ff */
[----:B------:R-:W-:Y:S01]  /*1dc0*/  @!P2 MOV R21, R17 ;  /* 0x000000110015a202 */ /* 0x000fe20000000f00 */
[----:B------:R0:W5:Y:S02]  /*1dd0*/  @!P3 LDG.E R42, desc[UR22][R4.64] ;  /* 0x00000016042ab981 */ /* 0x000164000c1e1900 */
[----:B------:R-:W-:Y:S01]  /*1de0*/  @!P2 IMAD R9, R24, R9, R3 ;  /* 0x000000091809a224 */ /* 0x000fe200078e0203 */
[----:B------:R-:W-:Y:S01]  /*1df0*/  IADD3 R27, R2, 0xb0, RZ ;  /* 0x000000b0021b7810 */ /* 0x000fe20007ffe0ff */
[----:B------:R-:W-:Y:S01]  /*1e00*/  @!P2 IMAD.WIDE.U32 R20, R24, R8, R20 ;  /* 0x000000081814a225 */ /* 0x000fe200078e0014 */
[----:B------:R-:W-:Y:S01]  /*1e10*/  HFMA2.MMA R24, -RZ, RZ, 0, 0 ;  /* 0x00000000ff187435 */ /* 0x000fe200000001ff */
[----:B----4-:R-:W2:Y:S09]  /*1e20*/  @!P2 LDC.64 R12, c[0x0][0x228] ;  /* 0x00008a00ff0cab82 */ /* 0x010eb20000000a00 */
[----:B------:R3:W4:Y:S01]  /*1e30*/  @!P3 LDG.E R24, desc[UR22][R6.64] ;  /* 0x000000160618b981 */ /* 0x000722000c1e1900 */
[----:B------:R-:W-:-:S02]  /*1e40*/  SHF.R.S32.HI R22, RZ, 0x1f, R27 ;  /* 0x0000001fff167819 */ /* 0x000fc4000001141b */
[----:B------:R-:W-:-:S04]  /*1e50*/  ISETP.GE.U32.AND P5, PT, R27, UR18, PT ;  /* 0x000000121b007c0c */ /* 0x000fc8000bfa6070 */
[----:B------:R-:W-:-:S04]  /*1e60*/  ISETP.GE.AND.EX P5, PT, R22, UR19, PT, P5 ;  /* 0x0000001316007c0c */ /* 0x000fc8000bfa6350 */
[----:B------:R-:W-:-:S13]  /*1e70*/  ISETP.GT.U32.OR P5, PT, R0, 0x29f, P5 ;  /* 0x0000029f0000780c */ /* 0x000fda0002fa4470 */
[----:B------:R-:W1:Y:S01]  /*1e80*/  @!P5 LDC.64 R18, c[0x0][0x288] ;  /* 0x0000a200ff12db82 */ /* 0x000e620000000a00 */
[----:B------:R-:W-:Y:S02]  /*1e90*/  @!P2 IADD3 R3, R21, R9, RZ ;  /* 0x000000091503a210 */ /* 0x000fe40007ffe0ff */
[C---:B0-----:R-:W-:Y:S02]  /*1ea0*/  @!P2 SHF.L.U32 R4, R20.reuse, 0x1, RZ ;  /* 0x000000011404a819 */ /* 0x041fe400000006ff */
[----:B------:R-:W-:Y:S02]  /*1eb0*/  @!P2 SHF.L.U64.HI R3, R20, 0x1, R3 ;  /* 0x000000011403a819 */ /* 0x000fe40000010203 */
[----:B------:R-:W-:Y:S01]  /*1ec0*/  @!P5 MOV R20, R14 ;  /* 0x0000000e0014d202 */ /* 0x000fe20000000f00 */
[----:B------:R-:W-:Y:S01]  /*1ed0*/  STL [R1+0x2c], R77 ;  /* 0x00002c4d01007387 */ /* 0x000fe20000100800 */
[----:B------:R-:W-:Y:S01]  /*1ee0*/  @!P5 MOV R21, R17 ;  /* 0x000000110015d202 */ /* 0x000fe20000000f00 */
[----:B------:R-:W0:Y:S01]  /*1ef0*/  @!P5 LDC.64 R8, c[0x0][0x230] ;  /* 0x00008c00ff08db82 */ /* 0x000e220000000a00 */
[----:B--2---:R-:W-:-:S02]  /*1f00*/  @!P2 IADD3 R12, P4, R4, R12, RZ ;  /* 0x0000000c040ca210 */ /* 0x004fc40007f9e0ff */
[----:B------:R-:W-:-:S05]  /*1f10*/  IADD3 R26, R2, 0xc0, RZ ;  /* 0x000000c0021a7810 */ /* 0x000fca0007ffe0ff */
[----:B---3--:R-:W2:Y:S01]  /*1f20*/  @!P5 LDC.64 R6, c[0x0][0x228] ;  /* 0x00008a00ff06db82 */ /* 0x008ea20000000a00 */
[-C--:B-1----:R-:W-:Y:S02]  /*1f30*/  @!P5 IMAD R5, R22, R18.reuse, RZ ;  /* 0x000000121605d224 */ /* 0x082fe400078e02ff */
[----:B------:R-:W-:-:S04]  /*1f40*/  @!P5 IMAD.WIDE.U32 R20, R27, R18, R20 ;  /* 0x000000121b14d225 */ /* 0x000fc800078e0014 */
[----:B------:R-:W-:Y:S01]  /*1f50*/  @!P5 IMAD R19, R27, R19, R5 ;  /* 0x000000131b13d224 */ /* 0x000fe200078e0205 */
[----:B------:R-:W-:Y:S01]  /*1f60*/  HFMA2.MMA R27, -RZ, RZ, 0, 0 ;  /* 0x00000000ff1b7435 */ /* 0x000fe200000001ff */
[----:B------:R-:W-:-:S09]  /*1f70*/  @!P2 IADD3.X R13, R3, R13, RZ, P4, !PT ;  /* 0x0000000d030da210 */ /* 0x000fd200027fe4ff */
[----:B------:R1:W3:Y:S01]  /*1f80*/  @!P2 LDG.E R27, desc[UR22][R12.64] ;  /* 0x000000160c1ba981 */ /* 0x0002e2000c1e1900 */
[----:B------:R-:W-:Y:S02]  /*1f90*/  SHF.R.S32.HI R23, RZ, 0x1f, R26 ;  /* 0x0000001fff177819 */ /* 0x000fe4000001141a */
[----:B------:R-:W-:-:S04]  /*1fa0*/  ISETP.GE.U32.AND P0, PT, R26, UR18, PT ;  /* 0x000000121a007c0c */ /* 0x000fc8000bf06070 */
[----:B------:R-:W-:-:S04]  /*1fb0*/  ISETP.GE.AND.EX P0, PT, R23, UR19, PT, P0 ;  /* 0x0000001317007c0c */ /* 0x000fc8000bf06300 */
[----:B------:R-:W-:Y:S02]  /*1fc0*/  ISETP.GT.U32.OR P0, PT, R0, 0x29f, P0 ;  /* 0x0000029f0000780c */ /* 0x000fe40000704470 */
[----:B------:R-:W-:-:S11]  /*1fd0*/  @!P2 IADD3 R10, P6, R4, R10, RZ ;  /* 0x0000000a040aa210 */ /* 0x000fd60007fde0ff */
[----:B------:R-:W2:Y:S01]  /*1fe0*/  @!P0 LDC.64 R4, c[0x0][0x288] ;  /* 0x0000a200ff048b82 */ /* 0x000ea20000000a00 */
[----:B------:R-:W-:Y:S02]  /*1ff0*/  @!P2 IADD3.X R11, R3, R11, RZ, P6, !PT ;  /* 0x0000000b030ba210 */ /* 0x000fe400037fe4ff */
[----:B------:R-:W-:Y:S02]  /*2000*/  @!P5 IADD3 R19, R21, R19, RZ ;  /* 0x000000131513d210 */ /* 0x000fe40007ffe0ff */
[C---:B------:R-:W-:Y:S01]  /*2010*/  @!P5 SHF.L.U32 R22, R20.reuse, 0x1, RZ ;  /* 0x000000011416d819 */ /* 0x040fe200000006ff */
[----:B------:R2:W5:Y:S01]  /*2020*/  @!P2 LDG.E R40, desc[UR22][R10.64] ;  /* 0x000000160a28a981 */ /* 0x000562000c1e1900 */
[----:B------:R-:W-:Y:S01]  /*2030*/  @!P5 SHF.L.U64.HI R20, R20, 0x1, R19 ;  /* 0x000000011414d819 */ /* 0x000fe20000010213 */
[----:B-1----:R-:W1:Y:S01]  /*2040*/  @!P0 LDC.64 R12, c[0x0][0x230] ;  /* 0x00008c00ff0c8b82 */ /* 0x002e620000000a00 */
[----:B0-----:R-:W-:-:S04]  /*2050*/  @!P5 IADD3 R8, P2, R22, R8, RZ ;  /* 0x000000081608d210 */ /* 0x001fc80007f5e0ff */
[----:B------:R-:W-:Y:S02]  /*2060*/  @!P5 IADD3.X R9, R20, R9, RZ, P2, !PT ;  /* 0x000000091409d210 */ /* 0x000fe400017fe4ff */
[----:B--2---:R-:W-:Y:S01]  /*2070*/  @!P5 IADD3 R6, P2, R22, R6, RZ ;  /* 0x000000061606d210 */ /* 0x004fe20007f5e0ff */
[----:B------:R-:W0:Y:S02]  /*2080*/  @!P0 LDC.64 R10, c[0x0][0x228] ;  /* 0x00008a00ff0a8b82 */ /* 0x000e240000000a00 */
[----:B------:R2:W5:Y:S01]  /*2090*/  @!P5 LDG.E R69, desc[UR22][R8.64] ;  /* 0x000000160845d981 */ /* 0x000562000c1e1900 */
[----:B------:R-:W-:-:S04]  /*20a0*/  @!P0 IMAD R23, R23, R4, RZ ;  /* 0x0000000417178224 */ /* 0x000fc800078e02ff */
[----:B------:R-:W-:Y:S01]  /*20b0*/  @!P0 IMAD R22, R26, R5, R23 ;  /* 0x000000051a168224 */ /* 0x000fe200078e0217 */
[----:B------:R-:W-:Y:S01]  /*20c0*/  HFMA2.MMA R23, -RZ, RZ, 0, 0 ;  /* 0x00000000ff177435 */ /* 0x000fe200000001ff */
[----:B--2---:R-:W-:Y:S02]  /*20d0*/  @!P0 MOV R8, R14 ;  /* 0x0000000e00088202 */ /* 0x004fe40000000f00 */
[----:B------:R-:W-:Y:S02]  /*20e0*/  @!P0 MOV R9, R17 ;  /* 0x0000001100098202 */ /* 0x000fe40000000f00 */
[----:B------:R-:W-:Y:S01]  /*20f0*/  @!P5 IADD3.X R7, R20, R7, RZ, P2, !PT ;  /* 0x000000071407d210 */ /* 0x000fe200017fe4ff */
[----:B------:R-:W-:-:S04]  /*2100*/  @!P0 IMAD.WIDE.U32 R8, R26, R4, R8 ;  /* 0x000000041a088225 */ /* 0x000fc800078e0008 */
[----:B------:R2:W3:Y:S01]  /*2110*/  @!P5 LDG.E R23, desc[UR22][R6.64] ;  /* 0x000000160617d981 */ /* 0x0004e2000c1e1900 */
[----:B------:R-:W-:Y:S02]  /*2120*/  @!P0 IADD3 R22, R9, R22, RZ ;  /* 0x0000001609168210 */ /* 0x000fe40007ffe0ff */
[C---:B------:R-:W-:Y:S02]  /*2130*/  @!P0 SHF.L.U32 R9, R8.reuse, 0x1, RZ ;  /* 0x0000000108098819 */ /* 0x040fe400000006ff */
[----:B------:R-:W-:Y:S02]  /*2140*/  @!P0 SHF.L.U64.HI R22, R8, 0x1, R22 ;  /* 0x0000000108168819 */ /* 0x000fe40000010216 */
[----:B-1----:R-:W-:-:S04]  /*2150*/  @!P0 IADD3 R12, P6, R9, R12, RZ ;  /* 0x0000000c090c8210 */ /* 0x002fc80007fde0ff */
[----:B------:R-:W-:Y:S01]  /*2160*/  @!P0 IADD3.X R13, R22, R13, RZ, P6, !PT ;  /* 0x0000000d160d8210 */ /* 0x000fe200037fe4ff */
[----:B------:R-:W-:Y:S01]  /*2170*/  HFMA2.MMA R26, -RZ, RZ, 0, 0 ;  /* 0x00000000ff1a7435 */ /* 0x000fe200000001ff */
[----:B0-----:R-:W-:Y:S01]  /*2180*/  @!P0 IADD3 R10, P5, R9, R10, RZ ;  /* 0x0000000a090a8210 */ /* 0x001fe20007fbe0ff */
[----:B------:R0:W-:Y:S01]  /*2190*/  STL [R1], R25 ;  /* 0x0000001901007387 */ /* 0x0001e20000100800 */
[C---:B------:R-:W-:Y:S02]  /*21a0*/  IADD3 R21, R2.reuse, 0x130, RZ ;  /* 0x0000013002157810 */ /* 0x040fe40007ffe0ff */
[C---:B------:R-:W-:Y:S01]  /*21b0*/  IADD3 R20, R2.reuse, 0x140, RZ ;  /* 0x0000014002147810 */ /* 0x040fe20007ffe0ff */
[----:B------:R1:W5:Y:S01]  /*21c0*/  @!P0 LDG.E R39, desc[UR22][R12.64] ;  /* 0x000000160c278981 */ /* 0x000362000c1e1900 */
[----:B0-----:R-:W-:-:S04]  /*21d0*/  IADD3 R25, R2, 0xd0, RZ ;  /* 0x000000d002197810 */ /* 0x001fc80007ffe0ff */
[----:B------:R-:W-:Y:S01]  /*21e0*/  ISETP.GE.U32.AND P3, PT, R25, UR18, PT ;  /* 0x0000001219007c0c */ /* 0x000fe2000bf66070 */
[----:B----4-:R0:W-:Y:S02]  /*21f0*/  STL [R1+0x1c], R24 ;  /* 0x00001c1801007387 */ /* 0x0101e40000100800 */
[----:B0-----:R-:W-:-:S04]  /*2200*/  SHF.R.S32.HI R24, RZ, 0x1f, R25 ;  /* 0x0000001fff187819 */ /* 0x001fc80000011419 */
[----:B------:R-:W-:-:S04]  /*2210*/  ISETP.GE.AND.EX P3, PT, R24, UR19, PT, P3 ;  /* 0x0000001318007c0c */ /* 0x000fc8000bf66330 */
[----:B------:R-:W-:-:S13]  /*2220*/  ISETP.GT.U32.OR P3, PT, R0, 0x29f, P3 ;  /* 0x0000029f0000780c */ /* 0x000fda0001f64470 */
[----:B------:R-:W0:Y:S08]  /*2230*/  @!P3 LDC.64 R18, c[0x0][0x288] ;  /* 0x0000a200ff12bb82 */ /* 0x000e300000000a00 */
[----:B------:R-:W4:Y:S01]  /*2240*/  @!P3 LDC.64 R4, c[0x0][0x230] ;  /* 0x00008c00ff04bb82 */ /* 0x000f220000000a00 */
[----:B--2---:R-:W-:Y:S02]  /*2250*/  @!P3 MOV R6, R14 ;  /* 0x0000000e0006b202 */ /* 0x004fe40000000f00 */
[----:B------:R-:W-:-:S02]  /*2260*/  @!P3 MOV R7, R17 ;  /* 0x000000110007b202 */ /* 0x000fc40000000f00 */
[----:B------:R-:W-:-:S03]  /*2270*/  @!P0 IADD3.X R11, R22, R11, RZ, P5, !PT ;  /* 0x0000000b160b8210 */ /* 0x000fc60002ffe4ff */
[----:B------:R-:W2:Y:S02]  /*2280*/  @!P3 LDC.64 R8, c[0x0][0x228] ;  /* 0x00008a00ff08bb82 */ /* 0x000ea40000000a00 */
[----:B------:R-:W3:Y:S01]  /*2290*/  @!P0 LDG.E R26, desc[UR22][R10.64] ;  /* 0x000000160a1a8981 */ /* 0x000ee2000c1e1900 */
[----:B0-----:R-:W-:-:S04]  /*22a0*/  @!P3 IMAD R24, R24, R18, RZ ;  /* 0x000000121818b224 */ /* 0x001fc800078e02ff */
[C---:B------:R-:W-:Y:S02]  /*22b0*/  @!P3 IMAD R24, R25.reuse, R19, R24 ;  /* 0x000000131918b224 */ /* 0x040fe400078e0218 */
[----:B------:R-:W-:-:S05]  /*22c0*/  @!P3 IMAD.WIDE.U32 R18, R25, R18, R6 ;  /* 0x000000121912b225 */ /* 0x000fca00078e0006 */
[----:B------:R-:W-:Y:S02]  /*22d0*/  @!P3 IADD3 R24, R19, R24, RZ ;  /* 0x000000181318b210 */ /* 0x000fe40007ffe0ff */
[C---:B------:R-:W-:Y:S02]  /*22e0*/  @!P3 SHF.L.U32 R19, R18.reuse, 0x1, RZ ;  /* 0x000000011213b819 */ /* 0x040fe400000006ff */
[----:B------:R-:W-:Y:S02]  /*22f0*/  @!P3 SHF.L.U64.HI R24, R18, 0x1, R24 ;  /* 0x000000011218b819 */ /* 0x000fe40000010218 */
[----:B----4-:R-:W-:Y:S02]  /*2300*/  @!P3 IADD3 R4, P6, R19, R4, RZ ;  /* 0x000000041304b210 */ /* 0x010fe40007fde0ff */
[----:B------:R-:W-:Y:S02]  /*2310*/  MOV R25, RZ ;  /* 0x000000ff00197202 */ /* 0x000fe40000000f00 */
[----:B------:R-:W-:-:S05]  /*2320*/  @!P3 IADD3.X R5, R24, R5, RZ, P6, !PT ;  /* 0x000000051805b210 */ /* 0x000fca00037fe4ff */
[----:B------:R0:W4:Y:S01]  /*2330*/  @!P3 LDG.E R25, desc[UR22][R4.64] ;  /* 0x000000160419b981 */ /* 0x000122000c1e1900 */
[----:B--2---:R-:W-:-:S03]  /*2340*/  @!P3 IADD3 R8, P6, R19, R8, RZ ;  /* 0x000000081308b210 */ /* 0x004fc60007fde0ff */
[----:B---3--:R2:W-:Y:S01]  /*2350*/  STL [R1+0x24], R27 ;  /* 0x0000241b01007387 */ /* 0x0085e20000100800 */
[----:B------:R-:W-:Y:S01]  /*2360*/  @!P3 IADD3.X R9, R24, R9, RZ, P6, !PT ;  /* 0x000000091809b210 */ /* 0x000fe200037fe4ff */
[----:B--2---:R-:W-:-:S10]  /*2370*/  HFMA2.MMA R27, -RZ, RZ, 0, 0 ;  /* 0x00000000ff1b7435 */ /* 0x004fd400000001ff */
[----:B------:R2:W3:Y:S01]  /*2380*/  @!P3 LDG.E R27, desc[UR22][R8.64] ;  /* 0x00000016081bb981 */ /* 0x0004e2000c1e1900 */
[----:B------:R-:W-:Y:S02]  /*2390*/  ISETP.GE.U32.AND P4, PT, R21, UR18, PT ;  /* 0x0000001215007c0c */ /* 0x000fe4000bf86070 */
[----:B------:R-:W-:-:S04]  /*23a0*/  SHF.R.S32.HI R3, RZ, 0x1f, R21 ;  /* 0x0000001fff037819 */ /* 0x000fc80000011415 */
[----:B------:R-:W-:-:S04]  /*23b0*/  ISETP.GE.AND.EX P4, PT, R3, UR19, PT, P4 ;  /* 0x0000001303007c0c */ /* 0x000fc8000bf86340 */
[----:B------:R-:W-:Y:S02]  /*23c0*/  ISETP.GT.U32.OR P4, PT, R0, 0x29f, P4 ;  /* 0x0000029f0000780c */ /* 0x000fe40002784470 */
[----:B------:R-:W-:Y:S01]  /*23d0*/  ISETP.GE.U32.AND P2, PT, R20, UR16, PT ;  /* 0x0000001014007c0c */ /* 0x000fe2000bf46070 */
[----:B------:R0:W-:Y:S10]  /*23e0*/  STL [R1+0x20], R23 ;  /* 0x0000201701007387 */ /* 0x0001f40000100800 */
[----:B------:R-:W2:Y:S01]  /*23f0*/  @!P4 LDC.64 R6, c[0x0][0x288] ;  /* 0x0000a200ff06cb82 */ /* 0x000ea20000000a00 */
[----:B------:R-:W-:-:S07]  /*2400*/  IADD3 R22, R2, 0x160, RZ ;  /* 0x0000016002167810 */ /* 0x000fce0007ffe0ff */
[----:B-1----:R-:W1:Y:S01]  /*2410*/  @!P4 LDC.64 R12, c[0x0][0x230] ;  /* 0x00008c00ff0ccb82 */ /* 0x002e620000000a00 */
[----:B0-----:R-:W-:-:S04]  /*2420*/  SHF.R.S32.HI R23, RZ, 0x1f, R20 ;  /* 0x0000001fff177819 */ /* 0x001fc80000011414 */
[----:B------:R-:W-:-:S03]  /*2430*/  ISETP.GE.AND.EX P2, PT, R23, UR17, PT, P2 ;  /* 0x0000001117007c0c */ /* 0x000fc6000bf46320 */
[----:B------:R-:W0:Y:S01]  /*2440*/  @!P4 LDC.64 R4, c[0x0][0x228] ;  /* 0x00008a00ff04cb82 */ /* 0x000e220000000a00 */
[----:B------:R-:W-:Y:S02]  /*2450*/  ISETP.GT.U32.OR P2, PT, R0, 0x29f, P2 ;  /* 0x0000029f0000780c */ /* 0x000fe40001744470 */
[----:B------:R-:W-:Y:S02]  /*2460*/  ISETP.GE.U32.AND P0, PT, R22, UR16, PT ;  /* 0x0000001016007c0c */ /* 0x000fe4000bf06070 */
[----:B------:R-:W-:-:S09]  /*2470*/  SHF.R.S32.HI R28, RZ, 0x1f, R22 ;  /* 0x0000001fff1c7819 */ /* 0x000fd20000011416 */
[----:B------:R-:W1:Y:S01]  /*2480*/  @!P2 LDC.64 R10, c[0x0][0x288] ;  /* 0x0000a200ff0aab82 */ /* 0x000e620000000a00 */
[----:B------:R-:W-:Y:S02]  /*2490*/  @!P4 MOV R18, R14 ;  /* 0x0000000e0012c202 */ /* 0x000fe40000000f00 */
[----:B------:R-:W-:Y:S02]  /*24a0*/  @!P4 MOV R19, R17 ;  /* 0x000000110013c202 */ /* 0x000fe40000000f00 */
[----:B------:R-:W-:Y:S01]  /*24b0*/  ISETP.GE.AND.EX P0, PT, R28, UR17, PT, P0 ;  /* 0x000000111c007c0c */ /* 0x000fe2000bf06300 */
[----:B--2---:R-:W-:-:S03]  /*24c0*/  @!P4 IMAD.WIDE.U32 R18, R21, R6, R18 ;  /* 0x000000061512c225 */ /* 0x004fc600078e0012 */
[----:B------:R-:W-:-:S13]  /*24d0*/  ISETP.GT.U32.OR P0, PT, R0, 0x29f, P0 ;  /* 0x0000029f0000780c */ /* 0x000fda0000704470 */
[----:B------:R-:W2:Y:S01]  /*24e0*/  @!P0 LDC.64 R8, c[0x0][0x288] ;  /* 0x0000a200ff088b82 */ /* 0x000ea20000000a00 */
[----:B-1----:R-:W-:-:S04]  /*24f0*/  @!P2 IMAD R23, R23, R10, RZ ;  /* 0x0000000a1717a224 */ /* 0x002fc800078e02ff */
[----:B------:R-:W-:Y:S01]  /*2500*/  @!P2 IMAD R23, R20, R11, R23 ;  /* 0x0000000b1417a224 */ /* 0x000fe200078e0217 */
[----:B------:R-:W-:Y:S01]  /*2510*/  MOV R32, RZ ;  /* 0x000000ff00207202 */ /* 0x000fe20000000f00 */
[----:B------:R-:W-:Y:S01]  /*2520*/  HFMA2.MMA R73, -RZ, RZ, 0, 0 ;  /* 0x00000000ff497435 */ /* 0x000fe200000001ff */
[----:B------:R-:W-:-:S04]  /*2530*/  IADD3 R31, R2, 0x1e0, RZ ;  /* 0x000001e0021f7810 */ /* 0x000fc80007ffe0ff */
[----:B------:R-:W-:Y:S01]  /*2540*/  SHF.R.S32.HI R33, RZ, 0x1f, R31 ;  /* 0x0000001fff217819 */ /* 0x000fe2000001141f */
[----:B------:R-:W-:Y:S01]  /*2550*/  UIMAD.WIDE UR6, UR8, 0x8, UR6 ;  /* 0x00000008080678a5 */ /* 0x000fe2000f8e0206 */
[----:B----4-:R1:W-:Y:S02]  /*2560*/  STL [R1+0xc], R25 ;  /* 0x00000c1901007387 */ /* 0x0103e40000100800 */
[----:B-1----:R-:W-:Y:S01]  /*2570*/  @!P4 IMAD R25, R3, R6, RZ ;  /* 0x000000060319c224 */ /* 0x002fe200078e02ff */
[----:B------:R-:W-:-:S03]  /*2580*/  IADD3 R3, R2, 0x170, RZ ;  /* 0x0000017002037810 */ /* 0x000fc60007ffe0ff */
[----:B------:R-:W-:Y:S01]  /*2590*/  @!P4 IMAD R25, R21, R7, R25 ;  /* 0x000000071519c224 */ /* 0x000fe200078e0219 */
[----:B------:R1:W-:Y:S01]  /*25a0*/  STL [R1+0x18], R26 ;  /* 0x0000181a01007387 */ /* 0x0003e20000100800 */
[----:B------:R-:W4:Y:S01]  /*25b0*/  @!P2 LDC.64 R6, c[0x0][0x230] ;  /* 0x00008c00ff06ab82 */ /* 0x000f220000000a00 */
[----:B------:R-:W-:Y:S02]  /*25c0*/  ISETP.GE.U32.AND P5, PT, R3, UR16, PT ;  /* 0x0000001003007c0c */ /* 0x000fe4000bfa6070 */
[----:B------:R-:W-:Y:S02]  /*25d0*/  @!P4 IADD3 R24, R19, R25, RZ ;  /* 0x000000191318c210 */ /* 0x000fe40007ffe0ff */
[C---:B------:R-:W-:Y:S02]  /*25e0*/  @!P4 SHF.L.U32 R19, R18.reuse, 0x1, RZ ;  /* 0x000000011213c819 */ /* 0x040fe400000006ff */
[----:B-1----:R-:W-:Y:S02]  /*25f0*/  SHF.R.S32.HI R26, RZ, 0x1f, R3 ;  /* 0x0000001fff1a7819 */ /* 0x002fe40000011403 */
[----:B------:R-:W-:-:S02]  /*2600*/  @!P4 SHF.L.U64.HI R24, R18, 0x1, R24 ;  /* 0x000000011218c819 */ /* 0x000fc40000010218 */
[----:B------:R-:W-:Y:S02]  /*2610*/  ISETP.GE.AND.EX P5, PT, R26, UR17, PT, P5 ;  /* 0x000000111a007c0c */ /* 0x000fe4000bfa6350 */
[C---:B------:R-:W-:Y:S02]  /*2620*/  @!P4 IADD3 R12, P3, R19.reuse, R12, RZ ;  /* 0x0000000c130cc210 */ /* 0x040fe40007f7e0ff */
[----:B0-----:R-:W-:Y:S02]  /*2630*/  @!P4 IADD3 R4, P6, R19, R4, RZ ;  /* 0x000000041304c210 */ /* 0x001fe40007fde0ff */
[----:B------:R-:W-:Y:S02]  /*2640*/  @!P2 MOV R18, R14 ;  /* 0x0000000e0012a202 */ /* 0x000fe40000000f00 */
[----:B------:R-:W-:Y:S02]  /*2650*/  @!P2 MOV R19, R17 ;  /* 0x000000110013a202 */ /* 0x000fe40000000f00 */
[----:B------:R-:W-:-:S02]  /*2660*/  ISETP.GT.U32.OR P5, PT, R0, 0x29f, P5 ;  /* 0x0000029f0000780c */ /* 0x000fc40002fa4470 */
[----:B------:R-:W-:Y:S01]  /*2670*/  @!P4 IADD3.X R13, R24, R13, RZ, P3, !PT ;  /* 0x0000000d180dc210 */ /* 0x000fe20001ffe4ff */
[----:B------:R-:W-:Y:S02]  /*2680*/  @!P2 IMAD.WIDE.U32 R10, R20, R10, R18 ;  /* 0x0000000a140aa225 */ /* 0x000fe400078e0012 */
[----:B------:R-:W0:Y:S02]  /*2690*/  @!P2 LDC.64 R20, c[0x0][0x228] ;  /* 0x00008a00ff14ab82 */ /* 0x000e240000000a00 */
[----:B------:R1:W5:Y:S06]  /*26a0*/  @!P4 LDG.E R35, desc[UR22][R12.64] ;  /* 0x000000160c23c981 */ /* 0x00036c000c1e1900 */
[----:B------:R-:W0:Y:S01]  /*26b0*/  @!P5 LDC.64 R18, c[0x0][0x288] ;  /* 0x0000a200ff12db82 */ /* 0x000e220000000a00 */
[----:B-1----:R-:W-:-:S02]  /*26c0*/  @!P2 IADD3 R12, R11, R23, RZ ;  /* 0x000000170b0ca210 */ /* 0x002fc40007ffe0ff */
[C---:B------:R-:W-:Y:S02]  /*26d0*/  @!P2 SHF.L.U32 R11, R10.reuse, 0x1, RZ ;  /* 0x000000010a0ba819 */ /* 0x040fe400000006ff */
[----:B------:R-:W-:Y:S02]  /*26e0*/  @!P2 SHF.L.U64.HI R12, R10, 0x1, R12 ;  /* 0x000000010a0ca819 */ /* 0x000fe4000001020c */
[----:B----4-:R-:W-:Y:S02]  /*26f0*/  @!P2 IADD3 R6, P3, R11, R6, RZ ;  /* 0x000000060b06a210 */ /* 0x010fe40007f7e0ff */
[----:B------:R-:W-:Y:S02]  /*2700*/  @!P4 IADD3.X R5, R24, R5, RZ, P6, !PT ;  /* 0x000000051805c210 */ /* 0x000fe400037fe4ff */
[----:B------:R-:W-:Y:S02]  /*2710*/  @!P2 IADD3.X R7, R12, R7, RZ, P3, !PT ;  /* 0x000000070c07a210 */ /* 0x000fe40001ffe4ff */
[----:B------:R-:W-:Y:S01]  /*2720*/  IADD3 R24, R2, 0x180, RZ ;  /* 0x0000018002187810 */ /* 0x000fe20007ffe0ff */
[----:B---3--:R1:W-:Y:S01]  /*2730*/  STL [R1+0x14], R27 ;  /* 0x0000141b01007387 */ /* 0x0083e20000100800 */
[----:B--2---:R-:W-:-:S03]  /*2740*/  @!P0 IMAD R10, R28, R8, RZ ;  /* 0x000000081c0a8224 */ /* 0x004fc600078e02ff */
[----:B------:R2:W5:Y:S01]  /*2750*/  @!P2 LDG.E R32, desc[UR22][R6.64] ;  /* 0x000000160620a981 */ /* 0x000562000c1e1900 */
[----:B------:R-:W-:Y:S01]  /*2760*/  ISETP.GE.U32.AND P3, PT, R24, UR16, PT ;  /* 0x0000001018007c0c */ /* 0x000fe2000bf66070 */
[C---:B------:R-:W-:Y:S02]  /*2770*/  @!P0 IMAD R9, R22.reuse, R9, R10 ;  /* 0x0000000916098224 */ /* 0x040fe400078e020a */
[----:B------:R3:W4:Y:S01]  /*2780*/  @!P4 LDG.E R74, desc[UR22][R4.64] ;  /* 0x00000016044ac981 */ /* 0x000722000c1e1900 */
[----:B-1----:R-:W-:Y:S02]  /*2790*/  SHF.R.S32.HI R27, RZ, 0x1f, R24 ;  /* 0x0000001fff1b7819 */ /* 0x002fe40000011418 */
[----:B--2---:R-:W-:Y:S02]  /*27a0*/  @!P0 MOV R6, R14 ;  /* 0x0000000e00068202 */ /* 0x004fe40000000f00 */
[----:B------:R-:W-:Y:S02]  /*27b0*/  @!P0 MOV R7, R17 ;  /* 0x0000001100078202 */ /* 0x000fe40000000f00 */
[----:B------:R-:W-:Y:S01]  /*27c0*/  ISETP.GE.AND.EX P3, PT, R27, UR17, PT, P3 ;  /* 0x000000111b007c0c */ /* 0x000fe2000bf66330 */
[----:B---3--:R-:W1:Y:S01]  /*27d0*/  @!P0 LDC.64 R4, c[0x0][0x230] ;  /* 0x00008c00ff048b82 */ /* 0x008e620000000a00 */
[----:B------:R-:W-:-:S02]  /*27e0*/  @!P0 IMAD.WIDE.U32 R6, R22, R8, R6 ;  /* 0x0000000816068225 */ /* 0x000fc400078e0006 */
[----:B------:R-:W-:Y:S02]  /*27f0*/  ISETP.GT.U32.OR P3, PT, R0, 0x29f, P3 ;  /* 0x0000029f0000780c */ /* 0x000fe40001f64470 */
[----:B0-----:R-:W-:-:S03]  /*2800*/  @!P2 IADD3 R20, P4, R11, R20, RZ ;  /* 0x000000140b14a210 */ /* 0x001fc60007f9e0ff */
[----:B------:R-:W0:Y:S01]  /*2810*/  @!P0 LDC.64 R22, c[0x0][0x228] ;  /* 0x00008a00ff168b82 */ /* 0x000e220000000a00 */
[----:B------:R-:W-:Y:S01]  /*2820*/  @!P0 IADD3 R9, R7, R9, RZ ;  /* 0x0000000907098210 */ /* 0x000fe20007ffe0ff */
[----:B------:R-:W-:Y:S01]  /*2830*/  @!P5 IMAD R25, R26, R18, RZ ;  /* 0x000000121a19d224 */ /* 0x000fe200078e02ff */
[C---:B------:R-:W-:Y:S02]  /*2840*/  @!P0 SHF.L.U32 R26, R6.reuse, 0x1, RZ ;  /* 0x00000001061a8819 */ /* 0x040fe400000006ff */
[----:B------:R-:W-:Y:S02]  /*2850*/  @!P0 SHF.L.U64.HI R13, R6, 0x1, R9 ;  /* 0x00000001060d8819 */ /* 0x000fe40000010209 */
[----:B------:R-:W-:Y:S01]  /*2860*/  @!P2 IADD3.X R21, R12, R21, RZ, P4, !PT ;  /* 0x000000150c15a210 */ /* 0x000fe200027fe4ff */
[----:B------:R-:W2:Y:S01]  /*2870*/  @!P5 LDC.64 R10, c[0x0][0x230] ;  /* 0x00008c00ff0adb82 */ /* 0x000ea20000000a00 */
[----:B------:R-:W-:Y:S02]  /*2880*/  @!P5 MOV R6, R14 ;  /* 0x0000000e0006d202 */ /* 0x000fe40000000f00 */
[----:B------:R-:W-:Y:S01]  /*2890*/  @!P5 MOV R7, R17 ;  /* 0x000000110007d202 */ /* 0x000fe20000000f00 */
[C---:B------:R-:W-:Y:S01]  /*28a0*/  @!P5 IMAD R25, R3.reuse, R19, R25 ;  /* 0x000000130319d224 */ /* 0x040fe200078e0219 */
[----:B------:R-:W-:Y:S01]  /*28b0*/  IADD3 R12, R2, 0x190, RZ ;  /* 0x00000190020c7810 */ /* 0x000fe20007ffe0ff */
[----:B------:R3:W4:Y:S01]  /*28c0*/  @!P2 LDG.E R73, desc[UR22][R20.64] ;  /* 0x000000161449a981 */ /* 0x000722000c1e1900 */
[----:B------:R-:W-:-:S02]  /*28d0*/  @!P5 IMAD.WIDE.U32 R18, R3, R18, R6 ;  /* 0x000000120312d225 */ /* 0x000fc400078e0006 */
[----:B------:R-:W-:Y:S01]  /*28e0*/  ISETP.GE.U32.AND P4, PT, R12, UR16, PT ;  /* 0x000000100c007c0c */ /* 0x000fe2000bf86070 */
[----:B------:R-:W2:Y:S01]  /*28f0*/  @!P5 LDC.64 R6, c[0x0][0x228] ;  /* 0x00008a00ff06db82 */ /* 0x000ea20000000a00 */
[----:B------:R-:W-:-:S04]  /*2900*/  SHF.R.S32.HI R28, RZ, 0x1f, R12 ;  /* 0x0000001fff1c7819 */ /* 0x000fc8000001140c */
[----:B------:R-:W-:-:S03]  /*2910*/  ISETP.GE.AND.EX P4, PT, R28, UR17, PT, P4 ;  /* 0x000000111c007c0c */ /* 0x000fc6000bf86340 */
[----:B------:R-:W2:Y:S01]  /*2920*/  @!P3 LDC.64 R8, c[0x0][0x288] ;  /* 0x0000a200ff08bb82 */ /* 0x000ea20000000a00 */
[----:B------:R-:W-:Y:S02]  /*2930*/  ISETP.GT.U32.OR P2, PT, R0, 0x29f, P4 ;  /* 0x0000029f0000780c */ /* 0x000fe40002744470 */
[C---:B-1----:R-:W-:Y:S02]  /*2940*/  @!P0 IADD3 R4, P6, R26.reuse, R4, RZ ;  /* 0x000000041a048210 */ /* 0x042fe40007fde0ff */
[----:B0-----:R-:W-:Y:S02]  /*2950*/  @!P0 IADD3 R22, P4, R26, R22, RZ ;  /* 0x000000161a168210 */ /* 0x001fe40007f9e0ff */
[----:B------:R-:W-:Y:S01]  /*2960*/  @!P5 IADD3 R19, R19, R25, RZ ;  /* 0x000000191313d210 */ /* 0x000fe20007ffe0ff */
[----:B---3--:R-:W0:Y:S01]  /*2970*/  @!P3 LDC.64 R20, c[0x0][0x230] ;  /* 0x00008c00ff14bb82 */ /* 0x008e220000000a00 */
[----:B------:R-:W-:Y:S02]  /*2980*/  @!P5 SHF.L.U32 R25, R18, 0x1, RZ ;  /* 0x000000011219d819 */ /* 0x000fe400000006ff */
[----:B------:R-:W-:-:S02]  /*2990*/  MOV R3, RZ ;  /* 0x000000ff00037202 */ /* 0x000fc40000000f00 */
[C---:B------:R-:W-:Y:S02]  /*29a0*/  @!P0 IADD3.X R5, R13.reuse, R5, RZ, P6, !PT ;  /* 0x000000050d058210 */ /* 0x040fe400037fe4ff */
[----:B------:R-:W-:Y:S01]  /*29b0*/  @!P0 IADD3.X R23, R13, R23, RZ, P4, !PT ;  /* 0x000000170d178210 */ /* 0x000fe200027fe4ff */
[----:B------:R-:W-:Y:S01]  /*29c0*/  HFMA2.MMA R13, -RZ, RZ, 0, 0 ;  /* 0x00000000ff0d7435 */ /* 0x000fe200000001ff */
[----:B------:R-:W-:Y:S01]  /*29d0*/  @!P5 SHF.L.U64.HI R26, R18, 0x1, R19 ;  /* 0x00000001121ad819 */ /* 0x000fe20000010213 */
[----:B------:R1:W5:Y:S01]  /*29e0*/  @!P0 LDG.E R3, desc[UR22][R4.64] ;  /* 0x0000001604038981 */ /* 0x000362000c1e1900 */
[----:B--2---:R-:W-:Y:S01]  /*29f0*/  @!P5 IADD3 R10, P6, R25, R10, RZ ;  /* 0x0000000a190ad210 */ /* 0x004fe20007fde0ff */
[----:B------:R-:W2:Y:S02]  /*2a00*/  @!P3 LDC.64 R18, c[0x0][0x228] ;  /* 0x00008a00ff12bb82 */ /* 0x000ea40000000a00 */
[----:B------:R3:W5:Y:S01]  /*2a10*/  @!P0 LDG.E R68, desc[UR22][R22.64] ;  /* 0x0000001616448981 */ /* 0x000762000c1e1900 */
[----:B------:R-:W-:-:S05]  /*2a20*/  @!P5 IADD3.X R11, R26, R11, RZ, P6, !PT ;  /* 0x0000000b1a0bd210 */ /* 0x000fca00037fe4ff */
[----:B-1----:R-:W1:Y:S01]  /*2a30*/  @!P2 LDC.64 R4, c[0x0][0x288] ;  /* 0x0000a200ff04ab82 */ /* 0x002e620000000a00 */
[----:B------:R-:W-:Y:S01]  /*2a40*/  @!P5 IADD3 R6, P0, R25, R6, RZ ;  /* 0x000000061906d210 */ /* 0x000fe20007f1e0ff */
[----:B------:R3:W5:Y:S02]  /*2a50*/  @!P5 LDG.E R13, desc[UR22][R10.64] ;  /* 0x000000160a0dd981 */ /* 0x000764000c1e1900 */
[----:B---3--:R-:W-:Y:S01]  /*2a60*/  @!P3 IMAD R22, R27, R8, RZ ;  /* 0x000000081b16b224 */ /* 0x008fe200078e02ff */
[----:B------:R-:W-:Y:S02]  /*2a70*/  IADD3 R27, R2, 0x1a0, RZ ;  /* 0x000001a0021b7810 */ /* 0x000fe40007ffe0ff */
[----:B------:R-:W-:Y:S02]  /*2a80*/  @!P5 IADD3.X R7, R26, R7, RZ, P0, !PT ;  /* 0x000000071a07d210 */ /* 0x000fe400007fe4ff */
[----:B------:R-:W-:Y:S02]  /*2a90*/  ISETP.GE.U32.AND P0, PT, R27, UR16, PT ;  /* 0x000000101b007c0c */ /* 0x000fe4000bf06070 */
[----:B------:R-:W-:-:S02]  /*2aa0*/  @!P3 MOV R10, R14 ;  /* 0x0000000e000ab202 */ /* 0x000fc40000000f00 */
[----:B------:R-:W-:Y:S01]  /*2ab0*/  @!P3 MOV R11, R17 ;  /* 0x00000011000bb202 */ /* 0x000fe20000000f00 */
[C---:B------:R-:W-:Y:S01]  /*2ac0*/  @!P3 IMAD R22, R24.reuse, R9, R22 ;  /* 0x000000091816b224 */ /* 0x040fe200078e0216 */
[----:B------:R-:W-:Y:S01]  /*2ad0*/  SHF.R.S32.HI R30, RZ, 0x1f, R27 ;  /* 0x0000001fff1e7819 */ /* 0x000fe2000001141b */
[----:B------:R3:W5:Y:S01]  /*2ae0*/  @!P5 LDG.E R67, desc[UR22][R6.64] ;  /* 0x000000160643d981 */ /* 0x000762000c1e1900 */
[----:B------:R-:W-:Y:S02]  /*2af0*/  @!P3 IMAD.WIDE.U32 R10, R24, R8, R10 ;  /* 0x00000008180ab225 */ /* 0x000fe400078e000a */
[----:B------:R-:W-:Y:S01]  /*2b00*/  ISETP.GE.AND.EX P5, PT, R30, UR17, PT, P0 ;  /* 0x000000111e007c0c */ /* 0x000fe2000bfa6300 */
[----:B------:R-:W2:Y:S02]  /*2b10*/  @!P2 LDC.64 R8, c[0x0][0x230] ;  /* 0x00008c00ff08ab82 */ /* 0x000ea40000000a00 */
[----:B------:R-:W-:Y:S02]  /*2b20*/  @!P3 IADD3 R22, R11, R22, RZ ;  /* 0x000000160b16b210 */ /* 0x000fe40007ffe0ff */
[----:B------:R-:W-:-:S02]  /*2b30*/  ISETP.GT.U32.OR P5, PT, R0, 0x29f, P5 ;  /* 0x0000029f0000780c */ /* 0x000fc40002fa4470 */
[C---:B---3--:R-:W-:Y:S02]  /*2b40*/  @!P3 SHF.L.U32 R6, R10.reuse, 0x1, RZ ;  /* 0x000000010a06b819 */ /* 0x048fe400000006ff */
[----:B------:R-:W-:Y:S02]  /*2b50*/  @!P3 SHF.L.U64.HI R22, R10, 0x1, R22 ;  /* 0x000000010a16b819 */ /* 0x000fe40000010216 */
[----:B------:R-:W-:Y:S01]  /*2b60*/  IADD3 R26, R2, 0x1c0, RZ ;  /* 0x000001c0021a7810 */ /* 0x000fe20007ffe0ff */
[----:B------:R-:W3:Y:S01]  /*2b70*/  @!P2 LDC.64 R10, c[0x0][0x228] ;  /* 0x00008a00ff0aab82 */ /* 0x000ee20000000a00 */
[----:B0-----:R-:W-:Y:S01]  /*2b80*/  @!P3 IADD3 R20, P0, R6, R20, RZ ;  /* 0x000000140614b210 */ /* 0x001fe20007f1e0ff */
[----:B-1----:R-:W-:Y:S01]  /*2b90*/  @!P2 IMAD R23, R28, R4, RZ ;  /* 0x000000041c17a224 */ /* 0x002fe200078e02ff */
[----:B--2---:R-:W-:Y:S02]  /*2ba0*/  @!P3 IADD3 R18, P6, R6, R18, RZ ;  /* 0x000000120612b210 */ /* 0x004fe40007fde0ff */
[----:B------:R-:W-:-:S02]  /*2bb0*/  @!P2 MOV R6, R14 ;  /* 0x0000000e0006a202 */ /* 0x000fc40000000f00 */
[----:B------:R-:W-:Y:S01]  /*2bc0*/  @!P2 MOV R7, R17 ;  /* 0x000000110007a202 */ /* 0x000fe20000000f00 */
[----:B------:R-:W0:Y:S01]  /*2bd0*/  @!P5 LDC.64 R24, c[0x0][0x230] ;  /* 0x00008c00ff18db82 */ /* 0x000e220000000a00 */
[----:B------:R-:W-:Y:S02]  /*2be0*/  ISETP.GE.U32.AND P4, PT, R26, UR16, PT ;  /* 0x000000101a007c0c */ /* 0x000fe4000bf86070 */
[----:B------:R-:W-:Y:S01]  /*2bf0*/  SHF.R.S32.HI R29, RZ, 0x1f, R26 ;  /* 0x0000001fff1d7819 */ /* 0x000fe2000001141a */
[C---:B------:R-:W-:Y:S02]  /*2c00*/  @!P2 IMAD R23, R12.reuse, R5, R23 ;  /* 0x000000050c17a224 */ /* 0x040fe400078e0217 */
[----:B------:R-:W-:Y:S01]  /*2c10*/  @!P2 IMAD.WIDE.U32 R4, R12, R4, R6 ;  /* 0x000000040c04a225 */ /* 0x000fe200078e0006 */
[----:B------:R-:W-:Y:S01]  /*2c20*/  ISETP.GE.AND.EX P4, PT, R29, UR17, PT, P4 ;  /* 0x000000111d007c0c */ /* 0x000fe2000bf86340 */
[----:B------:R-:W1:Y:S03]  /*2c30*/  @!P5 LDC.64 R6, c[0x0][0x288] ;  /* 0x0000a200ff06db82 */ /* 0x000e660000000a00 */
[----:B------:R-:W-:-:S02]  /*2c40*/  @!P2 IADD3 R23, R5, R23, RZ ;  /* 0x000000170517a210 */ /* 0x000fc40007ffe0ff */
[----:B------:R-:W-:Y:S02]  /*2c50*/  ISETP.GT.U32.OR P4, PT, R0, 0x29f, P4 ;  /* 0x0000029f0000780c */ /* 0x000fe40002784470 */
[C---:B------:R-:W-:Y:S02]  /*2c60*/  @!P3 IADD3.X R21, R22.reuse, R21, RZ, P0, !PT ;  /* 0x000000151615b210 */ /* 0x040fe400007fe4ff */
[----:B------:R-:W-:Y:S02]  /*2c70*/  @!P3 IADD3.X R19, R22, R19, RZ, P6, !PT ;  /* 0x000000131613b210 */ /* 0x000fe400037fe4ff */
[C---:B------:R-:W-:Y:S02]  /*2c80*/  @!P2 SHF.L.U32 R22, R4.reuse, 0x1, RZ ;  /* 0x000000010416a819 */ /* 0x040fe400000006ff */
[----:B------:R-:W-:Y:S02]  /*2c90*/  @!P2 SHF.L.U64.HI R28, R4, 0x1, R23 ;  /* 0x00000001041ca819 */ /* 0x000fe40000010217 */
[----:B------:R-:W-:-:S02]  /*2ca0*/  CS2R R4, SRZ ;  /* 0x0000000000047805 */ /* 0x000fc4000001ff00 */
[----:B------:R-:W-:Y:S01]  /*2cb0*/  @!P2 IADD3 R8, P0, R22, R8, RZ ;  /* 0x000000081608a210 */ /* 0x000fe20007f1e0ff */
[----:B------:R-:W5:Y:S01]  /*2cc0*/  @!P3 LDG.E R64, desc[UR22][R18.64] ;  /* 0x000000161240b981 */ /* 0x000f62000c1e1900 */
[----:B------:R-:W-:Y:S02]  /*2cd0*/  IADD3 R12, R2, 0x1d0, RZ ;  /* 0x000001d0020c7810 */ /* 0x000fe40007ffe0ff */
[----:B------:R-:W-:Y:S01]  /*2ce0*/  @!P2 IADD3.X R9, R28, R9, RZ, P0, !PT ;  /* 0x000000091c09a210 */ /* 0x000fe200007fe4ff */
[----:B------:R2:W5:Y:S01]  /*2cf0*/  @!P3 LDG.E R4, desc[UR22][R20.64] ;  /* 0x000000161404b981 */ /* 0x000562000c1e1900 */
[----:B---3--:R-:W-:Y:S02]  /*2d00*/  @!P2 IADD3 R10, P3, R22, R10, RZ ;  /* 0x0000000a160aa210 */ /* 0x008fe40007f7e0ff */
[----:B------:R-:W-:Y:S01]  /*2d10*/  ISETP.GE.U32.AND P0, PT, R12, UR16, PT ;  /* 0x000000100c007c0c */ /* 0x000fe2000bf06070 */
[----:B------:R-:W3:Y:S01]  /*2d20*/  @!P4 LDC.64 R22, c[0x0][0x288] ;  /* 0x0000a200ff16cb82 */ /* 0x000ee20000000a00 */
[----:B------:R-:W-:Y:S01]  /*2d30*/  SHF.R.S32.HI R49, RZ, 0x1f, R12 ;  /* 0x0000001fff317819 */ /* 0x000fe2000001140c */
[----:B------:R1:W5:Y:S06]  /*2d40*/  @!P2 LDG.E R5, desc[UR22][R8.64] ;  /* 0x000000160805a981 */ /* 0x00036c000c1e1900 */
[----:B--2---:R-:W2:Y:S01]  /*2d50*/  @!P5 LDC.64 R20, c[0x0][0x228] ;  /* 0x00008a00ff14db82 */ /* 0x004ea20000000a00 */
[----:B------:R-:W-:Y:S01]  /*2d60*/  ISETP.GE.AND.EX P0, PT, R49, UR17, PT, P0 ;  /* 0x0000001131007c0c */ /* 0x000fe2000bf06300 */
[----:B-1----:R-:W-:Y:S01]  /*2d70*/  @!P5 IMAD R18, R30, R6, RZ ;  /* 0x000000061e12d224 */ /* 0x002fe200078e02ff */
[----:B------:R-:W-:-:S02]  /*2d80*/  @!P5 MOV R8, R14 ;  /* 0x0000000e0008d202 */ /* 0x000fc40000000f00 */
[----:B------:R-:W-:Y:S02]  /*2d90*/  ISETP.GT.U32.OR P0, PT, R0, 0x29f, P0 ;  /* 0x0000029f0000780c */ /* 0x000fe40000704470 */
[----:B------:R-:W-:Y:S01]  /*2da0*/  @!P5 MOV R9, R17 ;  /* 0x000000110009d202 */ /* 0x000fe20000000f00 */
[----:B------:R-:W-:Y:S01]  /*2db0*/  @!P5 IMAD R18, R27, R7, R18 ;  /* 0x000000071b12d224 */ /* 0x000fe200078e0212 */
[----:B------:R-:W-:Y:S02]  /*2dc0*/  @!P2 IADD3.X R11, R28, R11, RZ, P3, !PT ;  /* 0x0000000b1c0ba210 */ /* 0x000fe40001ffe4ff */
[----:B------:R-:W-:Y:S01]  /*2dd0*/  ISETP.GE.U32.AND P3, PT, R31, UR16, PT ;  /* 0x000000101f007c0c */ /* 0x000fe2000bf66070 */
[----:B------:R-:W-:Y:S02]  /*2de0*/  @!P5 IMAD.WIDE.U32 R6, R27, R6, R8 ;  /* 0x000000061b06d225 */ /* 0x000fe400078e0008 */
[----:B------:R-:W1:Y:S01]  /*2df0*/  @!P4 LDC.64 R8, c[0x0][0x230] ;  /* 0x00008c00ff08cb82 */ /* 0x000e620000000a00 */
[----:B------:R-:W-:Y:S01]  /*2e00*/  ISETP.GE.AND.EX P3, PT, R33, UR17, PT, P3 ;  /* 0x0000001121007c0c */ /* 0x000fe2000bf66330 */
[----:B------:R2:W5:Y:S01]  /*2e10*/  @!P2 LDG.E R63, desc[UR22][R10.64] ;  /* 0x000000160a3fa981 */ /* 0x000562000c1e1900 */
[----:B------:R-:W-:-:S02]  /*2e20*/  @!P5 IADD3 R28, R7, R18, RZ ;  /* 0x00000012071cd210 */ /* 0x000fc40007ffe0ff */
[----:B------:R-:W-:Y:S02]  /*2e30*/  @!P5 SHF.L.U32 R7, R6, 0x1, RZ ;  /* 0x000000010607d819 */ /* 0x000fe400000006ff */
[----:B------:R-:W-:Y:S01]  /*2e40*/  ISETP.GT.U32.OR P2, PT, R0, 0x29f, P3 ;  /* 0x0000029f0000780c */ /* 0x000fe20001f44470 */
[----:B------:R-:W1:Y:S01]  /*2e50*/  @!P0 LDC.64 R18, c[0x0][0x288] ;  /* 0x0000a200ff128b82 */ /* 0x000e620000000a00 */
[----:B------:R-:W-:Y:S01]  /*2e60*/  @!P5 SHF.L.U64.HI R28, R6, 0x1, R28 ;  /* 0x00000001061cd819 */ /* 0x000fe2000001021c */
[----:B---3--:R-:W-:Y:S01]  /*2e70*/  @!P4 IMAD R27, R29, R22, RZ ;  /* 0x000000161d1bc224 */ /* 0x008fe200078e02ff */
[C---:B0-----:R-:W-:Y:S02]  /*2e80*/  @!P5 IADD3 R24, P3, R7.reuse, R24, RZ ;  /* 0x000000180718d210 */ /* 0x041fe40007f7e0ff */
[----:B--2---:R-:W-:-:S03]  /*2e90*/  @!P5 IADD3 R20, P6, R7, R20, RZ ;  /* 0x000000140714d210 */ /* 0x004fc60007fde0ff */
[----:B------:R-:W0:Y:S01]  /*2ea0*/  @!P4 LDC.64 R10, c[0x0][0x228] ;  /* 0x00008a00ff0acb82 */ /* 0x000e220000000a00 */
[----:B------:R-:W-:Y:S02]  /*2eb0*/  @!P4 MOV R6, R14 ;  /* 0x0000000e0006c202 */ /* 0x000fe40000000f00 */
[----:B------:R-:W-:Y:S01]  /*2ec0*/  @!P4 MOV R7, R17 ;  /* 0x000000110007c202 */ /* 0x000fe20000000f00 */
[----:B------:R-:W-:Y:S01]  /*2ed0*/  @!P4 IMAD R27, R26, R23, R27 ;  /* 0x000000171a1bc224 */ /* 0x000fe200078e021b */
[----:B------:R-:W-:Y:S01]  /*2ee0*/  @!P5 IADD3.X R25, R28, R25, RZ, P3, !PT ;  /* 0x000000191c19d210 */ /* 0x000fe20001ffe4ff */
[----:B------:R-:W-:Y:S01]  /*2ef0*/  @!P4 IMAD.WIDE.U32 R22, R26, R22, R6 ;  /* 0x000000161a16c225 */ /* 0x000fe200078e0006 */
[----:B------:R-:W-:Y:S01]  /*2f00*/  @!P5 IADD3.X R21, R28, R21, RZ, P6, !PT ;  /* 0x000000151c15d210 */ /* 0x000fe200037fe4ff */
[----:B------:R-:W-:Y:S01]  /*2f10*/  HFMA2.MMA R6, -RZ, RZ, 0, 0 ;  /* 0x00000000ff067435 */ /* 0x000fe200000001ff */
[----:B------:R-:W2:Y:S02]  /*2f20*/  @!P2 LDC.64 R28, c[0x0][0x288] ;  /* 0x0000a200ff1cab82 */ /* 0x000ea40000000a00 */
[----:B------:R-:W-:Y:S01]  /*2f30*/  @!P4 IADD3 R27, R23, R27, RZ ;  /* 0x0000001b171bc210 */ /* 0x000fe20007ffe0ff */
[----:B------:R3:W5:Y:S01]  /*2f40*/  @!P5 LDG.E R61, desc[UR22][R20.64] ;  /* 0x00000016143dd981 */ /* 0x000762000c1e1900 */
[----:B------:R-:W-:-:S02]  /*2f50*/  @!P4 SHF.L.U32 R7, R22, 0x1, RZ ;  /* 0x000000011607c819 */ /* 0x000fc400000006ff */
[----:B------:R-:W-:Y:S02]  /*2f60*/  @!P4 SHF.L.U64.HI R22, R22, 0x1, R27 ;  /* 0x000000011616c819 */ /* 0x000fe4000001021b */
[----:B-1----:R-:W-:Y:S01]  /*2f70*/  @!P4 IADD3 R8, P3, R7, R8, RZ ;  /* 0x000000080708c210 */ /* 0x002fe20007f7e0ff */
[----:B------:R1:W5:Y:S01]  /*2f80*/  @!P5 LDG.E R6, desc[UR22][R24.64] ;  /* 0x000000161806d981 */ /* 0x000362000c1e1900 */
[----:B------:R-:W-:Y:S01]  /*2f90*/  IADD3 R30, R2, 0x150, RZ ;  /* 0x00000150021e7810 */ /* 0x000fe20007ffe0ff */
[----:B------:R-:W4:Y:S01]  /*2fa0*/  @!P0 LDC.64 R26, c[0x0][0x228] ;  /* 0x00008a00ff1a8b82 */ /* 0x000f220000000a00 */
[----:B------:R-:W-:Y:S02]  /*2fb0*/  @!P4 IADD3.X R9, R22, R9, RZ, P3, !PT ;  /* 0x000000091609c210 */ /* 0x000fe40001ffe4ff */
[----:B------:R-:W-:Y:S02]  /*2fc0*/  ISETP.GE.U32.AND P3, PT, R30, UR16, PT ;  /* 0x000000101e007c0c */ /* 0x000fe4000bf66070 */
[----:B------:R-:W-:-:S02]  /*2fd0*/  SHF.R.S32.HI R54, RZ, 0x1f, R30 ;  /* 0x0000001fff367819 */ /* 0x000fc4000001141e */
[----:B0-----:R-:W-:Y:S01]  /*2fe0*/  @!P4 IADD3 R10, P5, R7, R10, RZ ;  /* 0x0000000a070ac210 */ /* 0x001fe20007fbe0ff */
[----:B------:R-:W-:Y:S01]  /*2ff0*/  @!P0 IMAD R7, R49, R18, RZ ;  /* 0x0000001231078224 */ /* 0x000fe200078e02ff */
[----:B---3--:R-:W-:Y:S02]  /*3000*/  @!P0 MOV R20, R14 ;  /* 0x0000000e00148202 */ /* 0x008fe40000000f00 */
[----:B------:R-:W-:Y:S02]  /*3010*/  @!P0 MOV R21, R17 ;  /* 0x0000001100158202 */ /* 0x000fe40000000f00 */
[----:B------:R-:W-:Y:S02]  /*3020*/  ISETP.GE.AND.EX P3, PT, R54, UR17, PT, P3 ;  /* 0x0000001136007c0c */ /* 0x000fe4000bf66330 */
[----:B------:R-:W-:Y:S01]  /*3030*/  @!P4 IADD3.X R11, R22, R11, RZ, P5, !PT ;  /* 0x0000000b160bc210 */ /* 0x000fe20002ffe4ff */
[C---:B------:R-:W-:Y:S02]  /*3040*/  @!P0 IMAD R22, R12.reuse, R19, R7 ;  /* 0x000000130c168224 */ /* 0x040fe400078e0207 */
[----:B------:R-:W-:Y:S01]  /*3050*/  @!P0 IMAD.WIDE.U32 R20, R12, R18, R20 ;  /* 0x000000120c148225 */ /* 0x000fe200078e0014 */
[----:B------:R-:W-:Y:S01]  /*3060*/  ISETP.GT.U32.OR P3, PT, R0, 0x29f, P3 ;  /* 0x0000029f0000780c */ /* 0x000fe20001f64470 */
[----:B------:R-:W0:Y:S01]  /*3070*/  @!P0 LDC.64 R18, c[0x0][0x230] ;  /* 0x00008c00ff128b82 */ /* 0x000e220000000a00 */
[----:B------:R-:W-:Y:S01]  /*3080*/  HFMA2.MMA R7, -RZ, RZ, 0, 0 ;  /* 0x00000000ff077435 */ /* 0x000fe200000001ff */
[----:B--2---:R-:W-:Y:S01]  /*3090*/  @!P2 IMAD R50, R33, R28, RZ ;  /* 0x0000001c2132a224 */ /* 0x004fe200078e02ff */
[----:B------:R-:W-:Y:S01]  /*30a0*/  @!P0 IADD3 R22, R21, R22, RZ ;  /* 0x0000001615168210 */ /* 0x000fe20007ffe0ff */
[----:B------:R-:W5:Y:S01]  /*30b0*/  @!P4 LDG.E R59, desc[UR22][R10.64] ;  /* 0x000000160a3bc981 */ /* 0x000f62000c1e1900 */
[----:B------:R-:W-:-:S02]  /*30c0*/  @!P0 SHF.L.U32 R51, R20, 0x1, RZ ;  /* 0x0000000114338819 */ /* 0x000fc400000006ff */
[----:B------:R-:W-:Y:S02]  /*30d0*/  @!P0 SHF.L.U64.HI R33, R20, 0x1, R22 ;  /* 0x0000000114218819 */ /* 0x000fe40000010216 */
[----:B------:R-:W-:Y:S02]  /*30e0*/  MOV R20, UR6 ;  /* 0x0000000600147c02 */ /* 0x000fe40008000f00 */
[----:B------:R2:W5:Y:S01]  /*30f0*/  @!P4 LDG.E R7, desc[UR22][R8.64] ;  /* 0x000000160807c981 */ /* 0x000562000c1e1900 */
[----:B------:R-:W-:Y:S01]  /*3100*/  MOV R21, UR7 ;  /* 0x0000000700157c02 */ /* 0x000fe20008000f00 */
[----:B-1----:R-:W1:Y:S01]  /*3110*/  @!P3 LDC.64 R24, c[0x0][0x288] ;  /* 0x0000a200ff18bb82 */ /* 0x002e620000000a00 */
[----:B------:R-:W-:-:S04]  /*3120*/  IADD3 R49, R2, 0x1b0, RZ ;  /* 0x000001b002317810 */ /* 0x000fc80007ffe0ff */
[----:B------:R-:W3:Y:S01]  /*3130*/  LDG.E.64 R20, desc[UR22][R20.64] ;  /* 0x0000001614147981 */ /* 0x000ee2000c1e1b00 */
[----:B--2---:R-:W-:Y:S01]  /*3140*/  @!P2 MOV R8, R14 ;  /* 0x0000000e0008a202 */ /* 0x004fe20000000f00 */
[----:B------:R-:W-:Y:S01]  /*3150*/  @!P2 IMAD R50, R31, R29, R50 ;  /* 0x0000001d1f32a224 */ /* 0x000fe200078e0232 */
[----:B------:R-:W-:Y:S01]  /*3160*/  @!P2 MOV R9, R17 ;  /* 0x000000110009a202 */ /* 0x000fe20000000f00 */
[----:B------:R-:W2:Y:S01]  /*3170*/  @!P2 LDC.64 R10, c[0x0][0x230] ;  /* 0x00008c00ff0aab82 */ /* 0x000ea20000000a00 */
[----:B------:R-:W-:Y:S02]  /*3180*/  IADD3 R12, R2, 0x1f0, RZ ;  /* 0x000001f0020c7810 */ /* 0x000fe40007ffe0ff */
[----:B------:R-:W-:Y:S01]  /*3190*/  ISETP.GE.U32.AND P4, PT, R49, UR16, PT ;  /* 0x0000001031007c0c */ /* 0x000fe2000bf86070 */
[----:B------:R-:W-:Y:S01]  /*31a0*/  @!P2 IMAD.WIDE.U32 R28, R31, R28, R8 ;  /* 0x0000001c1f1ca225 */ /* 0x000fe200078e0008 */
[----:B------:R-:W-:Y:S01]  /*31b0*/  SHF.R.S32.HI R71, RZ, 0x1f, R49 ;  /* 0x0000001fff477819 */ /* 0x000fe20000011431 */
[----:B------:R-:W-:Y:S01]  /*31c0*/  HFMA2.MMA R8, -RZ, RZ, 0, 0 ;  /* 0x00000000ff087435 */ /* 0x000fe200000001ff */
[----:B------:R-:W-:Y:S01]  /*31d0*/  ISETP.GE.U32.AND P5, PT, R12, UR16, PT ;  /* 0x000000100c007c0c */ /* 0x000fe2000bfa6070 */
[----:B------:R-:W2:Y:S01]  /*31e0*/  @!P2 LDC.64 R22, c[0x0][0x228] ;  /* 0x00008a00ff16ab82 */ /* 0x000ea20000000a00 */
[----:B------:R-:W-:-:S02]  /*31f0*/  SHF.R.S32.HI R75, RZ, 0x1f, R12 ;  /* 0x0000001fff4b7819 */ /* 0x000fc4000001140c */
[----:B0-----:R-:W-:Y:S02]  /*3200*/  @!P0 IADD3 R18, P6, R51, R18, RZ ;  /* 0x0000001233128210 */ /* 0x001fe40007fde0ff */
[----:B------:R-:W-:Y:S02]  /*3210*/  ISETP.GE.AND.EX P4, PT, R71, UR17, PT, P4 ;  /* 0x0000001147007c0c */ /* 0x000fe4000bf86340 */
[----:B------:R-:W-:Y:S02]  /*3220*/  ISETP.GE.AND.EX P5, PT, R75, UR17, PT, P5 ;  /* 0x000000114b007c0c */ /* 0x000fe4000bfa6350 */
[----:B------:R-:W-:Y:S02]  /*3230*/  @!P0 IADD3.X R19, R33, R19, RZ, P6, !PT ;  /* 0x0000001321138210 */ /* 0x000fe400037fe4ff */
[C---:B------:R-:W-:Y:S02]  /*3240*/  ISETP.GT.U32.OR P4, PT, R0.reuse, 0x29f, P4 ;  /* 0x0000029f0000780c */ /* 0x040fe40002784470 */
[----:B------:R-:W-:Y:S01]  /*3250*/  ISETP.GT.U32.OR P5, PT, R0, 0x29f, P5 ;  /* 0x0000029f0000780c */ /* 0x000fe20002fa4470 */
[----:B------:R0:W5:Y:S01]  /*3260*/  @!P0 LDG.E R8, desc[UR22][R18.64] ;  /* 0x0000001612088981 */ /* 0x000162000c1e1900 */
[----:B----4-:R-:W-:-:S02]  /*3270*/  @!P0 IADD3 R26, P6, R51, R26, RZ ;  /* 0x0000001a331a8210 */ /* 0x010fc40007fde0ff */
[----:B------:R-:W-:Y:S02]  /*3280*/  @!P2 IADD3 R9, R29, R50, RZ ;  /* 0x000000321d09a210 */ /* 0x000fe40007ffe0ff */
[----:B------:R-:W-:Y:S01]  /*3290*/  @!P0 IADD3.X R27, R33, R27, RZ, P6, !PT ;  /* 0x0000001b211b8210 */ /* 0x000fe200037fe4ff */
[----:B-1----:R-:W-:Y:S01]  /*32a0*/  @!P3 IMAD R51, R54, R24, RZ ;  /* 0x000000183633b224 */ /* 0x002fe200078e02ff */
[C---:B------:R-:W-:Y:S01]  /*32b0*/  @!P2 SHF.L.U32 R50, R28.reuse, 0x1, RZ ;  /* 0x000000011c32a819 */ /* 0x040fe200000006ff */
[----:B0-----:R-:W0:Y:S01]  /*32c0*/  @!P3 LDC.64 R18, c[0x0][0x230] ;  /* 0x00008c00ff12bb82 */ /* 0x001e220000000a00 */
[----:B------:R-:W-:Y:S01]  /*32d0*/  @!P2 SHF.L.U64.HI R33, R28, 0x1, R9 ;  /* 0x000000011c21a819 */ /* 0x000fe20000010209 */
[----:B------:R1:W5:Y:S01]  /*32e0*/  @!P0 LDG.E R56, desc[UR22][R26.64] ;  /* 0x000000161a388981 */ /* 0x000362000c1e1900 */
[----:B------:R-:W-:Y:S02]  /*32f0*/  @!P3 MOV R28, R14 ;  /* 0x0000000e001cb202 */ /* 0x000fe40000000f00 */
[----:B------:R-:W-:Y:S01]  /*3300*/  @!P3 MOV R29, R17 ;  /* 0x00000011001db202 */ /* 0x000fe20000000f00 */
[----:B------:R-:W-:-:S02]  /*3310*/  @!P3 IMAD R51, R30, R25, R51 ;  /* 0x000000191e33b224 */ /* 0x000fc400078e0233 */
[----:B------:R-:W-:Y:S02]  /*3320*/  @!P3 IMAD.WIDE.U32 R24, R30, R24, R28 ;  /* 0x000000181e18b225 */ /* 0x000fe400078e001c */
[----:B------:R-:W4:Y:S01]  /*3330*/  @!P4 LDC.64 R30, c[0x0][0x288] ;  /* 0x0000a200ff1ecb82 */ /* 0x000f220000000a00 */
[----:B--2---:R-:W-:Y:S01]  /*3340*/  @!P2 IADD3 R10, P6, R50, R10, RZ ;  /* 0x0000000a320aa210 */ /* 0x004fe20007fde0ff */
[----:B------:R-:W-:-:S06]  /*3350*/  HFMA2.MMA R9, -RZ, RZ, 0, 0 ;  /* 0x00000000ff097435 */ /* 0x000fcc00000001ff */
[----:B------:R-:W2:Y:S01]  /*3360*/  @!P5 LDC.64 R28, c[0x0][0x288] ;  /* 0x0000a200ff1cdb82 */ /* 0x000ea20000000a00 */
[----:B------:R-:W-:Y:S02]  /*3370*/  @!P2 IADD3.X R11, R33, R11, RZ, P6, !PT ;  /* 0x0000000b210ba210 */ /* 0x000fe400037fe4ff */
[----:B------:R-:W-:Y:S02]  /*3380*/  @!P2 IADD3 R22, P6, R50, R22, RZ ;  /* 0x000000163216a210 */ /* 0x000fe40007fde0ff */
[----:B------:R-:W-:Y:S01]  /*3390*/  @!P3 IADD3 R51, R25, R51, RZ ;  /* 0x000000331933b210 */ /* 0x000fe20007ffe0ff */
[----:B------:R0:W5:Y:S01]  /*33a0*/  @!P2 LDG.E R9, desc[UR22][R10.64] ;  /* 0x000000160a09a981 */ /* 0x000162000c1e1900 */
[C---:B------:R-:W-:Y:S01]  /*33b0*/  @!P3 SHF.L.U32 R50, R24.reuse, 0x1, RZ ;  /* 0x000000011832b819 */ /* 0x040fe200000006ff */
[----:B-1----:R-:W1:Y:S01]  /*33c0*/  @!P4 LDC.64 R26, c[0x0][0x230] ;  /* 0x00008c00ff1acb82 */ /* 0x002e620000000a00 */
[----:B------:R-:W-:Y:S01]  /*33d0*/  @!P2 IADD3.X R23, R33, R23, RZ, P6, !PT ;  /* 0x000000172117a210 */ /* 0x000fe200037fe4ff */
[----:B------:R-:W-:Y:S01]  /*33e0*/  HFMA2.MMA R33, -RZ, RZ, 0, 0 ;  /* 0x00000000ff217435 */ /* 0x000fe200000001ff */
[----:B------:R-:W-:-:S02]  /*33f0*/  @!P3 SHF.L.U64.HI R51, R24, 0x1, R51 ;  /* 0x000000011833b819 */ /* 0x000fc40000010233 */
[----:B0-----:R-:W-:Y:S02]  /*3400*/  @!P3 IADD3 R18, P0, R50, R18, RZ ;  /* 0x000000123212b210 */ /* 0x001fe40007f1e0ff */
[----:B------:R-:W-:Y:S01]  /*3410*/  MOV R54, RZ ;  /* 0x000000ff00367202 */ /* 0x000fe20000000f00 */
[----:B------:R-:W0:Y:S01]  /*3420*/  @!P3 LDC.64 R10, c[0x0][0x228] ;  /* 0x00008a00ff0abb82 */ /* 0x000e220000000a00 */
[----:B------:R-:W-:Y:S01]  /*3430*/  @!P3 IADD3.X R19, R51, R19, RZ, P0, !PT ;  /* 0x000000133313b210 */ /* 0x000fe200007fe4ff */
[----:B----4-:R-:W-:-:S03]  /*3440*/  @!P4 IMAD R71, R71, R30, RZ ;  /* 0x0000001e4747c224 */ /* 0x010fc600078e02ff */
[----:B------:R2:W5:Y:S03]  /*3450*/  @!P2 LDG.E R54, desc[UR22][R22.64] ;  /* 0x000000161636a981 */ /* 0x000566000c1e1900 */
[----:B------:R-:W4:Y:S01]  /*3460*/  @!P5 LDC.64 R24, c[0x0][0x230] ;  /* 0x00008c00ff18db82 */ /* 0x000f220000000a00 */
[----:B------:R1:W5:Y:S01]  /*3470*/  @!P3 LDG.E R33, desc[UR22][R18.64] ;  /* 0x000000161221b981 */ /* 0x000362000c1e1900 */
[----:B------:R-:W-:Y:S02]  /*3480*/  @!P4 IMAD R71, R49, R31, R71 ;  /* 0x0000001f3147c224 */ /* 0x000fe400078e0247 */
[----:B--2---:R-:W-:Y:S01]  /*3490*/  @!P5 IMAD R22, R75, R28, RZ ;  /* 0x0000001c4b16d224 */ /* 0x004fe200078e02ff */
[----:B-1----:R-:W-:Y:S02]  /*34a0*/  @!P4 MOV R18, R14 ;  /* 0x0000000e0012c202 */ /* 0x002fe40000000f00 */
[----:B------:R-:W-:-:S03]  /*34b0*/  @!P4 MOV R19, R17 ;  /* 0x000000110013c202 */ /* 0x000fc60000000f00 */
[----:B------:R-:W-:-:S04]  /*34c0*/  @!P4 IMAD.WIDE.U32 R30, R49, R30, R18 ;  /* 0x0000001e311ec225 */ /* 0x000fc800078e0012 */
[----:B------:R-:W-:Y:S02]  /*34d0*/  @!P5 IMAD R49, R12, R29, R22 ;  /* 0x0000001d0c31d224 */ /* 0x000fe400078e0216 */
[----:B------:R-:W1:Y:S01]  /*34e0*/  @!P4 LDC.64 R22, c[0x0][0x228] ;  /* 0x00008a00ff16cb82 */ /* 0x000e620000000a00 */
[----:B------:R-:W-:Y:S02]  /*34f0*/  @!P5 MOV R18, R14 ;  /* 0x0000000e0012d202 */ /* 0x000fe40000000f00 */
[----:B------:R-:W-:Y:S02]  /*3500*/  @!P5 MOV R19, R17 ;  /* 0x000000110013d202 */ /* 0x000fe40000000f00 */
[----:B0-----:R-:W-:Y:S01]  /*3510*/  @!P3 IADD3 R10, P0, R50, R10, RZ ;  /* 0x0000000a320ab210 */ /* 0x001fe20007f1e0ff */
[----:B------:R-:W-:Y:S01]  /*3520*/  @!P5 IMAD.WIDE.U32 R28, R12, R28, R18 ;  /* 0x0000001c0c1cd225 */ /* 0x000fe200078e0012 */
[----:B------:R-:W-:Y:S02]  /*3530*/  @!P4 IADD3 R12, R31, R71, RZ ;  /* 0x000000471f0cc210 */ /* 0x000fe40007ffe0ff */
[----:B------:R-:W0:Y:S01]  /*3540*/  @!P5 LDC.64 R18, c[0x0][0x228] ;  /* 0x00008a00ff12db82 */ /* 0x000e220000000a00 */
[----:B------:R-:W-:-:S02]  /*3550*/  @!P3 IADD3.X R11, R51, R11, RZ, P0, !PT ;  /* 0x0000000b330bb210 */ /* 0x000fc400007fe4ff */
[C---:B------:R-:W-:Y:S02]  /*3560*/  @!P4 SHF.L.U64.HI R12, R30.reuse, 0x1, R12 ;  /* 0x000000011e0cc819 */ /* 0x040fe4000001020c */
[----:B------:R-:W-:Y:S02]  /*3570*/  CS2R R50, SRZ ;  /* 0x0000000000327805 */ /* 0x000fe4000001ff00 */
[----:B------:R-:W-:-:S04]  /*3580*/  @!P4 SHF.L.U32 R30, R30, 0x1, RZ ;  /* 0x000000011e1ec819 */ /* 0x000fc800000006ff */
[----:B------:R-:W-:Y:S01]  /*3590*/  @!P4 IADD3 R26, P0, R30, R26, RZ ;  /* 0x0000001a1e1ac210 */ /* 0x000fe20007f1e0ff */
[----:B------:R2:W5:Y:S03]  /*35a0*/  @!P3 LDG.E R51, desc[UR22][R10.64] ;  /* 0x000000160a33b981 */ /* 0x000566000c1e1900 */
[----:B------:R-:W-:Y:S02]  /*35b0*/  @!P4 IADD3.X R27, R12, R27, RZ, P0, !PT ;  /* 0x0000001b0c1bc210 */ /* 0x000fe400007fe4ff */
[----:B-1----:R-:W-:Y:S01]  /*35c0*/  @!P4 IADD3 R22, P0, R30, R22, RZ ;  /* 0x000000161e16c210 */ /* 0x002fe20007f1e0ff */
[----:B--2---:R-:W-:-:S03]  /*35d0*/  HFMA2.MMA R10, -RZ, RZ, 0, 0 ;  /* 0x00000000ff0a7435 */ /* 0x004fc600000001ff */
[----:B------:R-:W-:-:S05]  /*35e0*/  @!P4 IADD3.X R23, R12, R23, RZ, P0, !PT ;  /* 0x000000170c17c210 */ /* 0x000fca00007fe4ff */
[----:B------:R-:W5:Y:S04]  /*35f0*/  @!P4 LDG.E R50, desc[UR22][R22.64] ;  /* 0x000000161632c981 */ /* 0x000f68000c1e1900 */
[----:B------:R-:W5:Y:S04]  /*3600*/  @!P4 LDG.E R10, desc[UR22][R26.64] ;  /* 0x000000161a0ac981 */ /* 0x000f68000c1e1900 */
[----:B------:R1:W-:Y:S04]  /*3610*/  STL [R1+0x8], R74 ;  /* 0x0000084a01007387 */ /* 0x0003e80000100800 */
[----:B------:R1:W-:Y:S01]  /*3620*/  STL [R1+0x4], R73 ;  /* 0x0000044901007387 */ /* 0x0003e20000100800 */
[----:B------:R-:W-:-:S02]  /*3630*/  @!P5 IADD3 R49, R29, R49, RZ ;  /* 0x000000311d31d210 */ /* 0x000fc40007ffe0ff */
[C---:B------:R-:W-:Y:S02]  /*3640*/  @!P5 SHF.L.U32 R11, R28.reuse, 0x1, RZ ;  /* 0x000000011c0bd819 */ /* 0x040fe400000006ff */
[----:B------:R-:W-:Y:S01]  /*3650*/  @!P5 SHF.L.U64.HI R28, R28, 0x1, R49 ;  /* 0x000000011c1cd819 */ /* 0x000fe20000010231 */
[----:B------:R-:W-:Y:S01]  /*3660*/  HFMA2.MMA R49, -RZ, RZ, 0, 0 ;  /* 0x00000000ff317435 */ /* 0x000fe200000001ff */
[C---:B----4-:R-:W-:Y:S02]  /*3670*/  @!P5 IADD3 R24, P2, R11.reuse, R24, RZ ;  /* 0x000000180b18d210 */ /* 0x050fe40007f5e0ff */
[----:B0-----:R-:W-:Y:S02]  /*3680*/  @!P5 IADD3 R18, P3, R11, R18, RZ ;  /* 0x000000120b12d210 */ /* 0x001fe40007f7e0ff */
[----:B------:R-:W-:Y:S02]  /*3690*/  MOV R11, RZ ;  /* 0x000000ff000b7202 */ /* 0x000fe40000000f00 */
[----:B------:R-:W-:-:S02]  /*36a0*/  @!P5 IADD3.X R25, R28, R25, RZ, P2, !PT ;  /* 0x000000191c19d210 */ /* 0x000fc400017fe4ff */
[----:B------:R-:W-:Y:S01]  /*36b0*/  @!P5 IADD3.X R19, R28, R19, RZ, P3, !PT ;  /* 0x000000131c13d210 */ /* 0x000fe20001ffe4ff */
[----:B------:R-:W-:Y:S01]  /*36c0*/  UMOV UR27, 0x3f800000 ;  /* 0x3f800000001b7882 */ /* 0x000fe20000000000 */
[----:B------:R-:W-:Y:S01]  /*36d0*/  BSSY B0, `(.L_x_1224) ;  /* 0x000001f000007945 */ /* 0x000fe20003800000 */
[----:B------:R0:W5:Y:S01]  /*36e0*/  @!P5 LDG.E R11, desc[UR22][R24.64] ;  /* 0x00000016180bd981 */ /* 0x000162000c1e1900 */
[----:B------:R-:W-:-:S03]  /*36f0*/  ISETP.NE.AND P3, PT, RZ, UR25, PT ;  /* 0x00000019ff007c0c */ /* 0x000fc6000bf65270 */
[----:B------:R2:W5:Y:S01]  /*3700*/  @!P5 LDG.E R49, desc[UR22][R18.64] ;  /* 0x000000161231d981 */ /* 0x000562000c1e1900 */
[----:B0-----:R-:W-:Y:S01]  /*3710*/  HADD2.F32 R24, -RZ, R53.H1_H1 ;  /* 0x30000035ff187230 */ /* 0x001fe20000004100 */
[----:B--2---:R-:W-:Y:S02]  /*3720*/  CS2R R18, SRZ ;  /* 0x0000000000127805 */ /* 0x004fe4000001ff00 */
        /* <DEDUP_REMOVED lines=9> */
[----:B------:R-:W-:Y:S02]  /*37c0*/  CS2R R20, SRZ ;  /* 0x0000000000147805 */ /* 0x000fe4000001ff00 */
[----:B0-----:R-:W-:Y:S02]  /*37d0*/  @P0 R2UR UR5, R12 ;  /* 0x000000000c0502ca */ /* 0x001fe400000e0000 */
[----:B------:R-:W-:Y:S01]  /*37e0*/  ISETP.GT.U32.AND P0, PT, R0, 0x29f, PT ;  /* 0x0000029f0000780c */ /* 0x000fe20003f04070 */
[----:B------:R-:W-:-:S10]  /*37f0*/  HADD2.F32 R12, -RZ, R53.H0_H0 ;  /* 0x20000035ff0c7230 */ /* 0x000fd40000004100 */
[----:B------:R-:W-:Y:S02]  /*3800*/  @UP0 UMOV UR27, UR5 ;  /* 0x00000005001b0c82 */ /* 0x000fe40008000000 */
[----:B-1----:R-:W-:Y:S05]  /*3810*/  @P0 BRA `(.L_x_1225) ;  /* 0x0000000000280947 */ /* 0x002fea0003800000 */
[----:B------:R-:W-:Y:S01]  /*3820*/  ISETP.NE.AND P0, PT, RZ, UR25, PT ;  /* 0x00000019ff007c0c */ /* 0x000fe2000bf05270 */
[----:B------:R-:W0:Y:S01]  /*3830*/  LDC.64 R22, c[0x0][0x238] ;  /* 0x00008e00ff167b82 */ /* 0x000e220000000a00 */
[----:B------:R-:W-:-:S04]  /*3840*/  IADD3 R25, R72, UR15, RZ ;  /* 0x0000000f48197c10 */ /* 0x000fc8000fffe0ff */
[----:B------:R-:W-:-:S07]  /*3850*/  SHF.R.S32.HI R26, RZ, 0x1f, R25 ;  /* 0x0000001fff1a7819 */ /* 0x000fce0000011419 */
[----:B------:R-:W1:Y:S01]  /*3860*/  @P0 LDC.64 R18, c[0x0][0x240] ;  /* 0x00009000ff120b82 */ /* 0x000e620000000a00 */
[C---:B0-----:R-:W-:Y:S01]  /*3870*/  IMAD.WIDE R22, R25.reuse, 0x4, R22 ;  /* 0x0000000419167825 */ /* 0x041fe200078e0216 */
[----:B-1----:R-:W-:-:S04]  /*3880*/  @P0 LEA R18, P2, R25, R18, 0x2 ;  /* 0x0000001219120211 */ /* 0x002fc800078410ff */
[----:B------:R-:W-:-:S05]  /*3890*/  @P0 LEA.HI.X R19, R25, R19, R26, 0x2, P2 ;  /* 0x0000001319130211 */ /* 0x000fca00010f141a */
[----:B------:R0:W5:Y:S04]  /*38a0*/  @P0 LDG.E.64 R20, desc[UR22][R18.64] ;  /* 0x0000001612140981 */ /* 0x000168000c1e1b00 */
[----:B------:R0:W5:Y:S02]  /*38b0*/  LDG.E.64 R18, desc[UR22][R22.64] ;  /* 0x0000001616127981 */ /* 0x000164000c1e1b00 */
.L_x_1225:
[----:B------:R-:W-:Y:S05]  /*38c0*/  BSYNC B0 ;  /* 0x0000000000007941 */ /* 0x000fea0003800000 */
.L_x_1224:
[----:B------:R-:W-:Y:S01]  /*38d0*/  FADD.FTZ R12, R12, -UR26 ;  /* 0x8000001a0c0c7e21 */ /* 0x000fe20008010000 */
[----:B------:R-:W-:Y:S01]  /*38e0*/  FADD.FTZ R24, R24, -UR26 ;  /* 0x8000001a18187e21 */ /* 0x000fe20008010000 */
[--C-:B-----5:R-:W-:Y:S02]  /*38f0*/  HADD2.F32 R28, -RZ, R52.reuse.H0_H0 ;  /* 0x20000034ff1c7230 */ /* 0x120fe40000004100 */
[----:B------:R-:W-:Y:S01]  /*3900*/  FMUL.FTZ R72, R12, UR27 ;  /* 0x0000001b0c487c20 */ /* 0x000fe20008410000 */
[----:B0-----:R-:W-:Y:S02]  /*3910*/  HADD2.F32 R23, -RZ, R52.H1_H1 ;  /* 0x30000034ff177230 */ /* 0x001fe40000004100 */
        /* <DEDUP_REMOVED lines=20> */
.L_x_1226:
        /* <DEDUP_REMOVED lines=11> */
[----:B------:R-:W-:Y:S01]  /*3b10*/  FMUL.FTZ R27, R27, UR27 ;  /* 0x0000001b1b1b7c20 */ /* 0x000fe20008410000 */
[----:B------:R-:W-:Y:S01]  /*3b20*/  FMUL.FTZ R24, R24, UR27 ;  /* 0x0000001b18187c20 */ /* 0x000fe20008410000 */
[----:B------:R-:W-:Y:S01]  /*3b30*/  FFMA.FTZ R72, R72, R28, RZ ;  /* 0x0000001c48487223 */ /* 0x000fe200000100ff */
[----:B------:R-:W-:Y:S01]  /*3b40*/  HADD2.F32 R22, -RZ, R55.H1_H1 ;  /* 0x30000037ff167230 */ /* 0x000fe20000004100 */
        /* <DEDUP_REMOVED lines=19> */
.L_x_1227:
[----:B------:R-:W-:Y:S01]  /*3c80*/  FADD.FTZ R29, RZ, R28 ;  /* 0x0000001cff1d7221 */ /* 0x000fe20000010000 */
[----:B------:R-:W-:Y:S01]  /*3c90*/  FFMA.FTZ R75, R12, R23, RZ ;  /* 0x000000170c4b7223 */ /* 0x000fe200000100ff */
[----:B------:R-:W-:Y:S01]  /*3ca0*/  FADD.FTZ R76, RZ, R23 ;  /* 0x00000017ff4c7221 */ /* 0x000fe20000010000 */
[----:B------:R-:W-:Y:S01]  /*3cb0*/  FMUL.FTZ R28, R71, R18 ;  /* 0x00000012471c7220 */ /* 0x000fe20000410000 */
[--C-:B------:R-:W-:Y:S02]  /*3cc0*/  HADD2.F32 R12, -RZ, R47.reuse.H0_H0 ;  /* 0x2000002fff0c7230 */ /* 0x100fe40000004100 */
[----:B------:R-:W-:Y:S01]  /*3cd0*/  FFMA.FTZ R75, R24, R22, R75 ;  /* 0x00000016184b7223 */ /* 0x000fe2000001004b */
[----:B------:R-:W-:Y:S02]  /*3ce0*/  HADD2.F32 R23, -RZ, R47.H1_H1 ;  /* 0x3000002fff177230 */ /* 0x000fe40000004100 */
[----:B------:R-:W-:Y:S01]  /*3cf0*/  FADD.FTZ R76, R76, R22 ;  /* 0x000000164c4c7221 */ /* 0x000fe20000010000 */
[----:B------:R-:W-:Y:S01]  /*3d00*/  FFMA.FTZ R25, R27, R28, R25 ;  /* 0x0000001c1b197223 */ /* 0x000fe20000010019 */
[----:B------:R-:W-:Y:S01]  /*3d10*/  FMUL.FTZ R22, R22, R19 ;  /* 0x0000001316167220 */ /* 0x000fe20000410000 */
[----:B------:R-:W-:Y:S01]  /*3d20*/  FADD.FTZ R12, R12, -UR26 ;  /* 0x8000001a0c0c7e21 */ /* 0x000fe20008010000 */
[----:B------:R-:W-:Y:S01]  /*3d30*/  FADD.FTZ R26, R26, R28 ;  /* 0x0000001c1a1a7221 */ /* 0x000fe20000010000 */
[----:B------:R-:W-:Y:S01]  /*3d40*/  FADD.FTZ R23, R23, -UR26 ;  /* 0x8000001a17177e21 */ /* 0x000fe20008010000 */
[----:B------:R-:W-:Y:S01]  /*3d50*/  FFMA.FTZ R24, R24, R22, R25 ;  /* 0x0000001618187223 */ /* 0x000fe20000010019 */
[----:B------:R-:W-:Y:S01]  /*3d60*/  FFMA.FTZ R72, R27, R71, R72 ;  /* 0x000000471b487223 */ /* 0x000fe20000010048 */
[----:B------:R-:W-:Y:S01]  /*3d70*/  FMUL.FTZ R25, R12, UR27 ;  /* 0x0000001b0c197c20 */ /* 0x000fe20008410000 */
[----:B------:R-:W-:Y:S01]  /*3d80*/  FADD.FTZ R71, R29, R71 ;  /* 0x000000471d477221 */ /* 0x000fe20000010000 */
[----:B------:R-:W-:Y:S01]  /*3d90*/  FADD.FTZ R22, R22, R26 ;  /* 0x0000001a16167221 */ /* 0x000fe20000010000 */
[----:B------:R-:W-:-:S02]  /*3da0*/  HADD2.F32 R27, -RZ, R58.H0_H0 ;  /* 0x2000003aff1b7230 */ /* 0x000fc40000004100 */
[----:B------:R-:W-:Y:S01]  /*3db0*/  FMUL.FTZ R23, R23, UR27 ;  /* 0x0000001b17177c20 */ /* 0x000fe20008410000 */
        /* <DEDUP_REMOVED lines=20> */
.L_x_1228:
[----:B------:R-:W-:Y:S01]  /*3f00*/  FMUL.FTZ R26, R27, R18 ;  /* 0x000000121b1a7220 */ /* 0x000fe20000410000 */
[----:B------:R-:W-:Y:S01]  /*3f10*/  FADD.FTZ R76, R76, R12 ;  /* 0x0000000c4c4c7221 */ /* 0x000fe20000010000 */
[----:B------:R-:W-:Y:S01]  /*3f20*/  FFMA.FTZ R75, R23, R12, R75 ;  /* 0x0000000c174b7223 */ /* 0x000fe2000001004b */
[C---:B------:R-:W-:Y:S01]  /*3f30*/  FFMA.FTZ R72, R25.reuse, R27, R72 ;  /* 0x0000001b19487223 */ /* 0x040fe20000010048 */
[----:B------:R-:W-:Y:S01]  /*3f40*/  FFMA.FTZ R24, R25, R26, R24 ;  /* 0x0000001a19187223 */ /* 0x000fe20000010018 */
[----:B------:R-:W-:Y:S01]  /*3f50*/  FADD.FTZ R26, R22, R26 ;  /* 0x0000001a161a7221 */ /* 0x000fe20000010000 */
[--C-:B------:R-:W-:Y:S02]  /*3f60*/  HADD2.F32 R22, -RZ, R57.reuse.H0_H0 ;  /* 0x20000039ff167230 */ /* 0x100fe40000004100 */
[----:B------:R-:W-:Y:S01]  /*3f70*/  FMUL.FTZ R12, R12, R19 ;  /* 0x000000130c0c7220 */ /* 0x000fe20000410000 */
[----:B------:R-:W-:Y:S02]  /*3f80*/  HADD2.F32 R25, -RZ, R57.H1_H1 ;  /* 0x30000039ff197230 */ /* 0x000fe40000004100 */
[----:B------:R-:W-:Y:S01]  /*3f90*/  FADD.FTZ R71, R71, R27 ;  /* 0x0000001b47477221 */ /* 0x000fe20000010000 */
[----:B------:R-:W-:-:S02]  /*3fa0*/  HADD2.F32 R27, -RZ, R60.H0_H0 ;  /* 0x2000003cff1b7230 */ /* 0x000fc40000004100 */
[----:B------:R-:W-:Y:S01]  /*3fb0*/  FFMA.FTZ R23, R23, R12, R24 ;  /* 0x0000000c17177223 */ /* 0x000fe20000010018 */
[----:B------:R-:W-:Y:S01]  /*3fc0*/  FADD.FTZ R24, R22, -UR26 ;  /* 0x8000001a16187e21 */ /* 0x000fe20008010000 */
[----:B------:R-:W-:Y:S01]  /*3fd0*/  FADD.FTZ R28, R25, -UR26 ;  /* 0x8000001a191c7e21 */ /* 0x000fe20008010000 */
[----:B------:R-:W-:Y:S01]  /*3fe0*/  FADD.FTZ R22, R12, R26 ;  /* 0x0000001a0c167221 */ /* 0x000fe20000010000 */
[----:B------:R-:W-:Y:S02]  /*3ff0*/  HADD2.F32 R12, -RZ, R60.H1_H1 ;  /* 0x3000003cff0c7230 */ /* 0x000fe40000004100 */
        /* <DEDUP_REMOVED lines=21> */
.L_x_1229:
        /* <DEDUP_REMOVED lines=37> */
.L_x_1230:
        /* <DEDUP_REMOVED lines=37> */
.L_x_1231:
        /* <DEDUP_REMOVED lines=37> */
.L_x_1232:
        /* <DEDUP_REMOVED lines=37> */
.L_x_1233:
[----:B------:R-:W2:Y:S01]  /*4a90*/  LDL R29, [R1] ;  /* 0x00000000011d7983 */ /* 0x000ea20000100800 */
        /* <DEDUP_REMOVED lines=8> */
[----:B------:R-:W-:-:S02]  /*4b20*/  HADD2.F32 R25, -RZ, R41.H1_H1 ;  /* 0x30000029ff197230 */ /* 0x000fc40000004100 */
[----:B------:R-:W-:Y:S01]  /*4b30*/  FADD.FTZ R71, R71, R27 ;  /* 0x0000001b47477221 */ /* 0x000fe20000010000 */
[----:B------:R-:W-:Y:S01]  /*4b40*/  FFMA.FTZ R24, R24, R12, R23 ;  /* 0x0000000c18187223 */ /* 0x000fe20000010017 */
[----:B------:R-:W-:Y:S01]  /*4b50*/  FADD.FTZ R23, R22, -UR26 ;  /* 0x8000001a16177e21 */ /* 0x000fe20008010000 */
[----:B------:R-:W-:Y:S01]  /*4b60*/  FADD.FTZ R28, R25, -UR26 ;  /* 0x8000001a191c7e21 */ /* 0x000fe20008010000 */
[----:B------:R-:W-:Y:S02]  /*4b70*/  FADD.FTZ R22, R12, R26 ;  /* 0x0000001a0c167221 */ /* 0x000fe40000010000 */
[----:B------:R-:W-:Y:S01]  /*4b80*/  FMUL.FTZ R25, R23, UR27 ;  /* 0x0000001b17197c20 */ /* 0x000fe20008410000 */
[----:B------:R-:W-:Y:S01]  /*4b90*/  FMUL.FTZ R23, R28, UR27 ;  /* 0x0000001b1c177c20 */ /* 0x000fe20008410000 */
[--C-:B--2---:R-:W-:Y:S02]  /*4ba0*/  HADD2.F32 R27, -RZ, R29.reuse.H0_H0 ;  /* 0x2000001dff1b7230 */ /* 0x104fe40000004100 */
        /* <DEDUP_REMOVED lines=20> */
.L_x_1234:
[----:B------:R-:W2:Y:S01]  /*4cf0*/  LDL R29, [R1+0x1c] ;  /* 0x00001c00011d7983 */ /* 0x000ea20000100800 */
        /* <DEDUP_REMOVED lines=37> */
.L_x_1235:
        /* <DEDUP_REMOVED lines=38> */
.L_x_1236:
        /* <DEDUP_REMOVED lines=38> */
.L_x_1237:
        /* <DEDUP_REMOVED lines=38> */
.L_x_1238:
[----:B------:R-:W2:Y:S04]  /*5670*/  LDL R28, [R1+0xc] ;  /* 0x00000c00011c7983 */ /* 0x000ea80000100800 */
[----:B------:R-:W3:Y:S01]  /*5680*/  LDL R29, [R1+0x14] ;  /* 0x00001400011d7983 */ /* 0x000ee20000100800 */
[----:B------:R-:W-:Y:S01]  /*5690*/  FMUL.FTZ R26, R27, R18 ;  /* 0x000000121b1a7220 */ /* 0x000fe20000410000 */
[----:B------:R-:W-:Y:S01]  /*56a0*/  FADD.FTZ R76, R76, R12 ;  /* 0x0000000c4c4c7221 */ /* 0x000fe20000010000 */
[----:B------:R-:W-:Y:S01]  /*56b0*/  FFMA.FTZ R75, R23, R12, R75 ;  /* 0x0000000c174b7223 */ /* 0x000fe2000001004b */
[C---:B------:R-:W-:Y:S01]  /*56c0*/  FFMA.FTZ R72, R25.reuse, R27, R72 ;  /* 0x0000001b19487223 */ /* 0x040fe20000010048 */
[----:B------:R-:W-:Y:S01]  /*56d0*/  FFMA.FTZ R24, R25, R26, R24 ;  /* 0x0000001a19187223 */ /* 0x000fe20000010018 */
[----:B------:R-:W-:Y:S01]  /*56e0*/  FADD.FTZ R26, R22, R26 ;  /* 0x0000001a161a7221 */ /* 0x000fe20000010000 */
[----:B------:R-:W-:Y:S01]  /*56f0*/  FMUL.FTZ R12, R12, R19 ;  /* 0x000000130c0c7220 */ /* 0x000fe20000410000 */
[----:B------:R-:W-:-:S03]  /*5700*/  FADD.FTZ R71, R71, R27 ;  /* 0x0000001b47477221 */ /* 0x000fc60000010000 */
[----:B------:R-:W-:Y:S01]  /*5710*/  FFMA.FTZ R23, R23, R12, R24 ;  /* 0x0000000c17177223 */ /* 0x000fe20000010018 */
[--C-:B--2---:R-:W-:Y:S02]  /*5720*/  HADD2.F32 R22, -RZ, R28.reuse.H0_H0 ;  /* 0x2000001cff167230 */ /* 0x104fe40000004100 */
[----:B------:R-:W-:Y:S02]  /*5730*/  HADD2.F32 R25, -RZ, R28.H1_H1 ;  /* 0x3000001cff197230 */ /* 0x000fe40000004100 */
[--C-:B---3--:R-:W-:Y:S02]  /*5740*/  HADD2.F32 R27, -RZ, R29.reuse.H0_H0 ;  /* 0x2000001dff1b7230 */ /* 0x108fe40000004100 */
[----:B------:R-:W-:Y:S01]  /*5750*/  FADD.FTZ R24, R22, -UR26 ;  /* 0x8000001a16187e21 */ /* 0x000fe20008010000 */
[----:B------:R-:W-:Y:S01]  /*5760*/  FADD.FTZ R22, R12, R26 ;  /* 0x0000001a0c167221 */ /* 0x000fe20000010000 */
[----:B------:R-:W-:Y:S01]  /*5770*/  FADD.FTZ R28, R25, -UR26 ;  /* 0x8000001a191c7e21 */ /* 0x000fe20008010000 */
[----:B------:R-:W-:-:S02]  /*5780*/  HADD2.F32 R12, -RZ, R29.H1_H1 ;  /* 0x3000001dff0c7230 */ /* 0x000fc40000004100 */
        /* <DEDUP_REMOVED lines=21> */
.L_x_1239:
        /* <DEDUP_REMOVED lines=38> */
.L_x_1240:
        /* <DEDUP_REMOVED lines=39> */
.L_x_1241:
        /* <DEDUP_REMOVED lines=38> */
.L_x_1242:
        /* <DEDUP_REMOVED lines=38> */
.L_x_1243:
        /* <DEDUP_REMOVED lines=37> */
.L_x_1244:
        /* <DEDUP_REMOVED lines=37> */
.L_x_1245:
        /* <DEDUP_REMOVED lines=37> */
.L_x_1246:
        /* <DEDUP_REMOVED lines=37> */
.L_x_1247:
        /* <DEDUP_REMOVED lines=37> */
.L_x_1248:
        /* <DEDUP_REMOVED lines=37> */
.L_x_1249:
        /* <DEDUP_REMOVED lines=37> */
.L_x_1250:
        /* <DEDUP_REMOVED lines=37> */
.L_x_1251:
        /* <DEDUP_REMOVED lines=37> */
.L_x_1252:
        /* <DEDUP_REMOVED lines=37> */
.L_x_1253:
[----:B------:R-:W-:Y:S01]  /*7990*/  FMUL.FTZ R26, R27, R18 ;  /* 0x000000121b1a7220 */ /* 0x000fe20000410000 */
[C---:B------:R-:W-:Y:S01]  /*79a0*/  FFMA.FTZ R72, R25.reuse, R27, R72 ;  /* 0x0000001b19487223 */ /* 0x040fe20000010048 */
[----:B------:R-:W-:Y:S01]  /*79b0*/  FADD.FTZ R76, R76, R12 ;  /* 0x0000000c4c4c7221 */ /* 0x000fe20000010000 */
[----:B------:R-:W-:Y:S01]  /*79c0*/  FFMA.FTZ R75, R24, R12, R75 ;  /* 0x0000000c184b7223 */ /* 0x000fe2000001004b */
[----:B------:R-:W-:Y:S01]  /*79d0*/  FFMA.FTZ R23, R25, R26, R23 ;  /* 0x0000001a19177223 */ /* 0x000fe20000010017 */
[----:B------:R-:W-:Y:S01]  /*79e0*/  FADD.FTZ R26, R22, R26 ;  /* 0x0000001a161a7221 */ /* 0x000fe20000010000 */
[--C-:B------:R-:W-:Y:S02]  /*79f0*/  HADD2.F32 R22, -RZ, R7.reuse.H0_H0 ;  /* 0x20000007ff167230 */ /* 0x100fe40000004100 */
[----:B------:R-:W-:Y:S01]  /*7a00*/  FMUL.FTZ R12, R12, R19 ;  /* 0x000000130c0c7220 */ /* 0x000fe20000410000 */
[----:B------:R-:W-:Y:S02]  /*7a10*/  HADD2.F32 R25, -RZ, R7.H1_H1 ;  /* 0x30000007ff197230 */ /* 0x000fe40000004100 */
[----:B------:R-:W-:Y:S01]  /*7a20*/  FADD.FTZ R71, R71, R27 ;  /* 0x0000001b47477221 */ /* 0x000fe20000010000 */
[----:B------:R-:W-:-:S02]  /*7a30*/  HADD2.F32 R27, -RZ, R59.H0_H0 ;  /* 0x2000003bff1b7230 */ /* 0x000fc40000004100 */
[----:B------:R-:W-:Y:S01]  /*7a40*/  FADD.FTZ R22, R22, -UR26 ;  /* 0x8000001a16167e21 */ /* 0x000fe20008010000 */
[----:B------:R-:W-:Y:S01]  /*7a50*/  FFMA.FTZ R24, R24, R12, R23 ;  /* 0x0000000c18187223 */ /* 0x000fe20000010017 */
[----:B------:R-:W-:Y:S01]  /*7a60*/  FADD.FTZ R28, R25, -UR26 ;  /* 0x8000001a191c7e21 */ /* 0x000fe20008010000 */
[----:B------:R-:W-:Y:S01]  /*7a70*/  FADD.FTZ R23, R12, R26 ;  /* 0x0000001a0c177221 */ /* 0x000fe20000010000 */
[----:B------:R-:W-:Y:S01]  /*7a80*/  FMUL.FTZ R25, R22, UR27 ;  /* 0x0000001b16197c20 */ /* 0x000fe20008410000 */
[----:B------:R-:W-:Y:S02]  /*7a90*/  HADD2.F32 R22, -RZ, R59.H1_H1 ;  /* 0x3000003bff167230 */ /* 0x000fe40000004100 */
        /* <DEDUP_REMOVED lines=20> */
.L_x_1254:
        /* <DEDUP_REMOVED lines=10> */
[----:B------:R-:W-:-:S02]  /*7c80*/  HADD2.F32 R73, -RZ, R56.H1_H1 ;  /* 0x30000038ff497230 */ /* 0x000fc40000004100 */
[----:B------:R-:W-:Y:S01]  /*7c90*/  FADD.FTZ R23, R23, -UR26 ;  /* 0x8000001a17177e21 */ /* 0x000fe20008010000 */
[----:B------:R-:W-:Y:S01]  /*7ca0*/  FFMA.FTZ R12, R12, R22, R24 ;  /* 0x000000160c0c7223 */ /* 0x000fe20000010018 */
[----:B------:R-:W-:Y:S01]  /*7cb0*/  FADD.FTZ R25, R25, -UR26 ;  /* 0x8000001a19197e21 */ /* 0x000fe20008010000 */
        /* <DEDUP_REMOVED lines=23> */
.L_x_1255:
[----:B------:R-:W-:Y:S01]  /*7e30*/  FMUL.FTZ R25, R24, R18 ;  /* 0x0000001218197220 */ /* 0x000fe20000410000 */
[--C-:B------:R-:W-:Y:S02]  /*7e40*/  HADD2.F32 R31, -RZ, R9.reuse.H0_H0 ;  /* 0x20000009ff1f7230 */ /* 0x100fe40000004100 */
[C---:B------:R-:W-:Y:S01]  /*7e50*/  FFMA.FTZ R72, R23.reuse, R24, R72 ;  /* 0x0000001817487223 */ /* 0x040fe20000010048 */
[----:B------:R-:W-:Y:S02]  /*7e60*/  HADD2.F32 R30, -RZ, R9.H1_H1 ;  /* 0x30000009ff1e7230 */ /* 0x000fe40000004100 */
[----:B------:R-:W-:Y:S01]  /*7e70*/  FFMA.FTZ R12, R23, R25, R12 ;  /* 0x00000019170c7223 */ /* 0x000fe2000001000c */
[----:B------:R-:W-:Y:S01]  /*7e80*/  FADD.FTZ R22, R22, R25 ;  /* 0x0000001916167221 */ /* 0x000fe20000010000 */
[----:B------:R-:W-:Y:S01]  /*7e90*/  FMUL.FTZ R23, R73, R19 ;  /* 0x0000001349177220 */ /* 0x000fe20000410000 */
[----:B------:R-:W-:Y:S01]  /*7ea0*/  FADD.FTZ R31, R31, -UR26 ;  /* 0x8000001a1f1f7e21 */ /* 0x000fe20008010000 */
[----:B------:R-:W-:Y:S01]  /*7eb0*/  FADD.FTZ R30, R30, -UR26 ;  /* 0x8000001a1e1e7e21 */ /* 0x000fe20008010000 */
[----:B------:R-:W-:Y:S01]  /*7ec0*/  FADD.FTZ R71, R71, R24 ;  /* 0x0000001847477221 */ /* 0x000fe20000010000 */
[----:B------:R-:W-:Y:S01]  /*7ed0*/  FFMA.FTZ R12, R74, R23, R12 ;  /* 0x000000174a0c7223 */ /* 0x000fe2000001000c */
[----:B------:R-:W-:Y:S01]  /*7ee0*/  FADD.FTZ R22, R23, R22 ;  /* 0x0000001617167221 */ /* 0x000fe20000010000 */
[----:B------:R-:W-:Y:S01]  /*7ef0*/  FMUL.FTZ R31, R31, UR27 ;  /* 0x0000001b1f1f7c20 */ /* 0x000fe20008410000 */
[----:B------:R-:W-:Y:S01]  /*7f00*/  FMUL.FTZ R30, R30, UR27 ;  /* 0x0000001b1e1e7c20 */ /* 0x000fe20008410000 */
[----:B------:R-:W-:-:S02]  /*7f10*/  HADD2.F32 R29, -RZ, R54.H0_H0 ;  /* 0x20000036ff1d7230 */ /* 0x000fc40000004100 */
        /* <DEDUP_REMOVED lines=20> */
.L_x_1256:
[----:B------:R-:W-:Y:S01]  /*8060*/  FMUL.FTZ R23, R29, R18 ;  /* 0x000000121d177220 */ /* 0x000fe20000410000 */
[--C-:B------:R-:W-:Y:S02]  /*8070*/  HADD2.F32 R77, -RZ, R11.reuse.H0_H0 ;  /* 0x2000000bff4d7230 */ /* 0x100fe40000004100 */
[----:B------:R-:W-:Y:S02]  /*8080*/  HADD2.F32 R25, -RZ, R11.H1_H1 ;  /* 0x3000000bff197230 */ /* 0x000fe40000004100 */
[----:B------:R-:W-:Y:S01]  /*8090*/  FFMA.FTZ R12, R31, R23, R12 ;  /* 0x000000171f0c7223 */ /* 0x000fe2000001000c */
[----:B------:R-:W-:Y:S01]  /*80a0*/  FADD.FTZ R22, R22, R23 ;  /* 0x0000001716167221 */ /* 0x000fe20000010000 */
[----:B------:R-:W-:Y:S01]  /*80b0*/  FMUL.FTZ R23, R24, R19 ;  /* 0x0000001318177220 */ /* 0x000fe20000410000 */
[----:B------:R-:W-:Y:S01]  /*80c0*/  FADD.FTZ R77, R77, -UR26 ;  /* 0x8000001a4d4d7e21 */ /* 0x000fe20008010000 */
[----:B------:R-:W-:Y:S01]  /*80d0*/  FADD.FTZ R25, R25, -UR26 ;  /* 0x8000001a19197e21 */ /* 0x000fe20008010000 */
[----:B------:R-:W-:-:S02]  /*80e0*/  HADD2.F32 R26, -RZ, R49.H0_H0 ;  /* 0x20000031ff1a7230 */ /* 0x000fc40000004100 */
[----:B------:R-:W-:Y:S01]  /*80f0*/  FFMA.FTZ R12, R30, R23, R12 ;  /* 0x000000171e0c7223 */ /* 0x000fe2000001000c */
[----:B------:R-:W-:Y:S01]  /*8100*/  FADD.FTZ R22, R23, R22 ;  /* 0x0000001617167221 */ /* 0x000fe20000010000 */
[----:B------:R-:W-:Y:S01]  /*8110*/  FMUL.FTZ R77, R77, UR27 ;  /* 0x0000001b4d4d7c20 */ /* 0x000fe20008410000 */
        /* <DEDUP_REMOVED lines=21> */
.L_x_1257:
[----:B------:R0:W-:Y:S01]  /*8270*/  STL [R1+0x44], R2 ;  /* 0x0000440201007387 */ /* 0x0001e20000100800 */
[----:B------:R-:W-:Y:S01]  /*8280*/  FMUL.FTZ R23, R26, R18 ;  /* 0x000000121a177220 */ /* 0x000fe20000410000 */
[----:B------:R-:W-:Y:S01]  /*8290*/  FMUL.FTZ R28, R27, R19 ;  /* 0x000000131b1c7220 */ /* 0x000fe20000410000 */
[----:B------:R-:W1:Y:S02]  /*82a0*/  S2UR UR7, SR_CgaCtaId ;  /* 0x00000000000779c3 */ /* 0x000e640000008800 */
[----:B------:R-:W-:Y:S01]  /*82b0*/  FFMA.FTZ R12, R77, R23, R12 ;  /* 0x000000174d0c7223 */ /* 0x000fe2000001000c */
[----:B------:R-:W-:-:S03]  /*82c0*/  FADD.FTZ R23, R22, R23 ;  /* 0x0000001716177221 */ /* 0x000fc60000010000 */
[----:B------:R-:W-:Y:S01]  /*82d0*/  FFMA.FTZ R22, R25, R28, R12 ;  /* 0x0000001c19167223 */ /* 0x000fe2000001000c */
[----:B0-----:R-:W0:Y:S01]  /*82e0*/  S2R R2, SR_LANEID ;  /* 0x0000000000027919 */ /* 0x001e220000000000 */
[----:B------:R-:W-:-:S03]  /*82f0*/  FADD.FTZ R23, R28, R23 ;  /* 0x000000171c177221 */ /* 0x000fc60000010000 */
[----:B------:R-:W2:Y:S04]  /*8300*/  SHFL.DOWN PT, R12, R22, 0x1, 0x1f ;  /* 0x08201f00160c7f89 */ /* 0x000ea800000e0000 */
[----:B------:R-:W3:Y:S01]  /*8310*/  SHFL.DOWN PT, R28, R23, 0x1, 0x1f ;  /* 0x08201f00171c7f89 */ /* 0x000ee200000e0000 */
[----:B0-----:R-:W-:-:S13]  /*8320*/  ISETP.GT.AND P0, PT, R2, 0x1e, PT ;  /* 0x0000001e0200780c */ /* 0x001fda0003f04270 */
[----:B--2---:R-:W-:Y:S01]  /*8330*/  @!P0 FADD.FTZ R22, R22, R12 ;  /* 0x0000000c16168221 */ /* 0x004fe20000010000 */
[----:B---3--:R-:W-:Y:S01]  /*8340*/  @!P0 FADD.FTZ R23, R23, R28 ;  /* 0x0000001c17178221 */ /* 0x008fe20000010000 */
[----:B------:R-:W-:-:S03]  /*8350*/  ISETP.GT.AND P0, PT, R2, 0x1d, PT ;  /* 0x0000001d0200780c */ /* 0x000fc60003f04270 */
[----:B------:R-:W0:Y:S04]  /*8360*/  SHFL.DOWN PT, R12, R22, 0x2, 0x1f ;  /* 0x08401f00160c7f89 */ /* 0x000e2800000e0000 */
[----:B------:R-:W2:Y:S06]  /*8370*/  SHFL.DOWN PT, R28, R23, 0x2, 0x1f ;  /* 0x08401f00171c7f89 */ /* 0x000eac00000e0000 */
[----:B0-----:R-:W-:Y:S01]  /*8380*/  @!P0 FADD.FTZ R22, R22, R12 ;  /* 0x0000000c16168221 */ /* 0x001fe20000010000 */
[----:B--2---:R-:W-:-:S04]  /*8390*/  @!P0 FADD.FTZ R23, R23, R28 ;  /* 0x0000001c17178221 */ /* 0x004fc80000010000 */
[----:B------:R-:W0:Y:S01]  /*83a0*/  SHFL.DOWN PT, R12, R22, 0x4, 0x1f ;  /* 0x08801f00160c7f89 */ /* 0x000e2200000e0000 */
[----:B------:R-:W-:-:S03]  /*83b0*/  ISETP.GT.AND P0, PT, R2, 0x1b, PT ;  /* 0x0000001b0200780c */ /* 0x000fc60003f04270 */
[----:B------:R-:W2:Y:S10]  /*83c0*/  SHFL.DOWN PT, R28, R23, 0x4, 0x1f ;  /* 0x08801f00171c7f89 */ /* 0x000eb400000e0000 */
[----:B0-----:R-:W-:Y:S01]  /*83d0*/  @!P0 FADD.FTZ R22, R22, R12 ;  /* 0x0000000c16168221 */ /* 0x001fe20000010000 */
[----:B--2---:R-:W-:-:S04]  /*83e0*/  @!P0 FADD.FTZ R23, R23, R28 ;  /* 0x0000001c17178221 */ /* 0x004fc80000010000 */
[----:B------:R-:W0:Y:S01]  /*83f0*/  SHFL.DOWN PT, R12, R22, 0x8, 0x1f ;  /* 0x09001f00160c7f89 */ /* 0x000e2200000e0000 */
[----:B------:R-:W-:-:S03]  /*8400*/  ISETP.GT.AND P0, PT, R2, 0x17, PT ;  /* 0x000000170200780c */ /* 0x000fc60003f04270 */
[----:B------:R-:W2:Y:S01]  /*8410*/  SHFL.DOWN PT, R28, R23, 0x8, 0x1f ;  /* 0x09001f00171c7f89 */ /* 0x000ea200000e0000 */
[----:B------:R-:W-:-:S09]  /*8420*/  FFMA.FTZ R75, R74, R73, R75 ;  /* 0x000000494a4b7223 */ /* 0x000fd2000001004b */
[----:B0-----:R-:W-:Y:S01]  /*8430*/  @!P0 FADD.FTZ R22, R22, R12 ;  /* 0x0000000c16168221 */ /* 0x001fe20000010000 */
[----:B--2---:R-:W-:Y:S01]  /*8440*/  @!P0 FADD.FTZ R23, R23, R28 ;  /* 0x0000001c17178221 */ /* 0x004fe20000010000 */
[----:B------:R-:W-:Y:S01]  /*8450*/  ISETP.GT.AND P0, PT, R2, 0xf, PT ;  /* 0x0000000f0200780c */ /* 0x000fe20003f04270 */
[----:B------:R-:W-:Y:S01]  /*8460*/  FADD.FTZ R76, R76, R73 ;  /* 0x000000494c4c7221 */ /* 0x000fe20000010000 */
[----:B------:R0:W5:Y:S04]  /*8470*/  LDL.LU R2, [R1+0x44] ;  /* 0x0000440001027983 */ /* 0x0001680000300800 */
[----:B------:R-:W2:Y:S01]  /*8480*/  LDL R74, [R1+0x40] ;  /* 0x00004000014a7983 */ /* 0x000ea20000100800 */
[----:B------:R-:W3:Y:S03]  /*8490*/  S2R R73, SR_LANEID ;  /* 0x0000000000497919 */ /* 0x000ee60000000000 */
[----:B------:R-:W4:Y:S04]  /*84a0*/  SHFL.DOWN PT, R12, R22, 0x10, 0x1f ;  /* 0x0a001f00160c7f89 */ /* 0x000f2800000e0000 */
[----:B------:R-:W0:Y:S01]  /*84b0*/  SHFL.DOWN PT, R28, R23, 0x10, 0x1f ;  /* 0x0a001f00171c7f89 */ /* 0x000e2200000e0000 */
[----:B------:R-:W-:-:S02]  /*84c0*/  UMOV UR6, 0x400 ;  /* 0x0000040000067882 */ /* 0x000fc40000000000 */
[----:B------:R-:W-:Y:S01]  /*84d0*/  UIADD3 UR5, UR6, 0xd0, URZ ;  /* 0x000000d006057890 */ /* 0x000fe2000fffe03f */
[----:B------:R-:W-:Y:S01]  /*84e0*/  FFMA.FTZ R72, R31, R29, R72 ;  /* 0x0000001d1f487223 */ /* 0x000fe20000010048 */
[----:B------:R-:W-:Y:S01]  /*84f0*/  FFMA.FTZ R75, R30, R24, R75 ;  /* 0x000000181e4b7223 */ /* 0x000fe2000001004b */
[----:B------:R-:W-:Y:S01]  /*8500*/  ISETP.NE.AND P2, PT, R0, RZ, PT ;  /* 0x000000ff0000720c */ /* 0x000fe20003f45270 */
[----:B-1----:R-:W-:Y:S01]  /*8510*/  ULEA UR5, UR7, UR5, 0x18 ;  /* 0x0000000507057291 */ /* 0x002fe2000f8ec03f */
[----:B------:R-:W-:Y:S01]  /*8520*/  FADD.FTZ R71, R71, R29 ;  /* 0x0000001d47477221 */ /* 0x000fe20000010000 */
[----:B------:R-:W-:Y:S01]  /*8530*/  FADD.FTZ R76, R76, R24 ;  /* 0x000000184c4c7221 */ /* 0x000fe20000010000 */
[----:B------:R-:W-:Y:S01]  /*8540*/  FFMA.FTZ R24, R77, R26, R72 ;  /* 0x0000001a4d187223 */ /* 0x000fe20000010048 */
[----:B------:R-:W-:Y:S01]  /*8550*/  FFMA.FTZ R25, R25, R27, R75 ;  /* 0x0000001b19197223 */ /* 0x000fe2000001004b */
[----:B------:R-:W-:Y:S01]  /*8560*/  FADD.FTZ R26, R71, R26 ;  /* 0x0000001a471a7221 */ /* 0x000fe20000010000 */
[----:B----4-:R-:W-:Y:S01]  /*8570*/  @!P0 FADD.FTZ R22, R22, R12 ;  /* 0x0000000c16168221 */ /* 0x010fe20000010000 */
[----:B0-----:R-:W-:Y:S01]  /*8580*/  @!P0 FADD.FTZ R23, R23, R28 ;  /* 0x0000001c17178221 */ /* 0x001fe20000010000 */
[----:B---3--:R-:W-:Y:S01]  /*8590*/  ISETP.NE.AND P0, PT, R73, RZ, PT ;  /* 0x000000ff4900720c */ /* 0x008fe20003f05270 */
[----:B------:R-:W-:Y:S01]  /*85a0*/  FADD.FTZ R27, R76, R27 ;  /* 0x0000001b4c1b7221 */ /* 0x000fe20000010000 */
[C---:B------:R-:W-:Y:S01]  /*85b0*/  LEA R12, R0.reuse, UR5, 0x4 ;  /* 0x00000005000c7c11 */ /* 0x040fe2000f8e20ff */
[----:B------:R-:W-:Y:S04]  /*85c0*/  BSSY B0, `(.L_x_1258) ;  /* 0x0000039000007945 */ /* 0x000fe80003800000 */
[----:B------:R0:W-:Y:S01]  /*85d0*/  STS.128 [R12], R24 ;  /* 0x000000180c007388 */ /* 0x0001e20000000c00 */
[----:B------:R-:W-:-:S05]  /*85e0*/  ISETP.GT.U32.AND P4, PT, R0, 0x29, PT ;  /* 0x000000290000780c */ /* 0x000fca0003f84070 */
[----:B--2---:R0:W-:Y:S01]  /*85f0*/  @!P0 STS.64 [R74+0x18], R22 ;  /* 0x000018164a008388 */ /* 0x0041e20000000a00 */
[----:B------:R-:W-:Y:S06]  /*8600*/  BAR.SYNC.DEFER_BLOCKING 0x0 ;  /* 0x0000000000007b1d */ /* 0x000fec0000010000 */
[----:B------:R-:W-:Y:S05]  /*8610*/  @P2 BRA `(.L_x_1259) ;  /* 0x0000000000cc2947 */ /* 0x000fea0003800000 */
[----:B------:R-:W-:-:S09]  /*8620*/  ULEA UR5, UR7, UR6, 0x18 ;  /* 0x0000000607057291 */ /* 0x000fd2000f8ec03f */
        /* <DEDUP_REMOVED lines=50> */
.L_x_1259:
[----:B------:R-:W-:Y:S05]  /*8950*/  BSYNC B0 ;  /* 0x0000000000007941 */ /* 0x000fea0003800000 */
.L_x_1258:
[----:B------:R-:W-:Y:S06]  /*8960*/  BAR.SYNC.DEFER_BLOCKING 0x0 ;  /* 0x0000000000007b1d */ /* 0x000fec0000010000 */
[----:B------:R-:W-:Y:S04]  /*8970*/  BSSY B0, `(.L_x_1260) ;  /* 0x000004d000007945 */ /* 0x000fe80003800000 */
[----:B------:R-:W-:Y:S05]  /*8980*/  @P4 BRA `(.L_x_1261) ;  /* 0x00000004002c4947 */ /* 0x000fea0003800000 */
[----:B------:R-:W1:Y:S02]  /*8990*/  LDS.128 R28, [R12+0x2a0] ;  /* 0x0002a0000c1c7984 */ /* 0x000e640000000c00 */
[----:B-1----:R-:W-:Y:S01]  /*89a0*/  FADD.FTZ R28, R24, R28 ;  /* 0x0000001c181c7221 */ /* 0x002fe20000010000 */
[----:B------:R-:W-:Y:S01]  /*89b0*/  FADD.FTZ R29, R25, R29 ;  /* 0x0000001d191d7221 */ /* 0x000fe20000010000 */
[----:B------:R-:W-:Y:S01]  /*89c0*/  FADD.FTZ R30, R26, R30 ;  /* 0x0000001e1a1e7221 */ /* 0x000fe20000010000 */
[----:B------:R-:W-:Y:S02]  /*89d0*/  FADD.FTZ R31, R27, R31 ;  /* 0x0000001f1b1f7221 */ /* 0x000fe40000010000 */
[----:B0-----:R-:W0:Y:S02]  /*89e0*/  LDS.128 R24, [R12+0x540] ;  /* 0x000540000c187984 */ /* 0x001e240000000c00 */
        /* <DEDUP_REMOVED lines=69> */
.L_x_1261:
[----:B------:R-:W-:Y:S05]  /*8e40*/  BSYNC B0 ;  /* 0x0000000000007941 */ /* 0x000fea0003800000 */
.L_x_1260:
[----:B------:R-:W1:Y:S01]  /*8e50*/  LDC.64 R28, c[0x0][0x268] ;  /* 0x00009a00ff1c7b82 */ /* 0x000e620000000a00 */
[----:B0-----:R-:W-:Y:S01]  /*8e60*/  MOV R12, UR14 ;  /* 0x0000000e000c7c02 */ /* 0x001fe20008000f00 */
[----:B------:R-:W-:Y:S01]  /*8e70*/  ULDC UR15, c[0x0][0xc] ;  /* 0x00000300000f7ab9 */ /* 0x000fe20000000800 */
[----:B------:R-:W-:Y:S03]  /*8e80*/  BSSY B0, `(.L_x_1262) ;  /* 0x0000011000007945 */ /* 0x000fe60003800000 */
[----:B------:R-:W-:-:S04]  /*8e90*/  IMAD R12, R12, 0x2a, R0 ;  /* 0x0000002a0c0c7824 */ /* 0x000fc800078e0200 */
[----:B-1----:R-:W-:Y:S01]  /*8ea0*/  IMAD.WIDE R28, R12, 0x4, R28 ;  /* 0x000000040c1c7825 */ /* 0x002fe200078e021c */
[----:B------:R-:W-:Y:S06]  /*8eb0*/  @P4 BRA `(.L_x_1263) ;  /* 0x0000000000344947 */ /* 0x000fec0003800000 */
[----:B------:R-:W-:Y:S01]  /*8ec0*/  MOV R30, UR9 ;  /* 0x00000009001e7c02 */ /* 0x000fe20008000f00 */
[----:B------:R-:W-:Y:S03]  /*8ed0*/  REDG.E.ADD.F32.FTZ.RN.STRONG.GPU desc[UR22][R28.64], R24 ;  /* 0x000000181c0079a6 */ /* 0x000fe6000c10f396 */
[----:B------:R-:W-:-:S04]  /*8ee0*/  LEA R30, P0, R30, R28, 0x2 ;  /* 0x0000001c1e1e7211 */ /* 0x000fc800078010ff */
[----:B------:R-:W-:-:S05]  /*8ef0*/  IADD3.X R31, R29, UR10, RZ, P0, !PT ;  /* 0x0000000a1d1f7c10 */ /* 0x000fca00087fe4ff */
[----:B------:R0:W-:Y:S02]  /*8f00*/  REDG.E.ADD.F32.FTZ.RN.STRONG.GPU desc[UR22][R30.64], R25 ;  /* 0x000000191e0079a6 */ /* 0x0001e4000c10f396 */
[----:B0-----:R-:W0:Y:S01]  /*8f10*/  LDC.64 R30, c[0x0][0x288] ;  /* 0x0000a200ff1e7b82 */ /* 0x001e220000000a00 */
[----:B------:R-:W-:Y:S02]  /*8f20*/  MOV R12, UR11 ;  /* 0x0000000b000c7c02 */ /* 0x000fe40008000f00 */
[-C--:B0-----:R-:W-:Y:S02]  /*8f30*/  LEA R24, P0, R30, R28.reuse, 0x2 ;  /* 0x0000001c1e187211 */ /* 0x081fe400078010ff */
[----:B------:R-:W-:Y:S02]  /*8f40*/  LEA R28, P4, R12, R28, 0x2 ;  /* 0x0000001c0c1c7211 */ /* 0x000fe400078810ff */
[----:B------:R-:W-:Y:S02]  /*8f50*/  LEA.HI.X R25, R30, R29, R31, 0x2, P0 ;  /* 0x0000001d1e197211 */ /* 0x000fe400000f141f */
[----:B------:R-:W-:-:S03]  /*8f60*/  IADD3.X R29, R29, UR12, RZ, P4, !PT ;  /* 0x0000000c1d1d7c10 */ /* 0x000fc6000a7fe4ff */
[----:B------:R0:W-:Y:S04]  /*8f70*/  REDG.E.ADD.F32.FTZ.RN.STRONG.GPU desc[UR22][R24.64], R26 ;  /* 0x0000001a180079a6 */ /* 0x0001e8000c10f396 */
[----:B------:R0:W-:Y:S02]  /*8f80*/  REDG.E.ADD.F32.FTZ.RN.STRONG.GPU desc[UR22][R28.64], R27 ;  /* 0x0000001b1c0079a6 */ /* 0x0001e4000c10f396 */
.L_x_1263:
[----:B------:R-:W-:Y:S05]  /*8f90*/  BSYNC B0 ;  /* 0x0000000000007941 */ /* 0x000fea0003800000 */
.L_x_1262:
[----:B------:R-:W-:-:S06]  /*8fa0*/  UISETP.GE.U32.AND UP0, UPT, UR15, 0x2, UPT ;  /* 0x000000020f00788c */ /* 0x000fcc000bf06070 */
[----:B------:R-:W-:-:S13]  /*8fb0*/  PLOP3.LUT P0, PT, PT, PT, UP0, 0x80, 0x0 ;  /* 0x000000000000781c */ /* 0x000fda0003f0f008 */
[----:B------:R-:W-:Y:S05]  /*8fc0*/  @!P0 BRA `(.L_x_1264) ;  /* 0x0000001800448947 */ /* 0x000fea0003800000 */
[----:B------:R-:W1:Y:S01]  /*8fd0*/  S2UR UR13, SR_CTAID.Y ;  /* 0x00000000000d79c3 */ /* 0x000e620000002600 */
[----:B------:R-:W-:Y:S01]  /*8fe0*/  ULOP3.LUT UR5, UR4, 0x1, URZ, 0xc0, !UPT ;  /* 0x0000000104057892 */ /* 0x000fe2000f8ec03f */
[----:B------:R-:W-:Y:S01]  /*8ff0*/  ULDC UR14, c[0x0][0x10] ;  /* 0x00000400000e7ab9 */ /* 0x000fe20000000800 */
[----:B------:R-:W-:Y:S02]  /*9000*/  ULDC.64 UR16, c[0x0][0x260] ;  /* 0x0000980000107ab9 */ /* 0x000fe40000000a00 */
[----:B------:R-:W-:-:S04]  /*9010*/  UIMAD UR5, UR5, UR14, URZ ;  /* 0x0000000e050572a4 */ /* 0x000fc8000f8e023f */
[----:B------:R-:W-:Y:S02]  /*9020*/  UIMAD UR6, UR5, UR15, URZ ;  /* 0x0000000f050672a4 */ /* 0x000fe4000f8e023f */
[----:B-1----:R-:W-:Y:S02]  /*9030*/  UIADD3 UR18, UR5, UR13, URZ ;  /* 0x0000000d05127290 */ /* 0x002fe4000fffe03f */
[----:B------:R-:W-:-:S03]  /*9040*/  USHF.L.U32 UR5, UR6, 0x1, URZ ;  /* 0x0000000106057899 */ /* 0x000fc6000800063f */
[----:B------:R-:W-:Y:S02]  /*9050*/  ULDC.64 UR6, c[0x0][0x258] ;  /* 0x0000960000067ab9 */ /* 0x000fe40000000a00 */
[----:B------:R-:W-:Y:S02]  /*9060*/  UIMAD.WIDE.U32 UR18, UR18, 0x4, UR6 ;  /* 0x00000004121278a5 */ /* 0x000fe4000f8e0006 */
[----:B------:R-:W-:Y:S01]  /*9070*/  UIMAD.WIDE UR6, UR5, 0x4, UR16 ;  /* 0x00000004050678a5 */ /* 0x000fe2000f8e0210 */
[----:B------:R-:W-:Y:S11]  /*9080*/  @P2 BRA `(.L_x_1265) ;  /* 0x0000000000802947 */ /* 0x000ff60003800000 */
[----:B------:R-:W1:Y:S01]  /*9090*/  S2R R12, SR_LANEID ;  /* 0x00000000000c7919 */ /* 0x000e620000000000 */
[----:B------:R-:W-:Y:S02]  /*90a0*/  UIMAD UR16, UR24, UR14, UR13 ;  /* 0x0000000e181072a4 */ /* 0x000fe4000f8e020d */
[----:B------:R-:W-:Y:S02]  /*90b0*/  ULOP3.LUT UP0, URZ, UR4, 0x2, URZ, 0xc0, !UPT ;  /* 0x00000002043f7892 */ /* 0x000fe4000f80c03f */
[----:B------:R-:W-:Y:S01]  /*90c0*/  UIMAD.WIDE.U32 UR16, UR16, 0x8, UR6 ;  /* 0x00000008101078a5 */ /* 0x000fe2000f8e0006 */
[----:B------:R-:W-:Y:S02]  /*90d0*/  UMOV UR5, 0x1 ;  /* 0x0000000100057882 */ /* 0x000fe40000000000 */
[----:B------:R-:W-:-:S03]  /*90e0*/  USEL UR5, UR5, 0xffffffff, !UP0 ;  /* 0xffffffff05057887 */ /* 0x000fc6000c000000 */
[----:B0-----:R-:W-:Y:S01]  /*90f0*/  MOV R24, UR16 ;  /* 0x0000001000187c02 */ /* 0x001fe20008000f00 */
[----:B------:R-:W-:Y:S01]  /*9100*/  VOTEU.ANY UR16, UPT, PT ;  /* 0x0000000000107886 */ /* 0x000fe200038e0100 */
[----:B------:R-:W-:Y:S01]  /*9110*/  MOV R25, UR17 ;  /* 0x0000001100197c02 */ /* 0x000fe20008000f00 */
[----:B------:R-:W-:Y:S02]  /*9120*/  UFLO.U32 UR17, UR16 ;  /* 0x00000010001172bd */ /* 0x000fe400080e0000 */
[----:B------:R-:W-:Y:S02]  /*9130*/  UPOPC UR16, UR16 ;  /* 0x00000010001072bf */ /* 0x000fe40008000000 */
[----:B------:R0:W-:Y:S02]  /*9140*/  STG.E.64 desc[UR22][R24.64], R22 ;  /* 0x0000001618007986 */ /* 0x0001e4000c101b16 */
[----:B------:R-:W-:Y:S01]  /*9150*/  UIMAD UR5, UR5, UR16, URZ ;  /* 0x00000010050572a4 */ /* 0x000fe2000f8e023f */
[----:B-1----:R-:W-:-:S05]  /*9160*/  ISETP.EQ.U32.AND P0, PT, R12, UR17, PT ;  /* 0x000000110c007c0c */ /* 0x002fca000bf02070 */
[----:B------:R-:W-:Y:S02]  /*9170*/  MOV R12, UR5 ;  /* 0x00000005000c7c02 */ /* 0x000fe40008000f00 */
[----:B0-----:R-:W-:Y:S02]  /*9180*/  MOV R24, UR18 ;  /* 0x0000001200187c02 */ /* 0x001fe40008000f00 */
[----:B------:R-:W-:-:S04]  /*9190*/  MOV R25, UR19 ;  /* 0x0000001300197c02 */ /* 0x000fc80008000f00 */
        /* <DEDUP_REMOVED lines=8> */
.L_x_1266:
[----:B------:R-:W-:Y:S02]  /*9220*/  MOV R24, UR18 ;  /* 0x0000001200187c02 */ /* 0x000fe40008000f00 */
[----:B------:R-:W-:-:S05]  /*9230*/  MOV R25, UR19 ;  /* 0x0000001300197c02 */ /* 0x000fca0008000f00 */
[----:B------:R-:W2:Y:S04]  /*9240*/  LDG.E.STRONG.GPU R24, desc[UR22][R24.64] ;  /* 0x0000001618187981 */ /* 0x000ea8000c1ef900 */
[----:B--2---:R-:W-:Y:S01]  /*9250*/  CCTL.IVALL ;  /* 0x00000000ff00798f */ /* 0x004fe20002000000 */
[----:B------:R-:W-:Y:S05]  /*9260*/  YIELD ;  /* 0x0000000000007946 */ /* 0x000fea0003800000 */
[----:B------:R-:W-:-:S13]  /*9270*/  ISETP.NE.AND P0, PT, R24, R12, PT ;  /* 0x0000000c1800720c */ /* 0x000fda0003f05270 */
[----:B------:R-:W-:Y:S05]  /*9280*/  @P0 BRA `(.L_x_1266) ;  /* 0xfffffffc00e40947 */ /* 0x000fea000383ffff */
.L_x_1265:
        /* <DEDUP_REMOVED lines=19> */
.L_x_1270:
[----:B------:R-:W1:Y:S02]  /*93c0*/  S2R R12, SR_CTAID.X ;  /* 0x00000000000c7919 */ /* 0x000e640000002500 */
[----:B-1----:R-:W-:-:S13]  /*93d0*/  ISETP.EQ.OR P6, PT, R12, UR5, P2 ;  /* 0x000000050c007c0c */ /* 0x002fda00097c2670 */
[----:B------:R-:W-:-:S05]  /*93e0*/  VOTEU.ALL UP0, P6 ;  /* 0x00000000003f7886 */ /* 0x000fca0003000000 */
[----:B------:R-:W-:-:S04]  /*93f0*/  @!UP0 UIMAD UR18, UR14, UR5, UR13 ;  /* 0x000000050e1282a4 */ /* 0x000fc8000f8e020d */
[----:B------:R-:W-:-:S06]  /*9400*/  @!UP0 UIMAD.WIDE.U32 UR18, UR18, 0x8, UR6 ;  /* 0x00000008121288a5 */ /* 0x000fcc000f8e0006 */
[----:B0-----:R-:W-:Y:S02]  /*9410*/  MOV R24, UR18 ;  /* 0x0000001200187c02 */ /* 0x001fe40008000f00 */
        /* <DEDUP_REMOVED lines=16> */
[----:B--2---:R-:W-:Y:S01]  /*9520*/  @!P6 FADD.FTZ R22, R22, R24 ;  /* 0x000000181616e221 */ /* 0x004fe20000010000 */
[----:B------:R-:W-:Y:S01]  /*9530*/  @!P6 FADD.FTZ R23, R23, R25 ;  /* 0x000000191717e221 */ /* 0x000fe20000010000 */
[----:B------:R-:W-:Y:S02]  /*9540*/  ISETP.EQ.OR P6, PT, R12, UR17, P2 ;  /* 0x000000110c007c0c */ /* 0x000fe400097c2670 */
[----:B------:R-:W-:Y:S02]  /*9550*/  MOV R24, UR20 ;  /* 0x0000001400187c02 */ /* 0x000fe40008000f00 */
[----:B------:R-:W-:-:S06]  /*9560*/  MOV R25, UR21 ;  /* 0x0000001500197c02 */ /* 0x000fcc0008000f00 */
[----:B------:R-:W2:Y:S03]  /*9570*/  @!P5 LDG.E.64 R24, desc[UR22][R24.64] ;  /* 0x000000161818d981 */ /* 0x000ea6000c1e1b00 */
[----:B------:R-:W-:-:S05]  /*9580*/  VOTEU.ALL UP2, P6 ;  /* 0x00000000003f7886 */ /* 0x000fca0003040000 */
[----:B------:R-:W-:-:S04]  /*9590*/  @!UP2 UIMAD UR17, UR14, UR17, UR13 ;  /* 0x000000110e11a2a4 */ /* 0x000fc8000f8e020d */
[----:B------:R-:W-:-:S06]  /*95a0*/  @!UP2 UIMAD.WIDE.U32 UR18, UR17, 0x8, UR6 ;  /* 0x000000081112a8a5 */ /* 0x000fcc000f8e0006 */
[----:B------:R-:W-:Y:S02]  /*95b0*/  MOV R28, UR18 ;  /* 0x00000012001c7c02 */ /* 0x000fe40008000f00 */
[----:B------:R-:W-:-:S06]  /*95c0*/  MOV R29, UR19 ;  /* 0x00000013001d7c02 */ /* 0x000fcc0008000f00 */
[----:B------:R-:W4:Y:S01]  /*95d0*/  @!P6 LDG.E.64 R28, desc[UR22][R28.64] ;  /* 0x000000161c1ce981 */ /* 0x000f22000c1e1b00 */
[----:B------:R-:W-:Y:S02]  /*95e0*/  UIADD3 UR18, UR5, 0x4, URZ ;  /* 0x0000000405127890 */ /* 0x000fe4000fffe03f */
[----:B------:R-:W-:Y:S01]  /*95f0*/  UIADD3 UR20, UR5, 0x5, URZ ;  /* 0x0000000505147890 */ /* 0x000fe2000fffe03f */
[----:B---3--:R-:W-:Y:S01]  /*9600*/  @!P4 FADD.FTZ R22, R22, R26 ;  /* 0x0000001a1616c221 */ /* 0x008fe20000010000 */
[----:B------:R-:W-:Y:S02]  /*9610*/  @!P4 FADD.FTZ R23, R23, R27 ;  /* 0x0000001b1717c221 */ /* 0x000fe40000010000 */
[----:B------:R-:W-:Y:S01]  /*9620*/  ISETP.EQ.OR P4, PT, R12, UR18, P2 ;  /* 0x000000120c007c0c */ /* 0x000fe20009782670 */
[----:B------:R-:W-:-:S12]  /*9630*/  UIADD3 UR17, UR5, 0x6, URZ ;  /* 0x0000000605117890 */ /* 0x000fd8000fffe03f */
        /* <DEDUP_REMOVED lines=8> */
[----:B------:R-:W-:-:S13]  /*96c0*/  ISETP.EQ.OR P5, PT, R12, UR20, P2 ;  /* 0x000000140c007c0c */ /* 0x000fda00097a2670 */
[----:B------:R-:W-:-:S05]  /*96d0*/  VOTEU.ALL UP1, P5 ;  /* 0x00000000003f7886 */ /* 0x000fca0002820000 */
[----:B------:R-:W-:-:S04]  /*96e0*/  @!UP1 UIMAD UR20, UR14, UR20, UR13 ;  /* 0x000000140e1492a4 */ /* 0x000fc8000f8e020d */
[----:B------:R-:W-:Y:S01]  /*96f0*/  @!UP1 UIMAD.WIDE.U32 UR20, UR20, 0x8, UR6 ;  /* 0x00000008141498a5 */ /* 0x000fe2000f8e0006 */
[----:B----4-:R-:W-:Y:S01]  /*9700*/  @!P6 FADD.FTZ R22, R22, R28 ;  /* 0x0000001c1616e221 */ /* 0x010fe20000010000 */
[----:B------:R-:W-:Y:S01]  /*9710*/  @!P6 FADD.FTZ R23, R23, R29 ;  /* 0x0000001d1717e221 */ /* 0x000fe20000010000 */
[----:B------:R-:W-:-:S03]  /*9720*/  ISETP.EQ.OR P6, PT, R12, UR17, P2 ;  /* 0x000000110c007c0c */ /* 0x000fc600097c2670 */
[----:B------:R-:W-:Y:S02]  /*9730*/  MOV R24, UR20 ;  /* 0x0000001400187c02 */ /* 0x000fe40008000f00 */
[----:B------:R-:W-:-:S06]  /*9740*/  MOV R25, UR21 ;  /* 0x0000001500197c02 */ /* 0x000fcc0008000f00 */
[----:B------:R-:W2:Y:S02]  /*9750*/  @!P5 LDG.E.64 R24, desc[UR22][R24.64] ;  /* 0x000000161818d981 */ /* 0x000ea4000c1e1b00 */
        /* <DEDUP_REMOVED lines=36> */
[----:B------:R-:W-:Y:S01]  /*99a0*/  UIADD3 UR18, UR5, 0xa, URZ ;  /* 0x0000000a05127890 */ /* 0x000fe2000fffe03f */
[----:B---3--:R-:W-:Y:S01]  /*99b0*/  @!P4 FADD.FTZ R22, R22, R26 ;  /* 0x0000001a1616c221 */ /* 0x008fe20000010000 */
[----:B------:R-:W-:Y:S01]  /*99c0*/  @!P4 FADD.FTZ R23, R23, R27 ;  /* 0x0000001b1717c221 */ /* 0x000fe20000010000 */
[----:B------:R-:W-:-:S06]  /*99d0*/  UIADD3 UR20, UR5, 0xb, URZ ;  /* 0x0000000b05147890 */ /* 0x000fcc000fffe03f */
[----:B------:R-:W-:Y:S01]  /*99e0*/  ISETP.EQ.OR P4, PT, R12, UR20, P2 ;  /* 0x000000140c007c0c */ /* 0x000fe20009782670 */
[----:B------:R-:W-:-:S12]  /*99f0*/  UIADD3 UR17, UR5, 0xc, URZ ;  /* 0x0000000c05117890 */ /* 0x000fd8000fffe03f */
[----:B------:R-:W-:-:S05]  /*9a00*/  VOTEU.ALL UP1, P4 ;  /* 0x00000000003f7886 */ /* 0x000fca0002020000 */
[----:B------:R-:W-:-:S04]  /*9a10*/  @!UP1 UIMAD UR20, UR14, UR20, UR13 ;  /* 0x000000140e1492a4 */ /* 0x000fc8000f8e020d */
[----:B------:R-:W-:Y:S01]  /*9a20*/  @!UP1 UIMAD.WIDE.U32 UR20, UR20, 0x8, UR6 ;  /* 0x00000008141498a5 */ /* 0x000fe2000f8e0006 */
        /* <DEDUP_REMOVED lines=10> */
[----:B------:R-:W-:Y:S02]  /*9ad0*/  MOV R27, UR19 ;  /* 0x00000013001b7c02 */ /* 0x000fe40008000f00 */
[----:B------:R-:W-:Y:S02]  /*9ae0*/  MOV R24, UR20 ;  /* 0x0000001400187c02 */ /* 0x000fe40008000f00 */
[----:B------:R-:W-:Y:S02]  /*9af0*/  MOV R25, UR21 ;  /* 0x0000001500197c02 */ /* 0x000fe40008000f00 */
[----:B------:R-:W2:Y:S02]  /*9b00*/  @!P5 LDG.E.64 R26, desc[UR22][R26.64] ;  /* 0x000000161a1ad981 */ /* 0x000ea4000c1e1b00 */
[----:B------:R-:W-:-:S02]  /*9b10*/  VOTEU.ALL UP2, P6 ;  /* 0x00000000003f7886 */ /* 0x000fc40003040000 */
[----:B------:R-:W3:Y:S03]  /*9b20*/  @!P4 LDG.E.64 R24, desc[UR22][R24.64] ;  /* 0x000000161818c981 */ /* 0x000ee6000c1e1b00 */
[----:B------:R-:W-:-:S04]  /*9b30*/  @!UP2 UIMAD UR17, UR14, UR17, UR13 ;  /* 0x000000110e11a2a4 */ /* 0x000fc8000f8e020d */
[----:B------:R-:W-:-:S06]  /*9b40*/  @!UP2 UIMAD.WIDE.U32 UR18, UR17, 0x8, UR6 ;  /* 0x000000081112a8a5 */ /* 0x000fcc000f8e0006 */
[----:B------:R-:W-:Y:S02]  /*9b50*/  MOV R28, UR18 ;  /* 0x00000012001c7c02 */ /* 0x000fe40008000f00 */
[----:B------:R-:W-:-:S06]  /*9b60*/  MOV R29, UR19 ;  /* 0x00000013001d7c02 */ /* 0x000fcc0008000f00 */
[----:B------:R-:W4:Y:S01]  /*9b70*/  @!P6 LDG.E.64 R28, desc[UR22][R28.64] ;  /* 0x000000161c1ce981 */ /* 0x000f22000c1e1b00 */
[----:B------:R-:W-:Y:S02]  /*9b80*/  UIADD3 UR18, UR5, 0xd, URZ ;  /* 0x0000000d05127890 */ /* 0x000fe4000fffe03f */
[----:B------:R-:W-:Y:S02]  /*9b90*/  UIADD3 UR17, UR5, 0xe, URZ ;  /* 0x0000000e05117890 */ /* 0x000fe4000fffe03f */
[----:B------:R-:W-:Y:S01]  /*9ba0*/  UIADD3 UR20, UR5, 0xf, URZ ;  /* 0x0000000f05147890 */ /* 0x000fe2000fffe03f */
[----:B--2---:R-:W-:Y:S01]  /*9bb0*/  @!P5 FADD.FTZ R22, R22, R26 ;  /* 0x0000001a1616d221 */ /* 0x004fe20000010000 */
[----:B------:R-:W-:Y:S01]  /*9bc0*/  @!P5 FADD.FTZ R23, R23, R27 ;  /* 0x0000001b1717d221 */ /* 0x000fe20000010000 */
[----:B------:R-:W-:Y:S02]  /*9bd0*/  ISETP.EQ.OR P5, PT, R12, UR18, P2 ;  /* 0x000000120c007c0c */ /* 0x000fe400097a2670 */
[----:B---3--:R-:W-:Y:S01]  /*9be0*/  @!P4 FADD.FTZ R22, R22, R24 ;  /* 0x000000181616c221 */ /* 0x008fe20000010000 */
[----:B------:R-:W-:Y:S01]  /*9bf0*/  @!P4 FADD.FTZ R23, R23, R25 ;  /* 0x000000191717c221 */ /* 0x000fe20000010000 */
[----:B------:R-:W-:-:S09]  /*9c00*/  ISETP.EQ.OR P4, PT, R12, UR17, P2 ;  /* 0x000000110c007c0c */ /* 0x000fd20009782670 */
[----:B------:R-:W-:-:S05]  /*9c10*/  VOTEU.ALL UP0, P5 ;  /* 0x00000000003f7886 */ /* 0x000fca0002800000 */
[----:B------:R-:W-:Y:S01]  /*9c20*/  @!UP0 UIMAD UR18, UR14, UR18, UR13 ;  /* 0x000000120e1282a4 */ /* 0x000fe2000f8e020d */
[----:B------:R-:W-:-:S03]  /*9c30*/  VOTEU.ALL UP1, P4 ;  /* 0x00000000003f7886 */ /* 0x000fc60002020000 */
[----:B------:R-:W-:Y:S01]  /*9c40*/  @!UP0 UIMAD.WIDE.U32 UR18, UR18, 0x8, UR6 ;  /* 0x00000008121288a5 */ /* 0x000fe2000f8e0006 */
[----:B----4-:R-:W-:Y:S01]  /*9c50*/  @!P6 FADD.FTZ R22, R22, R28 ;  /* 0x0000001c1616e221 */ /* 0x010fe20000010000 */
[----:B------:R-:W-:Y:S01]  /*9c60*/  @!P6 FADD.FTZ R23, R23, R29 ;  /* 0x0000001d1717e221 */ /* 0x000fe20000010000 */
[----:B------:R-:W-:Y:S01]  /*9c70*/  ISETP.EQ.OR P6, PT, R12, UR20, P2 ;  /* 0x000000140c007c0c */ /* 0x000fe200097c2670 */
[----:B------:R-:W-:Y:S02]  /*9c80*/  @!UP1 UIMAD UR17, UR14, UR17, UR13 ;  /* 0x000000110e1192a4 */ /* 0x000fe4000f8e020d */
[----:B------:R-:W-:Y:S02]  /*9c90*/  MOV R26, UR18 ;  /* 0x00000012001a7c02 */ /* 0x000fe40008000f00 */
[----:B------:R-:W-:Y:S01]  /*9ca0*/  MOV R27, UR19 ;  /* 0x00000013001b7c02 */ /* 0x000fe20008000f00 */
[----:B------:R-:W-:-:S05]  /*9cb0*/  @!UP1 UIMAD.WIDE.U32 UR18, UR17, 0x8, UR6 ;  /* 0x00000008111298a5 */ /* 0x000fca000f8e0006 */
[----:B------:R-:W2:Y:S01]  /*9cc0*/  @!P5 LDG.E.64 R26, desc[UR22][R26.64] ;  /* 0x000000161a1ad981 */ /* 0x000ea2000c1e1b00 */
[----:B------:R-:W-:Y:S02]  /*9cd0*/  MOV R24, UR18 ;  /* 0x0000001200187c02 */ /* 0x000fe40008000f00 */
[----:B------:R-:W-:Y:S01]  /*9ce0*/  MOV R25, UR19 ;  /* 0x0000001300197c02 */ /* 0x000fe20008000f00 */
[----:B------:R-:W-:-:S05]  /*9cf0*/  VOTEU.ALL UP0, P6 ;  /* 0x00000000003f7886 */ /* 0x000fca0003000000 */
[----:B------:R-:W-:Y:S01]  /*9d00*/  @!UP0 UIMAD UR20, UR14, UR20, UR13 ;  /* 0x000000140e1482a4 */ /* 0x000fe2000f8e020d */
[----:B------:R-:W3:Y:S03]  /*9d10*/  @!P4 LDG.E.64 R24, desc[UR22][R24.64] ;  /* 0x000000161818c981 */ /* 0x000ee6000c1e1b00 */
[----:B------:R-:W-:-:S06]  /*9d20*/  @!UP0 UIMAD.WIDE.U32 UR20, UR20, 0x8, UR6 ;  /* 0x00000008141488a5 */ /* 0x000fcc000f8e0006 */
[----:B------:R-:W-:Y:S02]  /*9d30*/  MOV R28, UR20 ;  /* 0x00000014001c7c02 */ /* 0x000fe40008000f00 */
[----:B------:R-:W-:-:S06]  /*9d40*/  MOV R29, UR21 ;  /* 0x00000015001d7c02 */ /* 0x000fcc0008000f00 */
[----:B------:R-:W4:Y:S01]  /*9d50*/  @!P6 LDG.E.64 R28, desc[UR22][R28.64] ;  /* 0x000000161c1ce981 */ /* 0x000f22000c1e1b00 */
[----:B------:R-:W-:-:S04]  /*9d60*/  UIADD3 UR16, UR16, -0x10, URZ ;  /* 0xfffffff010107890 */ /* 0x000fc8000fffe03f */
[----:B------:R-:W-:Y:S02]  /*9d70*/  UISETP.GT.AND UP0, UPT, UR16, 0xc, UPT ;  /* 0x0000000c1000788c */ /* 0x000fe4000bf04270 */
[----:B------:R-:W-:Y:S01]  /*9d80*/  UIADD3 UR5, UR5, 0x10, URZ ;  /* 0x0000001005057890 */ /* 0x000fe2000fffe03f */
[----:B--2---:R-:W-:Y:S01]  /*9d90*/  @!P5 FADD.FTZ R22, R22, R26 ;  /* 0x0000001a1616d221 */ /* 0x004fe20000010000 */
[----:B------:R-:W-:-:S03]  /*9da0*/  @!P5 FADD.FTZ R23, R23, R27 ;  /* 0x0000001b1717d221 */ /* 0x000fc60000010000 */
[----:B---3--:R-:W-:Y:S01]  /*9db0*/  @!P4 FADD.FTZ R22, R22, R24 ;  /* 0x000000181616c221 */ /* 0x008fe20000010000 */
[----:B------:R-:W-:Y:S01]  /*9dc0*/  @!P4 FADD.FTZ R23, R23, R25 ;  /* 0x000000191717c221 */ /* 0x000fe20000010000 */
[----:B------:R-:W-:Y:S02]  /*9dd0*/  PLOP3.LUT P4, PT, PT, PT, UP0, 0x80, 0x0 ;  /* 0x000000000000781c */ /* 0x000fe40003f8f008 */
[----:B----4-:R-:W-:Y:S01]  /*9de0*/  @!P6 FADD.FTZ R22, R22, R28 ;  /* 0x0000001c1616e221 */ /* 0x010fe20000010000 */
[----:B------:R-:W-:-:S10]  /*9df0*/  @!P6 FADD.FTZ R23, R23, R29 ;  /* 0x0000001d1717e221 */ /* 0x000fd40000010000 */
[----:B------:R-:W-:Y:S05]  /*9e00*/  @P4 BRA `(.L_x_1270) ;  /* 0xfffffff4006c4947 */ /* 0x000fea000383ffff */
.L_x_1269:
[----:B------:R-:W-:-:S06]  /*9e10*/  UISETP.GT.AND UP0, UPT, UR16, 0x4, UPT ;  /* 0x000000041000788c */ /* 0x000fcc000bf04270 */
[----:B------:R-:W-:-:S13]  /*9e20*/  PLOP3.LUT P4, PT, PT, PT, UP0, 0x80, 0x0 ;  /* 0x000000000000781c */ /* 0x000fda0003f8f008 */
[----:B------:R-:W-:Y:S05]  /*9e30*/  @!P4 BRA `(.L_x_1271) ;  /* 0x000000040050c947 */ /* 0x000fea0003800000 */
[----:B------:R-:W1:Y:S02]  /*9e40*/  S2R R12, SR_CTAID.X ;  /* 0x00000000000c7919 */ /* 0x000e640000002500 */
[----:B-1----:R-:W-:-:S13]  /*9e50*/  ISETP.EQ.OR P0, PT, R12, UR5, P2 ;  /* 0x000000050c007c0c */ /* 0x002fda0009702670 */
[----:B------:R-:W-:-:S05]  /*9e60*/  VOTEU.ALL UP0, P0 ;  /* 0x00000000003f7886 */ /* 0x000fca0000000000 */
[----:B------:R-:W-:-:S04]  /*9e70*/  @!UP0 UIMAD UR18, UR5, UR14, UR13 ;  /* 0x0000000e051282a4 */ /* 0x000fc8000f8e020d */
[----:B------:R-:W-:-:S06]  /*9e80*/  @!UP0 UIMAD.WIDE.U32 UR18, UR18, 0x8, UR6 ;  /* 0x00000008121288a5 */ /* 0x000fcc000f8e0006 */
[----:B0-----:R-:W-:Y:S01]  /*9e90*/  MOV R24, UR18 ;  /* 0x0000001200187c02 */ /* 0x001fe20008000f00 */
        /* <DEDUP_REMOVED lines=30> */
[----:B--2---:R-:W-:Y:S01]  /*a080*/  @!P0 FADD.FTZ R22, R22, R24 ;  /* 0x0000001816168221 */ /* 0x004fe20000010000 */
        /* <DEDUP_REMOVED lines=47> */
.L_x_1271:
[----:B------:R-:W-:-:S13]  /*a380*/  ISETP.NE.OR P0, PT, RZ, UR16, P0 ;  /* 0x00000010ff007c0c */ /* 0x000fda0008705670 */
[----:B------:R-:W-:Y:S05]  /*a390*/  @!P0 BRA `(.L_x_1267) ;  /* 0x0000000000b08947 */ /* 0x000fea0003800000 */
.L_x_1268:
[----:B------:R-:W1:Y:S02]  /*a3a0*/  S2R R12, SR_CTAID.X ;  /* 0x00000000000c7919 */ /* 0x000e640000002500 */
[----:B-1----:R-:W-:-:S13]  /*a3b0*/  ISETP.EQ.OR P4, PT, R12, UR5, P2 ;  /* 0x000000050c007c0c */ /* 0x002fda0009782670 */
[----:B------:R-:W-:-:S05]  /*a3c0*/  VOTEU.ALL UP0, P4 ;  /* 0x00000000003f7886 */ /* 0x000fca0002000000 */
[----:B------:R-:W-:-:S04]  /*a3d0*/  @!UP0 UIMAD UR18, UR14, UR5, UR13 ;  /* 0x000000050e1282a4 */ /* 0x000fc8000f8e020d */
[----:B------:R-:W-:-:S06]  /*a3e0*/  @!UP0 UIMAD.WIDE.U32 UR18, UR18, 0x8, UR6 ;  /* 0x00000008121288a5 */ /* 0x000fcc000f8e0006 */
[----:B0-----:R-:W-:Y:S01]  /*a3f0*/  MOV R26, UR18 ;  /* 0x00000012001a7c02 */ /* 0x001fe20008000f00 */
        /* <DEDUP_REMOVED lines=18> */
[----:B--2---:R-:W-:-:S04]  /*a520*/  @!P4 FADD.FTZ R22, R22, R26 ;  /* 0x0000001a1616c221 */ /* 0x004fc80000010000 */
        /* <DEDUP_REMOVED lines=19> */
.L_x_1267:
[----:B------:R-:W-:-:S06]  /*a660*/  ULOP3.LUT UP0, UR15, UR15, 0x3, URZ, 0xc0, !UPT ;  /* 0x000000030f0f7892 */ /* 0x000fcc000f80c03f */
[----:B------:R-:W-:-:S13]  /*a670*/  PLOP3.LUT P0, PT, PT, PT, UP0, 0x80, 0x0 ;  /* 0x000000000000781c */ /* 0x000fda0003f0f008 */
[----:B------:R-:W-:Y:S05]  /*a680*/  @!P0 BRA `(.L_x_1264) ;  /* 0x0000000000948947 */ /* 0x000fea0003800000 */
[----:B------:R-:W1:Y:S01]  /*a690*/  S2R R12, SR_CTAID.X ;  /* 0x00000000000c7919 */ /* 0x000e620000002500 */
[----:B------:R-:W-:Y:S01]  /*a6a0*/  BSSY B0, `(.L_x_1272) ;  /* 0x000000a000007945 */ /* 0x000fe20003800000 */
[----:B-1----:R-:W-:-:S13]  /*a6b0*/  ISETP.EQ.OR P0, PT, R12, UR5, P2 ;  /* 0x000000050c007c0c */ /* 0x002fda0009702670 */
[----:B------:R-:W-:Y:S05]  /*a6c0*/  @P0 BRA `(.L_x_1273) ;  /* 0x00000000001c0947 */ /* 0x000fea0003800000 */
[----:B------:R-:W-:-:S04]  /*a6d0*/  UIMAD UR16, UR14, UR5, UR13 ;  /* 0x000000050e1072a4 */ /* 0x000fc8000f8e020d */
[----:B------:R-:W-:-:S06]  /*a6e0*/  UIMAD.WIDE.U32 UR16, UR16, 0x8, UR6 ;  /* 0x00000008101078a5 */ /* 0x000fcc000f8e0006 */
[----:B0-----:R-:W-:Y:S02]  /*a6f0*/  MOV R24, UR16 ;  /* 0x0000001000187c02 */ /* 0x001fe40008000f00 */
[----:B------:R-:W-:-:S06]  /*a700*/  MOV R25, UR17 ;  /* 0x0000001100197c02 */ /* 0x000fcc0008000f00 */
[----:B------:R-:W2:Y:S02]  /*a710*/  LDG.E.64 R24, desc[UR22][R24.64] ;  /* 0x0000001618187981 */ /* 0x000ea4000c1e1b00 */
[----:B--2---:R-:W-:Y:S01]  /*a720*/  FADD.FTZ R22, R22, R24 ;  /* 0x0000001816167221 */ /* 0x004fe20000010000 */
[----:B------:R-:W-:-:S07]  /*a730*/  FADD.FTZ R23, R23, R25 ;  /* 0x0000001917177221 */ /* 0x000fce0000010000 */
.L_x_1273:
[----:B------:R-:W-:Y:S05]  /*a740*/  BSYNC B0 ;  /* 0x0000000000007941 */ /* 0x000fea0003800000 */
.L_x_1272:
        /* <DEDUP_REMOVED lines=10> */
[----:B0-----:R-:W-:Y:S02]  /*a7f0*/  MOV R24, UR16 ;  /* 0x0000001000187c02 */ /* 0x001fe40008000f00 */
[----:B------:R-:W-:-:S06]  /*a800*/  MOV R25, UR17 ;  /* 0x0000001100197c02 */ /* 0x000fcc0008000f00 */
[----:B------:R-:W2:Y:S01]  /*a810*/  @!P4 LDG.E.64 R24, desc[UR22][R24.64] ;  /* 0x000000161818c981 */ /* 0x000ea2000c1e1b00 */
[----:B------:R-:W-:-:S04]  /*a820*/  MOV R12, UR15 ;  /* 0x0000000f000c7c02 */ /* 0x000fc80008000f00 */
[----:B------:R-:W-:-:S13]  /*a830*/  ISETP.EQ.OR P0, PT, R12, 0x2, P0 ;  /* 0x000000020c00780c */ /* 0x000fda0000702670 */
[----:B------:R-:W-:-:S05]  /*a840*/  VOTEU.ALL UP0, P0 ;  /* 0x00000000003f7886 */ /* 0x000fca0000000000 */
[----:B------:R-:W-:-:S04]  /*a850*/  @!UP0 UIMAD UR13, UR5, UR14, UR13 ;  /* 0x0000000e050d82a4 */ /* 0x000fc8000f8e020d */
[----:B------:R-:W-:Y:S01]  /*a860*/  @!UP0 UIMAD.WIDE.U32 UR6, UR13, 0x8, UR6 ;  /* 0x000000080d0688a5 */ /* 0x000fe2000f8e0006 */
[----:B--2---:R-:W-:Y:S01]  /*a870*/  @!P4 FADD.FTZ R22, R22, R24 ;  /* 0x000000181616c221 */ /* 0x004fe20000010000 */
[----:B------:R-:W-:-:S04]  /*a880*/  @!P4 FADD.FTZ R23, R23, R25 ;  /* 0x000000191717c221 */ /* 0x000fc80000010000 */
[----:B------:R-:W-:Y:S02]  /*a890*/  MOV R24, UR6 ;  /* 0x0000000600187c02 */ /* 0x000fe40008000f00 */
[----:B------:R-:W-:-:S06]  /*a8a0*/  MOV R25, UR7 ;  /* 0x0000000700197c02 */ /* 0x000fcc0008000f00 */
[----:B------:R-:W2:Y:S02]  /*a8b0*/  @!P0 LDG.E.64 R24, desc[UR22][R24.64] ;  /* 0x0000001618188981 */ /* 0x000ea4000c1e1b00 */
[----:B--2---:R-:W-:Y:S01]  /*a8c0*/  @!P0 FADD.FTZ R22, R22, R24 ;  /* 0x0000001816168221 */ /* 0x004fe20000010000 */
[----:B------:R-:W-:-:S07]  /*a8d0*/  @!P0 FADD.FTZ R23, R23, R25 ;  /* 0x0000001917178221 */ /* 0x000fce0000010000 */
.L_x_1264:
[----:B------:R-:W1:Y:S01]  /*a8e0*/  S2UR UR6, SR_CgaCtaId ;  /* 0x00000000000679c3 */ /* 0x000e620000008800 */
[----:B------:R-:W-:Y:S01]  /*a8f0*/  UMOV UR5, 0x400 ;  /* 0x0000040000057882 */ /* 0x000fe20000000000 */
[--C-:B------:R-:W-:Y:S02]  /*a900*/  HADD2.F32 R12, -RZ, R52.reuse.H0_H0 ;  /* 0x20000034ff0c7230 */ /* 0x100fe40000004100 */
[----:B------:R-:W-:Y:S01]  /*a910*/  HADD2.F32 R52, -RZ, R52.H1_H1 ;  /* 0x30000034ff347230 */ /* 0x000fe20000004100 */
[----:B-1----:R-:W-:-:S03]  /*a920*/  ULEA UR5, UR6, UR5, 0x18 ;  /* 0x0000000506057291 */ /* 0x002fc6000f8ec03f */
[----:B------:R-:W-:-:S06]  /*a930*/  ULDC UR6, c[0x0][0x2bc] ;  /* 0x0000af0000067ab9 */ /* 0x000fcc0000000800 */
[----:B------:R-:W-:Y:S01]  /*a940*/  @!P2 STS.64 [UR5+0xc8], R22 ;  /* 0x0000c816ff00a988 */ /* 0x000fe20008000a05 */
[----:B------:R-:W-:Y:S06]  /*a950*/  BAR.SYNC.DEFER_BLOCKING 0x0 ;  /* 0x0000000000007b1d */ /* 0x000fec0000010000 */
[----:B------:R-:W1:Y:S02]  /*a960*/  LDS.64 R22, [UR5+0xc8] ;  /* 0x0000c805ff167984 */ /* 0x000e640008000a00 */
[----:B-1----:R-:W-:Y:S01]  /*a970*/  FMUL.FTZ R22, R22, UR6 ;  /* 0x0000000616167c20 */ /* 0x002fe20008410000 */
[----:B------:R-:W-:-:S04]  /*a980*/  FMUL.FTZ R23, R23, UR6 ;  /* 0x0000000617177c20 */ /* 0x000fc80008410000 */
[----:B------:R-:W-:Y:S01]  /*a990*/  R2UR UR5, R22 ;  /* 0x00000000160572ca */ /* 0x000fe200000e0000 */
[--C-:B------:R-:W-:Y:S01]  /*a9a0*/  HADD2.F32 R22, -RZ, R53.reuse.H1_H1 ;  /* 0x30000035ff167230 */ /* 0x100fe20000004100 */
[----:B------:R-:W-:Y:S01]  /*a9b0*/  R2UR UR13, R23 ;  /* 0x00000000170d72ca */ /* 0x000fe200000e0000 */
[----:B------:R-:W-:-:S03]  /*a9c0*/  HADD2.F32 R23, -RZ, R53.H0_H0 ;  /* 0x20000035ff177230 */ /* 0x000fc60000004100 */
[----:B------:R-:W-:Y:S02]  /*a9d0*/  FADD.FTZ R22, R22, -UR26 ;  /* 0x8000001a16167e21 */ /* 0x000fe40008010000 */
[----:B------:R-:W-:Y:S02]  /*a9e0*/  FADD.FTZ R23, R23, -UR26 ;  /* 0x8000001a17177e21 */ /* 0x000fe40008010000 */
[----:B------:R-:W-:Y:S02]  /*a9f0*/  FMUL.FTZ R22, R22, UR27 ;  /* 0x0000001b16167c20 */ /* 0x000fe40008410000 */
[----:B------:R-:W-:Y:S01]  /*aa00*/  FMUL.FTZ R23, R23, UR27 ;  /* 0x0000001b17177c20 */ /* 0x000fe20008410000 */
        /* <DEDUP_REMOVED lines=19> */
.L_x_1274:
[----:B------:R-:W-:Y:S04]  /*ab40*/  BSSY B0, `(.L_x_1275) ;  /* 0x0000017000007945 */ /* 0x000fe80003800000 */
[----:B------:R-:W-:Y:S05]  /*ab50*/  @!P1 BRA `(.L_x_1276) ;  /* 0x0000000000549947 */ /* 0x000fea0003800000 */
[----:B0-----:R-:W-:Y:S01]  /*ab60*/  MOV R24, UR5 ;  /* 0x0000000500187c02 */ /* 0x001fe20008000f00 */
[----:B------:R-:W-:Y:S01]  /*ab70*/  ULDC.64 UR6, c[0x0][0x288] ;  /* 0x0000a20000067ab9 */ /* 0x000fe20000000a00 */
[----:B-----5:R-:W-:-:S03]  /*ab80*/  SHF.R.S32.HI R25, RZ, 0x1f, R2 ;  /* 0x0000001fff197819 */ /* 0x020fc60000011402 */
        /* <DEDUP_REMOVED lines=10> */
[----:B------:R-:W-:Y:S01]  /*ac30*/  F2FP.F16.F32.PACK_AB R12, R12, R24 ;  /* 0x000000180c0c723e */ /* 0x000fe200000000ff */
[----:B------:R-:W-:-:S04]  /*ac40*/  IMAD R24, R25, UR6, RZ ;  /* 0x0000000619187c24 */ /* 0x000fc8000f8e02ff */
[----:B------:R-:W-:Y:S01]  /*ac50*/  IMAD R24, R2, UR7, R24 ;  /* 0x0000000702187c24 */ /* 0x000fe2000f8e0218 */
[----:B------:R-:W-:-:S04]  /*ac60*/  ULDC.64 UR6, c[0x0][0x210] ;  /* 0x0000840000067ab9 */ /* 0x000fc80000000a00 */
[----:B------:R-:W-:Y:S02]  /*ac70*/  IADD3 R23, R23, R24, RZ ;  /* 0x0000001817177210 */ /* 0x000fe40007ffe0ff */
[----:B------:R-:W-:-:S04]  /*ac80*/  LEA R24, P0, R22, UR6, 0x1 ;  /* 0x0000000616187c11 */ /* 0x000fc8000f8008ff */
[----:B------:R-:W-:-:S05]  /*ac90*/  LEA.HI.X R25, R22, UR7, R23, 0x1, P0 ;  /* 0x0000000716197c11 */ /* 0x000fca00080f0c17 */
[----:B------:R1:W-:Y:S04]  /*aca0*/  STG.E desc[UR22][R24.64], R12 ;  /* 0x0000000c18007986 */ /* 0x0003e8000c101916 */
.L_x_1276:
[----:B------:R-:W-:Y:S05]  /*acb0*/  BSYNC B0 ;  /* 0x0000000000007941 */ /* 0x000fea0003800000 */
.L_x_1275:
[C---:B0----5:R-:W-:Y:S01]  /*acc0*/  IADD3 R27, R2.reuse, 0x10, RZ ;  /* 0x00000010021b7810 */ /* 0x061fe20007ffe0ff */
[----:B------:R-:W-:Y:S01]  /*acd0*/  ULDC.64 UR6, c[0x0][0x290] ;  /* 0x0000a40000067ab9 */ /* 0x000fe20000000a00 */
[----:B------:R-:W-:Y:S01]  /*ace0*/  IADD3 R26, R2, 0x10, RZ ;  /* 0x00000010021a7810 */ /* 0x000fe20007ffe0ff */
[--C-:B------:R-:W-:Y:S01]  /*acf0*/  HADD2.F32 R23, -RZ, R48.reuse.H0_H0 ;  /* 0x20000030ff177230 */ /* 0x100fe20000004100 */
[----:B------:R-:W-:Y:S01]  /*ad00*/  SHF.R.S32.HI R27, RZ, 0x1f, R27 ;  /* 0x0000001fff1b7819 */ /* 0x000fe2000001141b */
[----:B------:R-:W-:Y:S01]  /*ad10*/  HADD2.F32 R22, -RZ, R48.H1_H1 ;  /* 0x30000030ff167230 */ /* 0x000fe20000004100 */
[----:B------:R-:W-:Y:S01]  /*ad20*/  ISETP.GE.U32.AND P0, PT, R26, UR6, PT ;  /* 0x000000061a007c0c */ /* 0x000fe2000bf06070 */
[--C-:B-1----:R-:W-:Y:S02]  /*ad30*/  HADD2.F32 R12, -RZ, R55.reuse.H0_H0 ;  /* 0x20000037ff0c7230 */ /* 0x102fe40000004100 */
[----:B------:R-:W-:Y:S01]  /*ad40*/  FADD.FTZ R23, R23, -UR26 ;  /* 0x8000001a17177e21 */ /* 0x000fe20008010000 */
[----:B------:R-:W-:Y:S01]  /*ad50*/  HADD2.F32 R55, -RZ, R55.H1_H1 ;  /* 0x30000037ff377230 */ /* 0x000fe20000004100 */
[----:B------:R-:W-:Y:S01]  /*ad60*/  ISETP.GE.AND.EX P0, PT, R27, UR7, PT, P0 ;  /* 0x000000071b007c0c */ /* 0x000fe2000bf06300 */
[----:B------:R-:W-:Y:S01]  /*ad70*/  FADD.FTZ R22, R22, -UR26 ;  /* 0x8000001a16167e21 */ /* 0x000fe20008010000 */
[----:B------:R-:W-:-:S02]  /*ad80*/  FMUL.FTZ R23, R23, UR27 ;  /* 0x0000001b17177c20 */ /* 0x000fc40008410000 */
[----:B------:R-:W-:Y:S01]  /*ad90*/  ISETP.GT.U32.OR P0, PT, R0, 0x29f, P0 ;  /* 0x0000029f0000780c */ /* 0x000fe20000704470 */
[----:B------:R-:W-:Y:S01]  /*ada0*/  FMUL.FTZ R22, R22, UR27 ;  /* 0x0000001b16167c20 */ /* 0x000fe20008410000 */
[----:B------:R-:W-:Y:S11]  /*adb0*/  @!P3 BRA `(.L_x_1277) ;  /* 0x000000000048b947 */ /* 0x000ff60003800000 */
        /* <DEDUP_REMOVED lines=18> */
.L_x_1277:
        /* <DEDUP_REMOVED lines=22> */
.L_x_1279:
[----:B------:R-:W-:Y:S05]  /*b040*/  BSYNC B0 ;  /* 0x0000000000007941 */ /* 0x000fea0003800000 */
.L_x_1278:
[C---:B------:R-:W-:Y:S01]  /*b050*/  IADD3 R27, R2.reuse, 0x20, RZ ;  /* 0x00000020021b7810 */ /* 0x040fe20007ffe0ff */
[--C-:B------:R-:W-:Y:S01]  /*b060*/  HADD2.F32 R23, -RZ, R47.reuse.H0_H0 ;  /* 0x2000002fff177230 */ /* 0x100fe20000004100 */
[----:B------:R-:W-:Y:S01]  /*b070*/  IADD3 R26, R2, 0x20, RZ ;  /* 0x00000020021a7810 */ /* 0x000fe20007ffe0ff */
[----:B------:R-:W-:Y:S01]  /*b080*/  HADD2.F32 R22, -RZ, R47.H1_H1 ;  /* 0x3000002fff167230 */ /* 0x000fe20000004100 */
[----:B------:R-:W-:Y:S01]  /*b090*/  SHF.R.S32.HI R27, RZ, 0x1f, R27 ;  /* 0x0000001fff1b7819 */ /* 0x000fe2000001141b */
[--C-:B0-----:R-:W-:Y:S01]  /*b0a0*/  HADD2.F32 R12, -RZ, R58.reuse.H0_H0 ;  /* 0x2000003aff0c7230 */ /* 0x101fe20000004100 */
[----:B------:R-:W-:Y:S01]  /*b0b0*/  ISETP.GE.U32.AND P0, PT, R26, UR6, PT ;  /* 0x000000061a007c0c */ /* 0x000fe2000bf06070 */
[----:B------:R-:W-:Y:S01]  /*b0c0*/  FADD.FTZ R23, R23, -UR26 ;  /* 0x8000001a17177e21 */ /* 0x000fe20008010000 */
[----:B------:R-:W-:Y:S01]  /*b0d0*/  FADD.FTZ R22, R22, -UR26 ;  /* 0x8000001a16167e21 */ /* 0x000fe20008010000 */
[----:B------:R-:W-:Y:S01]  /*b0e0*/  HADD2.F32 R58, -RZ, R58.H1_H1 ;  /* 0x3000003aff3a7230 */ /* 0x000fe20000004100 */
[----:B------:R-:W-:Y:S01]  /*b0f0*/  ISETP.GE.AND.EX P0, PT, R27, UR7, PT, P0 ;  /* 0x000000071b007c0c */ /* 0x000fe2000bf06300 */
[----:B------:R-:W-:Y:S01]  /*b100*/  FMUL.FTZ R23, R23, UR27 ;  /* 0x0000001b17177c20 */ /* 0x000fe20008410000 */
[----:B------:R-:W-:-:S02]  /*b110*/  FMUL.FTZ R22, R22, UR27 ;  /* 0x0000001b16167c20 */ /* 0x000fc40008410000 */
[----:B------:R-:W-:Y:S01]  /*b120*/  ISETP.GT.U32.OR P0, PT, R0, 0x29f, P0 ;  /* 0x0000029f0000780c */ /* 0x000fe20000704470 */
[----:B------:R-:W-:-:S12]  /*b130*/  @!P3 BRA `(.L_x_1280) ;  /* 0x000000000048b947 */ /* 0x000fd80003800000 */
        /* <DEDUP_REMOVED lines=18> */
.L_x_1280:
        /* <DEDUP_REMOVED lines=22> */
.L_x_1282:
[----:B------:R-:W-:Y:S05]  /*b3c0*/  BSYNC B0 ;  /* 0x0000000000007941 */ /* 0x000fea0003800000 */
.L_x_1281:
        /* <DEDUP_REMOVED lines=33> */
.L_x_1283:
        /* <DEDUP_REMOVED lines=22> */
.L_x_1285:
[----:B------:R-:W-:Y:S05]  /*b740*/  BSYNC B0 ;  /* 0x0000000000007941 */ /* 0x000fea0003800000 */
.L_x_1284:
        /* <DEDUP_REMOVED lines=33> */
.L_x_1286:
        /* <DEDUP_REMOVED lines=22> */
.L_x_1288:
[----:B------:R-:W-:Y:S05]  /*bac0*/  BSYNC B0 ;  /* 0x0000000000007941 */ /* 0x000fea0003800000 */
.L_x_1287:
[C---:B------:R-:W-:Y:S01]  /*bad0*/  IADD3 R45, R2.reuse, 0x50, RZ ;  /* 0x00000050022d7810 */ /* 0x040fe20007ffe0ff */
[--C-:B0-----:R-:W-:Y:S01]  /*bae0*/  HADD2.F32 R24, -RZ, R46.reuse.H0_H0 ;  /* 0x2000002eff187230 */ /* 0x101fe20000004100 */
[C---:B------:R-:W-:Y:S01]  /*baf0*/  IADD3 R29, R2.reuse, 0x60, RZ ;  /* 0x00000060021d7810 */ /* 0x040fe20007ffe0ff */
[----:B------:R-:W-:Y:S01]  /*bb00*/  HADD2.F32 R23, -RZ, R46.H1_H1 ;  /* 0x3000002eff177230 */ /* 0x000fe20000004100 */
[C---:B------:R-:W-:Y:S01]  /*bb10*/  IADD3 R31, R2.reuse, 0x60, RZ ;  /* 0x00000060021f7810 */ /* 0x040fe20007ffe0ff */
[----:B------:R-:W-:Y:S01]  /*bb20*/  HADD2.F32 R22, -RZ, R65.H0_H0 ;  /* 0x20000041ff167230 */ /* 0x000fe20000004100 */
[----:B------:R-:W-:Y:S01]  /*bb30*/  IADD3 R47, R2, 0x50, RZ ;  /* 0x00000050022f7810 */ /* 0x000fe20007ffe0ff */
[----:B------:R-:W-:Y:S01]  /*bb40*/  FADD.FTZ R24, R24, -UR26 ;  /* 0x8000001a18187e21 */ /* 0x000fe20008010000 */
[----:B------:R-:W-:Y:S01]  /*bb50*/  ISETP.GE.U32.AND P5, PT, R45, UR6, PT ;  /* 0x000000062d007c0c */ /* 0x000fe2000bfa6070 */
[----:B------:R-:W-:Y:S01]  /*bb60*/  FADD.FTZ R23, R23, -UR26 ;  /* 0x8000001a17177e21 */ /* 0x000fe20008010000 */
[----:B------:R-:W-:Y:S01]  /*bb70*/  IADD3 R27, R2, 0x70, RZ ;  /* 0x00000070021b7810 */ /* 0x000fe20007ffe0ff */
[----:B------:R-:W-:Y:S01]  /*bb80*/  HADD2.F32 R12, -RZ, R43.H0_H0 ;  /* 0x2000002bff0c7230 */ /* 0x000fe20000004100 */
[----:B------:R-:W-:Y:S01]  /*bb90*/  ISETP.GE.U32.AND P2, PT, R29, UR6, PT ;  /* 0x000000061d007c0c */ /* 0x000fe2000bf46070 */
[----:B------:R-:W-:Y:S01]  /*bba0*/  HADD2.F32 R65, -RZ, R65.H1_H1 ;  /* 0x30000041ff417230 */ /* 0x000fe20000004100 */
[----:B------:R-:W-:Y:S01]  /*bbb0*/  SHF.R.S32.HI R47, RZ, 0x1f, R47 ;  /* 0x0000001fff2f7819 */ /* 0x000fe2000001142f */
[----:B------:R-:W-:Y:S01]  /*bbc0*/  HADD2.F32 R43, -RZ, R43.H1_H1 ;  /* 0x3000002bff2b7230 */ /* 0x000fe20000004100 */
[----:B------:R-:W-:Y:S01]  /*bbd0*/  SHF.R.S32.HI R31, RZ, 0x1f, R31 ;  /* 0x0000001fff1f7819 */ /* 0x000fe2000001141f */
[----:B------:R-:W-:Y:S01]  /*bbe0*/  FMUL.FTZ R24, R24, UR27 ;  /* 0x0000001b18187c20 */ /* 0x000fe20008410000 */
[C---:B------:R-:W-:Y:S01]  /*bbf0*/  IADD3 R30, R2.reuse, 0x70, RZ ;  /* 0x00000070021e7810 */ /* 0x040fe20007ffe0ff */
[----:B------:R-:W-:Y:S01]  /*bc00*/  FMUL.FTZ R23, R23, UR27 ;  /* 0x0000001b17177c20 */ /* 0x000fe20008410000 */
[----:B------:R-:W-:-:S02]  /*bc10*/  IADD3 R28, R2, 0x80, RZ ;  /* 0x00000080021c7810 */ /* 0x000fc40007ffe0ff */
[----:B------:R-:W-:Y:S02]  /*bc20*/  ISETP.GE.U32.AND P4, PT, R27, UR6, PT ;  /* 0x000000061b007c0c */ /* 0x000fe4000bf86070 */
[----:B------:R-:W-:Y:S02]  /*bc30*/  SHF.R.S32.HI R30, RZ, 0x1f, R30 ;  /* 0x0000001fff1e7819 */ /* 0x000fe4000001141e */
[----:B------:R-:W-:Y:S02]  /*bc40*/  ISETP.GE.AND.EX P5, PT, R47, UR7, PT, P5 ;  /* 0x000000072f007c0c */ /* 0x000fe4000bfa6350 */
[----:B------:R-:W-:Y:S02]  /*bc50*/  ISETP.GE.AND.EX P2, PT, R31, UR7, PT, P2 ;  /* 0x000000071f007c0c */ /* 0x000fe4000bf46320 */
[----:B------:R-:W-:Y:S02]  /*bc60*/  ISETP.GE.U32.AND P0, PT, R28, UR6, PT ;  /* 0x000000061c007c0c */ /* 0x000fe4000bf06070 */
[----:B------:R-:W-:-:S02]  /*bc70*/  ISETP.GE.AND.EX P4, PT, R30, UR7, PT, P4 ;  /* 0x000000071e007c0c */ /* 0x000fc4000bf86340 */
[C---:B------:R-:W-:Y:S02]  /*bc80*/  ISETP.GT.U32.OR P5, PT, R0.reuse, 0x29f, P5 ;  /* 0x0000029f0000780c */ /* 0x040fe40002fa4470 */
        /* <DEDUP_REMOVED lines=20> */
.L_x_1289:
        /* <DEDUP_REMOVED lines=14> */
[----:B------:R-:W-:Y:S02]  /*beb0*/  F2FP.F16.F32.PACK_AB R26, R22, R25 ;  /* 0x00000019161a723e */ /* 0x000fe400000000ff */
[----:B------:R-:W-:-:S05]  /*bec0*/  MOV R22, R14 ;  /* 0x0000000e00167202 */ /* 0x000fca0000000f00 */
[----:B------:R-:W-:Y:S01]  /*bed0*/  IMAD.WIDE.U32 R22, R45, UR14, R22 ;  /* 0x0000000e2d167c25 */ /* 0x000fe2000f8e0016 */
[----:B------:R-:W-:-:S04]  /*bee0*/  ULDC.64 UR14, c[0x0][0x210] ;  /* 0x00008400000e7ab9 */ /* 0x000fc80000000a00 */
[----:B------:R-:W-:Y:S02]  /*bef0*/  IADD3 R23, R23, R24, RZ ;  /* 0x0000001817177210 */ /* 0x000fe40007ffe0ff */
[----:B------:R-:W-:-:S04]  /*bf00*/  LEA R24, P5, R22, UR14, 0x1 ;  /* 0x0000000e16187c11 */ /* 0x000fc8000f8a08ff */
[----:B------:R-:W-:-:S05]  /*bf10*/  LEA.HI.X R25, R22, UR15, R23, 0x1, P5 ;  /* 0x0000000f16197c11 */ /* 0x000fca000a8f0c17 */
[----:B------:R0:W-:Y:S04]  /*bf20*/  STG.E desc[UR22][R24.64], R26 ;  /* 0x0000001a18007986 */ /* 0x0001e8000c101916 */
.L_x_1291:
[----:B------:R-:W-:Y:S05]  /*bf30*/  BSYNC B0 ;  /* 0x0000000000007941 */ /* 0x000fea0003800000 */
.L_x_1290:
[----:B------:R-:W-:Y:S01]  /*bf40*/  FADD.FTZ R23, R12, -UR26 ;  /* 0x8000001a0c177e21 */ /* 0x000fe20008010000 */
[----:B------:R-:W-:Y:S01]  /*bf50*/  FADD.FTZ R22, R43, -UR26 ;  /* 0x8000001a2b167e21 */ /* 0x000fe20008010000 */
[--C-:B------:R-:W-:Y:S02]  /*bf60*/  HADD2.F32 R12, -RZ, R66.reuse.H0_H0 ;  /* 0x20000042ff0c7230 */ /* 0x100fe40000004100 */
[----:B------:R-:W-:Y:S02]  /*bf70*/  HADD2.F32 R66, -RZ, R66.H1_H1 ;  /* 0x30000042ff427230 */ /* 0x000fe40000004100 */
[----:B------:R-:W-:Y:S01]  /*bf80*/  FMUL.FTZ R23, R23, UR27 ;  /* 0x0000001b17177c20 */ /* 0x000fe20008410000 */
        /* <DEDUP_REMOVED lines=20> */
.L_x_1292:
[----:B------:R-:W-:Y:S04]  /*c0d0*/  BSSY B0, `(.L_x_1293) ;  /* 0x0000016000007945 */ /* 0x000fe80003800000 */
[----:B------:R-:W-:Y:S05]  /*c0e0*/  @P2 BRA `(.L_x_1294) ;  /* 0x0000000000502947 */ /* 0x000fea0003800000 */
[----:B0-----:R-:W-:Y:S01]  /*c0f0*/  MOV R24, UR5 ;  /* 0x0000000500187c02 */ /* 0x001fe20008000f00 */
        /* <DEDUP_REMOVED lines=19> */
.L_x_1294:
[----:B------:R-:W-:Y:S05]  /*c230*/  BSYNC B0 ;  /* 0x0000000000007941 */ /* 0x000fea0003800000 */
.L_x_1293:
[--C-:B01----:R-:W-:Y:S01]  /*c240*/  HADD2.F32 R24, -RZ, R44.reuse.H0_H0 ;  /* 0x2000002cff187230 */ /* 0x103fe20000004100 */
[----:B------:R-:W-:Y:S01]  /*c250*/  IADD3 R29, R2, 0x80, RZ ;  /* 0x00000080021d7810 */ /* 0x000fe20007ffe0ff */
[----:B------:R-:W-:Y:S01]  /*c260*/  HADD2.F32 R23, -RZ, R44.H1_H1 ;  /* 0x3000002cff177230 */ /* 0x000fe20000004100 */
[----:B------:R-:W-:Y:S01]  /*c270*/  ISETP.GT.U32.OR P4, PT, R0, 0x29f, P4 ;  /* 0x0000029f0000780c */ /* 0x000fe20002784470 */
[--C-:B------:R-:W-:Y:S01]  /*c280*/  HADD2.F32 R22, -RZ, R70.reuse.H0_H0 ;  /* 0x20000046ff167230 */ /* 0x100fe20000004100 */
[----:B------:R-:W-:Y:S01]  /*c290*/  SHF.R.S32.HI R29, RZ, 0x1f, R29 ;  /* 0x0000001fff1d7819 */ /* 0x000fe2000001141d */
[----:B------:R-:W-:Y:S01]  /*c2a0*/  FADD.FTZ R24, R24, -UR26 ;  /* 0x8000001a18187e21 */ /* 0x000fe20008010000 */
[----:B------:R-:W-:Y:S01]  /*c2b0*/  FADD.FTZ R23, R23, -UR26 ;  /* 0x8000001a17177e21 */ /* 0x000fe20008010000 */
[----:B------:R-:W-:Y:S01]  /*c2c0*/  HADD2.F32 R70, -RZ, R70.H1_H1 ;  /* 0x30000046ff467230 */ /* 0x000fe20000004100 */
[----:B------:R-:W-:Y:S01]  /*c2d0*/  ISETP.GE.AND.EX P0, PT, R29, UR7, PT, P0 ;  /* 0x000000071d007c0c */ /* 0x000fe2000bf06300 */
[----:B------:R-:W-:-:S02]  /*c2e0*/  HADD2.F32 R12, -RZ, R41.H0_H0 ;  /* 0x20000029ff0c7230 */ /* 0x000fc40000004100 */
[----:B------:R-:W-:Y:S01]  /*c2f0*/  FMUL.FTZ R24, R24, UR27 ;  /* 0x0000001b18187c20 */ /* 0x000fe20008410000 */
[----:B------:R-:W-:Y:S01]  /*c300*/  FMUL.FTZ R23, R23, UR27 ;  /* 0x0000001b17177c20 */ /* 0x000fe20008410000 */
        /* <DEDUP_REMOVED lines=19> */
.L_x_1295:
        /* <DEDUP_REMOVED lines=22> */
.L_x_1297:
[----:B------:R-:W-:Y:S05]  /*c5a0*/  BSYNC B0 ;  /* 0x0000000000007941 */ /* 0x000fea0003800000 */
.L_x_1296:
[----:B------:R-:W2:Y:S01]  /*c5b0*/  LDL.LU R23, [R1] ;  /* 0x0000000001177983 */ /* 0x000ea20000300800 */
[----:B0-----:R-:W-:Y:S02]  /*c5c0*/  HADD2.F32 R24, -RZ, R41.H1_H1 ;  /* 0x30000029ff187230 */ /* 0x001fe40000004100 */
[----:B------:R-:W-:Y:S01]  /*c5d0*/  FADD.FTZ R25, R12, -UR26 ;  /* 0x8000001a0c197e21 */ /* 0x000fe20008010000 */
[--C-:B------:R-:W-:Y:S01]  /*c5e0*/  HADD2.F32 R12, -RZ, R42.reuse.H0_H0 ;  /* 0x2000002aff0c7230 */ /* 0x100fe20000004100 */
[----:B------:R-:W-:Y:S01]  /*c5f0*/  ISETP.GT.U32.OR P0, PT, R0, 0x29f, P0 ;  /* 0x0000029f0000780c */ /* 0x000fe20000704470 */
[----:B------:R-:W-:Y:S02]  /*c600*/  HADD2.F32 R42, -RZ, R42.H1_H1 ;  /* 0x3000002aff2a7230 */ /* 0x000fe40000004100 */
[----:B------:R-:W-:Y:S01]  /*c610*/  FADD.FTZ R24, R24, -UR26 ;  /* 0x8000001a18187e21 */ /* 0x000fe20008010000 */
[----:B------:R-:W-:-:S03]  /*c620*/  FMUL.FTZ R25, R25, UR27 ;  /* 0x0000001b19197c20 */ /* 0x000fc60008410000 */
        /* <DEDUP_REMOVED lines=22> */
.L_x_1298:
        /* <DEDUP_REMOVED lines=22> */
.L_x_1300:
[----:B------:R-:W-:Y:S05]  /*c8f0*/  BSYNC B0 ;  /* 0x0000000000007941 */ /* 0x000fea0003800000 */
.L_x_1299:
[----:B------:R-:W2:Y:S01]  /*c900*/  LDL.LU R23, [R1+0x1c] ;  /* 0x00001c0001177983 */ /* 0x000ea20000300800 */
[----:B------:R-:W-:Y:S01]  /*c910*/  IADD3 R43, R2, 0x90, RZ ;  /* 0x00000090022b7810 */ /* 0x000fe20007ffe0ff */
[----:B0-----:R-:W-:Y:S01]  /*c920*/  FADD.FTZ R25, R12, -UR26 ;  /* 0x8000001a0c197e21 */ /* 0x001fe20008010000 */
[----:B------:R-:W-:Y:S01]  /*c930*/  IADD3 R31, R2, 0xa0, RZ ;  /* 0x000000a0021f7810 */ /* 0x000fe20007ffe0ff */
[----:B------:R-:W-:Y:S01]  /*c940*/  FADD.FTZ R24, R42, -UR26 ;  /* 0x8000001a2a187e21 */ /* 0x000fe20008010000 */
[C---:B------:R-:W-:Y:S01]  /*c950*/  IADD3 R41, R2.reuse, 0xa0, RZ ;  /* 0x000000a002297810 */ /* 0x040fe20007ffe0ff */
[--C-:B------:R-:W-:Y:S01]  /*c960*/  HADD2.F32 R12, -RZ, R40.reuse.H0_H0 ;  /* 0x20000028ff0c7230 */ /* 0x100fe20000004100 */
[C---:B------:R-:W-:Y:S01]  /*c970*/  IADD3 R44, R2.reuse, 0x90, RZ ;  /* 0x00000090022c7810 */ /* 0x040fe20007ffe0ff */
[----:B------:R-:W-:Y:S01]  /*c980*/  HADD2.F32 R40, -RZ, R40.H1_H1 ;  /* 0x30000028ff287230 */ /* 0x000fe20000004100 */
[----:B------:R-:W-:Y:S01]  /*c990*/  ISETP.GE.U32.AND P5, PT, R43, UR6, PT ;  /* 0x000000062b007c0c */ /* 0x000fe2000bfa6070 */
[----:B------:R-:W-:Y:S01]  /*c9a0*/  FMUL.FTZ R25, R25, UR27 ;  /* 0x0000001b19197c20 */ /* 0x000fe20008410000 */
[----:B------:R-:W-:Y:S01]  /*c9b0*/  IADD3 R28, R2, 0xb0, RZ ;  /* 0x000000b0021c7810 */ /* 0x000fe20007ffe0ff */
[----:B------:R-:W-:Y:S01]  /*c9c0*/  FMUL.FTZ R24, R24, UR27 ;  /* 0x0000001b18187c20 */ /* 0x000fe20008410000 */
[----:B------:R-:W-:-:S02]  /*c9d0*/  ISETP.GE.U32.AND P2, PT, R31, UR6, PT ;  /* 0x000000061f007c0c */ /* 0x000fc4000bf46070 */
[----:B------:R-:W-:Y:S02]  /*c9e0*/  SHF.R.S32.HI R44, RZ, 0x1f, R44 ;  /* 0x0000001fff2c7819 */ /* 0x000fe4000001142c */
[----:B------:R-:W-:Y:S02]  /*c9f0*/  SHF.R.S32.HI R41, RZ, 0x1f, R41 ;  /* 0x0000001fff297819 */ /* 0x000fe40000011429 */
[C---:B------:R-:W-:Y:S02]  /*ca00*/  IADD3 R30, R2.reuse, 0xb0, RZ ;  /* 0x000000b0021e7810 */ /* 0x040fe40007ffe0ff */
[----:B------:R-:W-:Y:S02]  /*ca10*/  IADD3 R29, R2, 0xc0, RZ ;  /* 0x000000c0021d7810 */ /* 0x000fe40007ffe0ff */
[----:B------:R-:W-:Y:S02]  /*ca20*/  ISETP.GE.U32.AND P4, PT, R28, UR6, PT ;  /* 0x000000061c007c0c */ /* 0x000fe4000bf86070 */
[----:B------:R-:W-:-:S02]  /*ca30*/  SHF.R.S32.HI R30, RZ, 0x1f, R30 ;  /* 0x0000001fff1e7819 */ /* 0x000fc4000001141e */
[----:B------:R-:W-:Y:S02]  /*ca40*/  ISETP.GE.AND.EX P5, PT, R44, UR7, PT, P5 ;  /* 0x000000072c007c0c */ /* 0x000fe4000bfa6350 */
[----:B------:R-:W-:Y:S02]  /*ca50*/  ISETP.GE.AND.EX P2, PT, R41, UR7, PT, P2 ;  /* 0x0000000729007c0c */ /* 0x000fe4000bf46320 */
[----:B------:R-:W-:Y:S02]  /*ca60*/  ISETP.GE.U32.AND P0, PT, R29, UR6, PT ;  /* 0x000000061d007c0c */ /* 0x000fe4000bf06070 */
[----:B------:R-:W-:Y:S02]  /*ca70*/  ISETP.GE.AND.EX P4, PT, R30, UR7, PT, P4 ;  /* 0x000000071e007c0c */ /* 0x000fe4000bf86340 */
[C---:B------:R-:W-:Y:S02]  /*ca80*/  ISETP.GT.U32.OR P5, PT, R0.reuse, 0x29f, P5 ;  /* 0x0000029f0000780c */ /* 0x040fe40002fa4470 */
[----:B------:R-:W-:Y:S01]  /*ca90*/  ISETP.GT.U32.OR P2, PT, R0, 0x29f, P2 ;  /* 0x0000029f0000780c */ /* 0x000fe20001744470 */
[----:B--2---:R-:W-:-:S02]  /*caa0*/  HADD2.F32 R22, -RZ, R23.H0_H0 ;  /* 0x20000017ff167230 */ /* 0x004fc40000004100 */
[----:B------:R-:W-:Y:S01]  /*cab0*/  HADD2.F32 R23, -RZ, R23.H1_H1 ;  /* 0x30000017ff177230 */ /* 0x000fe20000004100 */
[----:B------:R-:W-:Y:S09]  /*cac0*/  @!P3 BRA `(.L_x_1301) ;  /* 0x000000000048b947 */ /* 0x000ff20003800000 */
        /* <DEDUP_REMOVED lines=18> */
.L_x_1301:
        /* <DEDUP_REMOVED lines=22> */
.L_x_1303:
[----:B------:R-:W-:Y:S05]  /*cd50*/  BSYNC B0 ;  /* 0x0000000000007941 */ /* 0x000fea0003800000 */
.L_x_1302:
[----:B0-----:R-:W2:Y:S01]  /*cd60*/  LDL.LU R24, [R1+0x24] ;  /* 0x0000240001187983 */ /* 0x001ea20000300800 */
[----:B------:R-:W-:Y:S01]  /*cd70*/  FADD.FTZ R23, R12, -UR26 ;  /* 0x8000001a0c177e21 */ /* 0x000fe20008010000 */
[----:B------:R-:W-:-:S03]  /*cd80*/  FADD.FTZ R22, R40, -UR26 ;  /* 0x8000001a28167e21 */ /* 0x000fc60008010000 */
        /* <DEDUP_REMOVED lines=23> */
.L_x_1304:
        /* <DEDUP_REMOVED lines=17> */
[----:B------:R-:W-:Y:S02]  /*d010*/  F2FP.F16.F32.PACK_AB R12, R12, R25 ;  /* 0x000000190c0c723e */ /* 0x000fe400000000ff */
[----:B------:R-:W-:Y:S02]  /*d020*/  IADD3 R23, R23, R24, RZ ;  /* 0x0000001817177210 */ /* 0x000fe40007ffe0ff */
[----:B------:R-:W-:-:S04]  /*d030*/  LEA R24, P2, R22, UR14, 0x1 ;  /* 0x0000000e16187c11 */ /* 0x000fc8000f8408ff */
[----:B------:R-:W-:-:S05]  /*d040*/  LEA.HI.X R25, R22, UR15, R23, 0x1, P2 ;  /* 0x0000000f16197c11 */ /* 0x000fca00090f0c17 */
[----:B------:R0:W-:Y:S04]  /*d050*/  STG.E desc[UR22][R24.64], R12 ;  /* 0x0000000c18007986 */ /* 0x0001e8000c101916 */
.L_x_1306:
[----:B------:R-:W-:Y:S05]  /*d060*/  BSYNC B0 ;  /* 0x0000000000007941 */ /* 0x000fea0003800000 */
.L_x_1305:
[----:B0-----:R-:W2:Y:S01]  /*d070*/  LDL.LU R12, [R1+0x20] ;  /* 0x00002000010c7983 */ /* 0x001ea20000300800 */
[--C-:B------:R-:W-:Y:S01]  /*d080*/  HADD2.F32 R24, -RZ, R69.reuse.H0_H0 ;  /* 0x20000045ff187230 */ /* 0x100fe20000004100 */
[----:B------:R-:W-:Y:S01]  /*d090*/  IADD3 R31, R2, 0xc0, RZ ;  /* 0x000000c0021f7810 */ /* 0x000fe20007ffe0ff */
[----:B------:R-:W-:Y:S01]  /*d0a0*/  HADD2.F32 R23, -RZ, R69.H1_H1 ;  /* 0x30000045ff177230 */ /* 0x000fe20000004100 */
[----:B------:R-:W-:Y:S02]  /*d0b0*/  ISETP.GT.U32.OR P4, PT, R0, 0x29f, P4 ;  /* 0x0000029f0000780c */ /* 0x000fe40002784470 */
[----:B------:R-:W-:Y:S01]  /*d0c0*/  SHF.R.S32.HI R31, RZ, 0x1f, R31 ;  /* 0x0000001fff1f7819 */ /* 0x000fe2000001141f */
[----:B------:R-:W-:Y:S01]  /*d0d0*/  FADD.FTZ R24, R24, -UR26 ;  /* 0x8000001a18187e21 */ /* 0x000fe20008010000 */
[----:B------:R-:W-:Y:S02]  /*d0e0*/  FADD.FTZ R23, R23, -UR26 ;  /* 0x8000001a17177e21 */ /* 0x000fe40008010000 */
[----:B------:R-:W-:Y:S01]  /*d0f0*/  ISETP.GE.AND.EX P0, PT, R31, UR7, PT, P0 ;  /* 0x000000071f007c0c */ /* 0x000fe2000bf06300 */
[----:B------:R-:W-:Y:S01]  /*d100*/  FMUL.FTZ R24, R24, UR27 ;  /* 0x0000001b18187c20 */ /* 0x000fe20008410000 */
[----:B------:R-:W-:Y:S01]  /*d110*/  FMUL.FTZ R23, R23, UR27 ;  /* 0x0000001b17177c20 */ /* 0x000fe20008410000 */
[----:B--2---:R-:W-:-:S02]  /*d120*/  HADD2.F32 R22, -RZ, R12.H0_H0 ;  /* 0x2000000cff167230 */ /* 0x004fc40000004100 */
[----:B------:R-:W-:Y:S02]  /*d130*/  HADD2.F32 R25, -RZ, R12.H1_H1 ;  /* 0x3000000cff197230 */ /* 0x000fe40000004100 */
        /* <DEDUP_REMOVED lines=20> */
.L_x_1307:
        /* <DEDUP_REMOVED lines=22> */
.L_x_1309:
[----:B------:R-:W-:Y:S05]  /*d3e0*/  BSYNC B0 ;  /* 0x0000000000007941 */ /* 0x000fea0003800000 */
.L_x_1308:
[----:B0-----:R-:W2:Y:S04]  /*d3f0*/  LDL.LU R25, [R1+0x18] ;  /* 0x0000180001197983 */ /* 0x001ea80000300800 */
[----:B------:R-:W3:Y:S01]  /*d400*/  LDL R28, [R1+0xc] ;  /* 0x00000c00011c7983 */ /* 0x000ee20000100800 */
[----:B------:R-:W-:Y:S01]  /*d410*/  HADD2.F32 R23, -RZ, R39.H1_H1 ;  /* 0x30000027ff177230 */ /* 0x000fe20000004100 */
[----:B------:R-:W-:Y:S01]  /*d420*/  IADD3 R30, R2, 0xd0, RZ ;  /* 0x000000d0021e7810 */ /* 0x000fe20007ffe0ff */
[----:B------:R-:W-:Y:S01]  /*d430*/  FADD.FTZ R24, R12, -UR26 ;  /* 0x8000001a0c187e21 */ /* 0x000fe20008010000 */
[----:B------:R-:W-:Y:S02]  /*d440*/  ISETP.GT.U32.OR P0, PT, R0, 0x29f, P0 ;  /* 0x0000029f0000780c */ /* 0x000fe40000704470 */
[----:B------:R-:W-:Y:S01]  /*d450*/  FADD.FTZ R23, R23, -UR26 ;  /* 0x8000001a17177e21 */ /* 0x000fe20008010000 */
[----:B------:R-:W-:Y:S01]  /*d460*/  ISETP.GE.U32.AND P2, PT, R30, UR6, PT ;  /* 0x000000061e007c0c */ /* 0x000fe2000bf46070 */
[----:B------:R-:W-:-:S02]  /*d470*/  FMUL.FTZ R24, R24, UR27 ;  /* 0x0000001b18187c20 */ /* 0x000fc40008410000 */
[----:B------:R-:W-:Y:S01]  /*d480*/  FMUL.FTZ R23, R23, UR27 ;  /* 0x0000001b17177c20 */ /* 0x000fe20008410000 */
[--C-:B--2---:R-:W-:Y:S02]  /*d490*/  HADD2.F32 R22, -RZ, R25.reuse.H0_H0 ;  /* 0x20000019ff167230 */ /* 0x104fe40000004100 */
[----:B------:R-:W-:Y:S02]  /*d4a0*/  HADD2.F32 R25, -RZ, R25.H1_H1 ;  /* 0x30000019ff197230 */ /* 0x000fe40000004100 */
[----:B---3--:R-:W-:Y:S01]  /*d4b0*/  HADD2.F32 R12, -RZ, R28.H0_H0 ;  /* 0x2000001cff0c7230 */ /* 0x008fe20000004100 */
        /* <DEDUP_REMOVED lines=19> */
.L_x_1310:
        /* <DEDUP_REMOVED lines=22> */
.L_x_1312:
[----:B------:R-:W-:Y:S05]  /*d750*/  BSYNC B0 ;  /* 0x0000000000007941 */ /* 0x000fea0003800000 */
.L_x_1311:
[----:B------:R-:W2:Y:S01]  /*d760*/  LDL.LU R23, [R1+0x14] ;  /* 0x0000140001177983 */ /* 0x000ea20000300800 */
[C---:B------:R-:W-:Y:S01]  /*d770*/  IADD3 R31, R2.reuse, 0xd0, RZ ;  /* 0x000000d0021f7810 */ /* 0x040fe20007ffe0ff */
[----:B0-----:R-:W-:Y:S01]  /*d780*/  HADD2.F32 R24, -RZ, R28.H1_H1 ;  /* 0x3000001cff187230 */ /* 0x001fe20000004100 */
[----:B------:R-:W-:Y:S01]  /*d790*/  IADD3 R26, R2, 0xe0, RZ ;  /* 0x000000e0021a7810 */ /* 0x000fe20007ffe0ff */
[----:B------:R-:W-:Y:S01]  /*d7a0*/  FADD.FTZ R25, R12, -UR26 ;  /* 0x8000001a0c197e21 */ /* 0x000fe20008010000 */
[----:B------:R-:W-:Y:S02]  /*d7b0*/  SHF.R.S32.HI R31, RZ, 0x1f, R31 ;  /* 0x0000001fff1f7819 */ /* 0x000fe4000001141f */
[----:B------:R-:W-:Y:S01]  /*d7c0*/  FADD.FTZ R24, R24, -UR26 ;  /* 0x8000001a18187e21 */ /* 0x000fe20008010000 */
[----:B------:R-:W-:Y:S01]  /*d7d0*/  ISETP.GE.U32.AND P0, PT, R26, UR6, PT ;  /* 0x000000061a007c0c */ /* 0x000fe2000bf06070 */
[----:B------:R-:W-:Y:S01]  /*d7e0*/  FMUL.FTZ R25, R25, UR27 ;  /* 0x0000001b19197c20 */ /* 0x000fe20008410000 */
[----:B------:R-:W-:Y:S01]  /*d7f0*/  ISETP.GE.AND.EX P2, PT, R31, UR7, PT, P2 ;  /* 0x000000071f007c0c */ /* 0x000fe2000bf46320 */
[----:B------:R-:W-:Y:S01]  /*d800*/  FMUL.FTZ R24, R24, UR27 ;  /* 0x0000001b18187c20 */ /* 0x000fe20008410000 */
[----:B------:R-:W-:-:S02]  /*d810*/  IADD3 R12, R2, 0xf0, RZ ;  /* 0x000000f0020c7810 */ /* 0x000fc40007ffe0ff */
[----:B------:R-:W-:Y:S02]  /*d820*/  ISETP.GT.U32.OR P2, PT, R0, 0x29f, P2 ;  /* 0x0000029f0000780c */ /* 0x000fe40001744470 */
[----:B------:R-:W-:Y:S01]  /*d830*/  SHF.R.S32.HI R27, RZ, 0x1f, R26 ;  /* 0x0000001fff1b7819 */ /* 0x000fe2000001141a */
[--C-:B--2---:R-:W-:Y:S02]  /*d840*/  HADD2.F32 R22, -RZ, R23.reuse.H0_H0 ;  /* 0x20000017ff167230 */ /* 0x104fe40000004100 */
[----:B------:R-:W-:Y:S01]  /*d850*/  HADD2.F32 R23, -RZ, R23.H1_H1 ;  /* 0x30000017ff177230 */ /* 0x000fe20000004100 */
[----:B------:R-:W-:Y:S07]  /*d860*/  @!P3 BRA `(.L_x_1313) ;  /* 0x000000000048b947 */ /* 0x000fee0003800000 */
        /* <DEDUP_REMOVED lines=18> */
.L_x_1313:
        /* <DEDUP_REMOVED lines=22> */
.L_x_1315:
[----:B------:R-:W-:Y:S05]  /*daf0*/  BSYNC B0 ;  /* 0x0000000000007941 */ /* 0x000fea0003800000 */
.L_x_1314:
[----:B0-----:R-:W2:Y:S04]  /*db00*/  LDL.LU R25, [R1+0x28] ;  /* 0x0000280001197983 */ /* 0x001ea80000300800 */
[----:B------:R-:W3:Y:S01]  /*db10*/  LDL R39, [R1+0x10] ;  /* 0x0000100001277983 */ /* 0x000ee20000100800 */
[--C-:B------:R-:W-:Y:S01]  /*db20*/  HADD2.F32 R24, -RZ, R38.reuse.H0_H0 ;  /* 0x20000026ff187230 */ /* 0x100fe20000004100 */
[----:B------:R-:W-:Y:S01]  /*db30*/  ISETP.GE.U32.AND P2, PT, R12, UR6, PT ;  /* 0x000000060c007c0c */ /* 0x000fe2000bf46070 */
[----:B------:R-:W-:Y:S01]  /*db40*/  HADD2.F32 R23, -RZ, R38.H1_H1 ;  /* 0x30000026ff177230 */ /* 0x000fe20000004100 */
[----:B------:R-:W-:Y:S02]  /*db50*/  SHF.R.S32.HI R28, RZ, 0x1f, R12 ;  /* 0x0000001fff1c7819 */ /* 0x000fe4000001140c */
[----:B------:R-:W-:Y:S01]  /*db60*/  ISETP.GE.AND.EX P0, PT, R27, UR7, PT, P0 ;  /* 0x000000071b007c0c */ /* 0x000fe2000bf06300 */
[----:B------:R-:W-:Y:S01]  /*db70*/  FADD.FTZ R24, R24, -UR26 ;  /* 0x8000001a18187e21 */ /* 0x000fe20008010000 */
[----:B------:R-:W-:Y:S01]  /*db80*/  FADD.FTZ R23, R23, -UR26 ;  /* 0x8000001a17177e21 */ /* 0x000fe20008010000 */
[----:B------:R-:W-:-:S02]  /*db90*/  ISETP.GE.AND.EX P2, PT, R28, UR7, PT, P2 ;  /* 0x000000071c007c0c */ /* 0x000fc4000bf46320 */
[----:B------:R-:W-:Y:S01]  /*dba0*/  ISETP.GT.U32.OR P0, PT, R0, 0x29f, P0 ;  /* 0x0000029f0000780c */ /* 0x000fe20000704470 */
[----:B------:R-:W-:Y:S01]  /*dbb0*/  FMUL.FTZ R24, R24, UR27 ;  /* 0x0000001b18187c20 */ /* 0x000fe20008410000 */
        /* <DEDUP_REMOVED lines=23> */
.L_x_1316:
        /* <DEDUP_REMOVED lines=22> */
.L_x_1318:
[----:B------:R-:W-:Y:S05]  /*de90*/  BSYNC B0 ;  /* 0x0000000000007941 */ /* 0x000fea0003800000 */
.L_x_1317:
[----:B------:R-:W2:Y:S01]  /*dea0*/  LDL.LU R23, [R1+0x30] ;  /* 0x0000300001177983 */ /* 0x000ea20000300800 */
[----:B0-----:R-:W-:Y:S02]  /*deb0*/  HADD2.F32 R24, -RZ, R39.H1_H1 ;  /* 0x30000027ff187230 */ /* 0x001fe40000004100 */
[----:B------:R-:W-:Y:S01]  /*dec0*/  FADD.FTZ R25, R29, -UR26 ;  /* 0x8000001a1d197e21 */ /* 0x000fe20008010000 */
[----:B------:R-:W-:Y:S01]  /*ded0*/  ISETP.GT.U32.OR P2, PT, R0, 0x29f, P2 ;  /* 0x0000029f0000780c */ /* 0x000fe20001744470 */
[----:B------:R-:W-:Y:S01]  /*dee0*/  HADD2.F32 R29, -RZ, R36.H0_H0 ;  /* 0x20000024ff1d7230 */ /* 0x000fe20000004100 */
[----:B------:R-:W-:Y:S01]  /*def0*/  IADD3 R27, R2, 0x100, RZ ;  /* 0x00000100021b7810 */ /* 0x000fe20007ffe0ff */
        /* <DEDUP_REMOVED lines=24> */
.L_x_1319:
        /* <DEDUP_REMOVED lines=22> */
.L_x_1321:
[----:B------:R-:W-:Y:S05]  /*e1e0*/  BSYNC B0 ;  /* 0x0000000000007941 */ /* 0x000fea0003800000 */
.L_x_1320:
[----:B0-----:R-:W2:Y:S01]  /*e1f0*/  LDL.LU R24, [R1+0x38] ;  /* 0x0000380001187983 */ /* 0x001ea20000300800 */
[----:B------:R-:W-:Y:S01]  /*e200*/  IADD3 R28, R2, 0x110, RZ ;  /* 0x00000110021c7810 */ /* 0x000fe20007ffe0ff */
[----:B------:R-:W-:Y:S01]  /*e210*/  HADD2.F32 R25, -RZ, R36.H1_H1 ;  /* 0x30000024ff197230 */ /* 0x000fe20000004100 */
[----:B------:R-:W-:Y:S01]  /*e220*/  ISETP.GE.U32.AND P0, PT, R27, UR6, PT ;  /* 0x000000061b007c0c */ /* 0x000fe2000bf06070 */
[----:B------:R-:W-:Y:S01]  /*e230*/  FADD.FTZ R31, R29, -UR26 ;  /* 0x8000001a1d1f7e21 */ /* 0x000fe20008010000 */
[----:B------:R-:W-:Y:S01]  /*e240*/  ISETP.GE.U32.AND P2, PT, R28, UR6, PT ;  /* 0x000000061c007c0c */ /* 0x000fe2000bf46070 */
[--C-:B------:R-:W-:Y:S01]  /*e250*/  HADD2.F32 R29, -RZ, R37.reuse.H0_H0 ;  /* 0x20000025ff1d7230 */ /* 0x100fe20000004100 */
[----:B------:R-:W-:Y:S01]  /*e260*/  SHF.R.S32.HI R22, RZ, 0x1f, R27 ;  /* 0x0000001fff167819 */ /* 0x000fe2000001141b */
[----:B------:R-:W-:Y:S01]  /*e270*/  FADD.FTZ R25, R25, -UR26 ;  /* 0x8000001a19197e21 */ /* 0x000fe20008010000 */
[----:B------:R-:W-:Y:S01]  /*e280*/  SHF.R.S32.HI R30, RZ, 0x1f, R28 ;  /* 0x0000001fff1e7819 */ /* 0x000fe2000001141c */
[----:B------:R-:W-:Y:S01]  /*e290*/  HADD2.F32 R37, -RZ, R37.H1_H1 ;  /* 0x30000025ff257230 */ /* 0x000fe20000004100 */
[C---:B------:R-:W-:Y:S01]  /*e2a0*/  IADD3 R26, R2.reuse, 0x120, RZ ;  /* 0x00000120021a7810 */ /* 0x040fe20007ffe0ff */
[----:B------:R-:W-:Y:S01]  /*e2b0*/  FMUL.FTZ R31, R31, UR27 ;  /* 0x0000001b1f1f7c20 */ /* 0x000fe20008410000 */
[----:B------:R-:W-:Y:S01]  /*e2c0*/  IADD3 R12, R2, 0x130, RZ ;  /* 0x00000130020c7810 */ /* 0x000fe20007ffe0ff */
[----:B------:R-:W-:Y:S01]  /*e2d0*/  FMUL.FTZ R25, R25, UR27 ;  /* 0x0000001b19197c20 */ /* 0x000fe20008410000 */
[----:B------:R-:W-:-:S02]  /*e2e0*/  ISETP.GE.AND.EX P4, PT, R22, UR7, PT, P0 ;  /* 0x0000000716007c0c */ /* 0x000fc4000bf86300 */
[----:B------:R-:W-:Y:S02]  /*e2f0*/  ISETP.GE.AND.EX P5, PT, R30, UR7, PT, P2 ;  /* 0x000000071e007c0c */ /* 0x000fe4000bfa6320 */
[----:B------:R-:W-:Y:S02]  /*e300*/  ISETP.GE.U32.AND P2, PT, R26, UR6, PT ;  /* 0x000000061a007c0c */ /* 0x000fe4000bf46070 */
[----:B------:R-:W-:Y:S02]  /*e310*/  ISETP.GE.U32.AND P0, PT, R12, UR6, PT ;  /* 0x000000060c007c0c */ /* 0x000fe4000bf06070 */
[C---:B------:R-:W-:Y:S02]  /*e320*/  ISETP.GT.U32.OR P4, PT, R0.reuse, 0x29f, P4 ;  /* 0x0000029f0000780c */ /* 0x040fe40002784470 */
[----:B------:R-:W-:Y:S01]  /*e330*/  ISETP.GT.U32.OR P5, PT, R0, 0x29f, P5 ;  /* 0x0000029f0000780c */ /* 0x000fe20002fa4470 */
[--C-:B--2---:R-:W-:Y:S02]  /*e340*/  HADD2.F32 R23, -RZ, R24.reuse.H0_H0 ;  /* 0x20000018ff177230 */ /* 0x104fe40000004100 */
        /* <DEDUP_REMOVED lines=20> */
.L_x_1322:
        /* <DEDUP_REMOVED lines=8> */
[----:B------:R-:W-:-:S04]  /*e510*/  FFMA.FTZ R23, R25, R23, UR13 ;  /* 0x0000000d19177e23 */ /* 0x000fc80008010017 */
[----:B------:R-:W-:Y:S01]  /*e520*/  FFMA.FTZ R23, R24, R19, -R23 ;  /* 0x0000001318177223 */ /* 0x000fe20000010817 */
[----:B------:R-:W-:Y:S01]  /*e530*/  IMAD R24, R22, UR14, RZ ;  /* 0x0000000e16187c24 */ /* 0x000fe2000f8e02ff */
[----:B------:R-:W-:Y:S02]  /*e540*/  MOV R22, R14 ;  /* 0x0000000e00167202 */ /* 0x000fe40000000f00 */
[----:B------:R-:W-:Y:S01]  /*e550*/  FMUL.FTZ R23, R23, UR27 ;  /* 0x0000001b17177c20 */ /* 0x000fe20008410000 */
[----:B------:R-:W-:-:S04]  /*e560*/  IMAD R24, R27, UR15, R24 ;  /* 0x0000000f1b187c24 */ /* 0x000fc8000f8e0218 */
[----:B------:R-:W-:Y:S02]  /*e570*/  F2FP.F16.F32.PACK_AB R31, R23, R31 ;  /* 0x0000001f171f723e */ /* 0x000fe400000000ff */
[----:B------:R-:W-:-:S03]  /*e580*/  MOV R23, R17 ;  /* 0x0000001100177202 */ /* 0x000fc60000000f00 */
[----:B------:R-:W-:Y:S01]  /*e590*/  IMAD.WIDE.U32 R22, R27, UR14, R22 ;  /* 0x0000000e1b167c25 */ /* 0x000fe2000f8e0016 */
[----:B------:R-:W-:-:S04]  /*e5a0*/  ULDC.64 UR14, c[0x0][0x210] ;  /* 0x00008400000e7ab9 */ /* 0x000fc80000000a00 */
[----:B------:R-:W-:Y:S02]  /*e5b0*/  IADD3 R23, R23, R24, RZ ;  /* 0x0000001817177210 */ /* 0x000fe40007ffe0ff */
[----:B------:R-:W-:-:S04]  /*e5c0*/  LEA R24, P4, R22, UR14, 0x1 ;  /* 0x0000000e16187c11 */ /* 0x000fc8000f8808ff */
[----:B------:R-:W-:-:S05]  /*e5d0*/  LEA.HI.X R25, R22, UR15, R23, 0x1, P4 ;  /* 0x0000000f16197c11 */ /* 0x000fca000a0f0c17 */
[----:B------:R0:W-:Y:S04]  /*e5e0*/  STG.E desc[UR22][R24.64], R31 ;  /* 0x0000001f18007986 */ /* 0x0001e8000c101916 */
.L_x_1324:
[----:B------:R-:W-:Y:S05]  /*e5f0*/  BSYNC B0 ;  /* 0x0000000000007941 */ /* 0x000fea0003800000 */
.L_x_1323:
[----:B------:R-:W2:Y:S01]  /*e600*/  LDL.LU R22, [R1+0x34] ;  /* 0x0000340001167983 */ /* 0x000ea20000300800 */
[----:B------:R-:W-:Y:S01]  /*e610*/  FADD.FTZ R23, R29, -UR26 ;  /* 0x8000001a1d177e21 */ /* 0x000fe20008010000 */
[----:B0-----:R-:W-:-:S03]  /*e620*/  FADD.FTZ R24, R37, -UR26 ;  /* 0x8000001a25187e21 */ /* 0x001fc60008010000 */
        /* <DEDUP_REMOVED lines=23> */
.L_x_1325:
        /* <DEDUP_REMOVED lines=11> */
[----:B------:R-:W-:-:S03]  /*e850*/  MOV R23, R17 ;  /* 0x0000001100177202 */ /* 0x000fc60000000f00 */
[----:B------:R-:W-:-:S04]  /*e860*/  IMAD.WIDE.U32 R22, R28, UR14, R22 ;  /* 0x0000000e1c167c25 */ /* 0x000fc8000f8e0016 */
[----:B------:R-:W-:Y:S01]  /*e870*/  FFMA.FTZ R28, R25, R19, -R24 ;  /* 0x00000013191c7223 */ /* 0x000fe20000010818 */
[----:B------:R-:W-:Y:S01]  /*e880*/  ULDC.64 UR14, c[0x0][0x210] ;  /* 0x00008400000e7ab9 */ /* 0x000fe20000000a00 */
[----:B------:R-:W-:Y:S01]  /*e890*/  IADD3 R29, R23, R29, RZ ;  /* 0x0000001d171d7210 */ /* 0x000fe20007ffe0ff */
[----:B------:R-:W-:Y:S01]  /*e8a0*/  FMUL.FTZ R23, R27, UR27 ;  /* 0x0000001b1b177c20 */ /* 0x000fe20008410000 */
[----:B------:R-:W-:Y:S01]  /*e8b0*/  FMUL.FTZ R28, R28, UR27 ;  /* 0x0000001b1c1c7c20 */ /* 0x000fe20008410000 */
[----:B------:R-:W-:-:S04]  /*e8c0*/  LEA R24, P4, R22, UR14, 0x1 ;  /* 0x0000000e16187c11 */ /* 0x000fc8000f8808ff */
[----:B------:R-:W-:Y:S02]  /*e8d0*/  LEA.HI.X R25, R22, UR15, R29, 0x1, P4 ;  /* 0x0000000f16197c11 */ /* 0x000fe4000a0f0c1d */
[----:B------:R-:W-:-:S05]  /*e8e0*/  F2FP.F16.F32.PACK_AB R23, R28, R23 ;  /* 0x000000171c17723e */ /* 0x000fca00000000ff */
[----:B------:R0:W-:Y:S02]  /*e8f0*/  STG.E desc[UR22][R24.64], R23 ;  /* 0x0000001718007986 */ /* 0x0001e4000c101916 */
.L_x_1327:
[----:B------:R-:W-:Y:S05]  /*e900*/  BSYNC B0 ;  /* 0x0000000000007941 */ /* 0x000fea0003800000 */
.L_x_1326:
[----:B0-----:R-:W2:Y:S01]  /*e910*/  LDL.LU R23, [R1+0x2c] ;  /* 0x00002c0001177983 */ /* 0x001ea20000300800 */
[----:B------:R-:W-:Y:S01]  /*e920*/  IADD3 R38, R2, 0x120, RZ ;  /* 0x0000012002267810 */ /* 0x000fe20007ffe0ff */
[--C-:B------:R-:W-:Y:S01]  /*e930*/  HADD2.F32 R22, -RZ, R34.reuse.H0_H0 ;  /* 0x20000022ff167230 */ /* 0x100fe20000004100 */
[----:B------:R-:W-:Y:S01]  /*e940*/  SHF.R.S32.HI R27, RZ, 0x1f, R12 ;  /* 0x0000001fff1b7819 */ /* 0x000fe2000001140c */
[----:B------:R-:W-:Y:S01]  /*e950*/  HADD2.F32 R34, -RZ, R34.H1_H1 ;  /* 0x30000022ff227230 */ /* 0x000fe20000004100 */
[----:B------:R-:W-:Y:S01]  /*e960*/  SHF.R.S32.HI R38, RZ, 0x1f, R38 ;  /* 0x0000001fff267819 */ /* 0x000fe20000011426 */
[----:B------:R-:W-:Y:S02]  /*e970*/  HADD2.F32 R28, -RZ, R35.H0_H0 ;  /* 0x20000023ff1c7230 */ /* 0x000fe40000004100 */
[----:B------:R-:W-:Y:S01]  /*e980*/  FADD.FTZ R22, R22, -UR26 ;  /* 0x8000001a16167e21 */ /* 0x000fe20008010000 */
[----:B------:R-:W-:Y:S01]  /*e990*/  ISETP.GE.AND.EX P0, PT, R27, UR7, PT, P0 ;  /* 0x000000071b007c0c */ /* 0x000fe2000bf06300 */
[----:B------:R-:W-:Y:S01]  /*e9a0*/  FADD.FTZ R34, R34, -UR26 ;  /* 0x8000001a22227e21 */ /* 0x000fe20008010000 */
[----:B------:R-:W-:-:S04]  /*e9b0*/  ISETP.GE.AND.EX P2, PT, R38, UR7, PT, P2 ;  /* 0x0000000726007c0c */ /* 0x000fc8000bf46320 */
[----:B------:R-:W-:Y:S01]  /*e9c0*/  ISETP.GT.U32.OR P2, PT, R0, 0x29f, P2 ;  /* 0x0000029f0000780c */ /* 0x000fe20001744470 */
[--C-:B--2---:R-:W-:Y:S02]  /*e9d0*/  HADD2.F32 R25, -RZ, R23.reuse.H0_H0 ;  /* 0x20000017ff197230 */ /* 0x104fe40000004100 */
        /* <DEDUP_REMOVED lines=22> */
.L_x_1328:
        /* <DEDUP_REMOVED lines=14> */
[----:B------:R-:W-:-:S04]  /*ec20*/  ULDC.64 UR14, c[0x0][0x210] ;  /* 0x00008400000e7ab9 */ /* 0x000fc80000000a00 */
[----:B------:R-:W-:Y:S01]  /*ec30*/  IADD3 R29, R23, R29, RZ ;  /* 0x0000001d171d7210 */ /* 0x000fe20007ffe0ff */
[----:B------:R-:W-:Y:S01]  /*ec40*/  FMUL.FTZ R23, R30, UR27 ;  /* 0x0000001b1e177c20 */ /* 0x000fe20008410000 */
[----:B------:R-:W-:-:S04]  /*ec50*/  LEA R24, P2, R22, UR14, 0x1 ;  /* 0x0000000e16187c11 */ /* 0x000fc8000f8408ff */
[----:B------:R-:W-:Y:S01]  /*ec60*/  LEA.HI.X R25, R22, UR15, R29, 0x1, P2 ;  /* 0x0000000f16197c11 */ /* 0x000fe200090f0c1d */
[----:B------:R-:W-:-:S05]  /*ec70*/  FMUL.FTZ R22, R31, UR27 ;  /* 0x0000001b1f167c20 */ /* 0x000fca0008410000 */
[----:B------:R-:W-:-:S05]  /*ec80*/  F2FP.F16.F32.PACK_AB R23, R22, R23 ;  /* 0x000000171617723e */ /* 0x000fca00000000ff */
[----:B------:R0:W-:Y:S02]  /*ec90*/  STG.E desc[UR22][R24.64], R23 ;  /* 0x0000001718007986 */ /* 0x0001e4000c101916 */
.L_x_1330:
[----:B------:R-:W-:Y:S05]  /*eca0*/  BSYNC B0 ;  /* 0x0000000000007941 */ /* 0x000fea0003800000 */
.L_x_1329:
[----:B------:R-:W2:Y:S01]  /*ecb0*/  LDL.LU R22, [R1+0x8] ;  /* 0x0000080001167983 */ /* 0x000ea20000300800 */
[----:B------:R-:W-:Y:S02]  /*ecc0*/  HADD2.F32 R35, -RZ, R35.H1_H1 ;  /* 0x30000023ff237230 */ /* 0x000fe40000004100 */
[----:B0-----:R-:W-:Y:S01]  /*ecd0*/  FADD.FTZ R25, R28, -UR26 ;  /* 0x8000001a1c197e21 */ /* 0x001fe20008010000 */
[--C-:B------:R-:W-:Y:S01]  /*ece0*/  HADD2.F32 R28, -RZ, R32.reuse.H0_H0 ;  /* 0x20000020ff1c7230 */ /* 0x100fe20000004100 */
[----:B------:R-:W-:Y:S01]  /*ecf0*/  ISETP.GT.U32.OR P0, PT, R0, 0x29f, P0 ;  /* 0x0000029f0000780c */ /* 0x000fe20000704470 */
[----:B------:R-:W-:Y:S02]  /*ed00*/  HADD2.F32 R32, -RZ, R32.H1_H1 ;  /* 0x30000020ff207230 */ /* 0x000fe40000004100 */
[----:B------:R-:W-:Y:S01]  /*ed10*/  FMUL.FTZ R25, R25, UR27 ;  /* 0x0000001b19197c20 */ /* 0x000fe20008410000 */
[--C-:B--2---:R-:W-:Y:S02]  /*ed20*/  HADD2.F32 R23, -RZ, R22.reuse.H0_H0 ;  /* 0x20000016ff177230 */ /* 0x104fe40000004100 */
[----:B------:R-:W-:-:S02]  /*ed30*/  HADD2.F32 R24, -RZ, R22.H1_H1 ;  /* 0x30000016ff187230 */ /* 0x000fc40000004100 */
[----:B------:R-:W-:-:S04]  /*ed40*/  FADD.FTZ R22, R35, -UR26 ;  /* 0x8000001a23167e21 */ /* 0x000fc80008010000 */
        /* <DEDUP_REMOVED lines=20> */
.L_x_1331:
        /* <DEDUP_REMOVED lines=22> */
.L_x_1333:
[----:B------:R-:W-:Y:S05]  /*eff0*/  BSYNC B0 ;  /* 0x0000000000007941 */ /* 0x000fea0003800000 */
.L_x_1332:
[----:B0-----:R-:W2:Y:S01]  /*f000*/  LDL.LU R24, [R1+0x4] ;  /* 0x0000040001187983 */ /* 0x001ea20000300800 */
[----:B------:R-:W-:Y:S01]  /*f010*/  IADD3 R25, R2, 0x140, RZ ;  /* 0x0000014002197810 */ /* 0x000fe20007ffe0ff */
[----:B------:R-:W-:Y:S01]  /*f020*/  FADD.FTZ R29, R28, -UR26 ;  /* 0x8000001a1c1d7e21 */ /* 0x000fe20008010000 */
[----:B------:R-:W-:Y:S01]  /*f030*/  IADD3 R27, R2, 0x150, RZ ;  /* 0x00000150021b7810 */ /* 0x000fe20007ffe0ff */
[----:B------:R-:W-:Y:S01]  /*f040*/  FADD.FTZ R30, R32, -UR26 ;  /* 0x8000001a201e7e21 */ /* 0x000fe20008010000 */
[C---:B------:R-:W-:Y:S01]  /*f050*/  IADD3 R41, R2.reuse, 0x150, RZ ;  /* 0x0000015002297810 */ /* 0x040fe20007ffe0ff */
[--C-:B------:R-:W-:Y:S01]  /*f060*/  HADD2.F32 R28, -RZ, R33.reuse.H0_H0 ;  /* 0x20000021ff1c7230 */ /* 0x100fe20000004100 */
[----:B------:R-:W-:Y:S01]  /*f070*/  IADD3 R12, R2, 0x160, RZ ;  /* 0x00000160020c7810 */ /* 0x000fe20007ffe0ff */
[----:B------:R-:W-:Y:S01]  /*f080*/  HADD2.F32 R33, -RZ, R33.H1_H1 ;  /* 0x30000021ff217230 */ /* 0x000fe20000004100 */
[----:B------:R-:W-:Y:S01]  /*f090*/  ISETP.GE.U32.AND P5, PT, R25, UR6, PT ;  /* 0x0000000619007c0c */ /* 0x000fe2000bfa6070 */
[----:B------:R-:W-:Y:S01]  /*f0a0*/  FMUL.FTZ R29, R29, UR27 ;  /* 0x0000001b1d1d7c20 */ /* 0x000fe20008410000 */
[----:B------:R-:W-:Y:S01]  /*f0b0*/  SHF.R.S32.HI R22, RZ, 0x1f, R25 ;  /* 0x0000001fff167819 */ /* 0x000fe20000011419 */
[----:B------:R-:W-:Y:S01]  /*f0c0*/  FMUL.FTZ R30, R30, UR27 ;  /* 0x0000001b1e1e7c20 */ /* 0x000fe20008410000 */
[----:B------:R-:W-:-:S02]  /*f0d0*/  ISETP.GE.U32.AND P2, PT, R27, UR6, PT ;  /* 0x000000061b007c0c */ /* 0x000fc4000bf46070 */
[----:B------:R-:W-:Y:S02]  /*f0e0*/  SHF.R.S32.HI R41, RZ, 0x1f, R41 ;  /* 0x0000001fff297819 */ /* 0x000fe40000011429 */
[C---:B------:R-:W-:Y:S02]  /*f0f0*/  IADD3 R40, R2.reuse, 0x160, RZ ;  /* 0x0000016002287810 */ /* 0x040fe40007ffe0ff */
[----:B------:R-:W-:Y:S02]  /*f100*/  IADD3 R26, R2, 0x170, RZ ;  /* 0x00000170021a7810 */ /* 0x000fe40007ffe0ff */
[----:B------:R-:W-:Y:S02]  /*f110*/  ISETP.GE.U32.AND P4, PT, R12, UR6, PT ;  /* 0x000000060c007c0c */ /* 0x000fe4000bf86070 */
[----:B------:R-:W-:Y:S02]  /*f120*/  SHF.R.S32.HI R40, RZ, 0x1f, R40 ;  /* 0x0000001fff287819 */ /* 0x000fe40000011428 */
[----:B------:R-:W-:-:S02]  /*f130*/  ISETP.GE.AND.EX P5, PT, R22, UR7, PT, P5 ;  /* 0x0000000716007c0c */ /* 0x000fc4000bfa6350 */
[----:B------:R-:W-:Y:S02]  /*f140*/  ISETP.GE.AND.EX P2, PT, R41, UR7, PT, P2 ;  /* 0x0000000729007c0c */ /* 0x000fe4000bf46320 */
[----:B------:R-:W-:Y:S02]  /*f150*/  ISETP.GE.U32.AND P0, PT, R26, UR6, PT ;  /* 0x000000061a007c0c */ /* 0x000fe4000bf06070 */
[----:B------:R-:W-:Y:S02]  /*f160*/  ISETP.GE.AND.EX P4, PT, R40, UR7, PT, P4 ;  /* 0x0000000728007c0c */ /* 0x000fe4000bf86340 */
[C---:B------:R-:W-:Y:S02]  /*f170*/  ISETP.GT.U32.OR P5, PT, R0.reuse, 0x29f, P5 ;  /* 0x0000029f0000780c */ /* 0x040fe40002fa4470 */
[----:B------:R-:W-:Y:S01]  /*f180*/  ISETP.GT.U32.OR P2, PT, R0, 0x29f, P2 ;  /* 0x0000029f0000780c */ /* 0x000fe20001744470 */
[--C-:B--2---:R-:W-:Y:S02]  /*f190*/  HADD2.F32 R23, -RZ, R24.reuse.H0_H0 ;  /* 0x20000018ff177230 */ /* 0x104fe40000004100 */
[----:B------:R-:W-:Y:S01]  /*f1a0*/  HADD2.F32 R24, -RZ, R24.H1_H1 ;  /* 0x30000018ff187230 */ /* 0x000fe20000004100 */
[----:B------:R-:W-:Y:S09]  /*f1b0*/  @!P3 BRA `(.L_x_1334) ;  /* 0x000000000048b947 */ /* 0x000ff20003800000 */
        /* <DEDUP_REMOVED lines=18> */
.L_x_1334:
        /* <DEDUP_REMOVED lines=15> */
[----:B------:R-:W-:Y:S01]  /*f3d0*/  F2FP.F16.F32.PACK_AB R29, R29, R32 ;  /* 0x000000201d1d723e */ /* 0x000fe200000000ff */
[----:B------:R-:W-:Y:S01]  /*f3e0*/  IMAD R25, R25, UR15, R30 ;  /* 0x0000000f19197c24 */ /* 0x000fe2000f8e021e */
[----:B------:R-:W-:Y:S02]  /*f3f0*/  ULDC.64 UR14, c[0x0][0x210] ;  /* 0x00008400000e7ab9 */ /* 0x000fe40000000a00 */
[----:B------:R-:W-:Y:S02]  /*f400*/  LEA R24, P5, R22, UR14, 0x1 ;  /* 0x0000000e16187c11 */ /* 0x000fe4000f8a08ff */
[----:B------:R-:W-:-:S04]  /*f410*/  IADD3 R25, R23, R25, RZ ;  /* 0x0000001917197210 */ /* 0x000fc80007ffe0ff */
[----:B------:R-:W-:-:S05]  /*f420*/  LEA.HI.X R25, R22, UR15, R25, 0x1, P5 ;  /* 0x0000000f16197c11 */ /* 0x000fca000a8f0c19 */
[----:B------:R0:W-:Y:S02]  /*f430*/  STG.E desc[UR22][R24.64], R29 ;  /* 0x0000001d18007986 */ /* 0x0001e4000c101916 */
.L_x_1336:
[----:B------:R-:W-:Y:S05]  /*f440*/  BSYNC B0 ;  /* 0x0000000000007941 */ /* 0x000fea0003800000 */
.L_x_1335:
        /* <DEDUP_REMOVED lines=25> */
.L_x_1337:
        /* <DEDUP_REMOVED lines=17> */
[C---:B------:R-:W-:Y:S02]  /*f6f0*/  LEA R24, P2, R22.reuse, UR14, 0x1 ;  /* 0x0000000e16187c11 */ /* 0x040fe4000f8408ff */
[----:B------:R-:W-:Y:S02]  /*f700*/  IADD3 R29, R23, R29, RZ ;  /* 0x0000001d171d7210 */ /* 0x000fe40007ffe0ff */
[----:B------:R-:W-:Y:S02]  /*f710*/  F2FP.F16.F32.PACK_AB R27, R27, R28 ;  /* 0x0000001c1b1b723e */ /* 0x000fe400000000ff */
[----:B------:R-:W-:-:S05]  /*f720*/  LEA.HI.X R25, R22, UR15, R29, 0x1, P2 ;  /* 0x0000000f16197c11 */ /* 0x000fca00090f0c1d */
[----:B------:R0:W-:Y:S02]  /*f730*/  STG.E desc[UR22][R24.64], R27 ;  /* 0x0000001b18007986 */ /* 0x0001e4000c101916 */
.L_x_1339:
[----:B------:R-:W-:Y:S05]  /*f740*/  BSYNC B0 ;  /* 0x0000000000007941 */ /* 0x000fea0003800000 */
.L_x_1338:
[--C-:B------:R-:W-:Y:S01]  /*f750*/  HADD2.F32 R22, -RZ, R3.reuse.H0_H0 ;  /* 0x20000003ff167230 */ /* 0x100fe20000004100 */
[----:B------:R-:W-:Y:S01]  /*f760*/  IADD3 R36, R2, 0x170, RZ ;  /* 0x0000017002247810 */ /* 0x000fe20007ffe0ff */
[----:B------:R-:W-:Y:S01]  /*f770*/  HADD2.F32 R3, -RZ, R3.H1_H1 ;  /* 0x30000003ff037230 */ /* 0x000fe20000004100 */
[----:B------:R-:W-:Y:S01]  /*f780*/  ISETP.GT.U32.OR P4, PT, R0, 0x29f, P4 ;  /* 0x0000029f0000780c */ /* 0x000fe20002784470 */
[--C-:B0-----:R-:W-:Y:S02]  /*f790*/  HADD2.F32 R25, -RZ, R68.reuse.H0_H0 ;  /* 0x20000044ff197230 */ /* 0x101fe40000004100 */
[----:B------:R-:W-:Y:S01]  /*f7a0*/  FADD.FTZ R22, R22, -UR26 ;  /* 0x8000001a16167e21 */ /* 0x000fe20008010000 */
[----:B------:R-:W-:Y:S01]  /*f7b0*/  SHF.R.S32.HI R36, RZ, 0x1f, R36 ;  /* 0x0000001fff247819 */ /* 0x000fe20000011424 */
[----:B------:R-:W-:Y:S01]  /*f7c0*/  FADD.FTZ R24, R3, -UR26 ;  /* 0x8000001a03187e21 */ /* 0x000fe20008010000 */
[----:B------:R-:W-:Y:S02]  /*f7d0*/  HADD2.F32 R68, -RZ, R68.H1_H1 ;  /* 0x30000044ff447230 */ /* 0x000fe40000004100 */
[----:B------:R-:W-:Y:S01]  /*f7e0*/  FMUL.FTZ R23, R22, UR27 ;  /* 0x0000001b16177c20 */ /* 0x000fe20008410000 */
[----:B------:R-:W-:Y:S01]  /*f7f0*/  ISETP.GE.AND.EX P0, PT, R36, UR7, PT, P0 ;  /* 0x0000000724007c0c */ /* 0x000fe2000bf06300 */
[----:B------:R-:W-:-:S02]  /*f800*/  HADD2.F32 R3, -RZ, R13.H0_H0 ;  /* 0x2000000dff037230 */ /* 0x000fc40000004100 */
[----:B------:R-:W-:Y:S01]  /*f810*/  FMUL.FTZ R22, R24, UR27 ;  /* 0x0000001b18167c20 */ /* 0x000fe20008410000 */
        /* <DEDUP_REMOVED lines=19> */
.L_x_1340:
        /* <DEDUP_REMOVED lines=17> */
[----:B------:R-:W-:Y:S02]  /*fa60*/  LEA R24, P2, R22, UR14, 0x1 ;  /* 0x0000000e16187c11 */ /* 0x000fe4000f8408ff */
[----:B------:R-:W-:Y:S02]  /*fa70*/  IADD3 R29, R23, R29, RZ ;  /* 0x0000001d171d7210 */ /* 0x000fe40007ffe0ff */
[----:B------:R-:W-:Y:S02]  /*fa80*/  F2FP.F16.F32.PACK_AB R23, R12, R27 ;  /* 0x0000001b0c17723e */ /* 0x000fe400000000ff */
[----:B------:R-:W-:-:S05]  /*fa90*/  LEA.HI.X R25, R22, UR15, R29, 0x1, P2 ;  /* 0x0000000f16197c11 */ /* 0x000fca00090f0c1d */
[----:B------:R0:W-:Y:S02]  /*faa0*/  STG.E desc[UR22][R24.64], R23 ;  /* 0x0000001718007986 */ /* 0x0001e4000c101916 */
.L_x_1342:
[----:B------:R-:W-:Y:S05]  /*fab0*/  BSYNC B0 ;  /* 0x0000000000007941 */ /* 0x000fea0003800000 */
.L_x_1341:
[----:B------:R-:W-:Y:S02]  /*fac0*/  HADD2.F32 R12, -RZ, R13.H1_H1 ;  /* 0x3000000dff0c7230 */ /* 0x000fe40000004100 */
[----:B------:R-:W-:Y:S01]  /*fad0*/  FADD.FTZ R3, R3, -UR26 ;  /* 0x8000001a03037e21 */ /* 0x000fe20008010000 */
[--C-:B0-----:R-:W-:Y:S01]  /*fae0*/  HADD2.F32 R24, -RZ, R4.reuse.H0_H0 ;  /* 0x20000004ff187230 */ /* 0x101fe20000004100 */
        /* <DEDUP_REMOVED lines=26> */
.L_x_1343:
        /* <DEDUP_REMOVED lines=8> */
[----:B------:R-:W-:Y:S02]  /*fd10*/  IMAD R25, R26, UR15, R25 ;  /* 0x0000000f1a197c24 */ /* 0x000fe4000f8e0219 */
[----:B------:R-:W-:Y:S01]  /*fd20*/  FFMA.FTZ R3, R13, R18, -R12 ;  /* 0x000000120d037223 */ /* 0x000fe2000001080c */
[----:B------:R-:W-:Y:S01]  /*fd30*/  MOV R12, R14 ;  /* 0x0000000e000c7202 */ /* 0x000fe20000000f00 */
[----:B------:R-:W-:Y:S01]  /*fd40*/  FFMA.FTZ R23, R22, R19, -R23 ;  /* 0x0000001316177223 */ /* 0x000fe20000010817 */
[----:B------:R-:W-:-:S03]  /*fd50*/  MOV R13, R17 ;  /* 0x00000011000d7202 */ /* 0x000fc60000000f00 */
        /* <DEDUP_REMOVED lines=9> */
.L_x_1345:
[----:B------:R-:W-:Y:S05]  /*fdf0*/  BSYNC B0 ;  /* 0x0000000000007941 */ /* 0x000fea0003800000 */
.L_x_1344:
[----:B------:R-:W-:Y:S01]  /*fe00*/  IADD3 R13, R2, 0x180, RZ ;  /* 0x00000180020d7810 */ /* 0x000fe20007ffe0ff */
[----:B------:R-:W-:Y:S01]  /*fe10*/  FADD.FTZ R12, R24, -UR26 ;  /* 0x8000001a180c7e21 */ /* 0x000fe20008010000 */
[----:B------:R-:W-:Y:S01]  /*fe20*/  IADD3 R25, R2, 0x190, RZ ;  /* 0x0000019002197810 */ /* 0x000fe20007ffe0ff */
[----:B------:R-:W-:Y:S01]  /*fe30*/  FADD.FTZ R4, R4, -UR26 ;  /* 0x8000001a04047e21 */ /* 0x000fe20008010000 */
[C---:B------:R-:W-:Y:S01]  /*fe40*/  IADD3 R35, R2.reuse, 0x190, RZ ;  /* 0x0000019002237810 */ /* 0x040fe20007ffe0ff */
[--C-:B------:R-:W-:Y:S01]  /*fe50*/  HADD2.F32 R27, -RZ, R64.reuse.H0_H0 ;  /* 0x20000040ff1b7230 */ /* 0x100fe20000004100 */
[C---:B------:R-:W-:Y:S01]  /*fe60*/  IADD3 R36, R2.reuse, 0x180, RZ ;  /* 0x0000018002247810 */ /* 0x040fe20007ffe0ff */
[----:B------:R-:W-:Y:S01]  /*fe70*/  HADD2.F32 R64, -RZ, R64.H1_H1 ;  /* 0x30000040ff407230 */ /* 0x000fe20000004100 */
[----:B0-----:R-:W-:Y:S01]  /*fe80*/  IADD3 R23, R2, 0x1a0, RZ ;  /* 0x000001a002177810 */ /* 0x001fe20007ffe0ff */
[--C-:B------:R-:W-:Y:S01]  /*fe90*/  HADD2.F32 R22, -RZ, R5.reuse.H0_H0 ;  /* 0x20000005ff167230 */ /* 0x100fe20000004100 */
[----:B------:R-:W-:Y:S01]  /*fea0*/  ISETP.GE.U32.AND P5, PT, R13, UR6, PT ;  /* 0x000000060d007c0c */ /* 0x000fe2000bfa6070 */
[----:B------:R-:W-:Y:S01]  /*feb0*/  HADD2.F32 R24, -RZ, R5.H1_H1 ;  /* 0x30000005ff187230 */ /* 0x000fe20000004100 */
[----:B------:R-:W-:Y:S01]  /*fec0*/  ISETP.GE.U32.AND P2, PT, R25, UR6, PT ;  /* 0x0000000619007c0c */ /* 0x000fe2000bf46070 */
[----:B------:R-:W-:Y:S01]  /*fed0*/  FMUL.FTZ R33, R12, UR27 ;  /* 0x0000001b0c217c20 */ /* 0x000fe20008410000 */
[----:B------:R-:W-:Y:S01]  /*fee0*/  SHF.R.S32.HI R36, RZ, 0x1f, R36 ;  /* 0x0000001fff247819 */ /* 0x000fe20000011424 */
[----:B------:R-:W-:Y:S01]  /*fef0*/  FMUL.FTZ R32, R4, UR27 ;  /* 0x0000001b04207c20 */ /* 0x000fe20008410000 */
[----:B------:R-:W-:-:S02]  /*ff00*/  SHF.R.S32.HI R35, RZ, 0x1f, R35 ;  /* 0x0000001fff237819 */ /* 0x000fc40000011423 */
[C---:B------:R-:W-:Y:S02]  /*ff10*/  IADD3 R34, R2.reuse, 0x1a0, RZ ;  /* 0x000001a002227810 */ /* 0x040fe40007ffe0ff */
[----:B------:R-:W-:Y:S02]  /*ff20*/  IADD3 R3, R2, 0x1b0, RZ ;  /* 0x000001b002037810 */ /* 0x000fe40007ffe0ff */
[----:B------:R-:W-:Y:S02]  /*ff30*/  ISETP.GE.U32.AND P4, PT, R23, UR6, PT ;  /* 0x0000000617007c0c */ /* 0x000fe4000bf86070 */
[----:B------:R-:W-:Y:S02]  /*ff40*/  SHF.R.S32.HI R34, RZ, 0x1f, R34 ;  /* 0x0000001fff227819 */ /* 0x000fe40000011422 */
[----:B------:R-:W-:Y:S02]  /*ff50*/  ISETP.GE.AND.EX P5, PT, R36, UR7, PT, P5 ;  /* 0x0000000724007c0c */ /* 0x000fe4000bfa6350 */
[----:B------:R-:W-:-:S02]  /*ff60*/  ISETP.GE.AND.EX P2, PT, R35, UR7, PT, P2 ;  /* 0x0000000723007c0c */ /* 0x000fc4000bf46320 */
[----:B------:R-:W-:Y:S02]  /*ff70*/  ISETP.GE.U32.AND P0, PT, R3, UR6, PT ;  /* 0x0000000603007c0c */ /* 0x000fe4000bf06070 */
        /* <DEDUP_REMOVED lines=22> */
.L_x_1346:
        /* <DEDUP_REMOVED lines=8> */
[----:B------:R-:W-:Y:S02]  /*10160*/  FFMA.FTZ R29, R32, R29, UR13 ;  /* 0x0000000d201d7e23 */ /* 0x000fe4000801001d */
[----:B------:R-:W-:Y:S01]  /*10170*/  FFMA.FTZ R27, R27, R18, -R4 ;  /* 0x000000121b1b7223 */ /* 0x000fe20000010804 */
[----:B------:R-:W-:Y:S01]  /*10180*/  MOV R4, R14 ;  /* 0x0000000e00047202 */ /* 0x000fe20000000f00 */
[----:B------:R-:W-:-:S02]  /*10190*/  FFMA.FTZ R26, R64, R19, -R29 ;  /* 0x00000013401a7223 */ /* 0x000fc4000001081d */
[----:B------:R-:W-:Y:S02]  /*101a0*/  FMUL.FTZ R27, R27, UR27 ;  /* 0x0000001b1b1b7c20 */ /* 0x000fe40008410000 */
        /* <DEDUP_REMOVED lines=9> */
.L_x_1348:
[----:B------:R-:W-:Y:S05]  /*10240*/  BSYNC B0 ;  /* 0x0000000000007941 */ /* 0x000fea0003800000 */
.L_x_1347:
        /* <DEDUP_REMOVED lines=25> */
.L_x_1349:
[----:B------:R-:W-:Y:S04]  /*103e0*/  BSSY B0, `(.L_x_1350) ;  /* 0x0000016000007945 */ /* 0x000fe80003800000 */
[----:B------:R-:W-:Y:S05]  /*103f0*/  @P2 BRA `(.L_x_1351) ;  /* 0x0000000000502947 */ /* 0x000fea0003800000 */
[----:B------:R-:W-:Y:S01]  /*10400*/  MOV R4, UR5 ;  /* 0x0000000500047c02 */ /* 0x000fe20008000f00 */
[----:B------:R-:W-:Y:S01]  /*10410*/  ULDC.64 UR14, c[0x0][0x288] ;  /* 0x0000a200000e7ab9 */ /* 0x000fe20000000a00 */
[----:B------:R-:W-:Y:S01]  /*10420*/  MOV R27, UR5 ;  /* 0x00000005001b7c02 */ /* 0x000fe20008000f00 */
[----:B------:R-:W-:Y:S02]  /*10430*/  IMAD R24, R35, UR14, RZ ;  /* 0x0000000e23187c24 */ /* 0x000fe4000f8e02ff */
[----:B------:R-:W-:Y:S02]  /*10440*/  FFMA.FTZ R4, R31, R4, UR13 ;  /* 0x0000000d1f047e23 */ /* 0x000fe40008010004 */
[----:B------:R-:W-:Y:S02]  /*10450*/  FFMA.FTZ R27, R30, R27, UR13 ;  /* 0x0000000d1e1b7e23 */ /* 0x000fe4000801001b */
[----:B------:R-:W-:Y:S01]  /*10460*/  FFMA.FTZ R13, R5, R18, -R4 ;  /* 0x00000012050d7223 */ /* 0x000fe20000010804 */
[----:B------:R-:W-:Y:S01]  /*10470*/  MOV R4, R14 ;  /* 0x0000000e00047202 */ /* 0x000fe20000000f00 */
[----:B------:R-:W-:Y:S01]  /*10480*/  FFMA.FTZ R22, R12, R19, -R27 ;  /* 0x000000130c167223 */ /* 0x000fe2000001081b */
[----:B------:R-:W-:Y:S01]  /*10490*/  MOV R5, R17 ;  /* 0x0000001100057202 */ /* 0x000fe20000000f00 */
        /* <DEDUP_REMOVED lines=10> */
.L_x_1351:
[----:B------:R-:W-:Y:S05]  /*10540*/  BSYNC B0 ;  /* 0x0000000000007941 */ /* 0x000fea0003800000 */
.L_x_1350:
[--C-:B------:R-:W-:Y:S01]  /*10550*/  HADD2.F32 R4, -RZ, R6.reuse.H0_H0 ;  /* 0x20000006ff047230 */ /* 0x100fe20000004100 */
[----:B------:R-:W-:Y:S01]  /*10560*/  IADD3 R32, R2, 0x1b0, RZ ;  /* 0x000001b002207810 */ /* 0x000fe20007ffe0ff */
[----:B------:R-:W-:Y:S01]  /*10570*/  HADD2.F32 R6, -RZ, R6.H1_H1 ;  /* 0x30000006ff067230 */ /* 0x000fe20000004100 */
[----:B------:R-:W-:Y:S01]  /*10580*/  ISETP.GT.U32.OR P4, PT, R0, 0x29f, P4 ;  /* 0x0000029f0000780c */ /* 0x000fe20002784470 */
[--C-:B0-----:R-:W-:Y:S01]  /*10590*/  HADD2.F32 R5, -RZ, R61.reuse.H0_H0 ;  /* 0x2000003dff057230 */ /* 0x101fe20000004100 */
        /* <DEDUP_REMOVED lines=27> */
.L_x_1352:
        /* <DEDUP_REMOVED lines=22> */
.L_x_1354:
[----:B------:R-:W-:Y:S05]  /*108b0*/  BSYNC B0 ;  /* 0x0000000000007941 */ /* 0x000fea0003800000 */
.L_x_1353:
[----:B------:R-:W-:Y:S02]  /*108c0*/  HADD2.F32 R10, -RZ, R10.H1_H1 ;  /* 0x3000000aff0a7230 */ /* 0x000fe40000004100 */
[----:B------:R-:W-:Y:S01]  /*108d0*/  FADD.FTZ R4, R6, -UR26 ;  /* 0x8000001a06047e21 */ /* 0x000fe20008010000 */
[--C-:B0-----:R-:W-:Y:S01]  /*108e0*/  HADD2.F32 R5, -RZ, R50.reuse.H0_H0 ;  /* 0x20000032ff057230 */ /* 0x101fe20000004100 */
[----:B------:R-:W-:Y:S01]  /*108f0*/  ISETP.GT.U32.OR P0, PT, R0, 0x29f, P0 ;  /* 0x0000029f0000780c */ /* 0x000fe20000704470 */
[----:B------:R-:W-:Y:S02]  /*10900*/  HADD2.F32 R50, -RZ, R50.H1_H1 ;  /* 0x30000032ff327230 */ /* 0x000fe40000004100 */
[----:B------:R-:W-:Y:S01]  /*10910*/  FADD.FTZ R12, R10, -UR26 ;  /* 0x8000001a0a0c7e21 */ /* 0x000fe20008010000 */
[----:B------:R-:W-:Y:S01]  /*10920*/  IADD3 R10, R2, 0x1c0, RZ ;  /* 0x000001c0020a7810 */ /* 0x000fe20007ffe0ff */
[----:B------:R-:W-:Y:S01]  /*10930*/  FMUL.FTZ R31, R4, UR27 ;  /* 0x0000001b041f7c20 */ /* 0x000fe20008410000 */
[----:B------:R-:W-:Y:S01]  /*10940*/  IADD3 R6, R2, 0x1d0, RZ ;  /* 0x000001d002067810 */ /* 0x000fe20007ffe0ff */
        /* <DEDUP_REMOVED lines=20> */
.L_x_1355:
        /* <DEDUP_REMOVED lines=12> */
[----:B------:R-:W-:Y:S01]  /*10b50*/  MOV R5, R17 ;  /* 0x0000001100057202 */ /* 0x000fe20000000f00 */
[----:B------:R-:W-:-:S02]  /*10b60*/  FMUL.FTZ R22, R13, UR27 ;  /* 0x0000001b0d167c20 */ /* 0x000fc40008410000 */
        /* <DEDUP_REMOVED lines=8> */
.L_x_1357:
[----:B------:R-:W-:Y:S05]  /*10bf0*/  BSYNC B0 ;  /* 0x0000000000007941 */ /* 0x000fea0003800000 */
.L_x_1356:
[C---:B------:R-:W-:Y:S01]  /*10c00*/  IADD3 R34, R2.reuse, 0x1d0, RZ ;  /* 0x000001d002227810 */ /* 0x040fe20007ffe0ff */
[--C-:B------:R-:W-:Y:S01]  /*10c10*/  HADD2.F32 R4, -RZ, R7.reuse.H0_H0 ;  /* 0x20000007ff047230 */ /* 0x100fe20000004100 */
[C---:B------:R-:W-:Y:S01]  /*10c20*/  IADD3 R35, R2.reuse, 0x1c0, RZ ;  /* 0x000001c002237810 */ /* 0x040fe20007ffe0ff */
[----:B------:R-:W-:Y:S01]  /*10c30*/  HADD2.F32 R7, -RZ, R7.H1_H1 ;  /* 0x30000007ff077230 */ /* 0x000fe20000004100 */
[C---:B0-----:R-:W-:Y:S01]  /*10c40*/  IADD3 R12, R2.reuse, 0x1e0, RZ ;  /* 0x000001e0020c7810 */ /* 0x041fe20007ffe0ff */
[--C-:B------:R-:W-:Y:S01]  /*10c50*/  HADD2.F32 R5, -RZ, R59.reuse.H0_H0 ;  /* 0x2000003bff057230 */ /* 0x100fe20000004100 */
[----:B------:R-:W-:Y:S01]  /*10c60*/  IADD3 R3, R2, 0x1f0, RZ ;  /* 0x000001f002037810 */ /* 0x000fe20007ffe0ff */
[----:B------:R-:W-:Y:S01]  /*10c70*/  FADD.FTZ R4, R4, -UR26 ;  /* 0x8000001a04047e21 */ /* 0x000fe20008010000 */
[----:B------:R-:W-:Y:S01]  /*10c80*/  ISETP.GE.U32.AND P0, PT, R10, UR6, PT ;  /* 0x000000060a007c0c */ /* 0x000fe2000bf06070 */
[----:B------:R-:W-:Y:S01]  /*10c90*/  FADD.FTZ R13, R7, -UR26 ;  /* 0x8000001a070d7e21 */ /* 0x000fe20008010000 */
[----:B------:R-:W-:Y:S01]  /*10ca0*/  ISETP.GE.U32.AND P2, PT, R6, UR6, PT ;  /* 0x0000000606007c0c */ /* 0x000fe2000bf46070 */
[--C-:B------:R-:W-:Y:S01]  /*10cb0*/  HADD2.F32 R7, -RZ, R8.reuse.H0_H0 ;  /* 0x20000008ff077230 */ /* 0x100fe20000004100 */
[C---:B------:R-:W-:Y:S01]  /*10cc0*/  IADD3 R32, R2.reuse, 0x1f0, RZ ;  /* 0x000001f002207810 */ /* 0x040fe20007ffe0ff */
[----:B------:R-:W-:Y:S01]  /*10cd0*/  HADD2.F32 R22, -RZ, R59.H1_H1 ;  /* 0x3000003bff167230 */ /* 0x000fe20000004100 */
[----:B------:R-:W-:Y:S01]  /*10ce0*/  IADD3 R33, R2, 0x1e0, RZ ;  /* 0x000001e002217810 */ /* 0x000fe20007ffe0ff */
[----:B------:R-:W-:Y:S01]  /*10cf0*/  HADD2.F32 R8, -RZ, R8.H1_H1 ;  /* 0x30000008ff087230 */ /* 0x000fe20000004100 */
[----:B------:R-:W-:Y:S01]  /*10d00*/  SHF.R.S32.HI R35, RZ, 0x1f, R35 ;  /* 0x0000001fff237819 */ /* 0x000fe20000011423 */
[----:B------:R-:W-:Y:S01]  /*10d10*/  FMUL.FTZ R31, R4, UR27 ;  /* 0x0000001b041f7c20 */ /* 0x000fe20008410000 */
[----:B------:R-:W-:Y:S01]  /*10d20*/  SHF.R.S32.HI R34, RZ, 0x1f, R34 ;  /* 0x0000001fff227819 */ /* 0x000fe20000011422 */
[----:B------:R-:W-:Y:S01]  /*10d30*/  FMUL.FTZ R30, R13, UR27 ;  /* 0x0000001b0d1e7c20 */ /* 0x000fe20008410000 */
[----:B------:R-:W-:-:S02]  /*10d40*/  ISETP.GE.U32.AND P5, PT, R12, UR6, PT ;  /* 0x000000060c007c0c */ /* 0x000fc4000bfa6070 */
[----:B------:R-:W-:Y:S02]  /*10d50*/  ISETP.GE.U32.AND P4, PT, R3, UR6, PT ;  /* 0x0000000603007c0c */ /* 0x000fe4000bf86070 */
[----:B------:R-:W-:Y:S02]  /*10d60*/  SHF.R.S32.HI R33, RZ, 0x1f, R33 ;  /* 0x0000001fff217819 */ /* 0x000fe40000011421 */
[----:B------:R-:W-:Y:S02]  /*10d70*/  SHF.R.S32.HI R32, RZ, 0x1f, R32 ;  /* 0x0000001fff207819 */ /* 0x000fe40000011420 */
[----:B------:R-:W-:Y:S02]  /*10d80*/  ISETP.GE.AND.EX P0, PT, R35, UR7, PT, P0 ;  /* 0x0000000723007c0c */ /* 0x000fe4000bf06300 */
[----:B------:R-:W-:Y:S02]  /*10d90*/  ISETP.GE.AND.EX P2, PT, R34, UR7, PT, P2 ;  /* 0x0000000722007c0c */ /* 0x000fe4000bf46320 */
[----:B------:R-:W-:-:S02]  /*10da0*/  ISETP.GE.AND.EX P5, PT, R33, UR7, PT, P5 ;  /* 0x0000000721007c0c */ /* 0x000fc4000bfa6350 */
        /* <DEDUP_REMOVED lines=22> */
.L_x_1358:
        /* <DEDUP_REMOVED lines=22> */
.L_x_1360:
[----:B------:R-:W-:Y:S05]  /*11070*/  BSYNC B0 ;  /* 0x0000000000007941 */ /* 0x000fea0003800000 */
.L_x_1359:
        /* <DEDUP_REMOVED lines=25> */
.L_x_1361:
        /* <DEDUP_REMOVED lines=14> */
[----:B------:R-:W-:Y:S01]  /*112f0*/  FMUL.FTZ R8, R8, UR27 ;  /* 0x0000001b08087c20 */ /* 0x000fe20008410000 */
[----:B------:R-:W-:Y:S01]  /*11300*/  IMAD.WIDE.U32 R4, R6, UR6, R4 ;  /* 0x0000000606047c25 */ /* 0x000fe2000f8e0004 */
[----:B------:R-:W-:Y:S02]  /*11310*/  ULDC.64 UR6, c[0x0][0x210] ;  /* 0x0000840000067ab9 */ /* 0x000fe40000000a00 */
[----:B------:R-:W-:Y:S02]  /*11320*/  LEA R6, P0, R4, UR6, 0x1 ;  /* 0x0000000604067c11 */ /* 0x000fe4000f8008ff */
[----:B------:R-:W-:Y:S02]  /*11330*/  IADD3 R23, R5, R23, RZ ;  /* 0x0000001705177210 */ /* 0x000fe40007ffe0ff */
[----:B------:R-:W-:Y:S02]  /*11340*/  F2FP.F16.F32.PACK_AB R5, R8, R13 ;  /* 0x0000000d0805723e */ /* 0x000fe400000000ff */
[----:B------:R-:W-:-:S05]  /*11350*/  LEA.HI.X R7, R4, UR7, R23, 0x1, P0 ;  /* 0x0000000704077c11 */ /* 0x000fca00080f0c17 */
[----:B------:R0:W-:Y:S02]  /*11360*/  STG.E desc[UR22][R6.64], R5 ;  /* 0x0000000506007986 */ /* 0x0001e4000c101916 */
.L_x_1363:
[----:B------:R-:W-:Y:S05]  /*11370*/  BSYNC B0 ;  /* 0x0000000000007941 */ /* 0x000fea0003800000 */
.L_x_1362:
[--C-:B------:R-:W-:Y:S01]  /*11380*/  HADD2.F32 R4, -RZ, R9.reuse.H0_H0 ;  /* 0x20000009ff047230 */ /* 0x100fe20000004100 */
[C---:B------:R-:W-:Y:S01]  /*11390*/  ISETP.GT.U32.OR P5, PT, R0.reuse, 0x29f, P5 ;  /* 0x0000029f0000780c */ /* 0x040fe20002fa4470 */
[----:B------:R-:W-:Y:S01]  /*113a0*/  HADD2.F32 R9, -RZ, R9.H1_H1 ;  /* 0x30000009ff097230 */ /* 0x000fe20000004100 */
[----:B------:R-:W-:Y:S01]  /*113b0*/  ISETP.GT.U32.OR P4, PT, R0, 0x29f, P4 ;  /* 0x0000029f0000780c */ /* 0x000fe20002784470 */
[--C-:B0-----:R-:W-:Y:S02]  /*113c0*/  HADD2.F32 R5, -RZ, R54.reuse.H0_H0 ;  /* 0x20000036ff057230 */ /* 0x101fe40000004100 */
[----:B------:R-:W-:Y:S01]  /*113d0*/  FADD.FTZ R4, R4, -UR26 ;  /* 0x8000001a04047e21 */ /* 0x000fe20008010000 */
[----:B------:R-:W-:Y:S02]  /*113e0*/  HADD2.F32 R54, -RZ, R54.H1_H1 ;  /* 0x30000036ff367230 */ /* 0x000fe40000004100 */
[----:B------:R-:W-:Y:S01]  /*113f0*/  FADD.FTZ R9, R9, -UR26 ;  /* 0x8000001a09097e21 */ /* 0x000fe20008010000 */
        /* <DEDUP_REMOVED lines=23> */
.L_x_1364:
        /* <DEDUP_REMOVED lines=22> */
.L_x_1366:
[----:B------:R-:W-:Y:S05]  /*116d0*/  BSYNC B0 ;  /* 0x0000000000007941 */ /* 0x000fea0003800000 */
.L_x_1365:
        /* <DEDUP_REMOVED lines=25> */
.L_x_1367:
        /* <DEDUP_REMOVED lines=10> */
[----:B------:R-:W-:-:S04]  /*11910*/  IMAD.WIDE.U32 R14, R3, UR6, R14 ;  /* 0x00000006030e7c25 */ /* 0x000fc8000f8e000e */
[----:B------:R-:W-:Y:S01]  /*11920*/  FFMA.FTZ R7, R4, R19, -R7 ;  /* 0x0000001304077223 */ /* 0x000fe20000010807 */
        /* <DEDUP_REMOVED lines=9> */
.L_x_1369:
[----:B------:R-:W-:Y:S05]  /*119c0*/  BSYNC B0 ;  /* 0x0000000000007941 */ /* 0x000fea0003800000 */
.L_x_1368:
        /* <DEDUP_REMOVED lines=9> */
.L_x_1223:
        /* <DEDUP_REMOVED lines=19> */
.L_x_1372:
[----:B------:R-:W-:Y:S05]  /*11b90*/  BSYNC B0 ;  /* 0x0000000000007941 */ /* 0x000fea0003800000 */
.L_x_1371:
        /* <DEDUP_REMOVED lines=11> */
.L_x_1374:
[----:B------:R-:W2:Y:S04]  /*11c50*/  LDG.E.STRONG.GPU R5, desc[UR22][R2.64] ;  /* 0x0000001602057981 */ /* 0x000ea8000c1ef900 */
[----:B--2---:R-:W-:Y:S01]  /*11c60*/  CCTL.IVALL ;  /* 0x00000000ff00798f */ /* 0x004fe20002000000 */
[----:B------:R-:W-:Y:S05]  /*11c70*/  YIELD ;  /* 0x0000000000007946 */ /* 0x000fea0003800000 */
[----:B------:R-:W-:-:S13]  /*11c80*/  ISETP.NE.AND P0, PT, R5, R4, PT ;  /* 0x000000040500720c */ /* 0x000fda0003f05270 */
[----:B------:R-:W-:Y:S05]  /*11c90*/  @P0 BRA `(.L_x_1374) ;  /* 0xfffffffc00ec0947 */ /* 0x000fea000383ffff */
.L_x_1373:
        /* <DEDUP_REMOVED lines=25> */
.L_x_1375:
        /* <DEDUP_REMOVED lines=23> */
.L_x_1376:
        /* <DEDUP_REMOVED lines=14> */
.L_x_5129:


//--------------------- .text._Z35group_norm_nhwc_bwd_one_pass_kernelI11Fp16IOBf16WLi64ELi84ELi672EEv26Group_norm_nhwc_bwd_params --------------------------
	.section	.text._Z35group_norm_nhwc_bwd_one_pass_kernelI11Fp16IOBf16WLi64ELi84ELi672EEv26Group_norm_nhwc_bwd_params,"ax",@progbits
	.align	128
        .global         _Z35group_norm_nhwc_bwd_one_pass_kernelI11Fp16IOBf16WLi64ELi84ELi672EEv26Group_norm_nhwc_bwd_params
        .type           _Z35group_norm_nhwc_bwd_one_pass_kernelI11Fp16IOBf16WLi64ELi84ELi672EEv26Group_norm_nhwc_bwd_params,@function
        .size           _Z35group_norm_nhwc_bwd_one_pass_kernelI11Fp16IOBf16WLi64ELi84ELi672EEv26Group_norm_nhwc_bwd_params,(.L_x_5130 - _Z35group_norm_nhwc_bwd_one_pass_kernelI11Fp16IOBf16WLi64ELi84ELi672EEv26Group_norm_nhwc_bwd_params)
        .other          _Z35group_norm_nhwc_bwd_one_pass_kernelI11Fp16IOBf16WLi64ELi84ELi672EEv26Group_norm_nhwc_bwd_params,@"STO_CUDA_ENTRY STV_DEFAULT"
_Z35group_norm_nhwc_bwd_one_pass_kernelI11Fp16IOBf16WLi64ELi84ELi672EEv26Group_norm_nhwc_bwd_params:
.text._Z35group_norm_nhwc_bwd_one_pass_kernelI11Fp16IOBf16WLi64ELi84ELi672EEv26Group_norm_nhwc_bwd_params:
        /* <DEDUP_REMOVED lines=51> */
.L_x_1412:
        /* <DEDUP_REMOVED lines=11> */
[----:B------:R-:W-:-:S03]  /*03e0*/  MOV R11, UR13 ;  /* 0x0000000d000b7c02 */ /* 0x000fc60008000f00 */
[----:B------:R-:W2:Y:S03]  /*03f0*/  @P1 LDC.64 R16, c[0x0][0x230] ;  /* 0x00008c00ff101b82 */ /* 0x000ea60000000a00 */
[----:B------:R-:W3:Y:S01]  /*0400*/  LDG.E.64 R10, desc[UR14][R10.64] ;  /* 0x0000000e0a0a7981 */ /* 0x000ee2000c1e1b00 */
[----:B0-----:R-:W-:-:S04]  /*0410*/  IABS R5, R6 ;  /* 0x0000000600057213 */ /* 0x001fc80000000000 */
[----:B------:R-:W0:Y:S01]  /*0420*/  @P1 LDC.64 R12, c[0x0][0x228] ;  /* 0x00008a00ff0c1b82 */ /* 0x000e220000000a00 */
[----:B------:R-:W4:Y:S08]  /*0430*/  I2F.RP R0, R5 ;  /* 0x0000000500007306 */ /* 0x000f300000209400 */
[----:B----4-:R-:W4:Y:S02]  /*0440*/  MUFU.RCP R0, R0 ;  /* 0x0000000000007308 */ /* 0x010f240000001000 */
[----:B----4-:R-:W-:-:S06]  /*0450*/  IADD3 R2, R0, 0xffffffe, RZ ;  /* 0x0ffffffe00027810 */ /* 0x010fcc0007ffe0ff */
[----:B------:R4:W1:Y:S02]  /*0460*/  F2I.FTZ.U32.TRUNC.NTZ R3, R2 ;  /* 0x0000000200037305 */ /* 0x000864000021f000 */
[----:B----4-:R-:W-:Y:S01]  /*0470*/  HFMA2.MMA R2, -RZ, RZ, 0, 0 ;  /* 0x00000000ff027435 */ /* 0x010fe200000001ff */
[----:B-1---5:R-:W-:-:S05]  /*0480*/  IADD3 R4, RZ, -R3, RZ ;  /* 0x80000003ff047210 */ /* 0x022fca0007ffe0ff */
        /* <DEDUP_REMOVED lines=22> */
[----:B------:R-:W-:Y:S02]  /*05f0*/  @!P3 IADD3 R2, -R2, RZ, RZ ;  /* 0x000000ff0202b210 */ /* 0x000fe40007ffe1ff */
[C---:B------:R-:W-:Y:S02]  /*0600*/  SEL R28, R3.reuse, R0, !P4 ;  /* 0x00000000031c7207 */ /* 0x040fe40006000000 */
[----:B------:R-:W-:Y:S02]  /*0610*/  ISETP.GT.U32.OR P0, PT, R22, 0x29f, P0 ;  /* 0x0000029f1600780c */ /* 0x000fe40000704470 */
[----:B------:R-:W-:Y:S01]  /*0620*/  SEL R7, R3, R2, !P4 ;  /* 0x0000000203077207 */ /* 0x000fe20006000000 */
[----:B------:R-:W-:Y:S01]  /*0630*/  IMAD R3, R28, 0x54, RZ ;  /* 0x000000541c037824 */ /* 0x000fe200078e02ff */
        /* <DEDUP_REMOVED lines=9> */
[----:B------:R-:W-:Y:S01]  /*06d0*/  SHF.R.S32.HI R8, RZ, 0x1f, R25 ;  /* 0x0000001fff087819 */ /* 0x000fe20000011419 */
[----:B------:R-:W-:-:S02]  /*06e0*/  IMAD R9, R7, UR21, R0 ;  /* 0x0000001507097c24 */ /* 0x000fc4000f8e0200 */
[----:B------:R-:W-:-:S04]  /*06f0*/  IMAD.WIDE.U32 R4, R7, UR20, R4 ;  /* 0x0000001407047c25 */ /* 0x000fc8000f8e0004 */
[----:B------:R-:W-:Y:S01]  /*0700*/  @P1 IMAD R0, R8, R18, RZ ;  /* 0x0000001208001224 */ /* 0x000fe200078e02ff */
[----:B------:R-:W-:Y:S02]  /*0710*/  IADD3 R7, R5, R9, RZ ;  /* 0x0000000905077210 */ /* 0x000fe40007ffe0ff */
[----:B------:R-:W-:Y:S01]  /*0720*/  @P1 MOV R6, R4 ;  /* 0x0000000400061202 */ /* 0x000fe20000000f00 */
[C---:B------:R-:W-:Y:S01]  /*0730*/  @P1 IMAD R21, R25.reuse, R19, R0 ;  /* 0x0000001319151224 */ /* 0x040fe200078e0200 */
[----:B------:R-:W4:Y:S03]  /*0740*/  @!P2 LDC.64 R26, c[0x0][0x288] ;  /* 0x0000a200ff1aab82 */ /* 0x000f260000000a00 */
[----:B------:R-:W-:Y:S01]  /*0750*/  @P1 IMAD.WIDE.U32 R18, R25, R18, R6 ;  /* 0x0000001219121225 */ /* 0x000fe200078e0006 */
[----:B------:R-:W-:Y:S02]  /*0760*/  SHF.R.S32.HI R31, RZ, 0x1f, R30 ;  /* 0x0000001fff1f7819 */ /* 0x000fe4000001141e */
[----:B------:R-:W-:-:S02]  /*0770*/  ISETP.GE.U32.AND P3, PT, R30, UR22, PT ;  /* 0x000000161e007c0c */ /* 0x000fc4000bf66070 */
[----:B------:R-:W-:Y:S01]  /*0780*/  @P1 IADD3 R19, R19, R21, RZ ;  /* 0x0000001513131210 */ /* 0x000fe20007ffe0ff */
[----:B-1----:R-:W-:Y:S01]  /*0790*/  @!P0 IMAD R2, R20, R14, RZ ;  /* 0x0000000e14028224 */ /* 0x002fe200078e02ff */
[C---:B------:R-:W-:Y:S01]  /*07a0*/  @P1 SHF.L.U32 R23, R18.reuse, 0x1, RZ ;  /* 0x0000000112171819 */ /* 0x040fe200000006ff */
[----:B------:R-:W1:Y:S01]  /*07b0*/  @!P0 LDC.64 R8, c[0x0][0x230] ;  /* 0x00008c00ff088b82 */ /* 0x000e620000000a00 */
[----:B------:R-:W-:Y:S02]  /*07c0*/  @P1 SHF.L.U64.HI R0, R18, 0x1, R19 ;  /* 0x0000000112001819 */ /* 0x000fe40000010213 */
[----:B--2---:R-:W-:Y:S02]  /*07d0*/  @P1 IADD3 R16, P4, R23, R16, RZ ;  /* 0x0000001017101210 */ /* 0x004fe40007f9e0ff */
[----:B------:R-:W-:Y:S02]  /*07e0*/  @!P0 MOV R18, R4 ;  /* 0x0000000400128202 */ /* 0x000fe40000000f00 */
[----:B------:R-:W-:-:S02]  /*07f0*/  @!P0 MOV R19, R7 ;  /* 0x0000000700138202 */ /* 0x000fc40000000f00 */
[----:B------:R-:W-:Y:S01]  /*0800*/  ISETP.GE.AND.EX P3, PT, R31, UR23, PT, P3 ;  /* 0x000000171f007c0c */ /* 0x000fe2000bf66330 */
[C---:B------:R-:W-:Y:S01]  /*0810*/  @!P0 IMAD R2, R37.reuse, R15, R2 ;  /* 0x0000000f25028224 */ /* 0x040fe200078e0202 */
[----:B------:R-:W-:Y:S01]  /*0820*/  @P1 IADD3.X R17, R0, R17, RZ, P4, !PT ;  /* 0x0000001100111210 */ /* 0x000fe200027fe4ff */
[----:B------:R-:W-:Y:S01]  /*0830*/  @!P0 IMAD.WIDE.U32 R14, R37, R14, R18 ;  /* 0x0000000e250e8225 */ /* 0x000fe200078e0012 */
[----:B------:R-:W-:Y:S02]  /*0840*/  ISETP.GT.U32.OR P3, PT, R22, 0x29f, P3 ;  /* 0x0000029f1600780c */ /* 0x000fe40001f64470 */
[----:B------:R-:W-:Y:S02]  /*0850*/  CS2R R32, SRZ ;  /* 0x0000000000207805 */ /* 0x000fe4000001ff00 */
[----:B0-----:R-:W-:Y:S01]  /*0860*/  @P1 IADD3 R12, P4, R23, R12, RZ ;  /* 0x0000000c170c1210 */ /* 0x001fe20007f9e0ff */
[----:B------:R-:W0:Y:S01]  /*0870*/  @!P0 LDC.64 R20, c[0x0][0x228] ;  /* 0x00008a00ff148b82 */ /* 0x000e220000000a00 */
[----:B------:R-:W-:-:S02]  /*0880*/  @!P0 IADD3 R2, R15, R2, RZ ;  /* 0x000000020f028210 */ /* 0x000fc40007ffe0ff */
[----:B------:R-:W-:Y:S02]  /*0890*/  @P1 IADD3.X R13, R0, R13, RZ, P4, !PT ;  /* 0x0000000d000d1210 */ /* 0x000fe400027fe4ff */
[----:B------:R-:W-:Y:S01]  /*08a0*/  @!P0 SHF.L.U64.HI R0, R14, 0x1, R2 ;  /* 0x000000010e008819 */ /* 0x000fe20000010202 */
[----:B----4-:R-:W-:Y:S02]  /*08b0*/  @!P2 IMAD R2, R24, R26, RZ ;  /* 0x0000001a1802a224 */ /* 0x010fe400078e02ff */
[----:B------:R2:W5:Y:S01]  /*08c0*/  @P1 LDG.E R33, desc[UR14][R12.64] ;  /* 0x0000000e0c211981 */ /* 0x000562000c1e1900 */
[----:B------:R-:W4:Y:S01]  /*08d0*/  @!P3 LDC.64 R18, c[0x0][0x288] ;  /* 0x0000a200ff12bb82 */ /* 0x000f220000000a00 */
[----:B------:R-:W-:Y:S01]  /*08e0*/  @!P2 IMAD R2, R36, R27, R2 ;  /* 0x0000001b2402a224 */ /* 0x000fe200078e0202 */
[----:B--2---:R-:W-:Y:S02]  /*08f0*/  @!P2 MOV R12, R4 ;  /* 0x00000004000ca202 */ /* 0x004fe40000000f00 */
[----:B------:R-:W-:-:S03]  /*0900*/  @!P2 MOV R13, R7 ;  /* 0x00000007000da202 */ /* 0x000fc60000000f00 */
[----:B------:R-:W-:-:S03]  /*0910*/  @!P2 IMAD.WIDE.U32 R26, R36, R26, R12 ;  /* 0x0000001a241aa225 */ /* 0x000fc600078e000c */
[----:B------:R-:W2:Y:S01]  /*0920*/  @!P2 LDC.64 R12, c[0x0][0x228] ;  /* 0x00008a00ff0cab82 */ /* 0x000ea20000000a00 */
[----:B------:R-:W-:-:S04]  /*0930*/  @!P0 SHF.L.U32 R23, R14, 0x1, RZ ;  /* 0x000000010e178819 */ /* 0x000fc800000006ff */
[----:B-1----:R-:W-:Y:S02]  /*0940*/  @!P0 IADD3 R8, P4, R23, R8, RZ ;  /* 0x0000000817088210 */ /* 0x002fe40007f9e0ff */
[----:B------:R-:W-:Y:S01]  /*0950*/  @!P2 IADD3 R24, R27, R2, RZ ;  /* 0x000000021b18a210 */ /* 0x000fe20007ffe0ff */
[----:B------:R-:W-:Y:S01]  /*0960*/  HFMA2.MMA R34, -RZ, RZ, 0, 0 ;  /* 0x00000000ff227435 */ /* 0x000fe200000001ff */
[C---:B------:R-:W-:Y:S01]  /*0970*/  @!P0 IADD3.X R9, R0.reuse, R9, RZ, P4, !PT ;  /* 0x0000000900098210 */ /* 0x040fe200027fe4ff */
[----:B------:R-:W1:Y:S01]  /*0980*/  @!P3 LDC.64 R14, c[0x0][0x230] ;  /* 0x00008c00ff0ebb82 */ /* 0x000e620000000a00 */
[----:B0-----:R-:W-:Y:S02]  /*0990*/  @!P0 IADD3 R20, P4, R23, R20, RZ ;  /* 0x0000001417148210 */ /* 0x001fe40007f9e0ff */
[----:B------:R-:W-:Y:S02]  /*09a0*/  MOV R29, RZ ;  /* 0x000000ff001d7202 */ /* 0x000fe40000000f00 */
[----:B------:R-:W-:Y:S01]  /*09b0*/  @!P0 IADD3.X R21, R0, R21, RZ, P4, !PT ;  /* 0x0000001500158210 */ /* 0x000fe200027fe4ff */
[----:B----4-:R-:W-:Y:S01]  /*09c0*/  @!P3 IMAD R23, R31, R18, RZ ;  /* 0x000000121f17b224 */ /* 0x010fe200078e02ff */
[C---:B------:R-:W-:Y:S01]  /*09d0*/  @!P2 SHF.L.U32 R2, R26.reuse, 0x1, RZ ;  /* 0x000000011a02a819 */ /* 0x040fe200000006ff */
[----:B------:R0:W4:Y:S01]  /*09e0*/  @P1 LDG.E R34, desc[UR14][R16.64] ;  /* 0x0000000e10221981 */ /* 0x000122000c1e1900 */
[----:B------:R-:W-:-:S02]  /*09f0*/  @!P2 SHF.L.U64.HI R0, R26, 0x1, R24 ;  /* 0x000000011a00a819 */ /* 0x000fc40000010218 */
[----:B------:R-:W-:Y:S01]  /*0a00*/  @!P3 MOV R26, R4 ;  /* 0x00000004001ab202 */ /* 0x000fe20000000f00 */
[----:B------:R3:W5:Y:S01]  /*0a10*/  @!P0 LDG.E R29, desc[UR14][R8.64] ;  /* 0x0000000e081d8981 */ /* 0x000762000c1e1900 */
[----:B------:R-:W-:Y:S01]  /*0a20*/  @!P3 MOV R27, R7 ;  /* 0x00000007001bb202 */ /* 0x000fe20000000f00 */
[----:B------:R-:W-:Y:S02]  /*0a30*/  @!P3 IMAD R23, R30, R19, R23 ;  /* 0x000000131e17b224 */ /* 0x000fe400078e0217 */
[----:B------:R-:W5:Y:S01]  /*0a40*/  @!P0 LDG.E R32, desc[UR14][R20.64] ;  /* 0x0000000e14208981 */ /* 0x000f62000c1e1900 */
[----:B--2---:R-:W-:Y:S01]  /*0a50*/  @!P2 IADD3 R12, P0, R2, R12, RZ ;  /* 0x0000000c020ca210 */ /* 0x004fe20007f1e0ff */
[----:B------:R-:W-:Y:S01]  /*0a60*/  @!P3 IMAD.WIDE.U32 R18, R30, R18, R26 ;  /* 0x000000121e12b225 */ /* 0x000fe200078e001a */
[----:B------:R-:W-:Y:S01]  /*0a70*/  CS2R R30, SRZ ;  /* 0x00000000001e7805 */ /* 0x000fe2000001ff00 */
[----:B0-----:R-:W0:Y:S01]  /*0a80*/  @!P2 LDC.64 R16, c[0x0][0x230] ;  /* 0x00008c00ff10ab82 */ /* 0x001e220000000a00 */
[----:B------:R-:W-:-:S05]  /*0a90*/  @!P2 IADD3.X R13, R0, R13, RZ, P0, !PT ;  /* 0x0000000d000da210 */ /* 0x000fca00007fe4ff */
[----:B------:R-:W5:Y:S02]  /*0aa0*/  @!P2 LDG.E R31, desc[UR14][R12.64] ;  /* 0x0000000e0c1fa981 */ /* 0x000f64000c1e1900 */
[----:B---3--:R-:W2:Y:S01]  /*0ab0*/  @!P3 LDC.64 R8, c[0x0][0x228] ;  /* 0x00008a00ff08bb82 */ /* 0x008ea20000000a00 */
[----:B0-----:R-:W-:-:S04]  /*0ac0*/  @!P2 IADD3 R16, P4, R2, R16, RZ ;  /* 0x000000100210a210 */ /* 0x001fc80007f9e0ff */
[----:B------:R-:W-:Y:S02]  /*0ad0*/  @!P2 IADD3.X R17, R0, R17, RZ, P4, !PT ;  /* 0x000000110011a210 */ /* 0x000fe400027fe4ff */
[----:B------:R-:W-:-:S13]  /*0ae0*/  R2UR UR19, R10 ;  /* 0x000000000a1372ca */ /* 0x000fda00000e0000 */
[----:B------:R-:W-:-:S05]  /*0af0*/  MOV R0, UR19 ;  /* 0x0000001300007c02 */ /* 0x000fca0008000f00 */
[----:B------:R-:W-:-:S05]  /*0b00*/  FFMA.FTZ R11, -R0, UR19, R11 ;  /* 0x00000013000b7c23 */ /* 0x000fca000801010b */
[----:B------:R-:W-:Y:S02]  /*0b10*/  FSETP.GTU.FTZ.AND P0, PT, R11, RZ, PT ;  /* 0x000000ff0b00720b */ /* 0x000fe40003f1c000 */
[----:B------:R-:W-:-:S06]  /*0b20*/  CS2R R26, SRZ ;  /* 0x00000000001a7805 */ /* 0x000fcc000001ff00 */
[----:B------:R0:W5:Y:S05]  /*0b30*/  @!P2 LDG.E R26, desc[UR14][R16.64] ;  /* 0x0000000e101aa981 */ /* 0x00016a000c1e1900 */
[----:B------:R-:W-:Y:S01]  /*0b40*/  VOTEU.ANY UP0, P0 ;  /* 0x00000000003f7886 */ /* 0x000fe20000000100 */
[----:B------:R-:W-:-:S04]  /*0b50*/  PLOP3.LUT P0, PT, PT, PT, UP0, 0x80, 0x0 ;  /* 0x000000000000781c */ /* 0x000fc80003f0f008 */
[----:B------:R-:W-:-:S09]  /*0b60*/  @UP0 ULDC UR11, c[0x0][0x250] ;  /* 0x00009400000b0ab9 */ /* 0x000fd20000000800 */
[----:B0-----:R-:W-:-:S06]  /*0b70*/  @P0 FADD.FTZ R16, R11, UR11 ;  /* 0x0000000b0b100e21 */ /* 0x001fcc0008010000 */
[----:B------:R-:W0:Y:S01]  /*0b80*/  @P0 MUFU.RSQ R16, R16 ;  /* 0x0000001000100308 */ /* 0x000e220000001400 */
[----:B------:R-:W-:Y:S02]  /*0b90*/  @!P3 IADD3 R23, R19, R23, RZ ;  /* 0x000000171317b210 */ /* 0x000fe40007ffe0ff */
[C---:B------:R-:W-:Y:S02]  /*0ba0*/  @!P3 SHF.L.U32 R19, R18.reuse, 0x1, RZ ;  /* 0x000000011213b819 */ /* 0x040fe400000006ff */
[----:B------:R-:W-:Y:S02]  /*0bb0*/  @!P3 SHF.L.U64.HI R18, R18, 0x1, R23 ;  /* 0x000000011212b819 */ /* 0x000fe40000010217 */
[C---:B-1----:R-:W-:Y:S02]  /*0bc0*/  @!P3 IADD3 R14, P4, R19.reuse, R14, RZ ;  /* 0x0000000e130eb210 */ /* 0x042fe40007f9e0ff */
[----:B--2---:R-:W-:Y:S02]  /*0bd0*/  @!P3 IADD3 R8, P5, R19, R8, RZ ;  /* 0x000000081308b210 */ /* 0x004fe40007fbe0ff */
[----:B0-----:R-:W-:-:S02]  /*0be0*/  @P0 R2UR UR11, R16 ;  /* 0x00000000100b02ca */ /* 0x001fc400000e0000 */
[----:B------:R-:W-:Y:S02]  /*0bf0*/  ISETP.GT.U32.AND P0, PT, R22, 0x29f, PT ;  /* 0x0000029f1600780c */ /* 0x000fe40003f04070 */
[C---:B------:R-:W-:Y:S02]  /*0c00*/  @!P3 IADD3.X R15, R18.reuse, R15, RZ, P4, !PT ;  /* 0x0000000f120fb210 */ /* 0x040fe400027fe4ff */
[----:B------:R-:W-:Y:S01]  /*0c10*/  @!P3 IADD3.X R9, R18, R9, RZ, P5, !PT ;  /* 0x000000091209b210 */ /* 0x000fe20002ffe4ff */
[----:B------:R-:W-:Y:S01]  /*0c20*/  UMOV UR13, 0x3f800000 ;  /* 0x3f800000000d7882 */ /* 0x000fe20000000000 */
[----:B------:R-:W-:Y:S01]  /*0c30*/  BSSY B0, `(.L_x_1378) ;  /* 0x000001c000007945 */ /* 0x000fe20003800000 */
[----:B------:R-:W-:Y:S01]  /*0c40*/  HFMA2.MMA R0, -RZ, RZ, 0, 0 ;  /* 0x00000000ff007435 */ /* 0x000fe200000001ff */
[----:B------:R0:W5:Y:S01]  /*0c50*/  @!P3 LDG.E R27, desc[UR14][R14.64] ;  /* 0x0000000e0e1bb981 */ /* 0x000162000c1e1900 */
[----:B------:R-:W-:Y:S02]  /*0c60*/  HFMA2.MMA R23, -RZ, RZ, 0, 0 ;  /* 0x00000000ff177435 */ /* 0x000fe400000001ff */
[----:B------:R-:W-:Y:S01]  /*0c70*/  @UP0 UMOV UR13, UR11 ;  /* 0x0000000b000d0c82 */ /* 0x000fe20008000000 */
[----:B------:R0:W5:Y:S01]  /*0c80*/  @!P3 LDG.E R30, desc[UR14][R8.64] ;  /* 0x0000000e081eb981 */ /* 0x000162000c1e1900 */
[----:B------:R-:W-:-:S02]  /*0c90*/  ISETP.NE.AND P3, PT, RZ, UR18, PT ;  /* 0x00000012ff007c0c */ /* 0x000fc4000bf65270 */
[----:B------:R-:W-:Y:S02]  /*0ca0*/  MOV R24, RZ ;  /* 0x000000ff00187202 */ /* 0x000fe40000000f00 */
[----:B------:R-:W-:Y:S01]  /*0cb0*/  MOV R2, RZ ;  /* 0x000000ff00027202 */ /* 0x000fe20000000f00 */
[--C-:B----4-:R-:W-:Y:S02]  /*0cc0*/  HADD2.F32 R11, -RZ, R34.reuse.H0_H0 ;  /* 0x20000022ff0b7230 */ /* 0x110fe40000004100 */
[----:B------:R-:W-:Y:S01]  /*0cd0*/  HADD2.F32 R10, -RZ, R34.H1_H1 ;  /* 0x30000022ff0a7230 */ /* 0x000fe20000004100 */
[----:B0-----:R-:W-:Y:S06]  /*0ce0*/  @P0 BRA `(.L_x_1379) ;  /* 0x0000000000400947 */ /* 0x001fec0003800000 */
[----:B------:R-:W-:Y:S01]  /*0cf0*/  ISETP.NE.AND P0, PT, RZ, UR18, PT ;  /* 0x00000012ff007c0c */ /* 0x000fe2000bf05270 */
[----:B------:R-:W0:Y:S01]  /*0d00*/  LDC.64 R12, c[0x0][0x238] ;  /* 0x00008e00ff0c7b82 */ /* 0x000e220000000a00 */
[----:B------:R-:W-:-:S04]  /*0d10*/  IADD3 R3, R35, R3, RZ ;  /* 0x0000000323037210 */ /* 0x000fc80007ffe0ff */
[----:B------:R-:W-:-:S07]  /*0d20*/  SHF.R.S32.HI R0, RZ, 0x1f, R3 ;  /* 0x0000001fff007819 */ /* 0x000fce0000011403 */
[----:B------:R-:W1:Y:S02]  /*0d30*/  @P0 LDC.64 R8, c[0x0][0x240] ;  /* 0x00009000ff080b82 */ /* 0x000e640000000a00 */
[----:B-1----:R-:W-:-:S04]  /*0d40*/  @P0 LEA R8, P2, R3, R8, 0x1 ;  /* 0x0000000803080211 */ /* 0x002fc800078408ff */
[C---:B------:R-:W-:Y:S01]  /*0d50*/  @P0 LEA.HI.X R9, R3.reuse, R9, R0, 0x1, P2 ;  /* 0x0000000903090211 */ /* 0x040fe200010f0c00 */
[----:B0-----:R-:W-:-:S04]  /*0d60*/  IMAD.WIDE R2, R3, 0x2, R12 ;  /* 0x0000000203027825 */ /* 0x001fc800078e020c */
[----:B------:R-:W2:Y:S04]  /*0d70*/  @P0 LDG.E.U16 R14, desc[UR14][R8.64] ;  /* 0x0000000e080e0981 */ /* 0x000ea8000c1e1500 */
[----:B------:R-:W3:Y:S04]  /*0d80*/  @P0 LDG.E.U16 R13, desc[UR14][R8.64+0x2] ;  /* 0x0000020e080d0981 */ /* 0x000ee8000c1e1500 */
[----:B------:R-:W4:Y:S04]  /*0d90*/  LDG.E.U16 R0, desc[UR14][R2.64] ;  /* 0x0000000e02007981 */ /* 0x000f28000c1e1500 */
[----:B------:R-:W4:Y:S01]  /*0da0*/  LDG.E.U16 R12, desc[UR14][R2.64+0x2] ;  /* 0x0000020e020c7981 */ /* 0x000f22000c1e1500 */
[----:B--2---:R-:W-:-:S02]  /*0db0*/  @P0 SHF.L.U32 R24, R14, 0x10, RZ ;  /* 0x000000100e180819 */ /* 0x004fc400000006ff */
[----:B---3--:R-:W-:Y:S02]  /*0dc0*/  @P0 SHF.L.U32 R23, R13, 0x10, RZ ;  /* 0x000000100d170819 */ /* 0x008fe400000006ff */
[----:B----4-:R-:W-:Y:S02]  /*0dd0*/  SHF.L.U32 R0, R0, 0x10, RZ ;  /* 0x0000001000007819 */ /* 0x010fe400000006ff */
[----:B------:R-:W-:-:S07]  /*0de0*/  SHF.L.U32 R2, R12, 0x10, RZ ;  /* 0x000000100c027819 */ /* 0x000fce00000006ff */
.L_x_1379:
[----:B------:R-:W-:Y:S05]  /*0df0*/  BSYNC B0 ;  /* 0x0000000000007941 */ /* 0x000fea0003800000 */
.L_x_1378:
[----:B------:R-:W-:Y:S01]  /*0e00*/  FADD.FTZ R11, R11, -UR19 ;  /* 0x800000130b0b7e21 */ /* 0x000fe20008010000 */
[----:B------:R-:W-:Y:S01]  /*0e10*/  FADD.FTZ R3, R10, -UR19 ;  /* 0x800000130a037e21 */ /* 0x000fe20008010000 */
[--C-:B-----5:R-:W-:Y:S02]  /*0e20*/  HADD2.F32 R8, -RZ, R33.reuse.H0_H0 ;  /* 0x20000021ff087230 */ /* 0x120fe40000004100 */
        /* <DEDUP_REMOVED lines=22> */
.L_x_1380:
        /* <DEDUP_REMOVED lines=34> */
.L_x_1381:
        /* <DEDUP_REMOVED lines=40> */
.L_x_1382:
        /* <DEDUP_REMOVED lines=35> */
.L_x_1383:
[----:B------:R0:W-:Y:S01]  /*1660*/  STL [R1+0x4], R4 ;  /* 0x0000040401007387 */ /* 0x0001e20000100800 */
[----:B------:R-:W-:Y:S01]  /*1670*/  FMUL.FTZ R17, R10, R0 ;  /* 0x000000000a117220 */ /* 0x000fe20000410000 */
[----:B------:R-:W-:-:S03]  /*1680*/  FMUL.FTZ R21, R11, R2 ;  /* 0x000000020b157220 */ /* 0x000fc60000410000 */
[----:B------:R-:W-:Y:S01]  /*1690*/  FFMA.FTZ R13, R8, R17, R13 ;  /* 0x00000011080d7223 */ /* 0x000fe2000001000d */
[----:B------:R-:W-:Y:S02]  /*16a0*/  FADD.FTZ R15, R15, R17 ;  /* 0x000000110f0f7221 */ /* 0x000fe40000010000 */
[----:B------:R-:W2:Y:S01]  /*16b0*/  LDL R17, [R1] ;  /* 0x0000000001117983 */ /* 0x000ea20000100800 */
[----:B------:R-:W-:Y:S01]  /*16c0*/  FFMA.FTZ R20, R12, R21, R13 ;  /* 0x000000150c147223 */ /* 0x000fe2000001000d */
[----:B------:R-:W-:Y:S01]  /*16d0*/  FADD.FTZ R21, R21, R15 ;  /* 0x0000000f15157221 */ /* 0x000fe20000010000 */
[----:B------:R-:W1:Y:S01]  /*16e0*/  S2UR UR17, SR_CgaCtaId ;  /* 0x00000000001179c3 */ /* 0x000e620000008800 */
[----:B0-----:R-:W0:Y:S02]  /*16f0*/  S2R R4, SR_LANEID ;  /* 0x0000000000047919 */ /* 0x001e240000000000 */
        /* <DEDUP_REMOVED lines=32> */
[----:B------:R-:W-:Y:S01]  /*1900*/  FADD.FTZ R10, R19, R10 ;  /* 0x0000000a130a7221 */ /* 0x000fe20000010000 */
[----:B----4-:R-:W-:Y:S01]  /*1910*/  @!P0 FADD.FTZ R20, R20, R15 ;  /* 0x0000000f14148221 */ /* 0x010fe20000010000 */
[----:B0-----:R-:W-:Y:S01]  /*1920*/  @!P0 FADD.FTZ R21, R21, R13 ;  /* 0x0000000d15158221 */ /* 0x001fe20000010000 */
[----:B---3--:R-:W-:Y:S01]  /*1930*/  ISETP.NE.AND P0, PT, R9, RZ, PT ;  /* 0x000000ff0900720c */ /* 0x008fe20003f05270 */
[----:B------:R-:W-:Y:S01]  /*1940*/  FFMA.FTZ R9, R12, R11, R3 ;  /* 0x0000000b0c097223 */ /* 0x000fe20000010003 */
[----:B------:R-:W-:Y:S01]  /*1950*/  FADD.FTZ R11, R18, R11 ;  /* 0x0000000b120b7221 */ /* 0x000fe20000010000 */
[C---:B------:R-:W-:Y:S01]  /*1960*/  LEA R3, R22.reuse, UR11, 0x4 ;  /* 0x0000000b16037c11 */ /* 0x040fe2000f8e20ff */
[----:B------:R-:W-:Y:S04]  /*1970*/  BSSY B0, `(.L_x_1384) ;  /* 0x0000039000007945 */ /* 0x000fe80003800000 */
[----:B------:R0:W-:Y:S01]  /*1980*/  STS.128 [R3], R8 ;  /* 0x0000000803007388 */ /* 0x0001e20000000c00 */
[----:B------:R-:W-:-:S04]  /*1990*/  ISETP.GT.U32.AND P4, PT, R22, 0x29, PT ;  /* 0x000000291600780c */ /* 0x000fc80003f84070 */
        /* <DEDUP_REMOVED lines=54> */
.L_x_1385:
[----:B------:R-:W-:Y:S05]  /*1d00*/  BSYNC B0 ;  /* 0x0000000000007941 */ /* 0x000fea0003800000 */
.L_x_1384:
        /* <DEDUP_REMOVED lines=78> */
.L_x_1387:
[----:B------:R-:W-:Y:S05]  /*21f0*/  BSYNC B0 ;  /* 0x0000000000007941 */ /* 0x000fea0003800000 */
.L_x_1386:
        /* <DEDUP_REMOVED lines=20> */
.L_x_1389:
[----:B------:R-:W-:Y:S05]  /*2340*/  BSYNC B0 ;  /* 0x0000000000007941 */ /* 0x000fea0003800000 */
.L_x_1388:
        /* <DEDUP_REMOVED lines=34> */
.L_x_1392:
[----:B------:R-:W2:Y:S04]  /*2570*/  LDG.E.STRONG.GPU R15, desc[UR14][R10.64] ;  /* 0x0000000e0a0f7981 */ /* 0x000ea8000c1ef900 */
[----:B--2---:R-:W-:Y:S01]  /*2580*/  CCTL.IVALL ;  /* 0x00000000ff00798f */ /* 0x004fe20002000000 */
[----:B------:R-:W-:Y:S05]  /*2590*/  YIELD ;  /* 0x0000000000007946 */ /* 0x000fea0003800000 */
[----:B------:R-:W-:-:S13]  /*25a0*/  ISETP.NE.AND P0, PT, R15, R14, PT ;  /* 0x0000000e0f00720c */ /* 0x000fda0003f05270 */
[----:B------:R-:W-:Y:S05]  /*25b0*/  @P0 BRA `(.L_x_1392) ;  /* 0xfffffffc00ec0947 */ /* 0x000fea000383ffff */
.L_x_1391:
        /* <DEDUP_REMOVED lines=17> */
.L_x_1396:
        /* <DEDUP_REMOVED lines=115> */
.L_x_1395:
        /* <DEDUP_REMOVED lines=61> */
.L_x_1397:
[----:B------:R-:W-:-:S13]  /*31d0*/  ISETP.NE.OR P0, PT, R10, RZ, P0 ;  /* 0x000000ff0a00720c */ /* 0x000fda0000705670 */
[----:B------:R-:W-:Y:S05]  /*31e0*/  @!P0 BRA `(.L_x_1393) ;  /* 0x00000000007c8947 */ /* 0x000fea0003800000 */
.L_x_1394:
        /* <DEDUP_REMOVED lines=31> */
.L_x_1393:
        /* <DEDUP_REMOVED lines=11> */
.L_x_1399:
[----:B------:R-:W-:Y:S05]  /*3490*/  BSYNC B0 ;  /* 0x0000000000007941 */ /* 0x000fea0003800000 */
.L_x_1398:
        /* <DEDUP_REMOVED lines=16> */
.L_x_1390:
        /* <DEDUP_REMOVED lines=9> */
[----:B------:R-:W-:-:S02]  /*3630*/  ISETP.GE.U32.AND P5, PT, R28, UR20, PT ;  /* 0x000000141c007c0c */ /* 0x000fc4000bfa6070 */
[----:B------:R-:W-:Y:S01]  /*3640*/  SHF.R.S32.HI R3, RZ, 0x1f, R3 ;  /* 0x0000001fff037819 */ /* 0x000fe20000011403 */
[----:B0-----:R-:W-:-:S09]  /*3650*/  ULEA UR11, UR12, UR11, 0x18 ;  /* 0x0000000b0c0b7291 */ /* 0x001fd2000f8ec03f */
[----:B------:R0:W-:Y:S01]  /*3660*/  @!P2 STS.64 [UR11+0xc8], R20 ;  /* 0x0000c814ff00a988 */ /* 0x0001e20008000a0b */
[----:B------:R-:W-:Y:S01]  /*3670*/  BAR.SYNC.DEFER_BLOCKING 0x0 ;  /* 0x0000000000007b1d */ /* 0x000fe20000010000 */
[----:B------:R-:W-:Y:S02]  /*3680*/  ISETP.GE.U32.AND P2, PT, R36, UR20, PT ;  /* 0x0000001424007c0c */ /* 0x000fe4000bf46070 */
[----:B0-----:R-:W-:-:S04]  /*3690*/  SHF.R.S32.HI R21, RZ, 0x1f, R37 ;  /* 0x0000001fff157819 */ /* 0x001fc80000011425 */
[----:B------:R-:W-:Y:S02]  /*36a0*/  ISETP.GE.AND.EX P4, PT, R21, UR21, PT, P0 ;  /* 0x0000001515007c0c */ /* 0x000fe4000bf86300 */
[----:B------:R-:W-:Y:S02]  /*36b0*/  ISETP.GE.AND.EX P0, PT, R10, UR21, PT, P2 ;  /* 0x000000150a007c0c */ /* 0x000fe4000bf06320 */
[----:B------:R-:W-:Y:S02]  /*36c0*/  ISETP.GE.AND.EX P2, PT, R3, UR21, PT, P5 ;  /* 0x0000001503007c0c */ /* 0x000fe4000bf46350 */
[----:B------:R-:W-:Y:S01]  /*36d0*/  ISETP.GT.U32.OR P4, PT, R22, 0x29f, P4 ;  /* 0x0000029f1600780c */ /* 0x000fe20002784470 */
[----:B------:R-:W0:Y:S01]  /*36e0*/  LDS.64 R8, [UR11+0xc8] ;  /* 0x0000c80bff087984 */ /* 0x000e220008000a00 */
[----:B------:R-:W-:Y:S02]  /*36f0*/  ULDC UR11, c[0x0][0x2bc] ;  /* 0x0000af00000b7ab9 */ /* 0x000fe40000000800 */
[----:B0-----:R-:W-:Y:S01]  /*3700*/  FMUL.FTZ R12, R9, UR11 ;  /* 0x0000000b090c7c20 */ /* 0x001fe20008410000 */
[----:B------:R-:W-:-:S02]  /*3710*/  HADD2.F32 R9, -RZ, R34.H0_H0 ;  /* 0x20000022ff097230 */ /* 0x000fc40000004100 */
[----:B------:R-:W-:Y:S01]  /*3720*/  FMUL.FTZ R3, R8, UR11 ;  /* 0x0000000b08037c20 */ /* 0x000fe20008410000 */
[----:B------:R-:W-:Y:S02]  /*3730*/  HADD2.F32 R34, -RZ, R34.H1_H1 ;  /* 0x30000022ff227230 */ /* 0x000fe40000004100 */
        /* <DEDUP_REMOVED lines=25> */
.L_x_1400:
        /* <DEDUP_REMOVED lines=21> */
.L_x_1402:
[----:B------:R-:W-:Y:S05]  /*3a20*/  BSYNC B0 ;  /* 0x0000000000007941 */ /* 0x000fea0003800000 */
.L_x_1401:
        /* <DEDUP_REMOVED lines=25> */
.L_x_1403:
[----:B------:R-:W-:Y:S04]  /*3bc0*/  BSSY B0, `(.L_x_1404) ;  /* 0x0000014000007945 */ /* 0x000fe80003800000 */
[----:B------:R-:W-:Y:S05]  /*3bd0*/  @P4 BRA `(.L_x_1405) ;  /* 0x0000000000484947 */ /* 0x000fea0003800000 */
[C-C-:B------:R-:W-:Y:S01]  /*3be0*/  FFMA.FTZ R8, R3.reuse, R8, R12.reuse ;  /* 0x0000000803087223 */ /* 0x140fe2000001000c */
[----:B------:R-:W-:Y:S01]  /*3bf0*/  FFMA.FTZ R10, R3, R9, R12 ;  /* 0x00000009030a7223 */ /* 0x000fe2000001000c */
[----:B------:R-:W-:Y:S01]  /*3c00*/  ULDC.64 UR20, c[0x0][0x288] ;  /* 0x0000a20000147ab9 */ /* 0x000fe20000000a00 */
[----:B------:R-:W-:Y:S01]  /*3c10*/  MOV R9, R7 ;  /* 0x0000000700097202 */ /* 0x000fe20000000f00 */
[----:B------:R-:W-:Y:S01]  /*3c20*/  FFMA.FTZ R13, R13, R2, -R8 ;  /* 0x000000020d0d7223 */ /* 0x000fe20000010808 */
[----:B-----5:R-:W-:Y:S01]  /*3c30*/  MOV R8, R4 ;  /* 0x0000000400087202 */ /* 0x020fe20000000f00 */
[----:B------:R-:W-:Y:S02]  /*3c40*/  IMAD R14, R21, UR20, RZ ;  /* 0x00000014150e7c24 */ /* 0x000fe4000f8e02ff */
[----:B------:R-:W-:Y:S01]  /*3c50*/  FFMA.FTZ R10, R11, R0, -R10 ;  /* 0x000000000b0a7223 */ /* 0x000fe2000001080a */
[----:B------:R-:W-:Y:S01]  /*3c60*/  FMUL.FTZ R13, R13, UR13 ;  /* 0x0000000d0d0d7c20 */ /* 0x000fe20008410000 */
[----:B------:R-:W-:-:S04]  /*3c70*/  IMAD.WIDE.U32 R8, R37, UR20, R8 ;  /* 0x0000001425087c25 */ /* 0x000fc8000f8e0008 */
        /* <DEDUP_REMOVED lines=8> */
.L_x_1405:
[----:B------:R-:W-:Y:S05]  /*3d00*/  BSYNC B0 ;  /* 0x0000000000007941 */ /* 0x000fea0003800000 */
.L_x_1404:
[--C-:B------:R-:W-:Y:S01]  /*3d10*/  HADD2.F32 R8, -RZ, R26.reuse.H0_H0 ;  /* 0x2000001aff087230 */ /* 0x100fe20000004100 */
[C---:B------:R-:W-:Y:S01]  /*3d20*/  ISETP.GT.U32.OR P0, PT, R22.reuse, 0x29f, P0 ;  /* 0x0000029f1600780c */ /* 0x040fe20000704470 */
[----:B------:R-:W-:Y:S01]  /*3d30*/  HADD2.F32 R26, -RZ, R26.H1_H1 ;  /* 0x3000001aff1a7230 */ /* 0x000fe20000004100 */
[----:B------:R-:W-:Y:S01]  /*3d40*/  ISETP.GT.U32.OR P2, PT, R22, 0x29f, P2 ;  /* 0x0000029f1600780c */ /* 0x000fe20001744470 */
[----:B------:R-:W-:Y:S02]  /*3d50*/  HADD2.F32 R9, -RZ, R31.H0_H0 ;  /* 0x2000001fff097230 */ /* 0x000fe40000004100 */
        /* <DEDUP_REMOVED lines=26> */
.L_x_1406:
[----:B------:R-:W-:Y:S04]  /*3f00*/  BSSY B0, `(.L_x_1407) ;  /* 0x0000015000007945 */ /* 0x000fe80003800000 */
[----:B------:R-:W-:Y:S05]  /*3f10*/  @P0 BRA `(.L_x_1408) ;  /* 0x00000000004c0947 */ /* 0x000fea0003800000 */
[----:B------:R-:W-:Y:S01]  /*3f20*/  SHF.R.S32.HI R14, RZ, 0x1f, R36 ;  /* 0x0000001fff0e7819 */ /* 0x000fe20000011424 */
[C-C-:B------:R-:W-:Y:S01]  /*3f30*/  FFMA.FTZ R10, R3.reuse, R11, R12.reuse ;  /* 0x0000000b030a7223 */ /* 0x140fe2000001000c */
[----:B------:R-:W-:Y:S01]  /*3f40*/  FFMA.FTZ R8, R3, R8, R12 ;  /* 0x0000000803087223 */ /* 0x000fe2000001000c */
[----:B------:R-:W-:Y:S02]  /*3f50*/  ULDC.64 UR20, c[0x0][0x288] ;  /* 0x0000a20000147ab9 */ /* 0x000fe40000000a00 */
[----:B------:R-:W-:Y:S02]  /*3f60*/  IMAD R11, R14, UR20, RZ ;  /* 0x000000140e0b7c24 */ /* 0x000fe4000f8e02ff */
[----:B------:R-:W-:Y:S01]  /*3f70*/  FFMA.FTZ R10, R9, R0, -R10 ;  /* 0x00000000090a7223 */ /* 0x000fe2000001080a */
[----:B------:R-:W-:Y:S01]  /*3f80*/  FFMA.FTZ R14, R31, R2, -R8 ;  /* 0x000000021f0e7223 */ /* 0x000fe20000010808 */
[----:B-----5:R-:W-:Y:S01]  /*3f90*/  MOV R8, R4 ;  /* 0x0000000400087202 */ /* 0x020fe20000000f00 */
        /* <DEDUP_REMOVED lines=11> */
.L_x_1408:
[----:B------:R-:W-:Y:S05]  /*4050*/  BSYNC B0 ;  /* 0x0000000000007941 */ /* 0x000fea0003800000 */
.L_x_1407:
        /* <DEDUP_REMOVED lines=25> */
.L_x_1409:
[----:B------:R-:W-:Y:S04]  /*41f0*/  BSSY B0, `(.L_x_1410) ;  /* 0x0000015000007945 */ /* 0x000fe80003800000 */
[----:B------:R-:W-:Y:S05]  /*4200*/  @P2 BRA `(.L_x_1411) ;  /* 0x00000000004c2947 */ /* 0x000fea0003800000 */
[----:B------:R-:W-:Y:S01]  /*4210*/  IADD3 R10, R25, 0x30, RZ ;  /* 0x00000030190a7810 */ /* 0x000fe20007ffe0ff */
[----:B------:R-:W-:Y:S01]  /*4220*/  ULDC.64 UR20, c[0x0][0x288] ;  /* 0x0000a20000147ab9 */ /* 0x000fe20000000a00 */
[C-C-:B------:R-:W-:Y:S01]  /*4230*/  FFMA.FTZ R6, R3.reuse, R13, R12.reuse ;  /* 0x0000000d03067223 */ /* 0x140fe2000001000c */
[----:B------:R-:W-:Y:S01]  /*4240*/  FFMA.FTZ R8, R3, R8, R12 ;  /* 0x0000000803087223 */ /* 0x000fe2000001000c */
[----:B------:R-:W-:Y:S02]  /*4250*/  SHF.R.S32.HI R10, RZ, 0x1f, R10 ;  /* 0x0000001fff0a7819 */ /* 0x000fe4000001140a */
[----:B------:R-:W-:Y:S01]  /*4260*/  MOV R5, R7 ;  /* 0x0000000700057202 */ /* 0x000fe20000000f00 */
[----:B------:R-:W-:Y:S01]  /*4270*/  FFMA.FTZ R6, R11, R0, -R6 ;  /* 0x000000000b067223 */ /* 0x000fe20000010806 */
[----:B------:R-:W-:Y:S01]  /*4280*/  FFMA.FTZ R8, R9, R2, -R8 ;  /* 0x0000000209087223 */ /* 0x000fe20000010808 */
[----:B------:R-:W-:Y:S02]  /*4290*/  IMAD R3, R10, UR20, RZ ;  /* 0x000000140a037c24 */ /* 0x000fe4000f8e02ff */
[----:B-----5:R-:W-:-:S04]  /*42a0*/  IMAD.WIDE.U32 R4, R28, UR20, R4 ;  /* 0x000000141c047c25 */ /* 0x020fc8000f8e0004 */
[----:B------:R-:W-:Y:S01]  /*42b0*/  FMUL.FTZ R6, R6, UR13 ;  /* 0x0000000d06067c20 */ /* 0x000fe20008410000 */
[----:B------:R-:W-:Y:S01]  /*42c0*/  FMUL.FTZ R7, R8, UR13 ;  /* 0x0000000d08077c20 */ /* 0x000fe20008410000 */
[----:B------:R-:W-:Y:S01]  /*42d0*/  IMAD R3, R28, UR21, R3 ;  /* 0x000000151c037c24 */ /* 0x000fe2000f8e0203 */
[----:B------:R-:W-:Y:S02]  /*42e0*/  ULDC.64 UR20, c[0x0][0x210] ;  /* 0x0000840000147ab9 */ /* 0x000fe40000000a00 */
[C---:B------:R-:W-:Y:S02]  /*42f0*/  LEA R2, P0, R4.reuse, UR20, 0x1 ;  /* 0x0000001404027c11 */ /* 0x040fe4000f8008ff */
[----:B------:R-:W-:Y:S02]  /*4300*/  IADD3 R3, R5, R3, RZ ;  /* 0x0000000305037210 */ /* 0x000fe40007ffe0ff */
[----:B------:R-:W-:Y:S02]  /*4310*/  F2FP.F16.F32.PACK_AB R5, R7, R6 ;  /* 0x000000060705723e */ /* 0x000fe400000000ff */
[----:B------:R-:W-:-:S05]  /*4320*/  LEA.HI.X R3, R4, UR21, R3, 0x1, P0 ;  /* 0x0000001504037c11 */ /* 0x000fca00080f0c03 */
[----:B------:R0:W-:Y:S02]  /*4330*/  STG.E desc[UR14][R2.64], R5 ;  /* 0x0000000502007986 */ /* 0x0001e4000c10190e */
.L_x_1411:
[----:B------:R-:W-:Y:S05]  /*4340*/  BSYNC B0 ;  /* 0x0000000000007941 */ /* 0x000fea0003800000 */
.L_x_1410:
[----:B------:R-:W-:Y:S01]  /*4350*/  ULDC UR11, c[0x0][0x10] ;  /* 0x00000400000b7ab9 */ /* 0x000fe20000000800 */
[----:B------:R-:W-:Y:S02]  /*4360*/  UIADD3 UR4, UR4, 0x1, URZ ;  /* 0x0000000104047890 */ /* 0x000fe4000fffe03f */
[----:B------:R-:W-:-:S04]  /*4370*/  UIADD3 UR6, UR11, UR6, URZ ;  /* 0x000000060b067290 */ /* 0x000fc8000fffe03f */
[----:B------:R-:W-:-:S06]  /*4380*/  UISETP.GE.AND UP0, UPT, UR6, UR5, UPT ;  /* 0x000000050600728c */ /* 0x000fcc000bf06270 */
[----:B------:R-:W-:-:S13]  /*4390*/  PLOP3.LUT P0, PT, PT, PT, UP0, 0x80, 0x0 ;  /* 0x000000000000781c */ /* 0x000fda0003f0f008 */
[----:B------:R-:W-:Y:S05]  /*43a0*/  @!P0 BRA `(.L_x_1412) ;  /* 0xffffffbc00e08947 */ /* 0x000fea000383ffff */
.L_x_1377:
[----:B-----5:R-:W1:Y:S01]  /*43b0*/  LDC R4, c[0x0][0xc] ;  /* 0x00000300ff047b82 */ /* 0x020e620000000800 */
        /* <DEDUP_REMOVED lines=18> */
.L_x_1414:
[----:B------:R-:W-:Y:S05]  /*44e0*/  BSYNC B0 ;  /* 0x0000000000007941 */ /* 0x000fea0003800000 */
.L_x_1413:
        /* <DEDUP_REMOVED lines=11> */
.L_x_1416:
[----:B------:R-:W2:Y:S04]  /*45a0*/  LDG.E.STRONG.GPU R5, desc[UR14][R2.64] ;  /* 0x0000000e02057981 */ /* 0x000ea8000c1ef900 */
[----:B--2---:R-:W-:Y:S01]  /*45b0*/  CCTL.IVALL ;  /* 0x00000000ff00798f */ /* 0x004fe20002000000 */
[----:B------:R-:W-:Y:S05]  /*45c0*/  YIELD ;  /* 0x0000000000007946 */ /* 0x000fea0003800000 */
[----:B------:R-:W-:-:S13]  /*45d0*/  ISETP.NE.AND P0, PT, R5, R0, PT ;  /* 0x000000000500720c */ /* 0x000fda0003f05270 */
[----:B------:R-:W-:Y:S05]  /*45e0*/  @P0 BRA `(.L_x_1416) ;  /* 0xfffffffc00ec0947 */ /* 0x000fea000383ffff */
.L_x_1415:
        /* <DEDUP_REMOVED lines=25> */
.L_x_1417:
        /* <DEDUP_REMOVED lines=18> */
[----:B------:R-:W-:Y:S02]  /*48a0*/  ISETP.GT.AND.EX P0, PT, R0, R15, PT, P0 ;  /* 0x0000000f0000720c */ /* 0x000fe40003f04300 */
[----:B---3--:R-:W-:Y:S02]  /*48b0*/  F2FP.BF16.F32.PACK_AB R3, R16, R3 ;  /* 0x000000031003723e */ /* 0x008fe400000010ff */
[----:B----4-:R-:W-:-:S03]  /*48c0*/  F2FP.BF16.F32.PACK_AB R23, R21, R18 ;  /* 0x000000121517723e */ /* 0x010fc600000010ff */
[----:B------:R2:W-:Y:S04]  /*48d0*/  STG.E desc[UR14][R10.64], R3 ;  /* 0x000000030a007986 */ /* 0x0005e8000c10190e */
[----:B------:R2:W-:Y:S02]  /*48e0*/  STG.E desc[UR14][R12.64], R23 ;  /* 0x000000170c007986 */ /* 0x0005e4000c10190e */
[----:B------:R-:W-:Y:S05]  /*48f0*/  @P0 BRA `(.L_x_1417) ;  /* 0xfffffffc00a00947 */ /* 0x000fea000383ffff */
[----:B------:R-:W-:Y:S05]  /*4900*/  EXIT ;  /* 0x000000000000794d */ /* 0x000fea0003800000 */
.L_x_1418:
        /* <DEDUP_REMOVED lines=15> */
.L_x_5130:


//--------------------- .text._Z35group_norm_nhwc_bwd_one_pass_kernelI11Fp16IOBf16WLi128ELi84ELi672EEv26Group_norm_nhwc_bwd_params --------------------------
	.section	.text._Z35group_norm_nhwc_bwd_one_pass_kernelI11Fp16IOBf16WLi128ELi84ELi672EEv26Group_norm_nhwc_bwd_params,"ax",@progbits
	.align	128
        .global         _Z35group_norm_nhwc_bwd_one_pass_kernelI11Fp16IOBf16WLi128ELi84ELi672EEv26Group_norm_nhwc_bwd_params
        .type           _Z35group_norm_nhwc_bwd_one_pass_kernelI11Fp16IOBf16WLi128ELi84ELi672EEv26Group_norm_nhwc_bwd_params,@function
        .size           _Z35group_norm_nhwc_bwd_one_pass_kernelI11Fp16IOBf16WLi128ELi84ELi672EEv26Group_norm_nhwc_bwd_params,(.L_x_5131 - _Z35group_norm_nhwc_bwd_one_pass_kernelI11Fp16IOBf16WLi128ELi84ELi672EEv26Group_norm_nhwc_bwd_params)
        .other          _Z35group_norm_nhwc_bwd_one_pass_kernelI11Fp16IOBf16WLi128ELi84ELi672EEv26Group_norm_nhwc_bwd_params,@"STO_CUDA_ENTRY STV_DEFAULT"
_Z35group_norm_nhwc_bwd_one_pass_kernelI11Fp16IOBf16WLi128ELi84ELi672EEv26Group_norm_nhwc_bwd_params:
.text._Z35group_norm_nhwc_bwd_one_pass_kernelI11Fp16IOBf16WLi128ELi84ELi672EEv26Group_norm_nhwc_bwd_params:
        /* <DEDUP_REMOVED lines=53> */
.L_x_1470:
[----:B------:R-:W0:Y:S01]  /*0350*/  LDC R15, c[0x0][0x2a0] ;  /* 0x0000a800ff0f7b82 */ /* 0x000e220000000800 */
[----:B------:R-:W-:Y:S01]  /*0360*/  ULDC.64 UR14, c[0x0][0x290] ;  /* 0x0000a400000e7ab9 */ /* 0x000fe20000000a00 */
[----:B------:R-:W-:Y:S01]  /*0370*/  ISETP.GE.AND P4, PT, R48, RZ, PT ;  /* 0x000000ff3000720c */ /* 0x000fe20003f86270 */
[----:B------:R-:W-:Y:S01]  /*0380*/  ULDC.64 UR12, c[0x0][0x298] ;  /* 0x0000a600000c7ab9 */ /* 0x000fe20000000a00 */
[----:B------:R-:W-:-:S04]  /*0390*/  ISETP.GE.U32.AND P2, PT, R46, UR14, PT ;  /* 0x0000000e2e007c0c */ /* 0x000fc8000bf46070 */
        /* <DEDUP_REMOVED lines=12> */
[----:B------:R-:W-:-:S04]  /*0460*/  LOP3.LUT R8, R48, R15, RZ, 0x3c, !PT ;  /* 0x0000000f30087212 */ /* 0x000fc800078e3cff */
[----:B------:R-:W-:Y:S01]  /*0470*/  ISETP.GE.AND P6, PT, R8, RZ, PT ;  /* 0x000000ff0800720c */ /* 0x000fe20003fc6270 */
[----:B------:R-:W-:Y:S01]  /*0480*/  IMAD.HI.U32 R11, R9, R12, RZ ;  /* 0x0000000c090b7227 */ /* 0x000fe200078e00ff */
[----:B------:R-:W-:-:S04]  /*0490*/  SHF.R.S32.HI R9, RZ, 0x1f, R46 ;  /* 0x0000001fff097819 */ /* 0x000fc8000001142e */
[----:B------:R-:W-:Y:S02]  /*04a0*/  IADD3 R10, -R11, RZ, RZ ;  /* 0x000000ff0b0a7210 */ /* 0x000fe40007ffe1ff */
[----:B------:R-:W-:-:S03]  /*04b0*/  ISETP.GE.AND.EX P2, PT, R9, UR15, PT, P2 ;  /* 0x0000000f09007c0c */ /* 0x000fc6000bf46320 */
[----:B------:R-:W-:Y:S01]  /*04c0*/  IMAD R10, R13, R10, R12 ;  /* 0x0000000a0d0a7224 */ /* 0x000fe200078e020c */
[----:B------:R-:W-:-:S04]  /*04d0*/  ISETP.GT.U32.OR P2, PT, R49, 0x29f, P2 ;  /* 0x0000029f3100780c */ /* 0x000fc80001744470 */
[----:B------:R-:W-:-:S09]  /*04e0*/  ISETP.GT.U32.AND P0, PT, R13, R10, PT ;  /* 0x0000000a0d00720c */ /* 0x000fd20003f04070 */
[----:B------:R-:W0:Y:S04]  /*04f0*/  @!P2 LDC.64 R24, c[0x0][0x288] ;  /* 0x0000a200ff18ab82 */ /* 0x000e280000000a00 */
[-C--:B------:R-:W-:Y:S02]  /*0500*/  @!P0 IADD3 R10, R10, -R13.reuse, RZ ;  /* 0x8000000d0a0a8210 */ /* 0x080fe40007ffe0ff */
[----:B------:R-:W-:Y:S02]  /*0510*/  @!P0 IADD3 R11, R11, 0x1, RZ ;  /* 0x000000010b0b8810 */ /* 0x000fe40007ffe0ff */
[----:B------:R-:W-:Y:S01]  /*0520*/  ISETP.GE.U32.AND P3, PT, R10, R13, PT ;  /* 0x0000000d0a00720c */ /* 0x000fe20003f66070 */
[----:B------:R-:W3:Y:S01]  /*0530*/  @!P2 LDC.64 R16, c[0x0][0x230] ;  /* 0x00008c00ff10ab82 */ /* 0x000ee20000000a00 */
[----:B------:R-:W-:-:S02]  /*0540*/  ISETP.GT.U32.AND P5, PT, R13, R10, PT ;  /* 0x0000000a0d00720c */ /* 0x000fc40003fa4070 */
[----:B------:R-:W-:Y:S02]  /*0550*/  IADD3 R13, R10, -R13, RZ ;  /* 0x8000000d0a0d7210 */ /* 0x000fe40007ffe0ff */
[----:B------:R-:W-:Y:S02]  /*0560*/  ISETP.NE.AND P0, PT, R15, RZ, PT ;  /* 0x000000ff0f00720c */ /* 0x000fe40003f05270 */
[----:B------:R-:W-:Y:S01]  /*0570*/  SEL R10, R13, R10, !P5 ;  /* 0x0000000a0d0a7207 */ /* 0x000fe20006800000 */
[----:B------:R-:W4:Y:S01]  /*0580*/  @!P2 LDC.64 R22, c[0x0][0x228] ;  /* 0x00008a00ff16ab82 */ /* 0x000f220000000a00 */
[----:B------:R-:W-:Y:S02]  /*0590*/  LOP3.LUT R13, RZ, R15, RZ, 0x33, !PT ;  /* 0x0000000fff0d7212 */ /* 0x000fe400078e33ff */
[----:B------:R-:W-:Y:S02]  /*05a0*/  @!P4 IADD3 R10, -R10, RZ, RZ ;  /* 0x000000ff0a0ac210 */ /* 0x000fe40007ffe1ff */
[----:B------:R-:W-:-:S02]  /*05b0*/  @P3 IADD3 R11, R11, 0x1, RZ ;  /* 0x000000010b0b3810 */ /* 0x000fc40007ffe0ff */
[----:B------:R-:W-:Y:S01]  /*05c0*/  SEL R66, R13, R10, !P0 ;  /* 0x0000000a0d427207 */ /* 0x000fe20004000000 */
[----:B------:R-:W1:Y:S01]  /*05d0*/  @P1 LDC.64 R14, c[0x0][0x288] ;  /* 0x0000a200ff0e1b82 */ /* 0x000e620000000a00 */
[----:B------:R-:W-:Y:S02]  /*05e0*/  @!P6 IADD3 R11, -R11, RZ, RZ ;  /* 0x000000ff0b0be210 */ /* 0x000fe40007ffe1ff */
[----:B------:R-:W-:Y:S01]  /*05f0*/  SHF.R.S32.HI R10, RZ, 0x1f, R50 ;  /* 0x0000001fff0a7819 */ /* 0x000fe20000011432 */
[----:B------:R-:W-:Y:S01]  /*0600*/  IMAD R37, R66, 0x54, RZ ;  /* 0x0000005442257824 */ /* 0x000fe200078e02ff */
[----:B------:R-:W-:Y:S02]  /*0610*/  SEL R13, R13, R11, !P0 ;  /* 0x0000000b0d0d7207 */ /* 0x000fe40004000000 */
[----:B------:R-:W-:Y:S02]  /*0620*/  SHF.R.S32.HI R11, RZ, 0x1f, R45 ;  /* 0x0000001fff0b7819 */ /* 0x000fe4000001142d */
[----:B------:R-:W-:-:S02]  /*0630*/  IADD3 R68, P0, R50, R37, RZ ;  /* 0x0000002532447210 */ /* 0x000fc40007f1e0ff */
[----:B------:R-:W-:Y:S02]  /*0640*/  SHF.R.S32.HI R8, RZ, 0x1f, R13 ;  /* 0x0000001fff087819 */ /* 0x000fe4000001140d */
[----:B------:R-:W-:Y:S02]  /*0650*/  ISETP.GE.U32.AND P3, PT, R45, UR14, PT ;  /* 0x0000000e2d007c0c */ /* 0x000fe4000bf66070 */
[----:B------:R-:W-:Y:S01]  /*0660*/  LEA.HI.X.SX32 R69, R37, R10, 0x1, P0 ;  /* 0x0000000a25457211 */ /* 0x000fe200000f0eff */
[----:B------:R-:W-:Y:S01]  /*0670*/  IMAD R8, R8, UR12, RZ ;  /* 0x0000000c08087c24 */ /* 0x000fe2000f8e02ff */
[----:B------:R-:W-:Y:S02]  /*0680*/  ISETP.GE.AND.EX P3, PT, R11, UR15, PT, P3 ;  /* 0x0000000f0b007c0c */ /* 0x000fe4000bf66330 */
[----:B------:R-:W-:Y:S01]  /*0690*/  ISETP.GE.U32.AND P0, PT, R44, UR14, PT ;  /* 0x0000000e2c007c0c */ /* 0x000fe2000bf06070 */
[----:B------:R-:W-:Y:S01]  /*06a0*/  IMAD R71, R13, UR13, R8 ;  /* 0x0000000d0d477c24 */ /* 0x000fe2000f8e0208 */
[----:B------:R-:W-:Y:S01]  /*06b0*/  ISETP.GT.U32.OR P3, PT, R49, 0x29f, P3 ;  /* 0x0000029f3100780c */ /* 0x000fe20001f64470 */
[----:B------:R-:W-:Y:S01]  /*06c0*/  IMAD.WIDE.U32 R68, R13, UR12, R68 ;  /* 0x0000000c0d447c25 */ /* 0x000fe2000f8e0044 */
[----:B------:R-:W-:-:S03]  /*06d0*/  SHF.R.S32.HI R13, RZ, 0x1f, R44 ;  /* 0x0000001fff0d7819 */ /* 0x000fc6000001142c */
[----:B-1----:R-:W-:Y:S01]  /*06e0*/  @P1 IMAD R8, R3, R14, RZ ;  /* 0x0000000e03081224 */ /* 0x002fe200078e02ff */
[----:B------:R-:W-:Y:S02]  /*06f0*/  IADD3 R71, R69, R71, RZ ;  /* 0x0000004745477210 */ /* 0x000fe40007ffe0ff */
[----:B------:R-:W-:Y:S01]  /*0700*/  @P1 MOV R70, R68 ;  /* 0x0000004400461202 */ /* 0x000fe20000000f00 */
[----:B------:R-:W-:Y:S01]  /*0710*/  @P1 IMAD R29, R47, R15, R8 ;  /* 0x0000000f2f1d1224 */ /* 0x000fe200078e0208 */
[----:B------:R-:W-:Y:S01]  /*0720*/  ISETP.GE.AND.EX P0, PT, R13, UR15, PT, P0 ;  /* 0x0000000f0d007c0c */ /* 0x000fe2000bf06300 */
[----:B0-----:R-:W-:Y:S01]  /*0730*/  @!P2 IMAD R8, R9, R24, RZ ;  /* 0x000000180908a224 */ /* 0x001fe200078e02ff */
[----:B------:R-:W-:Y:S01]  /*0740*/  @!P2 MOV R28, R68 ;  /* 0x00000044001ca202 */ /* 0x000fe20000000f00 */
[----:B------:R-:W-:Y:S01]  /*0750*/  @P1 IMAD.WIDE.U32 R26, R47, R14, R70 ;  /* 0x0000000e2f1a1225 */ /* 0x000fe200078e0046 */
[----:B------:R-:W-:Y:S01]  /*0760*/  ISETP.GT.U32.OR P0, PT, R49, 0x29f, P0 ;  /* 0x0000029f3100780c */ /* 0x000fe20000704470 */
[----:B------:R-:W0:Y:S02]  /*0770*/  @!P3 LDC.64 R14, c[0x0][0x288] ;  /* 0x0000a200ff0ebb82 */ /* 0x000e240000000a00 */
[----:B------:R-:W-:Y:S01]  /*0780*/  @!P2 IMAD R31, R46, R25, R8 ;  /* 0x000000192e1fa224 */ /* 0x000fe200078e0208 */
[----:B------:R-:W-:-:S02]  /*0790*/  @P1 IADD3 R25, R27, R29, RZ ;  /* 0x0000001d1b191210 */ /* 0x000fc40007ffe0ff */
[----:B------:R-:W-:Y:S02]  /*07a0*/  @!P2 MOV R29, R71 ;  /* 0x00000047001da202 */ /* 0x000fe40000000f00 */
[C---:B------:R-:W-:Y:S01]  /*07b0*/  @P1 SHF.L.U32 R27, R26.reuse, 0x1, RZ ;  /* 0x000000011a1b1819 */ /* 0x040fe200000006ff */
[----:B------:R-:W1:Y:S01]  /*07c0*/  @!P3 LDC.64 R34, c[0x0][0x230] ;  /* 0x00008c00ff22bb82 */ /* 0x000e620000000a00 */
[----:B------:R-:W-:Y:S01]  /*07d0*/  @P1 SHF.L.U64.HI R8, R26, 0x1, R25 ;  /* 0x000000011a081819 */ /* 0x000fe20000010219 */
[----:B------:R-:W-:Y:S01]  /*07e0*/  @!P2 IMAD.WIDE.U32 R28, R46, R24, R28 ;  /* 0x000000182e1ca225 */ /* 0x000fe200078e001c */
[C---:B------:R-:W-:Y:S02]  /*07f0*/  @P1 IADD3 R24, P4, R27.reuse, R18, RZ ;  /* 0x000000121b181210 */ /* 0x040fe40007f9e0ff */
[----:B--2---:R-:W-:Y:S02]  /*0800*/  @P1 IADD3 R26, P5, R27, R20, RZ ;  /* 0x000000141b1a1210 */ /* 0x004fe40007fbe0ff */
[----:B------:R-:W-:Y:S01]  /*0810*/  @P1 IADD3.X R25, R8, R19, RZ, P4, !PT ;  /* 0x0000001308191210 */ /* 0x000fe200027fe4ff */
[----:B------:R-:W2:Y:S01]  /*0820*/  @!P0 LDC.64 R32, c[0x0][0x288] ;  /* 0x0000a200ff208b82 */ /* 0x000ea20000000a00 */
[----:B------:R-:W-:-:S02]  /*0830*/  @!P2 IADD3 R29, R29, R31, RZ ;  /* 0x0000001f1d1da210 */ /* 0x000fc40007ffe0ff */
[C---:B------:R-:W-:Y:S02]  /*0840*/  @!P2 SHF.L.U32 R19, R28.reuse, 0x1, RZ ;  /* 0x000000011c13a819 */ /* 0x040fe400000006ff */
[----:B------:R-:W-:Y:S02]  /*0850*/  @!P2 SHF.L.U64.HI R28, R28, 0x1, R29 ;  /* 0x000000011c1ca819 */ /* 0x000fe4000001021d */
[----:B------:R-:W-:Y:S02]  /*0860*/  MOV R18, RZ ;  /* 0x000000ff00127202 */ /* 0x000fe40000000f00 */
[----:B---3--:R-:W-:Y:S02]  /*0870*/  @!P2 IADD3 R30, P4, R19, R16, RZ ;  /* 0x00000010131ea210 */ /* 0x008fe40007f9e0ff */
[----:B------:R-:W-:Y:S01]  /*0880*/  @P1 IADD3.X R27, R8, R21, RZ, P5, !PT ;  /* 0x00000015081b1210 */ /* 0x000fe20002ffe4ff */
[----:B0-----:R-:W-:Y:S01]  /*0890*/  @!P3 IMAD R8, R11, R14, RZ ;  /* 0x0000000e0b08b224 */ /* 0x001fe200078e02ff */
[----:B------:R-:W-:-:S02]  /*08a0*/  @!P2 IADD3.X R31, R28, R17, RZ, P4, !PT ;  /* 0x000000111c1fa210 */ /* 0x000fc400027fe4ff */
[----:B------:R-:W-:Y:S01]  /*08b0*/  MOV R20, RZ ;  /* 0x000000ff00147202 */ /* 0x000fe20000000f00 */
[----:B------:R0:W5:Y:S01]  /*08c0*/  @P1 LDG.E R18, desc[UR8][R26.64] ;  /* 0x000000081a121981 */ /* 0x000162000c1e1900 */
[----:B----4-:R-:W-:Y:S01]  /*08d0*/  @!P2 IADD3 R22, P4, R19, R22, RZ ;  /* 0x000000161316a210 */ /* 0x010fe20007f9e0ff */
[----:B------:R-:W-:Y:S01]  /*08e0*/  @!P3 IMAD R17, R45, R15, R8 ;  /* 0x0000000f2d11b224 */ /* 0x000fe200078e0208 */
[----:B------:R-:W-:Y:S02]  /*08f0*/  SHF.R.S32.HI R15, RZ, 0x1f, R43 ;  /* 0x0000001fff0f7819 */ /* 0x000fe4000001142b */
[----:B------:R-:W-:Y:S01]  /*0900*/  @!P2 IADD3.X R23, R28, R23, RZ, P4, !PT ;  /* 0x000000171c17a210 */ /* 0x000fe200027fe4ff */
[----:B------:R3:W4:Y:S01]  /*0910*/  @P1 LDG.E R20, desc[UR8][R24.64] ;  /* 0x0000000818141981 */ /* 0x000722000c1e1900 */
[----:B------:R-:W-:Y:S01]  /*0920*/  ISETP.GE.U32.AND P4, PT, R43, UR14, PT ;  /* 0x0000000e2b007c0c */ /* 0x000fe2000bf86070 */
[----:B0-----:R-:W0:Y:S01]  /*0930*/  @!P3 LDC.64 R26, c[0x0][0x228] ;  /* 0x00008a00ff1abb82 */ /* 0x001e220000000a00 */
[----:B------:R-:W-:-:S02]  /*0940*/  MOV R38, RZ ;  /* 0x000000ff00267202 */ /* 0x000fc40000000f00 */
[----:B------:R-:W-:Y:S02]  /*0950*/  MOV R16, RZ ;  /* 0x000000ff00107202 */ /* 0x000fe40000000f00 */
[----:B---3--:R-:W-:Y:S02]  /*0960*/  @!P3 MOV R24, R68 ;  /* 0x000000440018b202 */ /* 0x008fe40000000f00 */
[----:B------:R3:W5:Y:S01]  /*0970*/  @!P2 LDG.E R38, desc[UR8][R30.64] ;  /* 0x000000081e26a981 */ /* 0x000762000c1e1900 */
[----:B------:R-:W-:Y:S01]  /*0980*/  @!P3 MOV R25, R71 ;  /* 0x000000470019b202 */ /* 0x000fe20000000f00 */
[----:B--2---:R-:W-:Y:S01]  /*0990*/  @!P0 IMAD R8, R13, R32, RZ ;  /* 0x000000200d088224 */ /* 0x004fe200078e02ff */
[----:B------:R-:W-:Y:S01]  /*09a0*/  ISETP.GE.AND.EX P4, PT, R15, UR15, PT, P4 ;  /* 0x0000000f0f007c0c */ /* 0x000fe2000bf86340 */
[----:B------:R2:W5:Y:S01]  /*09b0*/  @!P2 LDG.E R16, desc[UR8][R22.64] ;  /* 0x000000081610a981 */ /* 0x000562000c1e1900 */
[----:B------:R-:W0:Y:S01]  /*09c0*/  @!P0 LDC.64 R28, c[0x0][0x230] ;  /* 0x00008c00ff1c8b82 */ /* 0x000e220000000a00 */
[----:B------:R-:W-:Y:S01]  /*09d0*/  @!P3 IMAD.WIDE.U32 R24, R45, R14, R24 ;  /* 0x0000000e2d18b225 */ /* 0x000fe200078e0018 */
[----:B------:R-:W-:-:S04]  /*09e0*/  ISETP.GT.U32.OR P2, PT, R49, 0x29f, P4 ;  /* 0x0000029f3100780c */ /* 0x000fc80002744470 */
[----:B------:R-:W-:Y:S02]  /*09f0*/  @!P3 IADD3 R17, R25, R17, RZ ;  /* 0x000000111911b210 */ /* 0x000fe40007ffe0ff */
[C---:B---3--:R-:W-:Y:S02]  /*0a00*/  @!P3 SHF.L.U32 R31, R24.reuse, 0x1, RZ ;  /* 0x00000001181fb819 */ /* 0x048fe400000006ff */
[----:B--2---:R-:W-:Y:S02]  /*0a10*/  @!P0 MOV R22, R68 ;  /* 0x0000004400168202 */ /* 0x004fe40000000f00 */
[----:B------:R-:W-:Y:S02]  /*0a20*/  @!P0 MOV R23, R71 ;  /* 0x0000004700178202 */ /* 0x000fe40000000f00 */
[----:B------:R-:W-:Y:S02]  /*0a30*/  @!P3 SHF.L.U64.HI R10, R24, 0x1, R17 ;  /* 0x00000001180ab819 */ /* 0x000fe40000010211 */
[C---:B-1----:R-:W-:Y:S01]  /*0a40*/  @!P3 IADD3 R34, P5, R31.reuse, R34, RZ ;  /* 0x000000221f22b210 */ /* 0x042fe20007fbe0ff */
[C---:B------:R-:W-:Y:S01]  /*0a50*/  @!P0 IMAD R19, R44.reuse, R33, R8 ;  /* 0x000000212c138224 */ /* 0x040fe200078e0208 */
[----:B------:R-:W-:Y:S01]  /*0a60*/  @!P2 MOV R52, R68 ;  /* 0x000000440034a202 */ /* 0x000fe20000000f00 */
[----:B------:R-:W-:Y:S01]  /*0a70*/  @!P0 IMAD.WIDE.U32 R32, R44, R32, R22 ;  /* 0x000000202c208225 */ /* 0x000fe200078e0016 */
[----:B------:R-:W-:Y:S01]  /*0a80*/  @!P3 IADD3.X R35, R10, R35, RZ, P5, !PT ;  /* 0x000000230a23b210 */ /* 0x000fe20002ffe4ff */
[----:B------:R-:W1:Y:S01]  /*0a90*/  @!P2 LDC.64 R22, c[0x0][0x288] ;  /* 0x0000a200ff16ab82 */ /* 0x000e620000000a00 */
[----:B0-----:R-:W-:-:S04]  /*0aa0*/  @!P3 IADD3 R30, P5, R31, R26, RZ ;  /* 0x0000001a1f1eb210 */ /* 0x001fc80007fbe0ff */
[----:B------:R-:W-:-:S03]  /*0ab0*/  @!P3 IADD3.X R31, R10, R27, RZ, P5, !PT ;  /* 0x0000001b0a1fb210 */ /* 0x000fc60002ffe4ff */
[----:B------:R-:W0:Y:S01]  /*0ac0*/  LDC.64 R26, c[0x0][0x248] ;  /* 0x00009200ff1a7b82 */ /* 0x000e220000000a00 */
[----:B------:R-:W-:Y:S02]  /*0ad0*/  @!P2 MOV R53, R71 ;  /* 0x000000470035a202 */ /* 0x000fe40000000f00 */
[----:B------:R-:W-:-:S05]  /*0ae0*/  ISETP.GE.U32.AND P4, PT, R42, UR14, PT ;  /* 0x0000000e2a007c0c */ /* 0x000fca000bf86070 */
[----:B------:R-:W2:Y:S01]  /*0af0*/  @!P0 LDC.64 R24, c[0x0][0x228] ;  /* 0x00008a00ff188b82 */ /* 0x000ea20000000a00 */
[-C--:B-1----:R-:W-:Y:S02]  /*0b00*/  @!P2 IMAD R36, R15, R22.reuse, RZ ;  /* 0x000000160f24a224 */ /* 0x082fe400078e02ff */
[----:B------:R-:W-:-:S04]  /*0b10*/  @!P2 IMAD.WIDE.U32 R52, R43, R22, R52 ;  /* 0x000000162b34a225 */ /* 0x000fc800078e0034 */
[----:B------:R-:W-:Y:S02]  /*0b20*/  @!P2 IMAD R51, R43, R23, R36 ;  /* 0x000000172b33a224 */ /* 0x000fe400078e0224 */
[----:B0-----:R-:W-:-:S06]  /*0b30*/  IMAD.WIDE R22, R48, 0x8, R26 ;  /* 0x0000000830167825 */ /* 0x001fcc00078e021a */
[----:B------:R-:W3:Y:S01]  /*0b40*/  LDG.E.64 R22, desc[UR8][R22.64] ;  /* 0x0000000816167981 */ /* 0x000ee2000c1e1b00 */
[----:B------:R-:W-:-:S04]  /*0b50*/  SHF.R.S32.HI R17, RZ, 0x1f, R42 ;  /* 0x0000001fff117819 */ /* 0x000fc8000001142a */
[----:B------:R-:W-:-:S04]  /*0b60*/  ISETP.GE.AND.EX P4, PT, R17, UR15, PT, P4 ;  /* 0x0000000f11007c0c */ /* 0x000fc8000bf86340 */
[----:B------:R-:W-:Y:S02]  /*0b70*/  ISETP.GT.U32.OR P4, PT, R49, 0x29f, P4 ;  /* 0x0000029f3100780c */ /* 0x000fe40002784470 */
[----:B------:R-:W-:Y:S02]  /*0b80*/  @!P0 IADD3 R19, R33, R19, RZ ;  /* 0x0000001321138210 */ /* 0x000fe40007ffe0ff */
[----:B------:R-:W-:Y:S02]  /*0b90*/  MOV R12, RZ ;  /* 0x000000ff000c7202 */ /* 0x000fe40000000f00 */
[----:B------:R-:W-:Y:S02]  /*0ba0*/  MOV R10, RZ ;  /* 0x000000ff000a7202 */ /* 0x000fe40000000f00 */
[----:B------:R-:W-:Y:S02]  /*0bb0*/  @!P0 SHF.L.U64.HI R8, R32, 0x1, R19 ;  /* 0x0000000120088819 */ /* 0x000fe40000010213 */
[----:B------:R-:W-:Y:S01]  /*0bc0*/  SHF.R.S32.HI R19, RZ, 0x1f, R41 ;  /* 0x0000001fff137819 */ /* 0x000fe20000011429 */
[----:B------:R0:W5:Y:S01]  /*0bd0*/  @!P3 LDG.E R12, desc[UR8][R34.64] ;  /* 0x00000008220cb981 */ /* 0x000162000c1e1900 */
[----:B------:R-:W-:-:S02]  /*0be0*/  ISETP.GE.U32.AND P5, PT, R41, UR14, PT ;  /* 0x0000000e29007c0c */ /* 0x000fc4000bfa6070 */
[----:B------:R-:W-:Y:S01]  /*0bf0*/  @!P0 SHF.L.U32 R55, R32, 0x1, RZ ;  /* 0x0000000120378819 */ /* 0x000fe200000006ff */
[----:B------:R1:W5:Y:S01]  /*0c00*/  @!P3 LDG.E R10, desc[UR8][R30.64] ;  /* 0x000000081e0ab981 */ /* 0x000362000c1e1900 */
[----:B------:R-:W1:Y:S01]  /*0c10*/  @!P4 LDC.64 R32, c[0x0][0x288] ;  /* 0x0000a200ff20cb82 */ /* 0x000e620000000a00 */
[----:B------:R-:W-:Y:S02]  /*0c20*/  ISETP.GE.AND.EX P3, PT, R19, UR15, PT, P5 ;  /* 0x0000000f13007c0c */ /* 0x000fe4000bf66350 */
[C---:B------:R-:W-:Y:S02]  /*0c30*/  @!P0 IADD3 R28, P6, R55.reuse, R28, RZ ;  /* 0x0000001c371c8210 */ /* 0x040fe40007fde0ff */
[----:B--2---:R-:W-:-:S03]  /*0c40*/  @!P0 IADD3 R54, P5, R55, R24, RZ ;  /* 0x0000001837368210 */ /* 0x004fc60007fbe0ff */
[----:B0-----:R-:W0:Y:S01]  /*0c50*/  @!P2 LDC.64 R34, c[0x0][0x230] ;  /* 0x00008c00ff22ab82 */ /* 0x001e220000000a00 */
[----:B------:R-:W-:Y:S02]  /*0c60*/  ISETP.GT.U32.OR P3, PT, R49, 0x29f, P3 ;  /* 0x0000029f3100780c */ /* 0x000fe40001f64470 */
[----:B------:R-:W-:Y:S02]  /*0c70*/  MOV R14, RZ ;  /* 0x000000ff000e7202 */ /* 0x000fe40000000f00 */
[C---:B------:R-:W-:Y:S02]  /*0c80*/  @!P0 IADD3.X R29, R8.reuse, R29, RZ, P6, !PT ;  /* 0x0000001d081d8210 */ /* 0x040fe400037fe4ff */
[----:B------:R-:W-:Y:S01]  /*0c90*/  @!P0 IADD3.X R55, R8, R25, RZ, P5, !PT ;  /* 0x0000001908378210 */ /* 0x000fe20002ffe4ff */
[----:B-1----:R-:W1:Y:S02]  /*0ca0*/  @!P4 LDC.64 R30, c[0x0][0x228] ;  /* 0x00008a00ff1ecb82 */ /* 0x002e640000000a00 */
[----:B------:R2:W5:Y:S06]  /*0cb0*/  @!P0 LDG.E R14, desc[UR8][R28.64] ;  /* 0x000000081c0e8981 */ /* 0x00056c000c1e1900 */
[----:B------:R-:W1:Y:S01]  /*0cc0*/  @!P2 LDC.64 R24, c[0x0][0x228] ;  /* 0x00008a00ff18ab82 */ /* 0x000e620000000a00 */
[----:B------:R-:W-:-:S07]  /*0cd0*/  @!P2 IADD3 R51, R53, R51, RZ ;  /* 0x000000333533a210 */ /* 0x000fce0007ffe0ff */
[----:B--2---:R-:W2:Y:S01]  /*0ce0*/  @!P4 LDC.64 R28, c[0x0][0x230] ;  /* 0x00008c00ff1ccb82 */ /* 0x004ea20000000a00 */
[----:B------:R-:W-:Y:S02]  /*0cf0*/  MOV R8, RZ ;  /* 0x000000ff00087202 */ /* 0x000fe40000000f00 */
[----:B------:R-:W-:Y:S02]  /*0d00*/  SHF.R.S32.HI R21, RZ, 0x1f, R40 ;  /* 0x0000001fff157819 */ /* 0x000fe40000011428 */
[----:B------:R-:W-:-:S03]  /*0d10*/  ISETP.GE.U32.AND P6, PT, R40, UR14, PT ;  /* 0x0000000e28007c0c */ /* 0x000fc6000bfc6070 */
[----:B------:R-:W2:Y:S01]  /*0d20*/  @!P3 LDC.64 R26, c[0x0][0x288] ;  /* 0x0000a200ff1abb82 */ /* 0x000ea20000000a00 */
[C---:B------:R-:W-:Y:S01]  /*0d30*/  @!P2 SHF.L.U32 R59, R52.reuse, 0x1, RZ ;  /* 0x00000001343ba819 */ /* 0x040fe200000006ff */
[----:B------:R-:W-:Y:S01]  /*0d40*/  @!P4 IMAD R56, R17, R32, RZ ;  /* 0x000000201138c224 */ /* 0x000fe200078e02ff */
[----:B------:R-:W-:Y:S01]  /*0d50*/  @!P2 SHF.L.U64.HI R36, R52, 0x1, R51 ;  /* 0x000000013424a819 */ /* 0x000fe20000010233 */
[----:B------:R1:W5:Y:S01]  /*0d60*/  @!P0 LDG.E R8, desc[UR8][R54.64] ;  /* 0x0000000836088981 */ /* 0x000362000c1e1900 */
[----:B------:R-:W-:Y:S02]  /*0d70*/  @!P4 MOV R52, R68 ;  /* 0x000000440034c202 */ /* 0x000fe40000000f00 */
[----:B------:R-:W-:Y:S02]  /*0d80*/  @!P4 MOV R53, R71 ;  /* 0x000000470035c202 */ /* 0x000fe40000000f00 */
[----:B------:R-:W-:Y:S01]  /*0d90*/  ISETP.GE.AND.EX P5, PT, R21, UR15, PT, P6 ;  /* 0x0000000f15007c0c */ /* 0x000fe2000bfa6360 */
[C---:B------:R-:W-:Y:S01]  /*0da0*/  @!P4 IMAD R57, R42.reuse, R33, R56 ;  /* 0x000000212a39c224 */ /* 0x040fe200078e0238 */
[----:B0-----:R-:W-:Y:S01]  /*0db0*/  @!P2 IADD3 R34, P0, R59, R34, RZ ;  /* 0x000000223b22a210 */ /* 0x001fe20007f1e0ff */
[----:B------:R-:W-:Y:S01]  /*0dc0*/  @!P4 IMAD.WIDE.U32 R52, R42, R32, R52 ;  /* 0x000000202a34c225 */ /* 0x000fe200078e0034 */
[----:B------:R-:W-:-:S02]  /*0dd0*/  ISETP.GT.U32.OR P5, PT, R49, 0x29f, P5 ;  /* 0x0000029f3100780c */ /* 0x000fc40002fa4470 */
[----:B------:R-:W-:Y:S02]  /*0de0*/  @!P2 IADD3.X R35, R36, R35, RZ, P0, !PT ;  /* 0x000000232423a210 */ /* 0x000fe400007fe4ff */
[----:B-1----:R-:W-:Y:S02]  /*0df0*/  @!P2 IADD3 R58, P0, R59, R24, RZ ;  /* 0x000000183b3aa210 */ /* 0x002fe40007f1e0ff */
[----:B------:R-:W-:Y:S02]  /*0e00*/  @!P4 IADD3 R55, R53, R57, RZ ;  /* 0x000000393537c210 */ /* 0x000fe40007ffe0ff */
[----:B------:R-:W-:Y:S02]  /*0e10*/  @!P4 SHF.L.U32 R53, R52, 0x1, RZ ;  /* 0x000000013435c819 */ /* 0x000fe400000006ff */
[----:B------:R-:W-:Y:S02]  /*0e20*/  @!P2 IADD3.X R59, R36, R25, RZ, P0, !PT ;  /* 0x00000019243ba210 */ /* 0x000fe400007fe4ff */
[----:B------:R-:W-:Y:S01]  /*0e30*/  @!P4 SHF.L.U64.HI R36, R52, 0x1, R55 ;  /* 0x000000013424c819 */ /* 0x000fe20000010237 */
[----:B------:R-:W0:Y:S01]  /*0e40*/  @!P3 LDC.64 R24, c[0x0][0x230] ;  /* 0x00008c00ff18bb82 */ /* 0x000e220000000a00 */
[----:B--2---:R-:W-:Y:S01]  /*0e50*/  @!P4 IADD3 R56, P0, R53, R28, RZ ;  /* 0x0000001c3538c210 */ /* 0x004fe20007f1e0ff */
[----:B------:R-:W-:-:S03]  /*0e60*/  @!P3 IMAD R54, R19, R26, RZ ;  /* 0x0000001a1336b224 */ /* 0x000fc600078e02ff */
[----:B------:R-:W-:-:S03]  /*0e70*/  @!P4 IADD3.X R57, R36, R29, RZ, P0, !PT ;  /* 0x0000001d2439c210 */ /* 0x000fc600007fe4ff */
[----:B------:R-:W1:Y:S01]  /*0e80*/  @!P5 LDC.64 R32, c[0x0][0x288] ;  /* 0x0000a200ff20db82 */ /* 0x000e620000000a00 */
[----:B------:R-:W-:Y:S01]  /*0e90*/  @!P3 IMAD R61, R41, R27, R54 ;  /* 0x0000001b293db224 */ /* 0x000fe200078e0236 */
[----:B------:R-:W-:-:S06]  /*0ea0*/  @!P3 MOV R54, R68 ;  /* 0x000000440036b202 */ /* 0x000fcc0000000f00 */
[----:B------:R-:W2:Y:S01]  /*0eb0*/  @!P3 LDC.64 R28, c[0x0][0x228] ;  /* 0x00008a00ff1cbb82 */ /* 0x000ea20000000a00 */
[----:B------:R-:W-:Y:S02]  /*0ec0*/  @!P3 MOV R55, R71 ;  /* 0x000000470037b202 */ /* 0x000fe40000000f00 */
[----:B------:R-:W-:Y:S02]  /*0ed0*/  MOV R51, RZ ;  /* 0x000000ff00337202 */ /* 0x000fe40000000f00 */
[----:B------:R-:W-:Y:S01]  /*0ee0*/  MOV R52, RZ ;  /* 0x000000ff00347202 */ /* 0x000fe20000000f00 */
[----:B------:R-:W-:Y:S02]  /*0ef0*/  @!P3 IMAD.WIDE.U32 R54, R41, R26, R54 ;  /* 0x0000001a2936b225 */ /* 0x000fe400078e0036 */
[----:B------:R-:W4:Y:S01]  /*0f00*/  @!P5 LDC.64 R26, c[0x0][0x230] ;  /* 0x00008c00ff1adb82 */ /* 0x000f220000000a00 */
[----:B------:R0:W5:Y:S02]  /*0f10*/  @!P2 LDG.E R51, desc[UR8][R34.64] ;  /* 0x000000082233a981 */ /* 0x000164000c1e1900 */
[----:B------:R-:W-:-:S02]  /*0f20*/  @!P3 IADD3 R55, R55, R61, RZ ;  /* 0x0000003d3737b210 */ /* 0x000fc40007ffe0ff */
[----:B------:R0:W5:Y:S01]  /*0f30*/  @!P2 LDG.E R52, desc[UR8][R58.64] ;  /* 0x000000083a34a981 */ /* 0x000162000c1e1900 */
[----:B------:R-:W-:Y:S02]  /*0f40*/  @!P4 IADD3 R30, P2, R53, R30, RZ ;  /* 0x0000001e351ec210 */ /* 0x000fe40007f5e0ff */
[----:B------:R-:W-:Y:S02]  /*0f50*/  MOV R53, RZ ;  /* 0x000000ff00357202 */ /* 0x000fe40000000f00 */
[----:B------:R-:W-:Y:S01]  /*0f60*/  @!P4 IADD3.X R31, R36, R31, RZ, P2, !PT ;  /* 0x0000001f241fc210 */ /* 0x000fe200017fe4ff */
[----:B0-----:R-:W0:Y:S01]  /*0f70*/  @!P5 LDC.64 R34, c[0x0][0x228] ;  /* 0x00008a00ff22db82 */ /* 0x001e220000000a00 */
[C---:B------:R-:W-:Y:S02]  /*0f80*/  @!P3 SHF.L.U32 R59, R54.reuse, 0x1, RZ ;  /* 0x00000001363bb819 */ /* 0x040fe400000006ff */
[----:B------:R2:W5:Y:S01]  /*0f90*/  @!P4 LDG.E R53, desc[UR8][R56.64] ;  /* 0x000000083835c981 */ /* 0x000562000c1e1900 */
[----:B------:R-:W-:-:S02]  /*0fa0*/  @!P3 SHF.L.U64.HI R36, R54, 0x1, R55 ;  /* 0x000000013624b819 */ /* 0x000fc40000010237 */
[----:B------:R-:W-:Y:S01]  /*0fb0*/  @!P3 IADD3 R24, P0, R59, R24, RZ ;  /* 0x000000183b18b210 */ /* 0x000fe20007f1e0ff */
[----:B-1----:R-:W-:-:S03]  /*0fc0*/  @!P5 IMAD R58, R21, R32, RZ ;  /* 0x00000020153ad224 */ /* 0x002fc600078e02ff */
[----:B------:R-:W-:Y:S02]  /*0fd0*/  @!P3 IADD3.X R25, R36, R25, RZ, P0, !PT ;  /* 0x000000192419b210 */ /* 0x000fe400007fe4ff */
[----:B--2---:R-:W-:Y:S02]  /*0fe0*/  @!P3 IADD3 R28, P0, R59, R28, RZ ;  /* 0x0000001c3b1cb210 */ /* 0x004fe40007f1e0ff */
[----:B------:R-:W-:Y:S02]  /*0ff0*/  @!P5 MOV R56, R68 ;  /* 0x000000440038d202 */ /* 0x000fe40000000f00 */
[----:B------:R-:W-:Y:S01]  /*1000*/  @!P5 MOV R57, R71 ;  /* 0x000000470039d202 */ /* 0x000fe20000000f00 */
[----:B------:R-:W-:Y:S01]  /*1010*/  @!P5 IMAD R55, R40, R33, R58 ;  /* 0x000000212837d224 */ /* 0x000fe200078e023a */
[----:B------:R-:W-:Y:S01]  /*1020*/  @!P3 IADD3.X R29, R36, R29, RZ, P0, !PT ;  /* 0x0000001d241db210 */ /* 0x000fe200007fe4ff */
[----:B------:R-:W-:-:S05]  /*1030*/  @!P5 IMAD.WIDE.U32 R32, R40, R32, R56 ;  /* 0x000000202820d225 */ /* 0x000fca00078e0038 */
[----:B------:R-:W-:Y:S02]  /*1040*/  @!P5 IADD3 R57, R33, R55, RZ ;  /* 0x000000372139d210 */ /* 0x000fe40007ffe0ff */
[----:B------:R-:W-:-:S06]  /*1050*/  MOV R55, RZ ;  /* 0x000000ff00377202 */ /* 0x000fcc0000000f00 */
[----:B------:R-:W5:Y:S01]  /*1060*/  @!P3 LDG.E R55, desc[UR8][R24.64] ;  /* 0x000000081837b981 */ /* 0x000f62000c1e1900 */
[----:B------:R-:W-:Y:S02]  /*1070*/  MOV R60, 0x3f800000 ;  /* 0x3f800000003c7802 */ /* 0x000fe40000000f00 */
[----:B------:R-:W-:Y:S02]  /*1080*/  MOV R54, RZ ;  /* 0x000000ff00367202 */ /* 0x000fe40000000f00 */
[C---:B------:R-:W-:Y:S02]  /*1090*/  @!P5 SHF.L.U32 R33, R32.reuse, 0x1, RZ ;  /* 0x000000012021d819 */ /* 0x040fe400000006ff */
[----:B------:R-:W-:Y:S02]  /*10a0*/  @!P5 SHF.L.U64.HI R32, R32, 0x1, R57 ;  /* 0x000000012020d819 */ /* 0x000fe40000010239 */
[----:B------:R-:W5:Y:S01]  /*10b0*/  @!P4 LDG.E R54, desc[UR8][R30.64] ;  /* 0x000000081e36c981 */ /* 0x000f62000c1e1900 */
[----:B----4-:R-:W-:-:S02]  /*10c0*/  @!P5 IADD3 R26, P2, R33, R26, RZ ;  /* 0x0000001a211ad210 */ /* 0x010fc40007f5e0ff */
[----:B0-----:R-:W-:Y:S02]  /*10d0*/  @!P5 IADD3 R34, P4, R33, R34, RZ ;  /* 0x000000222122d210 */ /* 0x001fe40007f9e0ff */
[----:B------:R-:W-:Y:S02]  /*10e0*/  CS2R R56, SRZ ;  /* 0x0000000000387805 */ /* 0x000fe4000001ff00 */
[----:B------:R-:W-:Y:S02]  /*10f0*/  CS2R R58, SRZ ;  /* 0x00000000003a7805 */ /* 0x000fe4000001ff00 */
[C---:B------:R-:W-:Y:S02]  /*1100*/  @!P5 IADD3.X R27, R32.reuse, R27, RZ, P2, !PT ;  /* 0x0000001b201bd210 */ /* 0x040fe400017fe4ff */
[----:B------:R-:W-:Y:S01]  /*1110*/  @!P5 IADD3.X R35, R32, R35, RZ, P4, !PT ;  /* 0x000000232023d210 */ /* 0x000fe200027fe4ff */
[----:B------:R-:W-:Y:S01]  /*1120*/  BSSY B0, `(.L_x_1420) ;  /* 0x0000021000007945 */ /* 0x000fe20003800000 */
[----:B------:R0:W5:Y:S01]  /*1130*/  @!P3 LDG.E R56, desc[UR8][R28.64] ;  /* 0x000000081c38b981 */ /* 0x000162000c1e1900 */
[----:B------:R-:W-:-:S02]  /*1140*/  MOV R64, RZ ;  /* 0x000000ff00407202 */ /* 0x000fc40000000f00 */
[----:B------:R-:W-:Y:S01]  /*1150*/  MOV R62, RZ ;  /* 0x000000ff003e7202 */ /* 0x000fe20000000f00 */
[----:B------:R1:W5:Y:S04]  /*1160*/  @!P5 LDG.E R58, desc[UR8][R26.64] ;  /* 0x000000081a3ad981 */ /* 0x000368000c1e1900 */
[----:B------:R1:W5:Y:S01]  /*1170*/  @!P5 LDG.E R57, desc[UR8][R34.64] ;  /* 0x000000082239d981 */ /* 0x000362000c1e1900 */
[----:B------:R-:W-:Y:S01]  /*1180*/  ISETP.NE.AND P5, PT, RZ, UR10, PT ;  /* 0x0000000aff007c0c */ /* 0x000fe2000bfa5270 */
[--C-:B0-----:R-:W-:Y:S02]  /*1190*/  HADD2.F32 R29, -RZ, R20.reuse.H0_H0 ;  /* 0x20000014ff1d7230 */ /* 0x101fe40000004100 */
[----:B------:R-:W-:Y:S02]  /*11a0*/  HADD2.F32 R31, -RZ, R20.H1_H1 ;  /* 0x30000014ff1f7230 */ /* 0x000fe40000004100 */
[----:B---3--:R-:W-:-:S05]  /*11b0*/  FFMA.FTZ R23, -R22, R22, R23 ;  /* 0x0000001616177223 */ /* 0x008fca0000010117 */
[----:B------:R-:W-:-:S13]  /*11c0*/  FSETP.GTU.FTZ.AND P0, PT, R23, RZ, PT ;  /* 0x000000ff1700720b */ /* 0x000fda0003f1c000 */
[----:B------:R-:W0:Y:S02]  /*11d0*/  @P0 LDC R24, c[0x0][0x250] ;  /* 0x00009400ff180b82 */ /* 0x000e240000000800 */
[----:B0-----:R-:W-:-:S04]  /*11e0*/  @P0 FADD.FTZ R24, R23, R24 ;  /* 0x0000001817180221 */ /* 0x001fc80000010000 */
[----:B------:R1:W0:Y:S01]  /*11f0*/  @P0 MUFU.RSQ R60, R24 ;  /* 0x00000018003c0308 */ /* 0x0002220000001400 */
[----:B------:R-:W-:Y:S02]  /*1200*/  ISETP.GT.U32.AND P0, PT, R49, 0x29f, PT ;  /* 0x0000029f3100780c */ /* 0x000fe40003f04070 */
[----:B------:R-:W-:-:S11]  /*1210*/  MOV R23, RZ ;  /* 0x000000ff00177202 */ /* 0x000fd60000000f00 */
[----:B-1----:R-:W-:Y:S05]  /*1220*/  @P0 BRA `(.L_x_1421) ;  /* 0x0000000000400947 */ /* 0x002fea0003800000 */
[----:B------:R-:W-:Y:S01]  /*1230*/  ISETP.NE.AND P0, PT, RZ, UR10, PT ;  /* 0x0000000aff007c0c */ /* 0x000fe2000bf05270 */
[----:B------:R-:W1:Y:S01]  /*1240*/  LDC.64 R26, c[0x0][0x238] ;  /* 0x00008e00ff1a7b82 */ /* 0x000e620000000a00 */
[----:B------:R-:W-:-:S04]  /*1250*/  IADD3 R37, R50, R37, RZ ;  /* 0x0000002532257210 */ /* 0x000fc80007ffe0ff */
[----:B------:R-:W-:-:S07]  /*1260*/  SHF.R.S32.HI R28, RZ, 0x1f, R37 ;  /* 0x0000001fff1c7819 */ /* 0x000fce0000011425 */
[----:B------:R-:W2:Y:S01]  /*1270*/  @P0 LDC.64 R24, c[0x0][0x240] ;  /* 0x00009000ff180b82 */ /* 0x000ea20000000a00 */
[----:B-1----:R-:W-:-:S05]  /*1280*/  IMAD.WIDE R26, R37, 0x2, R26 ;  /* 0x00000002251a7825 */ /* 0x002fca00078e021a */
[----:B------:R-:W3:Y:S04]  /*1290*/  LDG.E.U16 R64, desc[UR8][R26.64] ;  /* 0x000000081a407981 */ /* 0x000ee8000c1e1500 */
[----:B------:R-:W4:Y:S01]  /*12a0*/  LDG.E.U16 R62, desc[UR8][R26.64+0x2] ;  /* 0x000002081a3e7981 */ /* 0x000f22000c1e1500 */
[----:B--2---:R-:W-:-:S04]  /*12b0*/  @P0 LEA R24, P2, R37, R24, 0x1 ;  /* 0x0000001825180211 */ /* 0x004fc800078408ff */
[----:B------:R-:W-:-:S05]  /*12c0*/  @P0 LEA.HI.X R25, R37, R25, R28, 0x1, P2 ;  /* 0x0000001925190211 */ /* 0x000fca00010f0c1c */
[----:B------:R-:W2:Y:S04]  /*12d0*/  @P0 LDG.E.U16 R30, desc[UR8][R24.64] ;  /* 0x00000008181e0981 */ /* 0x000ea8000c1e1500 */
[----:B------:R-:W2:Y:S01]  /*12e0*/  @P0 LDG.E.U16 R28, desc[UR8][R24.64+0x2] ;  /* 0x00000208181c0981 */ /* 0x000ea2000c1e1500 */
[----:B---3--:R-:W-:Y:S02]  /*12f0*/  SHF.L.U32 R64, R64, 0x10, RZ ;  /* 0x0000001040407819 */ /* 0x008fe400000006ff */
[----:B----4-:R-:W-:Y:S02]  /*1300*/  SHF.L.U32 R62, R62, 0x10, RZ ;  /* 0x000000103e3e7819 */ /* 0x010fe400000006ff */
[----:B--2---:R-:W-:Y:S02]  /*1310*/  @P0 SHF.L.U32 R59, R30, 0x10, RZ ;  /* 0x000000101e3b0819 */ /* 0x004fe400000006ff */
[----:B------:R-:W-:-:S07]  /*1320*/  @P0 SHF.L.U32 R23, R28, 0x10, RZ ;  /* 0x000000101c170819 */ /* 0x000fce00000006ff */
.L_x_1421:
[----:B------:R-:W-:Y:S05]  /*1330*/  BSYNC B0 ;  /* 0x0000000000007941 */ /* 0x000fea0003800000 */
.L_x_1420:
[C---:B------:R-:W-:Y:S01]  /*1340*/  FADD.FTZ R29, -R22.reuse, R29 ;  /* 0x0000001d161d7221 */ /* 0x040fe20000010100 */
[----:B------:R-:W-:Y:S01]  /*1350*/  FADD.FTZ R31, -R22, R31 ;  /* 0x0000001f161f7221 */ /* 0x000fe20000010100 */
[--C-:B-----5:R-:W-:Y:S02]  /*1360*/  HADD2.F32 R27, -RZ, R18.reuse.H0_H0 ;  /* 0x20000012ff1b7230 */ /* 0x120fe40000004100 */
[----:B------:R-:W-:Y:S02]  /*1370*/  HADD2.F32 R25, -RZ, R18.H1_H1 ;  /* 0x30000012ff197230 */ /* 0x000fe40000004100 */
[-C--:B0-----:R-:W-:Y:S01]  /*1380*/  FMUL.FTZ R26, R29, R60.reuse ;  /* 0x0000003c1d1a7220 */ /* 0x081fe20000410000 */
        /* <DEDUP_REMOVED lines=20> */
.L_x_1422:
[----:B------:R-:W-:Y:S01]  /*14d0*/  FMUL.FTZ R29, R27, R64 ;  /* 0x000000401b1d7220 */ /* 0x000fe20000410000 */
[--C-:B------:R-:W-:Y:S02]  /*14e0*/  HADD2.F32 R33, -RZ, R38.reuse.H0_H0 ;  /* 0x20000026ff217230 */ /* 0x100fe40000004100 */
[----:B------:R-:W-:Y:S01]  /*14f0*/  FMUL.FTZ R30, R25, R62 ;  /* 0x0000003e191e7220 */ /* 0x000fe20000410000 */
[----:B------:R-:W-:Y:S02]  /*1500*/  HADD2.F32 R35, -RZ, R38.H1_H1 ;  /* 0x30000026ff237230 */ /* 0x000fe40000004100 */
[----:B------:R-:W-:Y:S01]  /*1510*/  FFMA.FTZ R31, R26, R29, RZ ;  /* 0x0000001d1a1f7223 */ /* 0x000fe200000100ff */
[----:B------:R-:W-:Y:S01]  /*1520*/  FADD.FTZ R29, RZ, R29 ;  /* 0x0000001dff1d7221 */ /* 0x000fe20000010000 */
[C---:B------:R-:W-:Y:S01]  /*1530*/  FADD.FTZ R33, -R22.reuse, R33 ;  /* 0x0000002116217221 */ /* 0x040fe20000010100 */
[----:B------:R-:W-:Y:S01]  /*1540*/  FADD.FTZ R35, -R22, R35 ;  /* 0x0000002316237221 */ /* 0x000fe20000010100 */
[----:B------:R-:W-:Y:S01]  /*1550*/  FFMA.FTZ R28, R24, R30, R31 ;  /* 0x0000001e181c7223 */ /* 0x000fe2000001001f */
[----:B------:R-:W-:Y:S01]  /*1560*/  FADD.FTZ R29, R30, R29 ;  /* 0x0000001d1e1d7221 */ /* 0x000fe20000010000 */
[-C--:B------:R-:W-:Y:S01]  /*1570*/  FMUL.FTZ R32, R33, R60.reuse ;  /* 0x0000003c21207220 */ /* 0x080fe20000410000 */
[----:B------:R-:W-:Y:S01]  /*1580*/  FMUL.FTZ R30, R35, R60 ;  /* 0x0000003c231e7220 */ /* 0x000fe20000410000 */
[----:B------:R-:W-:Y:S01]  /*1590*/  FFMA.FTZ R33, R26, R27, RZ ;  /* 0x0000001b1a217223 */ /* 0x000fe200000100ff */
        /* <DEDUP_REMOVED lines=21> */
.L_x_1423:
[----:B------:R-:W-:Y:S01]  /*16f0*/  FADD.FTZ R26, RZ, R27 ;  /* 0x0000001bff1a7221 */ /* 0x000fe20000010000 */
[----:B------:R-:W-:Y:S01]  /*1700*/  FMUL.FTZ R27, R35, R64 ;  /* 0x00000040231b7220 */ /* 0x000fe20000410000 */
[----:B------:R-:W-:Y:S01]  /*1710*/  FFMA.FTZ R33, R32, R35, R33 ;  /* 0x0000002320217223 */ /* 0x000fe20000010021 */
[----:B------:R-:W-:Y:S01]  /*1720*/  FFMA.FTZ R37, R24, R25, RZ ;  /* 0x0000001918257223 */ /* 0x000fe200000100ff */
[----:B------:R-:W-:Y:S01]  /*1730*/  FADD.FTZ R26, R26, R35 ;  /* 0x000000231a1a7221 */ /* 0x000fe20000010000 */
[----:B------:R-:W-:Y:S01]  /*1740*/  FFMA.FTZ R35, R32, R27, R28 ;  /* 0x0000001b20237223 */ /* 0x000fe2000001001c */
[----:B------:R-:W-:Y:S01]  /*1750*/  FADD.FTZ R28, RZ, R25 ;  /* 0x00000019ff1c7221 */ /* 0x000fe20000010000 */
[----:B------:R-:W-:-:S03]  /*1760*/  FFMA.FTZ R24, R30, R31, R37 ;  /* 0x0000001f1e187223 */ /* 0x000fc60000010025 */
[----:B------:R-:W-:Y:S01]  /*1770*/  FADD.FTZ R25, R28, R31 ;  /* 0x0000001f1c197221 */ /* 0x000fe20000010000 */
[----:B------:R-:W-:Y:S01]  /*1780*/  FADD.FTZ R28, R29, R27 ;  /* 0x0000001b1d1c7221 */ /* 0x000fe20000010000 */
[----:B------:R-:W-:Y:S01]  /*1790*/  FMUL.FTZ R31, R31, R62 ;  /* 0x0000003e1f1f7220 */ /* 0x000fe20000410000 */
[--C-:B------:R-:W-:Y:S02]  /*17a0*/  HADD2.F32 R27, -RZ, R12.reuse.H0_H0 ;  /* 0x2000000cff1b7230 */ /* 0x100fe40000004100 */
[----:B------:R-:W-:Y:S02]  /*17b0*/  HADD2.F32 R29, -RZ, R12.H1_H1 ;  /* 0x3000000cff1d7230 */ /* 0x000fe40000004100 */
[----:B------:R-:W-:Y:S01]  /*17c0*/  FFMA.FTZ R30, R30, R31, R35 ;  /* 0x0000001f1e1e7223 */ /* 0x000fe20000010023 */
[C---:B------:R-:W-:Y:S01]  /*17d0*/  FADD.FTZ R35, -R22.reuse, R27 ;  /* 0x0000001b16237221 */ /* 0x040fe20000010100 */
[----:B------:R-:W-:Y:S01]  /*17e0*/  FADD.FTZ R27, R31, R28 ;  /* 0x0000001c1f1b7221 */ /* 0x000fe20000010000 */
[----:B------:R-:W-:Y:S01]  /*17f0*/  FADD.FTZ R29, -R22, R29 ;  /* 0x0000001d161d7221 */ /* 0x000fe20000010100 */
[----:B------:R-:W-:-:S02]  /*1800*/  HADD2.F32 R31, -RZ, R10.H0_H0 ;  /* 0x2000000aff1f7230 */ /* 0x000fc40000004100 */
        /* <DEDUP_REMOVED lines=17> */
[----:B0-----:R-:W-:Y:S01]  /*1920*/  FADD.FTZ R74, -R37, 1 ;  /* 0x3f800000254a7421 */ /* 0x001fe20000010100 */
[----:B------:R-:W-:-:S03]  /*1930*/  FMUL.FTZ R28, R28, R37 ;  /* 0x000000251c1c7220 */ /* 0x000fc60000410000 */
[----:B------:R-:W-:Y:S01]  /*1940*/  FFMA.FTZ R35, R31, R74, 1 ;  /* 0x3f8000001f237423 */ /* 0x000fe2000001004a */
[----:B------:R-:W-:-:S03]  /*1950*/  FMUL.FTZ R31, R61, R72 ;  /* 0x000000483d1f7220 */ /* 0x000fc60000410000 */
[----:B------:R-:W-:-:S07]  /*1960*/  FMUL.FTZ R28, R28, R35 ;  /* 0x000000231c1c7220 */ /* 0x000fce0000410000 */
.L_x_1424:
[----:B------:R-:W-:Y:S01]  /*1970*/  FMUL.FTZ R35, R31, R64 ;  /* 0x000000401f237220 */ /* 0x000fe20000410000 */
[----:B------:R-:W-:Y:S01]  /*1980*/  FADD.FTZ R26, R26, R31 ;  /* 0x0000001f1a1a7221 */ /* 0x000fe20000010000 */
[----:B------:R-:W-:Y:S01]  /*1990*/  FFMA.FTZ R33, R32, R31, R33 ;  /* 0x0000001f20217223 */ /* 0x000fe20000010021 */
[----:B------:R-:W-:Y:S01]  /*19a0*/  FADD.FTZ R25, R25, R28 ;  /* 0x0000001c19197221 */ /* 0x000fe20000010000 */
[----:B------:R-:W-:Y:S01]  /*19b0*/  FFMA.FTZ R24, R29, R28, R24 ;  /* 0x0000001c1d187223 */ /* 0x000fe20000010018 */
[----:B------:R-:W-:Y:S01]  /*19c0*/  FMUL.FTZ R31, R28, R62 ;  /* 0x0000003e1c1f7220 */ /* 0x000fe20000410000 */
[----:B------:R-:W-:Y:S01]  /*19d0*/  FFMA.FTZ R30, R32, R35, R30 ;  /* 0x00000023201e7223 */ /* 0x000fe2000001001e */
[----:B------:R-:W-:Y:S01]  /*19e0*/  FADD.FTZ R28, R27, R35 ;  /* 0x000000231b1c7221 */ /* 0x000fe20000010000 */
[--C-:B------:R-:W-:Y:S02]  /*19f0*/  HADD2.F32 R35, -RZ, R14.reuse.H1_H1 ;  /* 0x3000000eff237230 */ /* 0x100fe40000004100 */
[----:B------:R-:W-:-:S02]  /*1a00*/  HADD2.F32 R27, -RZ, R14.H0_H0 ;  /* 0x2000000eff1b7230 */ /* 0x000fc40000004100 */
[----:B------:R-:W-:Y:S01]  /*1a10*/  FFMA.FTZ R29, R29, R31, R30 ;  /* 0x0000001f1d1d7223 */ /* 0x000fe2000001001e */
[C---:B------:R-:W-:Y:S02]  /*1a20*/  FADD.FTZ R35, -R22.reuse, R35 ;  /* 0x0000002316237221 */ /* 0x040fe40000010100 */
[----:B------:R-:W-:Y:S01]  /*1a30*/  FADD.FTZ R37, -R22, R27 ;  /* 0x0000001b16257221 */ /* 0x000fe20000010100 */
[----:B------:R-:W-:Y:S01]  /*1a40*/  FADD.FTZ R27, R31, R28 ;  /* 0x0000001c1f1b7221 */ /* 0x000fe20000010000 */
[-C--:B------:R-:W-:Y:S01]  /*1a50*/  FMUL.FTZ R31, R35, R60.reuse ;  /* 0x0000003c231f7220 */ /* 0x080fe20000410000 */
[--C-:B------:R-:W-:Y:S02]  /*1a60*/  HADD2.F32 R35, -RZ, R8.reuse.H0_H0 ;  /* 0x20000008ff237230 */ /* 0x100fe40000004100 */
        /* <DEDUP_REMOVED lines=21> */
.L_x_1425:
[----:B------:R-:W-:Y:S01]  /*1bc0*/  FMUL.FTZ R32, R35, R64 ;  /* 0x0000004023207220 */ /* 0x000fe20000410000 */
[----:B------:R-:W-:Y:S01]  /*1bd0*/  FFMA.FTZ R33, R30, R35, R33 ;  /* 0x000000231e217223 */ /* 0x000fe20000010021 */
[----:B------:R-:W-:Y:S01]  /*1be0*/  FADD.FTZ R26, R26, R35 ;  /* 0x000000231a1a7221 */ /* 0x000fe20000010000 */
[--C-:B------:R-:W-:Y:S02]  /*1bf0*/  HADD2.F32 R35, -RZ, R51.reuse.H1_H1 ;  /* 0x30000033ff237230 */ /* 0x100fe40000004100 */
[----:B------:R-:W-:Y:S01]  /*1c00*/  FFMA.FTZ R30, R30, R32, R29 ;  /* 0x000000201e1e7223 */ /* 0x000fe2000001001d */
[----:B------:R-:W-:Y:S01]  /*1c10*/  FADD.FTZ R32, R27, R32 ;  /* 0x000000201b207221 */ /* 0x000fe20000010000 */
[----:B------:R-:W-:Y:S02]  /*1c20*/  HADD2.F32 R27, -RZ, R51.H0_H0 ;  /* 0x20000033ff1b7230 */ /* 0x000fe40000004100 */
[----:B------:R-:W-:Y:S01]  /*1c30*/  FMUL.FTZ R29, R28, R62 ;  /* 0x0000003e1c1d7220 */ /* 0x000fe20000410000 */
[C---:B------:R-:W-:Y:S01]  /*1c40*/  FADD.FTZ R35, -R22.reuse, R35 ;  /* 0x0000002316237221 */ /* 0x040fe20000010100 */
[----:B------:R-:W-:Y:S01]  /*1c50*/  FFMA.FTZ R24, R31, R28, R24 ;  /* 0x0000001c1f187223 */ /* 0x000fe20000010018 */
[----:B------:R-:W-:Y:S01]  /*1c60*/  FADD.FTZ R25, R25, R28 ;  /* 0x0000001c19197221 */ /* 0x000fe20000010000 */
[----:B------:R-:W-:Y:S01]  /*1c70*/  FADD.FTZ R37, -R22, R27 ;  /* 0x0000001b16257221 */ /* 0x000fe20000010100 */
[----:B------:R-:W-:Y:S01]  /*1c80*/  FFMA.FTZ R31, R31, R29, R30 ;  /* 0x0000001d1f1f7223 */ /* 0x000fe2000001001e */
[----:B------:R-:W-:Y:S01]  /*1c90*/  FADD.FTZ R27, R29, R32 ;  /* 0x000000201d1b7221 */ /* 0x000fe20000010000 */
[-C--:B------:R-:W-:Y:S01]  /*1ca0*/  FMUL.FTZ R29, R35, R60.reuse ;  /* 0x0000003c231d7220 */ /* 0x080fe20000410000 */
[----:B------:R-:W-:Y:S01]  /*1cb0*/  FMUL.FTZ R30, R37, R60 ;  /* 0x0000003c251e7220 */ /* 0x000fe20000410000 */
        /* <DEDUP_REMOVED lines=21> */
.L_x_1426:
        /* <DEDUP_REMOVED lines=37> */
.L_x_1427:
[----:B------:R-:W-:Y:S01]  /*2060*/  FMUL.FTZ R32, R35, R64 ;  /* 0x0000004023207220 */ /* 0x000fe20000410000 */
[C---:B------:R-:W-:Y:S01]  /*2070*/  FFMA.FTZ R33, R30.reuse, R35, R33 ;  /* 0x000000231e217223 */ /* 0x040fe20000010021 */
[----:B------:R-:W-:Y:S01]  /*2080*/  FADD.FTZ R25, R25, R28 ;  /* 0x0000001c19197221 */ /* 0x000fe20000010000 */
[----:B------:R-:W-:Y:S01]  /*2090*/  FFMA.FTZ R24, R31, R28, R24 ;  /* 0x0000001c1f187223 */ /* 0x000fe20000010018 */
[----:B------:R-:W-:Y:S01]  /*20a0*/  FFMA.FTZ R30, R30, R32, R29 ;  /* 0x000000201e1e7223 */ /* 0x000fe2000001001d */
[----:B------:R-:W-:Y:S01]  /*20b0*/  FMUL.FTZ R29, R28, R62 ;  /* 0x0000003e1c1d7220 */ /* 0x000fe20000410000 */
[----:B------:R-:W-:Y:S01]  /*20c0*/  FADD.FTZ R26, R26, R35 ;  /* 0x000000231a1a7221 */ /* 0x000fe20000010000 */
[----:B------:R-:W-:Y:S01]  /*20d0*/  FADD.FTZ R28, R27, R32 ;  /* 0x000000201b1c7221 */ /* 0x000fe20000010000 */
[--C-:B------:R-:W-:Y:S02]  /*20e0*/  HADD2.F32 R27, -RZ, R55.reuse.H0_H0 ;  /* 0x20000037ff1b7230 */ /* 0x100fe40000004100 */
[----:B------:R-:W-:Y:S01]  /*20f0*/  FFMA.FTZ R31, R31, R29, R30 ;  /* 0x0000001d1f1f7223 */ /* 0x000fe2000001001e */
[----:B------:R-:W-:-:S02]  /*2100*/  HADD2.F32 R35, -RZ, R55.H1_H1 ;  /* 0x30000037ff237230 */ /* 0x000fc40000004100 */
[----:B------:R-:W-:Y:S01]  /*2110*/  FADD.FTZ R28, R29, R28 ;  /* 0x0000001c1d1c7221 */ /* 0x000fe20000010000 */
[C---:B------:R-:W-:Y:S02]  /*2120*/  FADD.FTZ R27, -R22.reuse, R27 ;  /* 0x0000001b161b7221 */ /* 0x040fe40000010100 */
[----:B------:R-:W-:Y:S02]  /*2130*/  FADD.FTZ R35, -R22, R35 ;  /* 0x0000002316237221 */ /* 0x000fe40000010100 */
[-C--:B------:R-:W-:Y:S01]  /*2140*/  FMUL.FTZ R30, R27, R60.reuse ;  /* 0x0000003c1b1e7220 */ /* 0x080fe20000410000 */
[--C-:B------:R-:W-:Y:S02]  /*2150*/  HADD2.F32 R27, -RZ, R56.reuse.H1_H1 ;  /* 0x30000038ff1b7230 */ /* 0x100fe40000004100 */
[----:B------:R-:W-:Y:S01]  /*2160*/  FMUL.FTZ R29, R35, R60 ;  /* 0x0000003c231d7220 */ /* 0x000fe20000410000 */
[----:B------:R-:W-:Y:S01]  /*2170*/  HADD2.F32 R35, -RZ, R56.H0_H0 ;  /* 0x20000038ff237230 */ /* 0x000fe20000004100 */
        /* <DEDUP_REMOVED lines=19> */
.L_x_1428:
[----:B------:R-:W-:Y:S01]  /*22b0*/  FMUL.FTZ R32, R35, R64 ;  /* 0x0000004023207220 */ /* 0x000fe20000410000 */
[----:B------:R-:W-:Y:S01]  /*22c0*/  FFMA.FTZ R33, R30, R35, R33 ;  /* 0x000000231e217223 */ /* 0x000fe20000010021 */
[----:B------:R-:W-:Y:S01]  /*22d0*/  FADD.FTZ R26, R26, R35 ;  /* 0x000000231a1a7221 */ /* 0x000fe20000010000 */
[--C-:B------:R-:W-:Y:S02]  /*22e0*/  HADD2.F32 R35, -RZ, R58.reuse.H1_H1 ;  /* 0x3000003aff237230 */ /* 0x100fe40000004100 */
[----:B------:R-:W-:Y:S01]  /*22f0*/  FFMA.FTZ R30, R30, R32, R31 ;  /* 0x000000201e1e7223 */ /* 0x000fe2000001001f */
[----:B------:R-:W-:Y:S01]  /*2300*/  FADD.FTZ R32, R28, R32 ;  /* 0x000000201c207221 */ /* 0x000fe20000010000 */
[----:B------:R-:W-:Y:S01]  /*2310*/  FMUL.FTZ R31, R27, R62 ;  /* 0x0000003e1b1f7220 */ /* 0x000fe20000410000 */
[C---:B------:R-:W-:Y:S01]  /*2320*/  FFMA.FTZ R28, R29.reuse, R27, R24 ;  /* 0x0000001b1d1c7223 */ /* 0x040fe20000010018 */
[----:B------:R-:W-:Y:S02]  /*2330*/  FADD.FTZ R35, -R22, R35 ;  /* 0x0000002316237221 */ /* 0x000fe40000010100 */
[----:B------:R-:W-:Y:S01]  /*2340*/  FFMA.FTZ R29, R29, R31, R30 ;  /* 0x0000001f1d1d7223 */ /* 0x000fe2000001001e */
[----:B------:R-:W-:Y:S01]  /*2350*/  FADD.FTZ R24, R31, R32 ;  /* 0x000000201f187221 */ /* 0x000fe20000010000 */
[----:B------:R-:W-:-:S02]  /*2360*/  HADD2.F32 R31, -RZ, R58.H0_H0 ;  /* 0x2000003aff1f7230 */ /* 0x000fc40000004100 */
[----:B------:R-:W-:Y:S01]  /*2370*/  FMUL.FTZ R32, R35, R60 ;  /* 0x0000003c23207220 */ /* 0x000fe20000410000 */
[----:B------:R-:W-:Y:S02]  /*2380*/  HADD2.F32 R35, -RZ, R57.H0_H0 ;  /* 0x20000039ff237230 */ /* 0x000fe40000004100 */
[----:B------:R-:W-:-:S04]  /*2390*/  FADD.FTZ R31, -R22, R31 ;  /* 0x0000001f161f7221 */ /* 0x000fc80000010100 */
        /* <DEDUP_REMOVED lines=21> */
.L_x_1429:
[----:B------:R-:W-:Y:S01]  /*24f0*/  FMUL.FTZ R37, R35, R64 ;  /* 0x0000004023257220 */ /* 0x000fe20000410000 */
[----:B------:R-:W-:Y:S01]  /*2500*/  ISETP.GT.AND P0, PT, R0, 0x1e, PT ;  /* 0x0000001e0000780c */ /* 0x000fe20003f04270 */
[----:B------:R-:W0:Y:S01]  /*2510*/  S2UR UR11, SR_CgaCtaId ;  /* 0x00000000000b79c3 */ /* 0x000e220000008800 */
[----:B------:R-:W-:Y:S01]  /*2520*/  UMOV UR6, 0x400 ;  /* 0x0000040000067882 */ /* 0x000fe20000000000 */
[----:B------:R-:W-:Y:S01]  /*2530*/  FFMA.FTZ R29, R30, R37, R29 ;  /* 0x000000251e1d7223 */ /* 0x000fe2000001001d */
[----:B------:R-:W-:Y:S01]  /*2540*/  FADD.FTZ R24, R24, R37 ;  /* 0x0000002518187221 */ /* 0x000fe20000010000 */
[----:B------:R-:W-:Y:S01]  /*2550*/  FMUL.FTZ R37, R31, R62 ;  /* 0x0000003e1f257220 */ /* 0x000fe20000410000 */
[----:B------:R-:W-:Y:S01]  /*2560*/  UIADD3 UR5, UR6, 0xd0, URZ ;  /* 0x000000d006057890 */ /* 0x000fe2000fffe03f */
[----:B------:R-:W-:Y:S01]  /*2570*/  ISETP.NE.AND P3, PT, R0, RZ, PT ;  /* 0x000000ff0000720c */ /* 0x000fe20003f65270 */
[----:B------:R-:W-:Y:S01]  /*2580*/  FADD.FTZ R72, R25, R27 ;  /* 0x0000001b19487221 */ /* 0x000fe20000010000 */
[C---:B------:R-:W-:Y:S01]  /*2590*/  FFMA.FTZ R36, R32.reuse, R37, R29 ;  /* 0x0000002520247223 */ /* 0x040fe2000001001d */
[----:B------:R-:W-:Y:S01]  /*25a0*/  FADD.FTZ R37, R37, R24 ;  /* 0x0000001825257221 */ /* 0x000fe20000010000 */
[C---:B------:R-:W-:Y:S01]  /*25b0*/  ISETP.NE.AND P2, PT, R49.reuse, RZ, PT ;  /* 0x000000ff3100720c */ /* 0x040fe20003f45270 */
[----:B------:R-:W-:Y:S01]  /*25c0*/  FFMA.FTZ R25, R32, R31, R28 ;  /* 0x0000001f20197223 */ /* 0x000fe2000001001c */
[----:B------:R-:W-:Y:S01]  /*25d0*/  FADD.FTZ R26, R26, R35 ;  /* 0x000000231a1a7221 */ /* 0x000fe20000010000 */
[----:B------:R-:W1:Y:S01]  /*25e0*/  SHFL.DOWN PT, R29, R36, 0x1, 0x1f ;  /* 0x08201f00241d7f89 */ /* 0x000e6200000e0000 */
[----:B------:R-:W-:Y:S01]  /*25f0*/  FADD.FTZ R27, R72, R31 ;  /* 0x0000001f481b7221 */ /* 0x000fe20000010000 */
[----:B------:R-:W-:Y:S01]  /*2600*/  BSSY B0, `(.L_x_1430) ;  /* 0x0000053000007945 */ /* 0x000fe20003800000 */
[----:B------:R-:W-:Y:S01]  /*2610*/  ISETP.GT.U32.AND P4, PT, R49, 0x29, PT ;  /* 0x000000293100780c */ /* 0x000fe20003f84070 */
[----:B------:R-:W2:Y:S01]  /*2620*/  SHFL.DOWN PT, R24, R37, 0x1, 0x1f ;  /* 0x08201f0025187f89 */ /* 0x000ea200000e0000 */
[----:B0-----:R-:W-:-:S06]  /*2630*/  ULEA UR5, UR11, UR5, 0x18 ;  /* 0x000000050b057291 */ /* 0x001fcc000f8ec03f */
[----:B------:R-:W-:Y:S01]  /*2640*/  LEA R61, R49, UR5, 0x4 ;  /* 0x00000005313d7c11 */ /* 0x000fe2000f8e20ff */
        /* <DEDUP_REMOVED lines=18> */
[----:B------:R-:W-:Y:S01]  /*2770*/  ISETP.GT.AND P0, PT, R0, 0xf, PT ;  /* 0x0000000f0000780c */ /* 0x000fe20003f04270 */
[----:B------:R-:W-:Y:S02]  /*2780*/  FFMA.FTZ R24, R30, R35, R33 ;  /* 0x000000231e187223 */ /* 0x000fe40000010021 */
[----:B------:R-:W1:Y:S04]  /*2790*/  SHFL.DOWN PT, R34, R37, 0x10, 0x1f ;  /* 0x0a001f0025227f89 */ /* 0x000e6800000e0000 */
[----:B------:R2:W-:Y:S06]  /*27a0*/  STS.128 [R61], R24 ;  /* 0x000000183d007388 */ /* 0x0005ec0000000c00 */
[----:B0-----:R-:W-:Y:S01]  /*27b0*/  @!P0 FADD.FTZ R36, R36, R29 ;  /* 0x0000001d24248221 */ /* 0x001fe20000010000 */
[----:B-1----:R-:W-:-:S05]  /*27c0*/  @!P0 FADD.FTZ R37, R37, R34 ;  /* 0x0000002225258221 */ /* 0x002fca0000010000 */
[----:B------:R2:W-:Y:S01]  /*27d0*/  @!P3 STS.64 [R4+0x18], R36 ;  /* 0x000018240400b388 */ /* 0x0005e20000000a00 */
[----:B------:R-:W-:Y:S06]  /*27e0*/  BAR.SYNC.DEFER_BLOCKING 0x0 ;  /* 0x0000000000007b1d */ /* 0x000fec0000010000 */
[----:B------:R-:W-:Y:S05]  /*27f0*/  @P2 BRA `(.L_x_1431) ;  /* 0x0000000000cc2947 */ /* 0x000fea0003800000 */
[----:B------:R-:W-:-:S09]  /*2800*/  ULEA UR5, UR11, UR6, 0x18 ;  /* 0x000000060b057291 */ /* 0x000fd2000f8ec03f */
[----:B------:R-:W0:Y:S04]  /*2810*/  LDS.128 R28, [UR5+0x20] ;  /* 0x00002005ff1c7984 */ /* 0x000e280008000c00 */
[----:B------:R-:W1:Y:S01]  /*2820*/  LDS.128 R32, [UR5+0x30] ;  /* 0x00003005ff207984 */ /* 0x000e620008000c00 */
[----:B0-----:R-:W-:Y:S01]  /*2830*/  FADD.FTZ R63, R36, R28 ;  /* 0x0000001c243f7221 */ /* 0x001fe20000010000 */
[----:B------:R-:W-:-:S03]  /*2840*/  FADD.FTZ R28, R37, R29 ;  /* 0x0000001d251c7221 */ /* 0x000fc60000010000 */
[----:B------:R-:W-:Y:S01]  /*2850*/  FADD.FTZ R63, R63, R30 ;  /* 0x0000001e3f3f7221 */ /* 0x000fe20000010000 */
[----:B------:R-:W-:-:S03]  /*2860*/  FADD.FTZ R28, R28, R31 ;  /* 0x0000001f1c1c7221 */ /* 0x000fc60000010000 */
[----:B-1----:R-:W-:Y:S01]  /*2870*/  FADD.FTZ R63, R63, R32 ;  /* 0x000000203f3f7221 */ /* 0x002fe20000010000 */
[----:B------:R-:W-:Y:S02]  /*2880*/  FADD.FTZ R32, R28, R33 ;  /* 0x000000211c207221 */ /* 0x000fe40000010000 */
[----:B------:R-:W0:Y:S01]  /*2890*/  LDS.128 R28, [UR5+0x40] ;  /* 0x00004005ff1c7984 */ /* 0x000e220008000c00 */
[----:B------:R-:W-:Y:S01]  /*28a0*/  FADD.FTZ R63, R63, R34 ;  /* 0x000000223f3f7221 */ /* 0x000fe20000010000 */
[----:B------:R-:W-:-:S03]  /*28b0*/  FADD.FTZ R32, R32, R35 ;  /* 0x0000002320207221 */ /* 0x000fc60000010000 */
[----:B0-----:R-:W-:Y:S01]  /*28c0*/  FADD.FTZ R63, R63, R28 ;  /* 0x0000001c3f3f7221 */ /* 0x001fe20000010000 */
        /* <DEDUP_REMOVED lines=35> */
[----:B------:R-:W-:-:S03]  /*2b00*/  FADD.FTZ R28, R28, R33 ;  /* 0x000000211c1c7221 */ /* 0x000fc60000010000 */
[----:B--2---:R-:W-:Y:S01]  /*2b10*/  FADD.FTZ R36, R63, R34 ;  /* 0x000000223f247221 */ /* 0x004fe20000010000 */
[----:B------:R-:W-:-:S07]  /*2b20*/  FADD.FTZ R37, R28, R35 ;  /* 0x000000231c257221 */ /* 0x000fce0000010000 */
.L_x_1431:
[----:B------:R-:W-:Y:S05]  /*2b30*/  BSYNC B0 ;  /* 0x0000000000007941 */ /* 0x000fea0003800000 */
.L_x_1430:
[----:B------:R-:W-:Y:S06]  /*2b40*/  BAR.SYNC.DEFER_BLOCKING 0x0 ;  /* 0x0000000000007b1d */ /* 0x000fec0000010000 */
[----:B------:R-:W-:Y:S04]  /*2b50*/  BSSY B0, `(.L_x_1432) ;  /* 0x000004d000007945 */ /* 0x000fe80003800000 */
[----:B------:R-:W-:Y:S05]  /*2b60*/  @P4 BRA `(.L_x_1433) ;  /* 0x00000004002c4947 */ /* 0x000fea0003800000 */
[----:B------:R-:W0:Y:S04]  /*2b70*/  LDS.128 R28, [R61+0x2a0] ;  /* 0x0002a0003d1c7984 */ /* 0x000e280000000c00 */
[----:B------:R-:W1:Y:S01]  /*2b80*/  LDS.128 R32, [R61+0x540] ;  /* 0x000540003d207984 */ /* 0x000e620000000c00 */
[----:B0-----:R-:W-:Y:S01]  /*2b90*/  FADD.FTZ R63, R24, R28 ;  /* 0x0000001c183f7221 */ /* 0x001fe20000010000 */
[----:B--2---:R-:W-:Y:S01]  /*2ba0*/  FADD.FTZ R24, R25, R29 ;  /* 0x0000001d19187221 */ /* 0x004fe20000010000 */
[----:B------:R-:W-:Y:S01]  /*2bb0*/  FADD.FTZ R29, R26, R30 ;  /* 0x0000001e1a1d7221 */ /* 0x000fe20000010000 */
[----:B------:R-:W-:Y:S01]  /*2bc0*/  FADD.FTZ R28, R27, R31 ;  /* 0x0000001f1b1c7221 */ /* 0x000fe20000010000 */
[----:B-1----:R-:W-:Y:S01]  /*2bd0*/  FADD.FTZ R63, R63, R32 ;  /* 0x000000203f3f7221 */ /* 0x002fe20000010000 */
        /* <DEDUP_REMOVED lines=68> */
.L_x_1433:
[----:B------:R-:W-:Y:S05]  /*3020*/  BSYNC B0 ;  /* 0x0000000000007941 */ /* 0x000fea0003800000 */
.L_x_1432:
[----:B------:R-:W0:Y:S01]  /*3030*/  LDC R30, c[0x0][0xc] ;  /* 0x00000300ff1e7b82 */ /* 0x000e220000000800 */
[----:B------:R-:W-:Y:S01]  /*3040*/  IMAD R29, R66, 0x2a, R49 ;  /* 0x0000002a421d7824 */ /* 0x000fe200078e0231 */
[----:B------:R-:W-:Y:S06]  /*3050*/  BSSY B0, `(.L_x_1434) ;  /* 0x0000010000007945 */ /* 0x000fec0003800000 */
[----:B------:R-:W1:Y:S01]  /*3060*/  LDC.64 R32, c[0x0][0x268] ;  /* 0x00009a00ff207b82 */ /* 0x000e620000000a00 */
[----:B0-----:R-:W-:Y:S01]  /*3070*/  ISETP.GE.U32.AND P0, PT, R30, 0x2, PT ;  /* 0x000000021e00780c */ /* 0x001fe20003f06070 */
[----:B-1----:R-:W-:Y:S01]  /*3080*/  IMAD.WIDE R32, R29, 0x4, R32 ;  /* 0x000000041d207825 */ /* 0x002fe200078e0220 */
[----:B------:R-:W-:Y:S11]  /*3090*/  @P4 BRA `(.L_x_1435) ;  /* 0x00000000002c4947 */ /* 0x000ff60003800000 */
[----:B------:R-:W0:Y:S01]  /*30a0*/  LDC.64 R28, c[0x0][0x288] ;  /* 0x0000a200ff1c7b82 */ /* 0x000e220000000a00 */
[-C--:B------:R-:W-:Y:S01]  /*30b0*/  LEA R34, P3, R2, R32.reuse, 0x2 ;  /* 0x0000002002227211 */ /* 0x080fe200078610ff */
[----:B------:R1:W-:Y:S01]  /*30c0*/  REDG.E.ADD.F32.FTZ.RN.STRONG.GPU desc[UR8][R32.64], R24 ;  /* 0x00000018200079a6 */ /* 0x0003e2000c10f388 */
[----:B------:R-:W-:Y:S02]  /*30d0*/  LEA R72, P4, R6, R32, 0x2 ;  /* 0x0000002006487211 */ /* 0x000fe400078810ff */
[C---:B------:R-:W-:Y:S02]  /*30e0*/  IADD3.X R35, R33.reuse, R5, RZ, P3, !PT ;  /* 0x0000000521237210 */ /* 0x040fe40001ffe4ff */
[----:B------:R-:W-:-:S03]  /*30f0*/  IADD3.X R73, R33, R7, RZ, P4, !PT ;  /* 0x0000000721497210 */ /* 0x000fc600027fe4ff */
[----:B------:R1:W-:Y:S01]  /*3100*/  REDG.E.ADD.F32.FTZ.RN.STRONG.GPU desc[UR8][R34.64], R25 ;  /* 0x00000019220079a6 */ /* 0x0003e2000c10f388 */
[----:B0-----:R-:W-:-:S04]  /*3110*/  LEA R66, P3, R28, R32, 0x2 ;  /* 0x000000201c427211 */ /* 0x001fc800078610ff */
[----:B------:R-:W-:-:S05]  /*3120*/  LEA.HI.X R67, R28, R33, R29, 0x2, P3 ;  /* 0x000000211c437211 */ /* 0x000fca00018f141d */
[----:B------:R1:W-:Y:S04]  /*3130*/  REDG.E.ADD.F32.FTZ.RN.STRONG.GPU desc[UR8][R66.64], R26 ;  /* 0x0000001a420079a6 */ /* 0x0003e8000c10f388 */
[----:B------:R1:W-:Y:S02]  /*3140*/  REDG.E.ADD.F32.FTZ.RN.STRONG.GPU desc[UR8][R72.64], R27 ;  /* 0x0000001b480079a6 */ /* 0x0003e4000c10f388 */
.L_x_1435:
[----:B------:R-:W-:Y:S05]  /*3150*/  BSYNC B0 ;  /* 0x0000000000007941 */ /* 0x000fea0003800000 */
.L_x_1434:
[----:B------:R-:W-:Y:S05]  /*3160*/  @!P0 BRA `(.L_x_1436) ;  /* 0x0000001000888947 */ /* 0x000fea0003800000 */
[----:B-1----:R-:W0:Y:S01]  /*3170*/  LDC R32, c[0x0][0x10] ;  /* 0x00000400ff207b82 */ /* 0x002e220000000800 */
[----:B------:R-:W1:Y:S01]  /*3180*/  S2R R31, SR_CTAID.Y ;  /* 0x00000000001f7919 */ /* 0x000e620000002600 */
[----:B--2---:R-:W-:-:S06]  /*3190*/  LOP3.LUT R27, R39, 0x1, RZ, 0xc0, !PT ;  /* 0x00000001271b7812 */ /* 0x004fcc00078ec0ff */
[----:B------:R-:W2:Y:S08]  /*31a0*/  LDC.64 R24, c[0x0][0x258] ;  /* 0x00009600ff187b82 */ /* 0x000eb00000000a00 */
[----:B------:R-:W3:Y:S01]  /*31b0*/  LDC.64 R66, c[0x0][0x260] ;  /* 0x00009800ff427b82 */ /* 0x000ee20000000a00 */
[----:B0-----:R-:W-:-:S04]  /*31c0*/  IMAD R27, R27, R32, RZ ;  /* 0x000000201b1b7224 */ /* 0x001fc800078e02ff */
        /* <DEDUP_REMOVED lines=19> */
[----:B0-----:R-:W-:-:S13]  /*3300*/  ISETP.EQ.U32.AND P3, PT, R0, UR6, PT ;  /* 0x0000000600007c0c */ /* 0x001fda000bf62070 */
[----:B------:R-:W-:Y:S06]  /*3310*/  @P3 MEMBAR.ALL.GPU ;  /* 0x0000000000003992 */ /* 0x000fec000000a000 */
[----:B------:R-:W-:-:S00]  /*3320*/  @P3 ERRBAR ;  /* 0x00000000000039ab */ /* 0x000fc00000000000 */
[----:B------:R-:W-:Y:S06]  /*3330*/  @P3 CGAERRBAR ;  /* 0x00000000000035ab */ /* 0x000fec0000000000 */
[----:B------:R1:W-:Y:S01]  /*3340*/  @P3 REDG.E.ADD.S32.STRONG.GPU desc[UR8][R24.64], R29 ;  /* 0x0000001d1800398e */ /* 0x0003e2000c10e388 */
[----:B------:R-:W-:Y:S05]  /*3350*/  @!P0 BRA `(.L_x_1437) ;  /* 0x0000000000148947 */ /* 0x000fea0003800000 */
.L_x_1438:
[----:B-1----:R-:W2:Y:S04]  /*3360*/  LDG.E.STRONG.GPU R26, desc[UR8][R24.64] ;  /* 0x00000008181a7981 */ /* 0x002ea8000c1ef900 */
[----:B--2---:R-:W-:Y:S01]  /*3370*/  CCTL.IVALL ;  /* 0x00000000ff00798f */ /* 0x004fe20002000000 */
[----:B------:R-:W-:Y:S05]  /*3380*/  YIELD ;  /* 0x0000000000007946 */ /* 0x000fea0003800000 */
[----:B------:R-:W-:-:S13]  /*3390*/  ISETP.NE.AND P0, PT, R26, R33, PT ;  /* 0x000000211a00720c */ /* 0x000fda0003f05270 */
[----:B------:R-:W-:Y:S05]  /*33a0*/  @P0 BRA `(.L_x_1438) ;  /* 0xfffffffc00ec0947 */ /* 0x000fea000383ffff */
.L_x_1437:
[----:B------:R-:W-:Y:S01]  /*33b0*/  ISETP.NE.AND P0, PT, R30, RZ, PT ;  /* 0x000000ff1e00720c */ /* 0x000fe20003f05270 */
[----:B------:R-:W-:Y:S05]  /*33c0*/  WARPSYNC.ALL ;  /* 0x0000000000007948 */ /* 0x000fea0003800000 */
[----:B------:R-:W-:Y:S07]  /*33d0*/  BAR.SYNC.DEFER_BLOCKING 0x0 ;  /* 0x0000000000007b1d */ /* 0x000fee0000010000 */
[----:B------:R-:W-:Y:S05]  /*33e0*/  @!P0 BRA `(.L_x_1436) ;  /* 0x0000000c00e88947 */ /* 0x000fea0003800000 */
[----:B-1----:R-:W-:Y:S01]  /*33f0*/  IADD3 R24, R30, -0x1, RZ ;  /* 0xffffffff1e187810 */ /* 0x002fe20007ffe0ff */
        /* <DEDUP_REMOVED lines=12> */
.L_x_1442:
        /* <DEDUP_REMOVED lines=115> */
.L_x_1441:
        /* <DEDUP_REMOVED lines=61> */
.L_x_1443:
[----:B------:R-:W-:-:S13]  /*3fc0*/  ISETP.NE.OR P0, PT, R33, RZ, P0 ;  /* 0x000000ff2100720c */ /* 0x000fda0000705670 */
[----:B------:R-:W-:Y:S05]  /*3fd0*/  @!P0 BRA `(.L_x_1439) ;  /* 0x00000000007c8947 */ /* 0x000fea0003800000 */
.L_x_1440:
        /* <DEDUP_REMOVED lines=31> */
.L_x_1439:
        /* <DEDUP_REMOVED lines=11> */
.L_x_1445:
[----:B------:R-:W-:Y:S05]  /*4280*/  BSYNC B0 ;  /* 0x0000000000007941 */ /* 0x000fea0003800000 */
.L_x_1444:
        /* <DEDUP_REMOVED lines=16> */
.L_x_1436:
[----:B------:R-:W0:Y:S01]  /*4390*/  S2UR UR6, SR_CgaCtaId ;  /* 0x00000000000679c3 */ /* 0x000e220000008800 */
[----:B------:R-:W-:Y:S01]  /*43a0*/  UMOV UR5, 0x400 ;  /* 0x0000040000057882 */ /* 0x000fe20000000000 */
[--C-:B-12---:R-:W-:Y:S01]  /*43b0*/  HADD2.F32 R27, -RZ, R20.reuse.H0_H0 ;  /* 0x20000014ff1b7230 */ /* 0x106fe20000004100 */
[----:B------:R-:W-:Y:S01]  /*43c0*/  ULDC.64 UR14, c[0x0][0x290] ;  /* 0x0000a400000e7ab9 */ /* 0x000fe20000000a00 */
[----:B------:R-:W-:Y:S01]  /*43d0*/  HADD2.F32 R31, -RZ, R20.H1_H1 ;  /* 0x30000014ff1f7230 */ /* 0x000fe20000004100 */
[----:B------:R-:W-:Y:S02]  /*43e0*/  ISETP.GE.U32.AND P0, PT, R46, UR14, PT ;  /* 0x0000000e2e007c0c */ /* 0x000fe4000bf06070 */
[C---:B------:R-:W-:Y:S01]  /*43f0*/  FADD.FTZ R33, -R22.reuse, R27 ;  /* 0x0000001b16217221 */ /* 0x040fe20000010100 */
[----:B------:R-:W-:Y:S02]  /*4400*/  HADD2.F32 R27, -RZ, R18.H1_H1 ;  /* 0x30000012ff1b7230 */ /* 0x000fe40000004100 */
[----:B------:R-:W-:Y:S01]  /*4410*/  FADD.FTZ R35, -R22, R31 ;  /* 0x0000001f16237221 */ /* 0x000fe20000010100 */
[----:B------:R-:W-:-:S02]  /*4420*/  HADD2.F32 R31, -RZ, R38.H0_H0 ;  /* 0x20000026ff1f7230 */ /* 0x000fc40000004100 */
[----:B------:R-:W-:Y:S01]  /*4430*/  FMUL.FTZ R34, R33, R60 ;  /* 0x0000003c21227220 */ /* 0x000fe20000410000 */
[----:B0-----:R-:W-:-:S09]  /*4440*/  ULEA UR5, UR6, UR5, 0x18 ;  /* 0x0000000506057291 */ /* 0x001fd2000f8ec03f */
[----:B------:R0:W-:Y:S01]  /*4450*/  @!P2 STS.64 [UR5+0xc8], R36 ;  /* 0x0000c824ff00a988 */ /* 0x0001e20008000a05 */
[----:B------:R-:W-:Y:S01]  /*4460*/  BAR.SYNC.DEFER_BLOCKING 0x0 ;  /* 0x0000000000007b1d */ /* 0x000fe20000010000 */
[----:B0-----:R-:W-:-:S05]  /*4470*/  FMUL.FTZ R36, R35, R60 ;  /* 0x0000003c23247220 */ /* 0x001fca0000410000 */
[----:B------:R-:W0:Y:S01]  /*4480*/  LDS.64 R24, [UR5+0xc8] ;  /* 0x0000c805ff187984 */ /* 0x000e220008000a00 */
[----:B------:R-:W-:Y:S02]  /*4490*/  ULDC UR5, c[0x0][0x2bc] ;  /* 0x0000af0000057ab9 */ /* 0x000fe40000000800 */
[----:B0-----:R-:W-:Y:S01]  /*44a0*/  FMUL.FTZ R20, R24, UR5 ;  /* 0x0000000518147c20 */ /* 0x001fe20008410000 */
[----:B------:R-:W-:Y:S01]  /*44b0*/  FMUL.FTZ R29, R25, UR5 ;  /* 0x00000005191d7c20 */ /* 0x000fe20008410000 */
[----:B------:R-:W-:Y:S01]  /*44c0*/  HADD2.F32 R25, -RZ, R18.H0_H0 ;  /* 0x20000012ff197230 */ /* 0x000fe20000004100 */
        /* <DEDUP_REMOVED lines=19> */
.L_x_1446:
        /* <DEDUP_REMOVED lines=14> */
[----:B------:R-:W-:Y:S02]  /*46e0*/  ULDC.64 UR12, c[0x0][0x210] ;  /* 0x00008400000c7ab9 */ /* 0x000fe40000000a00 */
[----:B------:R-:W-:Y:S02]  /*46f0*/  LEA R26, P2, R24, UR12, 0x1 ;  /* 0x0000000c181a7c11 */ /* 0x000fe4000f8408ff */
[----:B------:R-:W-:Y:S02]  /*4700*/  IADD3 R35, R25, R35, RZ ;  /* 0x0000002319237210 */ /* 0x000fe40007ffe0ff */
[----:B------:R-:W-:Y:S02]  /*4710*/  F2FP.F16.F32.PACK_AB R25, R18, R33 ;  /* 0x000000211219723e */ /* 0x000fe400000000ff */
[----:B------:R-:W-:-:S05]  /*4720*/  LEA.HI.X R27, R24, UR13, R35, 0x1, P2 ;  /* 0x0000000d181b7c11 */ /* 0x000fca00090f0c23 */
[----:B------:R0:W-:Y:S02]  /*4730*/  STG.E desc[UR8][R26.64], R25 ;  /* 0x000000191a007986 */ /* 0x0001e4000c101908 */
.L_x_1448:
[----:B------:R-:W-:Y:S05]  /*4740*/  BSYNC B0 ;  /* 0x0000000000007941 */ /* 0x000fea0003800000 */
.L_x_1447:
[----:B------:R-:W-:Y:S01]  /*4750*/  HADD2.F32 R33, -RZ, R38.H1_H1 ;  /* 0x30000026ff217230 */ /* 0x000fe20000004100 */
[----:B------:R-:W-:Y:S01]  /*4760*/  ISETP.GE.U32.AND P2, PT, R45, UR14, PT ;  /* 0x0000000e2d007c0c */ /* 0x000fe2000bf46070 */
[C---:B------:R-:W-:Y:S01]  /*4770*/  FADD.FTZ R35, -R22.reuse, R31 ;  /* 0x0000001f16237221 */ /* 0x040fe20000010100 */
[----:B------:R-:W-:Y:S01]  /*4780*/  ISETP.GE.AND.EX P3, PT, R9, UR15, PT, P0 ;  /* 0x0000000f09007c0c */ /* 0x000fe2000bf66300 */
[--C-:B0-----:R-:W-:Y:S01]  /*4790*/  HADD2.F32 R25, -RZ, R16.reuse.H0_H0 ;  /* 0x20000010ff197230 */ /* 0x101fe20000004100 */
        /* <DEDUP_REMOVED lines=30> */
.L_x_1449:
        /* <DEDUP_REMOVED lines=20> */
.L_x_1451:
[----:B------:R-:W-:Y:S05]  /*4ac0*/  BSYNC B0 ;  /* 0x0000000000007941 */ /* 0x000fea0003800000 */
.L_x_1450:
        /* <DEDUP_REMOVED lines=25> */
.L_x_1452:
        /* <DEDUP_REMOVED lines=20> */
.L_x_1454:
[----:B------:R-:W-:Y:S05]  /*4da0*/  BSYNC B0 ;  /* 0x0000000000007941 */ /* 0x000fea0003800000 */
.L_x_1453:
[--C-:B0-----:R-:W-:Y:S01]  /*4db0*/  HADD2.F32 R9, -RZ, R14.reuse.H0_H0 ;  /* 0x2000000eff097230 */ /* 0x101fe20000004100 */
[----:B------:R-:W-:Y:S01]  /*4dc0*/  ISETP.GE.U32.AND P3, PT, R42, UR14, PT ;  /* 0x0000000e2a007c0c */ /* 0x000fe2000bf66070 */
[----:B------:R-:W-:Y:S01]  /*4dd0*/  HADD2.F32 R11, -RZ, R14.H1_H1 ;  /* 0x3000000eff0b7230 */ /* 0x000fe20000004100 */
[----:B------:R-:W-:Y:S01]  /*4de0*/  ISETP.GE.U32.AND P4, PT, R41, UR14, PT ;  /* 0x0000000e29007c0c */ /* 0x000fe2000bf86070 */
[--C-:B------:R-:W-:Y:S01]  /*4df0*/  HADD2.F32 R25, -RZ, R51.reuse.H0_H0 ;  /* 0x20000033ff197230 */ /* 0x100fe20000004100 */
[----:B------:R-:W-:Y:S01]  /*4e00*/  ISETP.GE.U32.AND P6, PT, R40, UR14, PT ;  /* 0x0000000e28007c0c */ /* 0x000fe2000bfc6070 */
[----:B------:R-:W-:Y:S01]  /*4e10*/  HADD2.F32 R27, -RZ, R58.H0_H0 ;  /* 0x2000003aff1b7230 */ /* 0x000fe20000004100 */
[----:B------:R-:W-:Y:S01]  /*4e20*/  ISETP.GE.AND.EX P0, PT, R13, UR15, PT, P0 ;  /* 0x0000000f0d007c0c */ /* 0x000fe2000bf06300 */
[----:B------:R-:W-:Y:S01]  /*4e30*/  HADD2.F32 R51, -RZ, R51.H1_H1 ;  /* 0x30000033ff337230 */ /* 0x000fe20000004100 */
[----:B------:R-:W-:Y:S01]  /*4e40*/  ISETP.GE.AND.EX P2, PT, R15, UR15, PT, P2 ;  /* 0x0000000f0f007c0c */ /* 0x000fe2000bf46320 */
[--C-:B------:R-:W-:Y:S01]  /*4e50*/  HADD2.F32 R35, -RZ, R53.reuse.H0_H0 ;  /* 0x20000035ff237230 */ /* 0x100fe20000004100 */
[----:B------:R-:W-:Y:S01]  /*4e60*/  ISETP.GE.AND.EX P3, PT, R17, UR15, PT, P3 ;  /* 0x0000000f11007c0c */ /* 0x000fe2000bf66330 */
[----:B------:R-:W-:Y:S01]  /*4e70*/  HADD2.F32 R37, -RZ, R53.H1_H1 ;  /* 0x30000035ff257230 */ /* 0x000fe20000004100 */
[----:B------:R-:W-:Y:S01]  /*4e80*/  ISETP.GE.AND.EX P4, PT, R19, UR15, PT, P4 ;  /* 0x0000000f13007c0c */ /* 0x000fe2000bf86340 */
[--C-:B------:R-:W-:Y:S01]  /*4e90*/  HADD2.F32 R31, -RZ, R55.reuse.H0_H0 ;  /* 0x20000037ff1f7230 */ /* 0x100fe20000004100 */
[----:B------:R-:W-:Y:S01]  /*4ea0*/  ISETP.GE.AND.EX P6, PT, R21, UR15, PT, P6 ;  /* 0x0000000f15007c0c */ /* 0x000fe2000bfc6360 */
[----:B------:R-:W-:-:S02]  /*4eb0*/  HADD2.F32 R33, -RZ, R55.H1_H1 ;  /* 0x30000037ff217230 */ /* 0x000fc40000004100 */
        /* <DEDUP_REMOVED lines=10> */
[----:B------:R-:W-:Y:S01]  /*4f60*/  FADD.FTZ R27, -R22, R63 ;  /* 0x0000003f161b7221 */ /* 0x000fe20000010100 */
[C---:B------:R-:W-:Y:S01]  /*4f70*/  ISETP.GT.U32.OR P0, PT, R49.reuse, 0x29f, P0 ;  /* 0x0000029f3100780c */ /* 0x040fe20000704470 */
[--C-:B------:R-:W-:Y:S01]  /*4f80*/  HADD2.F32 R9, -RZ, R8.reuse.H0_H0 ;  /* 0x20000008ff097230 */ /* 0x100fe20000004100 */
[C---:B------:R-:W-:Y:S01]  /*4f90*/  ISETP.GT.U32.OR P2, PT, R49.reuse, 0x29f, P2 ;  /* 0x0000029f3100780c */ /* 0x040fe20001744470 */
[----:B------:R-:W-:Y:S01]  /*4fa0*/  HADD2.F32 R11, -RZ, R8.H1_H1 ;  /* 0x30000008ff0b7230 */ /* 0x000fe20000004100 */
[----:B------:R-:W-:Y:S01]  /*4fb0*/  ISETP.GT.U32.OR P3, PT, R49, 0x29f, P3 ;  /* 0x0000029f3100780c */ /* 0x000fe20001f64470 */
[-C--:B------:R-:W-:Y:S01]  /*4fc0*/  FMUL.FTZ R22, R55, R60.reuse ;  /* 0x0000003c37167220 */ /* 0x080fe20000410000 */
[----:B------:R-:W-:Y:S01]  /*4fd0*/  ISETP.GT.U32.OR P4, PT, R49, 0x29f, P4 ;  /* 0x0000029f3100780c */ /* 0x000fe20002784470 */
        /* <DEDUP_REMOVED lines=21> */
.L_x_1455:
        /* <DEDUP_REMOVED lines=14> */
[----:B------:R-:W-:-:S02]  /*5210*/  ULDC.64 UR12, c[0x0][0x210] ;  /* 0x00008400000c7ab9 */ /* 0x000fc40000000a00 */
[----:B------:R-:W-:Y:S02]  /*5220*/  LEA R10, P0, R8, UR12, 0x1 ;  /* 0x0000000c080a7c11 */ /* 0x000fe4000f8008ff */
[----:B------:R-:W-:Y:S02]  /*5230*/  IADD3 R13, R9, R13, RZ ;  /* 0x0000000d090d7210 */ /* 0x000fe40007ffe0ff */
[----:B------:R-:W-:Y:S02]  /*5240*/  F2FP.F16.F32.PACK_AB R9, R12, R55 ;  /* 0x000000370c09723e */ /* 0x000fe400000000ff */
[----:B------:R-:W-:-:S05]  /*5250*/  LEA.HI.X R11, R8, UR13, R13, 0x1, P0 ;  /* 0x0000000d080b7c11 */ /* 0x000fca00080f0c0d */
[----:B------:R0:W-:Y:S02]  /*5260*/  STG.E desc[UR8][R10.64], R9 ;  /* 0x000000090a007986 */ /* 0x0001e4000c101908 */
.L_x_1457:
[----:B------:R-:W-:Y:S05]  /*5270*/  BSYNC B0 ;  /* 0x0000000000007941 */ /* 0x000fea0003800000 */
.L_x_1456:
        /* <DEDUP_REMOVED lines=23> */
.L_x_1458:
        /* <DEDUP_REMOVED lines=20> */
.L_x_1460:
[----:B------:R-:W-:Y:S05]  /*5530*/  BSYNC B0 ;  /* 0x0000000000007941 */ /* 0x000fea0003800000 */
.L_x_1459:
        /* <DEDUP_REMOVED lines=23> */
.L_x_1461:
        /* <DEDUP_REMOVED lines=20> */
.L_x_1463:
[----:B------:R-:W-:Y:S05]  /*57f0*/  BSYNC B0 ;  /* 0x0000000000007941 */ /* 0x000fea0003800000 */
.L_x_1462:
        /* <DEDUP_REMOVED lines=23> */
.L_x_1464:
        /* <DEDUP_REMOVED lines=20> */
.L_x_1466:
[----:B------:R-:W-:Y:S05]  /*5ab0*/  BSYNC B0 ;  /* 0x0000000000007941 */ /* 0x000fea0003800000 */
.L_x_1465:
        /* <DEDUP_REMOVED lines=23> */
.L_x_1467:
        /* <DEDUP_REMOVED lines=19> */
.L_x_1469:
[----:B------:R-:W-:Y:S05]  /*5d60*/  BSYNC B0 ;  /* 0x0000000000007941 */ /* 0x000fea0003800000 */
.L_x_1468:
[----:B0-----:R-:W0:Y:S01]  /*5d70*/  LDC R9, c[0x0][0x10] ;  /* 0x00000400ff097b82 */ /* 0x001e220000000800 */
[----:B------:R-:W-:Y:S02]  /*5d80*/  IADD3 R39, R39, 0x1, RZ ;  /* 0x0000000127277810 */ /* 0x000fe40007ffe0ff */
[----:B0-----:R-:W-:-:S04]  /*5d90*/  IADD3 R48, R9, R48, RZ ;  /* 0x0000003009307210 */ /* 0x001fc80007ffe0ff */
[----:B------:R-:W-:-:S13]  /*5da0*/  ISETP.GE.AND P0, PT, R48, UR4, PT ;  /* 0x0000000430007c0c */ /* 0x000fda000bf06270 */
[----:B------:R-:W-:Y:S05]  /*5db0*/  @!P0 BRA `(.L_x_1470) ;  /* 0xffffffa400648947 */ /* 0x000fea000383ffff */
.L_x_1419:
        /* <DEDUP_REMOVED lines=19> */
.L_x_1472:
[----:B------:R-:W-:Y:S05]  /*5ef0*/  BSYNC B0 ;  /* 0x0000000000007941 */ /* 0x000fea0003800000 */
.L_x_1471:
        /* <DEDUP_REMOVED lines=11> */
.L_x_1474:
[----:B------:R-:W2:Y:S04]  /*5fb0*/  LDG.E.STRONG.GPU R5, desc[UR8][R2.64] ;  /* 0x0000000802057981 */ /* 0x000ea8000c1ef900 */
[----:B--2---:R-:W-:Y:S01]  /*5fc0*/  CCTL.IVALL ;  /* 0x00000000ff00798f */ /* 0x004fe20002000000 */
[----:B------:R-:W-:Y:S05]  /*5fd0*/  YIELD ;  /* 0x0000000000007946 */ /* 0x000fea0003800000 */
[----:B------:R-:W-:-:S13]  /*5fe0*/  ISETP.NE.AND P0, PT, R5, R0, PT ;  /* 0x000000000500720c */ /* 0x000fda0003f05270 */
[----:B------:R-:W-:Y:S05]  /*5ff0*/  @P0 BRA `(.L_x_1474) ;  /* 0xfffffffc00ec0947 */ /* 0x000fea000383ffff */
.L_x_1473:
        /* <DEDUP_REMOVED lines=24> */
.L_x_1475:
        /* <DEDUP_REMOVED lines=25> */
.L_x_1476:
        /* <DEDUP_REMOVED lines=15> */
.L_x_5131:


//--------------------- .text._Z35group_norm_nhwc_bwd_one_pass_kernelI11Fp16IOBf16WLi256ELi84ELi672EEv26Group_norm_nhwc_bwd_params --------------------------
	.section	.text._Z35group_norm_nhwc_bwd_one_pass_kernelI11Fp16IOBf16WLi256ELi84ELi672EEv26Group_norm_nhwc_bwd_params,"ax",@progbits
	.align	128
        .global         _Z35group_norm_nhwc_bwd_one_pass_kernelI11Fp16IOBf16WLi256ELi84ELi672EEv26Group_norm_nhwc_bwd_params
        .type           _Z35group_norm_nhwc_bwd_one_pass_kernelI11Fp16IOBf16WLi256ELi84ELi672EEv26Group_norm_nhwc_bwd_params,@function
        .size           _Z35group_norm_nhwc_bwd_one_pass_kernelI11Fp16IOBf16WLi256ELi84ELi672EEv26Group_norm_nhwc_bwd_params,(.L_x_5132 - _Z35group_norm_nhwc_bwd_one_pass_kernelI11Fp16IOBf16WLi256ELi84ELi672EEv26Group_norm_nhwc_bwd_params)
        .other          _Z35group_norm_nhwc_bwd_one_pass_kernelI11Fp16IOBf16WLi256ELi84ELi672EEv26Group_norm_nhwc_bwd_params,@"STO_CUDA_ENTRY STV_DEFAULT"
_Z35group_norm_nhwc_bwd_one_pass_kernelI11Fp16IOBf16WLi256ELi84ELi672EEv26Group_norm_nhwc_bwd_params:
.text._Z35group_norm_nhwc_bwd_one_pass_kernelI11Fp16IOBf16WLi256ELi84ELi672EEv26Group_norm_nhwc_bwd_params:
        /* <DEDUP_REMOVED lines=51> */
.L_x_1560:
        /* <DEDUP_REMOVED lines=8> */
[----:B------:R-:W1:Y:S01]  /*03b0*/  @P1 LDC.64 R20, c[0x0][0x230] ;  /* 0x00008c00ff141b82 */ /* 0x000e620000000a00 */
        /* <DEDUP_REMOVED lines=33> */
[----:B------:R-:W-:-:S02]  /*05d0*/  SEL R71, R7, R6, !P2 ;  /* 0x0000000607477207 */ /* 0x000fc40005000000 */
[----:B------:R-:W-:Y:S02]  /*05e0*/  ISETP.GE.AND.EX P3, PT, R4, UR19, PT, P3 ;  /* 0x0000001304007c0c */ /* 0x000fe4000bf66330 */
[----:B------:R-:W-:Y:S01]  /*05f0*/  @!P0 IADD3 R5, -R5, RZ, RZ ;  /* 0x000000ff05058210 */ /* 0x000fe20007ffe1ff */
[----:B------:R-:W-:Y:S01]  /*0600*/  IMAD R32, R71, 0x54, RZ ;  /* 0x0000005447207824 */ /* 0x000fe200078e02ff */
[----:B------:R-:W-:Y:S02]  /*0610*/  ISETP.GT.U32.OR P3, PT, R54, 0x29f, P3 ;  /* 0x0000029f3600780c */ /* 0x000fe40001f64470 */
[----:B------:R-:W-:Y:S02]  /*0620*/  SEL R5, R7, R5, !P2 ;  /* 0x0000000507057207 */ /* 0x000fe40005000000 */
[----:B------:R-:W-:Y:S02]  /*0630*/  SHF.R.S32.HI R7, RZ, 0x1f, R55 ;  /* 0x0000001fff077819 */ /* 0x000fe40000011437 */
[----:B------:R-:W-:-:S02]  /*0640*/  IADD3 R72, P0, R55, R32, RZ ;  /* 0x0000002037487210 */ /* 0x000fc40007f1e0ff */
[----:B------:R-:W-:Y:S02]  /*0650*/  SHF.R.S32.HI R4, RZ, 0x1f, R5 ;  /* 0x0000001fff047819 */ /* 0x000fe40000011405 */
[----:B------:R-:W-:Y:S02]  /*0660*/  LEA.HI.X.SX32 R73, R32, R7, 0x1, P0 ;  /* 0x0000000720497211 */ /* 0x000fe400000f0eff */
[----:B------:R-:W-:Y:S01]  /*0670*/  ISETP.GE.U32.AND P4, PT, R15, UR18, PT ;  /* 0x000000120f007c0c */ /* 0x000fe2000bf86070 */
[----:B------:R-:W-:Y:S01]  /*0680*/  IMAD R4, R4, UR10, RZ ;  /* 0x0000000a04047c24 */ /* 0x000fe2000f8e02ff */
[----:B------:R-:W3:Y:S01]  /*0690*/  @!P3 LDC.64 R6, c[0x0][0x288] ;  /* 0x0000a200ff06bb82 */ /* 0x000ee20000000a00 */
[----:B------:R-:W-:Y:S01]  /*06a0*/  IMAD.WIDE.U32 R72, R5, UR10, R72 ;  /* 0x0000000a05487c25 */ /* 0x000fe2000f8e0048 */
[----:B------:R-:W-:Y:S02]  /*06b0*/  ISETP.GE.AND.EX P4, PT, R25, UR19, PT, P4 ;  /* 0x0000001319007c0c */ /* 0x000fe4000bf86340 */
[----:B------:R-:W-:Y:S01]  /*06c0*/  ISETP.GE.U32.AND P0, PT, R14, UR18, PT ;  /* 0x000000120e007c0c */ /* 0x000fe2000bf06070 */
[----:B------:R-:W-:Y:S01]  /*06d0*/  IMAD R77, R5, UR11, R4 ;  /* 0x0000000b054d7c24 */ /* 0x000fe2000f8e0204 */
[----:B------:R-:W-:Y:S01]  /*06e0*/  @P1 MOV R76, R72 ;  /* 0x00000048004c1202 */ /* 0x000fe20000000f00 */
[----:B0-----:R-:W-:Y:S01]  /*06f0*/  @P1 IMAD R4, R3, R8, RZ ;  /* 0x0000000803041224 */ /* 0x001fe200078e02ff */
[----:B------:R-:W-:Y:S01]  /*0700*/  ISETP.GT.U32.OR P4, PT, R54, 0x29f, P4 ;  /* 0x0000029f3600780c */ /* 0x000fe20002784470 */
[----:B------:R-:W0:Y:S01]  /*0710*/  @!P3 LDC.64 R16, c[0x0][0x230] ;  /* 0x00008c00ff10bb82 */ /* 0x000e220000000a00 */
[----:B------:R-:W-:Y:S01]  /*0720*/  IADD3 R77, R73, R77, RZ ;  /* 0x0000004d494d7210 */ /* 0x000fe20007ffe0ff */
[----:B------:R-:W-:Y:S01]  /*0730*/  @P1 IMAD R9, R53, R9, R4 ;  /* 0x0000000935091224 */ /* 0x000fe200078e0204 */
[----:B------:R-:W-:-:S02]  /*0740*/  ISETP.GE.AND.EX P0, PT, R27, UR19, PT, P0 ;  /* 0x000000131b007c0c */ /* 0x000fc4000bf06300 */
[----:B------:R-:W-:Y:S02]  /*0750*/  CS2R R46, SRZ ;  /* 0x00000000002e7805 */ /* 0x000fe4000001ff00 */
[----:B------:R-:W-:Y:S01]  /*0760*/  CS2R R42, SRZ ;  /* 0x00000000002a7805 */ /* 0x000fe2000001ff00 */
[----:B------:R-:W-:Y:S01]  /*0770*/  @P1 IMAD.WIDE.U32 R4, R53, R8, R76 ;  /* 0x0000000835041225 */ /* 0x000fe200078e004c */
[----:B------:R-:W-:Y:S02]  /*0780*/  ISETP.GT.U32.OR P0, PT, R54, 0x29f, P0 ;  /* 0x0000029f3600780c */ /* 0x000fe40000704470 */
[----:B------:R-:W-:Y:S02]  /*0790*/  CS2R R44, SRZ ;  /* 0x00000000002c7805 */ /* 0x000fe4000001ff00 */
[----:B------:R-:W-:Y:S02]  /*07a0*/  CS2R R40, SRZ ;  /* 0x0000000000287805 */ /* 0x000fe4000001ff00 */
[----:B------:R-:W-:-:S02]  /*07b0*/  CS2R R38, SRZ ;  /* 0x0000000000267805 */ /* 0x000fc4000001ff00 */
[----:B------:R-:W-:Y:S01]  /*07c0*/  @P1 IADD3 R5, R5, R9, RZ ;  /* 0x0000000905051210 */ /* 0x000fe20007ffe0ff */
[----:B------:R-:W4:Y:S01]  /*07d0*/  @!P4 LDC.64 R12, c[0x0][0x288] ;  /* 0x0000a200ff0ccb82 */ /* 0x000f220000000a00 */
[----:B------:R-:W-:Y:S02]  /*07e0*/  SHF.R.S32.HI R9, RZ, 0x1f, R23 ;  /* 0x0000001fff097819 */ /* 0x000fe40000011417 */
[----:B------:R-:W-:Y:S02]  /*07f0*/  CS2R R36, SRZ ;  /* 0x0000000000247805 */ /* 0x000fe4000001ff00 */
[C---:B------:R-:W-:Y:S01]  /*0800*/  @P1 SHF.L.U32 R11, R4.reuse, 0x1, RZ ;  /* 0x00000001040b1819 */ /* 0x040fe200000006ff */
[----:B------:R-:W-:Y:S01]  /*0810*/  ULDC.64 UR10, c[0x0][0x248] ;  /* 0x00009200000a7ab9 */ /* 0x000fe20000000a00 */
[----:B------:R-:W-:Y:S01]  /*0820*/  @P1 SHF.L.U64.HI R22, R4, 0x1, R5 ;  /* 0x0000000104161819 */ /* 0x000fe20000010205 */
[----:B---3--:R-:W-:Y:S01]  /*0830*/  @!P3 IMAD R8, R9, R6, RZ ;  /* 0x000000060908b224 */ /* 0x008fe200078e02ff */
[----:B------:R-:W-:Y:S01]  /*0840*/  @!P3 MOV R9, R77 ;  /* 0x0000004d0009b202 */ /* 0x000fe20000000f00 */
[----:B------:R-:W3:Y:S01]  /*0850*/  @!P3 LDC.64 R4, c[0x0][0x228] ;  /* 0x00008a00ff04bb82 */ /* 0x000ee20000000a00 */
[----:B-1----:R-:W-:Y:S01]  /*0860*/  @P1 IADD3 R20, P2, R11, R20, RZ ;  /* 0x000000140b141210 */ /* 0x002fe20007f5e0ff */
[----:B------:R-:W-:Y:S01]  /*0870*/  @!P3 IMAD R7, R23, R7, R8 ;  /* 0x000000071707b224 */ /* 0x000fe200078e0208 */
[----:B------:R-:W-:-:S02]  /*0880*/  @!P3 MOV R8, R72 ;  /* 0x000000480008b202 */ /* 0x000fc40000000f00 */
[----:B------:R-:W-:Y:S02]  /*0890*/  @P1 IADD3.X R21, R22, R21, RZ, P2, !PT ;  /* 0x0000001516151210 */ /* 0x000fe400017fe4ff */
[----:B------:R-:W-:Y:S01]  /*08a0*/  ISETP.GE.U32.AND P2, PT, R19, UR18, PT ;  /* 0x0000001213007c0c */ /* 0x000fe2000bf46070 */
[----:B------:R-:W-:Y:S01]  /*08b0*/  @!P3 IMAD.WIDE.U32 R8, R23, R6, R8 ;  /* 0x000000061708b225 */ /* 0x000fe200078e0008 */
[----:B------:R-:W-:Y:S01]  /*08c0*/  SHF.R.S32.HI R23, RZ, 0x1f, R19 ;  /* 0x0000001fff177819 */ /* 0x000fe20000011413 */
[----:B------:R4:W5:Y:S01]  /*08d0*/  @P1 LDG.E R48, desc[UR12][R20.64] ;  /* 0x0000000c14301981 */ /* 0x000962000c1e1900 */
[----:B--2---:R-:W-:Y:S02]  /*08e0*/  @P1 IADD3 R30, P5, R11, R30, RZ ;  /* 0x0000001e0b1e1210 */ /* 0x004fe40007fbe0ff */
[----:B------:R-:W-:Y:S01]  /*08f0*/  @!P3 IADD3 R9, R9, R7, RZ ;  /* 0x000000070909b210 */ /* 0x000fe20007ffe0ff */
[----:B------:R-:W1:Y:S01]  /*0900*/  @!P4 LDC.64 R10, c[0x0][0x230] ;  /* 0x00008c00ff0acb82 */ /* 0x000e620000000a00 */
[----:B------:R-:W-:-:S02]  /*0910*/  @!P3 SHF.L.U32 R29, R8, 0x1, RZ ;  /* 0x00000001081db819 */ /* 0x000fc400000006ff */
[----:B------:R-:W-:Y:S02]  /*0920*/  ISETP.GE.AND.EX P2, PT, R23, UR19, PT, P2 ;  /* 0x0000001317007c0c */ /* 0x000fe4000bf46320 */
[----:B0-----:R-:W-:Y:S01]  /*0930*/  @!P3 IADD3 R24, P6, R29, R16, RZ ;  /* 0x000000101d18b210 */ /* 0x001fe20007fde0ff */
[----:B----4-:R-:W-:Y:S01]  /*0940*/  @!P4 IMAD R20, R25, R12, RZ ;  /* 0x0000000c1914c224 */ /* 0x010fe200078e02ff */
[----:B------:R-:W-:Y:S01]  /*0950*/  @P1 IADD3.X R31, R22, R31, RZ, P5, !PT ;  /* 0x0000001f161f1210 */ /* 0x000fe20002ffe4ff */
[----:B------:R-:W0:Y:S01]  /*0960*/  @!P0 LDC.64 R6, c[0x0][0x288] ;  /* 0x0000a200ff068b82 */ /* 0x000e220000000a00 */
[----:B------:R-:W-:Y:S02]  /*0970*/  @!P3 SHF.L.U64.HI R18, R8, 0x1, R9 ;  /* 0x000000010812b819 */ /* 0x000fe40000010209 */
[----:B------:R-:W-:Y:S02]  /*0980*/  ISETP.GT.U32.OR P2, PT, R54, 0x29f, P2 ;  /* 0x0000029f3600780c */ /* 0x000fe40001744470 */
[----:B---3--:R-:W-:Y:S01]  /*0990*/  @!P3 IADD3 R16, P5, R29, R4, RZ ;  /* 0x000000041d10b210 */ /* 0x008fe20007fbe0ff */
[----:B------:R-:W-:Y:S01]  /*09a0*/  @!P4 IMAD R29, R15, R13, R20 ;  /* 0x0000000d0f1dc224 */ /* 0x000fe200078e0214 */
[----:B------:R-:W-:Y:S01]  /*09b0*/  @!P4 MOV R20, R72 ;  /* 0x000000480014c202 */ /* 0x000fe20000000f00 */
[----:B------:R-:W2:Y:S01]  /*09c0*/  @!P4 LDC.64 R8, c[0x0][0x228] ;  /* 0x00008a00ff08cb82 */ /* 0x000ea20000000a00 */
[----:B------:R-:W-:Y:S01]  /*09d0*/  @!P4 MOV R21, R77 ;  /* 0x0000004d0015c202 */ /* 0x000fe20000000f00 */
[----:B------:R-:W-:Y:S01]  /*09e0*/  HFMA2.MMA R4, -RZ, RZ, 0, 0 ;  /* 0x00000000ff047435 */ /* 0x000fe200000001ff */
[----:B------:R-:W-:-:S02]  /*09f0*/  @!P3 IADD3.X R25, R18, R17, RZ, P6, !PT ;  /* 0x000000111219b210 */ /* 0x000fc400037fe4ff */
[----:B------:R-:W-:Y:S01]  /*0a00*/  @!P3 IADD3.X R17, R18, R5, RZ, P5, !PT ;  /* 0x000000051211b210 */ /* 0x000fe20002ffe4ff */
[----:B------:R-:W-:Y:S01]  /*0a10*/  HFMA2.MMA R5, -RZ, RZ, 0, 0 ;  /* 0x00000000ff057435 */ /* 0x000fe200000001ff */
[----:B------:R-:W-:Y:S02]  /*0a20*/  @!P4 IMAD.WIDE.U32 R12, R15, R12, R20 ;  /* 0x0000000c0f0cc225 */ /* 0x000fe400078e0014 */
[----:B------:R-:W3:Y:S03]  /*0a30*/  @!P2 LDC.64 R20, c[0x0][0x288] ;  /* 0x0000a200ff14ab82 */ /* 0x000ee60000000a00 */
[----:B------:R-:W-:Y:S01]  /*0a40*/  @!P4 IADD3 R15, R13, R29, RZ ;  /* 0x0000001d0d0fc210 */ /* 0x000fe20007ffe0ff */
[----:B------:R4:W5:Y:S01]  /*0a50*/  @!P3 LDG.E R4, desc[UR12][R24.64] ;  /* 0x0000000c1804b981 */ /* 0x000962000c1e1900 */
[----:B------:R-:W-:Y:S01]  /*0a60*/  @!P4 SHF.L.U32 R13, R12, 0x1, RZ ;  /* 0x000000010c0dc819 */ /* 0x000fe200000006ff */
[----:B0-----:R-:W-:-:S02]  /*0a70*/  @!P0 IMAD R27, R27, R6, RZ ;  /* 0x000000061b1b8224 */ /* 0x001fc400078e02ff */
[----:B------:R0:W5:Y:S01]  /*0a80*/  @!P3 LDG.E R5, desc[UR12][R16.64] ;  /* 0x0000000c1005b981 */ /* 0x000162000c1e1900 */
[----:B------:R-:W-:Y:S02]  /*0a90*/  @!P4 SHF.L.U64.HI R18, R12, 0x1, R15 ;  /* 0x000000010c12c819 */ /* 0x000fe4000001020f */
[----:B-1----:R-:W-:Y:S01]  /*0aa0*/  @!P4 IADD3 R26, P3, R13, R10, RZ ;  /* 0x0000000a0d1ac210 */ /* 0x002fe20007f7e0ff */
[----:B------:R-:W-:Y:S01]  /*0ab0*/  @!P0 IMAD R29, R14, R7, R27 ;  /* 0x000000070e1d8224 */ /* 0x000fe200078e021b */
[----:B------:R-:W-:Y:S02]  /*0ac0*/  IADD3 R22, R53, 0x80, RZ ;  /* 0x0000008035167810 */ /* 0x000fe40007ffe0ff */
[----:B------:R-:W-:Y:S02]  /*0ad0*/  @!P4 IADD3.X R27, R18, R11, RZ, P3, !PT ;  /* 0x0000000b121bc210 */ /* 0x000fe40001ffe4ff */
[----:B------:R-:W-:Y:S02]  /*0ae0*/  ISETP.GE.U32.AND P3, PT, R22, UR18, PT ;  /* 0x0000001216007c0c */ /* 0x000fe4000bf66070 */
[----:B----4-:R-:W-:Y:S01]  /*0af0*/  SHF.R.S32.HI R25, RZ, 0x1f, R22 ;  /* 0x0000001fff197819 */ /* 0x010fe20000011416 */
[----:B------:R1:W5:Y:S01]  /*0b00*/  @!P4 LDG.E R47, desc[UR12][R26.64] ;  /* 0x0000000c1a2fc981 */ /* 0x000362000c1e1900 */
[----:B--2---:R-:W-:-:S02]  /*0b10*/  @!P4 IADD3 R10, P5, R13, R8, RZ ;  /* 0x000000080d0ac210 */ /* 0x004fc40007fbe0ff */
[----:B------:R-:W-:Y:S01]  /*0b20*/  ISETP.GE.AND.EX P3, PT, R25, UR19, PT, P3 ;  /* 0x0000001319007c0c */ /* 0x000fe2000bf66330 */
[----:B------:R-:W2:Y:S01]  /*0b30*/  @!P0 LDC.64 R12, c[0x0][0x230] ;  /* 0x00008c00ff0c8b82 */ /* 0x000ea20000000a00 */
[----:B0-----:R-:W-:Y:S02]  /*0b40*/  @!P0 MOV R16, R72 ;  /* 0x0000004800108202 */ /* 0x001fe40000000f00 */
[----:B------:R-:W-:Y:S02]  /*0b50*/  @!P0 MOV R17, R77 ;  /* 0x0000004d00118202 */ /* 0x000fe40000000f00 */
[----:B------:R-:W-:Y:S01]  /*0b60*/  ISETP.GT.U32.OR P3, PT, R54, 0x29f, P3 ;  /* 0x0000029f3600780c */ /* 0x000fe20001f64470 */
[----:B---3--:R-:W-:Y:S02]  /*0b70*/  @!P2 IMAD R8, R23, R20, RZ ;  /* 0x000000141708a224 */ /* 0x008fe400078e02ff */
[----:B------:R-:W-:Y:S02]  /*0b80*/  @!P0 IMAD.WIDE.U32 R6, R14, R6, R16 ;  /* 0x000000060e068225 */ /* 0x000fe400078e0010 */
[----:B------:R-:W0:Y:S01]  /*0b90*/  @!P0 LDC.64 R14, c[0x0][0x228] ;  /* 0x00008a00ff0e8b82 */ /* 0x000e220000000a00 */
[----:B------:R-:W-:-:S02]  /*0ba0*/  @!P4 IADD3.X R11, R18, R9, RZ, P5, !PT ;  /* 0x00000009120bc210 */ /* 0x000fc40002ffe4ff */
[----:B------:R-:W-:Y:S01]  /*0bb0*/  @!P0 IADD3 R7, R7, R29, RZ ;  /* 0x0000001d07078210 */ /* 0x000fe20007ffe0ff */
[----:B------:R-:W-:Y:S01]  /*0bc0*/  @!P2 IMAD R29, R19, R21, R8 ;  /* 0x00000015131da224 */ /* 0x000fe200078e0208 */
[----:B-1----:R-:W-:Y:S01]  /*0bd0*/  @!P2 MOV R26, R72 ;  /* 0x00000048001aa202 */ /* 0x002fe20000000f00 */
[----:B------:R1:W5:Y:S01]  /*0be0*/  @!P4 LDG.E R46, desc[UR12][R10.64] ;  /* 0x0000000c0a2ec981 */ /* 0x000362000c1e1900 */
[----:B------:R-:W-:Y:S01]  /*0bf0*/  @!P2 MOV R27, R77 ;  /* 0x0000004d001ba202 */ /* 0x000fe20000000f00 */
[----:B------:R-:W3:Y:S01]  /*0c00*/  @!P3 LDC.64 R8, c[0x0][0x288] ;  /* 0x0000a200ff08bb82 */ /* 0x000ee20000000a00 */
[----:B------:R-:W-:Y:S01]  /*0c10*/  IADD3 R18, R53, 0x90, RZ ;  /* 0x0000009035127810 */ /* 0x000fe20007ffe0ff */
[----:B------:R-:W-:-:S03]  /*0c20*/  @!P2 IMAD.WIDE.U32 R26, R19, R20, R26 ;  /* 0x00000014131aa225 */ /* 0x000fc600078e001a */
[----:B------:R-:W-:Y:S02]  /*0c30*/  ISETP.GE.U32.AND P5, PT, R18, UR18, PT ;  /* 0x0000001212007c0c */ /* 0x000fe4000bfa6070 */
[----:B------:R-:W-:Y:S01]  /*0c40*/  SHF.R.S32.HI R19, RZ, 0x1f, R18 ;  /* 0x0000001fff137819 */ /* 0x000fe20000011412 */
[----:B------:R-:W4:Y:S01]  /*0c50*/  @!P2 LDC.64 R16, c[0x0][0x230] ;  /* 0x00008c00ff10ab82 */ /* 0x000f220000000a00 */
[C---:B------:R-:W-:Y:S02]  /*0c60*/  @!P0 SHF.L.U32 R23, R6.reuse, 0x1, RZ ;  /* 0x0000000106178819 */ /* 0x040fe400000006ff */
[----:B------:R-:W-:Y:S02]  /*0c70*/  ISETP.GE.AND.EX P5, PT, R19, UR19, PT, P5 ;  /* 0x0000001313007c0c */ /* 0x000fe4000bfa6350 */
[----:B------:R-:W-:Y:S02]  /*0c80*/  @!P0 SHF.L.U64.HI R24, R6, 0x1, R7 ;  /* 0x0000000106188819 */ /* 0x000fe40000010207 */
[----:B--2---:R-:W-:Y:S01]  /*0c90*/  @!P0 IADD3 R20, P6, R23, R12, RZ ;  /* 0x0000000c17148210 */ /* 0x004fe20007fde0ff */
[----:B------:R-:W2:Y:S01]  /*0ca0*/  @!P2 LDC.64 R6, c[0x0][0x228] ;  /* 0x00008a00ff06ab82 */ /* 0x000ea20000000a00 */
[----:B------:R-:W-:-:S02]  /*0cb0*/  ISETP.GT.U32.OR P4, PT, R54, 0x29f, P5 ;  /* 0x0000029f3600780c */ /* 0x000fc40002f84470 */
[----:B------:R-:W-:Y:S02]  /*0cc0*/  @!P0 IADD3.X R21, R24, R13, RZ, P6, !PT ;  /* 0x0000000d18158210 */ /* 0x000fe400037fe4ff */
[----:B------:R-:W-:Y:S02]  /*0cd0*/  @!P2 IADD3 R13, R27, R29, RZ ;  /* 0x0000001d1b0da210 */ /* 0x000fe40007ffe0ff */
[----:B0-----:R-:W-:Y:S01]  /*0ce0*/  @!P0 IADD3 R12, P5, R23, R14, RZ ;  /* 0x0000000e170c8210 */ /* 0x001fe20007fbe0ff */
[----:B------:R-:W5:Y:S01]  /*0cf0*/  @!P0 LDG.E R44, desc[UR12][R20.64] ;  /* 0x0000000c142c8981 */ /* 0x000f62000c1e1900 */
[C---:B------:R-:W-:Y:S02]  /*0d00*/  @!P2 SHF.L.U32 R29, R26.reuse, 0x1, RZ ;  /* 0x000000011a1da819 */ /* 0x040fe400000006ff */
[----:B------:R-:W-:Y:S02]  /*0d10*/  @!P2 SHF.L.U64.HI R26, R26, 0x1, R13 ;  /* 0x000000011a1aa819 */ /* 0x000fe4000001020d */
[----:B------:R-:W-:Y:S01]  /*0d20*/  @!P0 IADD3.X R13, R24, R15, RZ, P5, !PT ;  /* 0x0000000f180d8210 */ /* 0x000fe20002ffe4ff */
[----:B---3--:R-:W-:Y:S01]  /*0d30*/  @!P3 IMAD R23, R25, R8, RZ ;  /* 0x000000081917b224 */ /* 0x008fe200078e02ff */
[----:B------:R-:W-:Y:S01]  /*0d40*/  IADD3 R25, R53, 0xa0, RZ ;  /* 0x000000a035197810 */ /* 0x000fe20007ffe0ff */
[----:B-1----:R-:W0:Y:S02]  /*0d50*/  @!P4 LDC.64 R10, c[0x0][0x288] ;  /* 0x0000a200ff0acb82 */ /* 0x002e240000000a00 */
[----:B------:R1:W5:Y:S01]  /*0d60*/  @!P0 LDG.E R43, desc[UR12][R12.64] ;  /* 0x0000000c0c2b8981 */ /* 0x000362000c1e1900 */
[----:B------:R-:W-:-:S02]  /*0d70*/  ISETP.GE.U32.AND P0, PT, R25, UR18, PT ;  /* 0x0000001219007c0c */ /* 0x000fc4000bf06070 */
[----:B------:R-:W-:-:S03]  /*0d80*/  SHF.R.S32.HI R27, RZ, 0x1f, R25 ;  /* 0x0000001fff1b7819 */ /* 0x000fc60000011419 */
[----:B------:R-:W3:Y:S01]  /*0d90*/  @!P3 LDC.64 R14, c[0x0][0x230] ;  /* 0x00008c00ff0ebb82 */ /* 0x000ee20000000a00 */
[----:B-1----:R-:W-:Y:S02]  /*0da0*/  @!P3 MOV R12, R72 ;  /* 0x00000048000cb202 */ /* 0x002fe40000000f00 */
[----:B------:R-:W-:Y:S01]  /*0db0*/  @!P3 MOV R13, R77 ;  /* 0x0000004d000db202 */ /* 0x000fe20000000f00 */
[C---:B------:R-:W-:Y:S01]  /*0dc0*/  @!P3 IMAD R21, R22.reuse, R9, R23 ;  /* 0x000000091615b224 */ /* 0x040fe200078e0217 */
[----:B------:R-:W-:Y:S01]  /*0dd0*/  ISETP.GE.AND.EX P0, PT, R27, UR19, PT, P0 ;  /* 0x000000131b007c0c */ /* 0x000fe2000bf06300 */
[----:B------:R-:W-:Y:S02]  /*0de0*/  @!P3 IMAD.WIDE.U32 R22, R22, R8, R12 ;  /* 0x000000081616b225 */ /* 0x000fe400078e000c */
[----:B------:R-:W1:Y:S01]  /*0df0*/  @!P3 LDC.64 R8, c[0x0][0x228] ;  /* 0x00008a00ff08bb82 */ /* 0x000e620000000a00 */
[----:B------:R-:W-:Y:S02]  /*0e00*/  ISETP.GT.U32.OR P0, PT, R54, 0x29f, P0 ;  /* 0x0000029f3600780c */ /* 0x000fe40000704470 */
[----:B------:R-:W-:-:S02]  /*0e10*/  @!P3 IADD3 R13, R23, R21, RZ ;  /* 0x00000015170db210 */ /* 0x000fc40007ffe0ff */
[C---:B--2---:R-:W-:Y:S02]  /*0e20*/  @!P2 IADD3 R20, P5, R29.reuse, R6, RZ ;  /* 0x000000061d14a210 */ /* 0x044fe40007fbe0ff */
[----:B----4-:R-:W-:Y:S02]  /*0e30*/  @!P2 IADD3 R16, P6, R29, R16, RZ ;  /* 0x000000101d10a210 */ /* 0x010fe40007fde0ff */
[----:B------:R-:W-:Y:S02]  /*0e40*/  @!P3 SHF.L.U32 R29, R22, 0x1, RZ ;  /* 0x00000001161db819 */ /* 0x000fe400000006ff */
[----:B------:R-:W-:Y:S02]  /*0e50*/  @!P2 IADD3.X R21, R26, R7, RZ, P5, !PT ;  /* 0x000000071a15a210 */ /* 0x000fe40002ffe4ff */
[----:B------:R-:W-:Y:S01]  /*0e60*/  @!P3 SHF.L.U64.HI R22, R22, 0x1, R13 ;  /* 0x000000011616b819 */ /* 0x000fe2000001020d */
[----:B------:R-:W2:Y:S01]  /*0e70*/  @!P4 LDC.64 R6, c[0x0][0x230] ;  /* 0x00008c00ff06cb82 */ /* 0x000ea20000000a00 */
[----:B------:R-:W-:Y:S01]  /*0e80*/  @!P2 IADD3.X R17, R26, R17, RZ, P6, !PT ;  /* 0x000000111a11a210 */ /* 0x000fe200037fe4ff */
[----:B------:R4:W5:Y:S01]  /*0e90*/  @!P2 LDG.E R42, desc[UR12][R20.64] ;  /* 0x0000000c142aa981 */ /* 0x000962000c1e1900 */
[----:B------:R-:W-:Y:S01]  /*0ea0*/  IADD3 R23, R53, 0xb0, RZ ;  /* 0x000000b035177810 */ /* 0x000fe20007ffe0ff */
[----:B0-----:R-:W-:-:S02]  /*0eb0*/  @!P4 IMAD R19, R19, R10, RZ ;  /* 0x0000000a1313c224 */ /* 0x001fc400078e02ff */
[----:B------:R0:W5:Y:S02]  /*0ec0*/  @!P2 LDG.E R45, desc[UR12][R16.64] ;  /* 0x0000000c102da981 */ /* 0x000164000c1e1900 */
[----:B------:R-:W2:Y:S01]  /*0ed0*/  @!P4 LDC.64 R12, c[0x0][0x228] ;  /* 0x00008a00ff0ccb82 */ /* 0x000ea20000000a00 */
[----:B------:R-:W-:Y:S02]  /*0ee0*/  ISETP.GE.U32.AND P2, PT, R23, UR18, PT ;  /* 0x0000001217007c0c */ /* 0x000fe4000bf46070 */
[----:B------:R-:W-:Y:S02]  /*0ef0*/  SHF.R.S32.HI R33, RZ, 0x1f, R23 ;  /* 0x0000001fff217819 */ /* 0x000fe40000011417 */
[----:B----4-:R-:W-:Y:S02]  /*0f00*/  @!P4 MOV R20, R72 ;  /* 0x000000480014c202 */ /* 0x010fe40000000f00 */
[----:B------:R-:W-:Y:S01]  /*0f10*/  @!P4 MOV R21, R77 ;  /* 0x0000004d0015c202 */ /* 0x000fe20000000f00 */
[----:B0-----:R-:W0:Y:S01]  /*0f20*/  @!P0 LDC.64 R16, c[0x0][0x288] ;  /* 0x0000a200ff108b82 */ /* 0x001e220000000a00 */
[----:B---3--:R-:W-:Y:S01]  /*0f30*/  @!P3 IADD3 R14, P5, R29, R14, RZ ;  /* 0x0000000e1d0eb210 */ /* 0x008fe20007fbe0ff */
[C---:B------:R-:W-:Y:S01]  /*0f40*/  @!P4 IMAD R19, R18.reuse, R11, R19 ;  /* 0x0000000b1213c224 */ /* 0x040fe200078e0213 */
[----:B------:R-:W-:Y:S01]  /*0f50*/  ISETP.GE.AND.EX P2, PT, R33, UR19, PT, P2 ;  /* 0x0000001321007c0c */ /* 0x000fe2000bf46320 */
[----:B------:R-:W-:Y:S01]  /*0f60*/  @!P4 IMAD.WIDE.U32 R10, R18, R10, R20 ;  /* 0x0000000a120ac225 */ /* 0x000fe200078e0014 */
[----:B------:R-:W-:-:S02]  /*0f70*/  @!P3 IADD3.X R15, R22, R15, RZ, P5, !PT ;  /* 0x0000000f160fb210 */ /* 0x000fc40002ffe4ff */
[----:B-1----:R-:W-:Y:S02]  /*0f80*/  @!P3 IADD3 R18, P5, R29, R8, RZ ;  /* 0x000000081d12b210 */ /* 0x002fe40007fbe0ff */
[----:B------:R-:W-:Y:S01]  /*0f90*/  ISETP.GT.U32.OR P2, PT, R54, 0x29f, P2 ;  /* 0x0000029f3600780c */ /* 0x000fe20001744470 */
[----:B------:R1:W5:Y:S01]  /*0fa0*/  @!P3 LDG.E R40, desc[UR12][R14.64] ;  /* 0x0000000c0e28b981 */ /* 0x000362000c1e1900 */
[----:B------:R-:W-:Y:S02]  /*0fb0*/  @!P4 IADD3 R11, R11, R19, RZ ;  /* 0x000000130b0bc210 */ /* 0x000fe40007ffe0ff */
[----:B------:R-:W-:Y:S02]  /*0fc0*/  @!P3 IADD3.X R19, R22, R9, RZ, P5, !PT ;  /* 0x000000091613b210 */ /* 0x000fe40002ffe4ff */
[C---:B------:R-:W-:Y:S02]  /*0fd0*/  @!P4 SHF.L.U32 R9, R10.reuse, 0x1, RZ ;  /* 0x000000010a09c819 */ /* 0x040fe400000006ff */
[----:B------:R-:W-:Y:S01]  /*0fe0*/  @!P4 SHF.L.U64.HI R20, R10, 0x1, R11 ;  /* 0x000000010a14c819 */ /* 0x000fe2000001020b */
[----:B------:R3:W5:Y:S01]  /*0ff0*/  @!P3 LDG.E R39, desc[UR12][R18.64] ;  /* 0x0000000c1227b981 */ /* 0x000762000c1e1900 */
[C---:B--2---:R-:W-:Y:S01]  /*1000*/  @!P4 IADD3 R6, P6, R9.reuse, R6, RZ ;  /* 0x000000060906c210 */ /* 0x044fe20007fde0ff */
[----:B-1----:R-:W1:Y:S01]  /*1010*/  @!P0 LDC.64 R14, c[0x0][0x230] ;  /* 0x00008c00ff0e8b82 */ /* 0x002e620000000a00 */
[----:B------:R-:W-:-:S02]  /*1020*/  @!P4 IADD3 R12, P5, R9, R12, RZ ;  /* 0x0000000c090cc210 */ /* 0x000fc40007fbe0ff */
[----:B------:R-:W-:-:S05]  /*1030*/  IADD3 R21, R53, 0xd0, RZ ;  /* 0x000000d035157810 */ /* 0x000fca0007ffe0ff */
[----:B------:R-:W2:Y:S01]  /*1040*/  @!P0 LDC.64 R8, c[0x0][0x228] ;  /* 0x00008a00ff088b82 */ /* 0x000ea20000000a00 */
[----:B------:R-:W-:Y:S01]  /*1050*/  ISETP.GE.U32.AND P3, PT, R21, UR18, PT ;  /* 0x0000001215007c0c */ /* 0x000fe2000bf66070 */
[----:B0-----:R-:W-:Y:S01]  /*1060*/  @!P0 IMAD R22, R27, R16, RZ ;  /* 0x000000101b168224 */ /* 0x001fe200078e02ff */
[----:B------:R-:W-:Y:S02]  /*1070*/  SHF.R.S32.HI R29, RZ, 0x1f, R21 ;  /* 0x0000001fff1d7819 */ /* 0x000fe40000011415 */
[----:B---3--:R-:W-:-:S03]  /*1080*/  @!P0 MOV R18, R72 ;  /* 0x0000004800128202 */ /* 0x008fc60000000f00 */
[----:B------:R-:W0:Y:S01]  /*1090*/  @!P2 LDC.64 R10, c[0x0][0x288] ;  /* 0x0000a200ff0aab82 */ /* 0x000e220000000a00 */
[----:B------:R-:W-:Y:S01]  /*10a0*/  @!P0 MOV R19, R77 ;  /* 0x0000004d00138202 */ /* 0x000fe20000000f00 */
[----:B------:R-:W-:Y:S01]  /*10b0*/  @!P0 IMAD R27, R25, R17, R22 ;  /* 0x00000011191b8224 */ /* 0x000fe200078e0216 */
[----:B------:R-:W-:Y:S01]  /*10c0*/  ISETP.GE.AND.EX P3, PT, R29, UR19, PT, P3 ;  /* 0x000000131d007c0c */ /* 0x000fe2000bf66330 */
[----:B------:R-:W-:-:S03]  /*10d0*/  @!P0 IMAD.WIDE.U32 R18, R25, R16, R18 ;  /* 0x0000001019128225 */ /* 0x000fc600078e0012 */
[----:B------:R-:W-:Y:S01]  /*10e0*/  ISETP.GT.U32.OR P3, PT, R54, 0x29f, P3 ;  /* 0x0000029f3600780c */ /* 0x000fe20001f64470 */
[----:B------:R-:W3:Y:S01]  /*10f0*/  @!P2 LDC.64 R56, c[0x0][0x228] ;  /* 0x00008a00ff38ab82 */ /* 0x000ee20000000a00 */
[C---:B------:R-:W-:Y:S02]  /*1100*/  @!P4 IADD3.X R7, R20.reuse, R7, RZ, P6, !PT ;  /* 0x000000071407c210 */ /* 0x040fe400037fe4ff */
[----:B------:R-:W-:Y:S02]  /*1110*/  @!P4 IADD3.X R13, R20, R13, RZ, P5, !PT ;  /* 0x0000000d140dc210 */ /* 0x000fe40002ffe4ff */
[----:B------:R-:W-:Y:S01]  /*1120*/  @!P0 IADD3 R19, R19, R27, RZ ;  /* 0x0000001b13138210 */ /* 0x000fe20007ffe0ff */
[----:B------:R4:W5:Y:S01]  /*1130*/  @!P4 LDG.E R41, desc[UR12][R6.64] ;  /* 0x0000000c0629c981 */ /* 0x000962000c1e1900 */
[----:B------:R-:W-:Y:S01]  /*1140*/  IADD3 R17, R53, 0xe0, RZ ;  /* 0x000000e035117810 */ /* 0x000fe20007ffe0ff */
[----:B------:R-:W3:Y:S01]  /*1150*/  @!P2 LDC.64 R26, c[0x0][0x230] ;  /* 0x00008c00ff1aab82 */ /* 0x000ee20000000a00 */
[----:B------:R-:W-:Y:S01]  /*1160*/  @!P0 SHF.L.U32 R25, R18, 0x1, RZ ;  /* 0x0000000112198819 */ /* 0x000fe200000006ff */
[----:B------:R0:W5:Y:S01]  /*1170*/  @!P4 LDG.E R38, desc[UR12][R12.64] ;  /* 0x0000000c0c26c981 */ /* 0x000162000c1e1900 */
[----:B------:R-:W-:-:S02]  /*1180*/  ISETP.GE.U32.AND P4, PT, R17, UR18, PT ;  /* 0x0000001211007c0c */ /* 0x000fc4000bf86070 */
[----:B------:R-:W-:Y:S02]  /*1190*/  @!P0 SHF.L.U64.HI R16, R18, 0x1, R19 ;  /* 0x0000000112108819 */ /* 0x000fe40000010213 */
[----:B----4-:R-:W-:Y:S01]  /*11a0*/  SHF.R.S32.HI R7, RZ, 0x1f, R17 ;  /* 0x0000001fff077819 */ /* 0x010fe20000011411 */
[----:B------:R-:W4:Y:S01]  /*11b0*/  @!P3 LDC.64 R18, c[0x0][0x288] ;  /* 0x0000a200ff12bb82 */ /* 0x000f220000000a00 */
[C---:B-1----:R-:W-:Y:S02]  /*11c0*/  @!P0 IADD3 R14, P6, R25.reuse, R14, RZ ;  /* 0x0000000e190e8210 */ /* 0x042fe40007fde0ff */
[----:B--2---:R-:W-:Y:S01]  /*11d0*/  @!P0 IADD3 R8, P5, R25, R8, RZ ;  /* 0x0000000819088210 */ /* 0x004fe20007fbe0ff */
[----:B0-----:R-:W-:Y:S01]  /*11e0*/  @!P2 IMAD R20, R33, R10, RZ ;  /* 0x0000000a2114a224 */ /* 0x001fe200078e02ff */
[----:B------:R-:W-:Y:S02]  /*11f0*/  ISETP.GE.AND.EX P4, PT, R7, UR19, PT, P4 ;  /* 0x0000001307007c0c */ /* 0x000fe4000bf86340 */
[----:B------:R-:W-:-:S02]  /*1200*/  @!P2 MOV R12, R72 ;  /* 0x00000048000ca202 */ /* 0x000fc40000000f00 */
[----:B------:R-:W-:Y:S02]  /*1210*/  @!P2 MOV R13, R77 ;  /* 0x0000004d000da202 */ /* 0x000fe40000000f00 */
[C---:B------:R-:W-:Y:S02]  /*1220*/  @!P0 IADD3.X R15, R16.reuse, R15, RZ, P6, !PT ;  /* 0x0000000f100f8210 */ /* 0x040fe400037fe4ff */
[----:B------:R-:W-:Y:S01]  /*1230*/  @!P0 IADD3.X R9, R16, R9, RZ, P5, !PT ;  /* 0x0000000910098210 */ /* 0x000fe20002ffe4ff */
[----:B------:R-:W-:Y:S01]  /*1240*/  HFMA2.MMA R16, -RZ, RZ, 0, 0 ;  /* 0x00000000ff107435 */ /* 0x000fe200000001ff */
[----:B------:R-:W-:Y:S01]  /*1250*/  ISETP.GT.U32.OR P4, PT, R54, 0x29f, P4 ;  /* 0x0000029f3600780c */ /* 0x000fe20002784470 */
[C---:B------:R-:W-:Y:S01]  /*1260*/  @!P2 IMAD R25, R23.reuse, R11, R20 ;  /* 0x0000000b1719a224 */ /* 0x040fe200078e0214 */
[----:B------:R-:W5:Y:S01]  /*1270*/  @!P0 LDG.E R36, desc[UR12][R14.64] ;  /* 0x0000000c0e248981 */ /* 0x000f62000c1e1900 */
[----:B------:R-:W-:Y:S02]  /*1280*/  @!P2 IMAD.WIDE.U32 R10, R23, R10, R12 ;  /* 0x0000000a170aa225 */ /* 0x000fe400078e000c */
[----:B------:R-:W0:Y:S03]  /*1290*/  @!P3 LDC.64 R12, c[0x0][0x230] ;  /* 0x00008c00ff0cbb82 */ /* 0x000e260000000a00 */
[----:B------:R-:W-:Y:S01]  /*12a0*/  @!P2 IADD3 R11, R11, R25, RZ ;  /* 0x000000190b0ba210 */ /* 0x000fe20007ffe0ff */
[----:B------:R1:W5:Y:S01]  /*12b0*/  @!P0 LDG.E R16, desc[UR12][R8.64] ;  /* 0x0000000c08108981 */ /* 0x000362000c1e1900 */
[----:B------:R-:W-:-:S02]  /*12c0*/  @!P2 SHF.L.U32 R23, R10, 0x1, RZ ;  /* 0x000000010a17a819 */ /* 0x000fc400000006ff */
[----:B------:R-:W-:Y:S01]  /*12d0*/  @!P2 SHF.L.U64.HI R6, R10, 0x1, R11 ;  /* 0x000000010a06a819 */ /* 0x000fe2000001020b */
[----:B----4-:R-:W-:Y:S01]  /*12e0*/  @!P3 IMAD R20, R29, R18, RZ ;  /* 0x000000121d14b224 */ /* 0x010fe200078e02ff */
[----:B---3--:R-:W-:Y:S01]  /*12f0*/  @!P2 IADD3 R26, P0, R23, R26, RZ ;  /* 0x0000001a171aa210 */ /* 0x008fe20007f1e0ff */
[----:B------:R-:W2:Y:S03]  /*1300*/  @!P4 LDC.64 R10, c[0x0][0x288] ;  /* 0x0000a200ff0acb82 */ /* 0x000ea60000000a00 */
[----:B------:R-:W-:Y:S02]  /*1310*/  @!P2 IADD3.X R27, R6, R27, RZ, P0, !PT ;  /* 0x0000001b061ba210 */ /* 0x000fe400007fe4ff */
[----:B-1----:R-:W-:Y:S02]  /*1320*/  SHF.R.S32.HI R9, RZ, 0x1f, R52 ;  /* 0x0000001fff097819 */ /* 0x002fe40000011434 */
[----:B------:R-:W-:Y:S01]  /*1330*/  ISETP.GE.U32.AND P0, PT, R52, UR18, PT ;  /* 0x0000001234007c0c */ /* 0x000fe2000bf06070 */
[----:B------:R-:W1:Y:S01]  /*1340*/  @!P3 LDC.64 R24, c[0x0][0x228] ;  /* 0x00008a00ff18bb82 */ /* 0x000e620000000a00 */
[----:B------:R-:W-:Y:S01]  /*1350*/  @!P3 MOV R14, R72 ;  /* 0x00000048000eb202 */ /* 0x000fe20000000f00 */
[----:B------:R1:W5:Y:S01]  /*1360*/  @!P2 LDG.E R37, desc[UR12][R26.64] ;  /* 0x0000000c1a25a981 */ /* 0x000362000c1e1900 */
[----:B------:R-:W-:-:S02]  /*1370*/  ISETP.GE.AND.EX P0, PT, R9, UR19, PT, P0 ;  /* 0x0000001309007c0c */ /* 0x000fc4000bf06300 */
[----:B------:R-:W-:Y:S02]  /*1380*/  @!P3 MOV R15, R77 ;  /* 0x0000004d000fb202 */ /* 0x000fe40000000f00 */
[----:B------:R-:W-:Y:S01]  /*1390*/  @!P2 IADD3 R56, P5, R23, R56, RZ ;  /* 0x000000381738a210 */ /* 0x000fe20007fbe0ff */
[C---:B------:R-:W-:Y:S01]  /*13a0*/  @!P3 IMAD R23, R21.reuse, R19, R20 ;  /* 0x000000131517b224 */ /* 0x040fe200078e0214 */
[----:B------:R-:W-:Y:S01]  /*13b0*/  ISETP.GT.U32.OR P0, PT, R54, 0x29f, P0 ;  /* 0x0000029f3600780c */ /* 0x000fe20000704470 */
[----:B------:R-:W-:Y:S02]  /*13c0*/  @!P3 IMAD.WIDE.U32 R18, R21, R18, R14 ;  /* 0x000000121512b225 */ /* 0x000fe400078e000e */
[----:B------:R-:W3:Y:S01]  /*13d0*/  @!P4 LDC.64 R20, c[0x0][0x228] ;  /* 0x00008a00ff14cb82 */ /* 0x000ee20000000a00 */
[----:B------:R-:W-:Y:S02]  /*13e0*/  HFMA2.MMA R14, -RZ, RZ, 0, 0 ;  /* 0x00000000ff0e7435 */ /* 0x000fe400000001ff */
[----:B------:R-:W-:-:S02]  /*13f0*/  @!P3 IADD3 R19, R19, R23, RZ ;  /* 0x000000171313b210 */ /* 0x000fc40007ffe0ff */
[----:B------:R-:W-:Y:S02]  /*1400*/  @!P3 SHF.L.U32 R15, R18, 0x1, RZ ;  /* 0x00000001120fb819 */ /* 0x000fe400000006ff */
[----:B------:R-:W-:Y:S01]  /*1410*/  @!P2 IADD3.X R57, R6, R57, RZ, P5, !PT ;  /* 0x000000390639a210 */ /* 0x000fe20002ffe4ff */
[----:B------:R-:W4:Y:S01]  /*1420*/  @!P4 LDC.64 R22, c[0x0][0x230] ;  /* 0x00008c00ff16cb82 */ /* 0x000f220000000a00 */
[----:B------:R-:W-:Y:S01]  /*1430*/  @!P3 SHF.L.U64.HI R6, R18, 0x1, R19 ;  /* 0x000000011206b819 */ /* 0x000fe20000010213 */
[----:B--2---:R-:W-:Y:S01]  /*1440*/  @!P4 IMAD R8, R7, R10, RZ ;  /* 0x0000000a0708c224 */ /* 0x004fe200078e02ff */
[----:B0-----:R-:W-:Y:S01]  /*1450*/  @!P3 IADD3 R34, P5, R15, R12, RZ ;  /* 0x0000000c0f22b210 */ /* 0x001fe20007fbe0ff */
[----:B------:R-:W5:Y:S01]  /*1460*/  @!P2 LDG.E R14, desc[UR12][R56.64] ;  /* 0x0000000c380ea981 */ /* 0x000f62000c1e1900 */
[----:B------:R-:W-:Y:S02]  /*1470*/  @!P4 MOV R28, R72 ;  /* 0x00000048001cc202 */ /* 0x000fe40000000f00 */
[----:B------:R-:W-:Y:S01]  /*1480*/  @!P4 MOV R29, R77 ;  /* 0x0000004d001dc202 */ /* 0x000fe20000000f00 */
[----:B------:R-:W0:Y:S01]  /*1490*/  @!P0 LDC.64 R18, c[0x0][0x288] ;  /* 0x0000a200ff128b82 */ /* 0x000e220000000a00 */
[----:B------:R-:W-:Y:S01]  /*14a0*/  @!P3 IADD3.X R35, R6, R13, RZ, P5, !PT ;  /* 0x0000000d0623b210 */ /* 0x000fe20002ffe4ff */
[----:B------:R-:W-:-:S02]  /*14b0*/  @!P4 IMAD R13, R17, R11, R8 ;  /* 0x0000000b110dc224 */ /* 0x000fc400078e0208 */
[----:B------:R-:W-:Y:S01]  /*14c0*/  @!P4 IMAD.WIDE.U32 R28, R17, R10, R28 ;  /* 0x0000000a111cc225 */ /* 0x000fe200078e001c */
[----:B------:R-:W-:Y:S02]  /*14d0*/  SHF.R.S32.HI R11, RZ, 0x1f, R51 ;  /* 0x0000001fff0b7819 */ /* 0x000fe40000011433 */
[----:B------:R-:W-:Y:S02]  /*14e0*/  ISETP.GE.U32.AND P2, PT, R51, UR18, PT ;  /* 0x0000001233007c0c */ /* 0x000fe4000bf46070 */
[----:B-1----:R-:W-:Y:S02]  /*14f0*/  @!P3 IADD3 R26, P5, R15, R24, RZ ;  /* 0x000000180f1ab210 */ /* 0x002fe40007fbe0ff */
[----:B------:R-:W-:Y:S02]  /*1500*/  @!P4 IADD3 R15, R29, R13, RZ ;  /* 0x0000000d1d0fc210 */ /* 0x000fe40007ffe0ff */
[C---:B------:R-:W-:Y:S02]  /*1510*/  @!P4 SHF.L.U32 R13, R28.reuse, 0x1, RZ ;  /* 0x000000011c0dc819 */ /* 0x040fe400000006ff */
[----:B------:R-:W-:Y:S01]  /*1520*/  ISETP.GE.AND.EX P2, PT, R11, UR19, PT, P2 ;  /* 0x000000130b007c0c */ /* 0x000fe2000bf46320 */
[----:B------:R-:W-:Y:S01]  /*1530*/  HFMA2.MMA R10, -RZ, RZ, 0, 0 ;  /* 0x00000000ff0a7435 */ /* 0x000fe200000001ff */
[----:B------:R-:W-:-:S02]  /*1540*/  @!P4 SHF.L.U64.HI R28, R28, 0x1, R15 ;  /* 0x000000011c1cc819 */ /* 0x000fc4000001020f */
[C---:B---3--:R-:W-:Y:S02]  /*1550*/  @!P4 IADD3 R20, P6, R13.reuse, R20, RZ ;  /* 0x000000140d14c210 */ /* 0x048fe40007fde0ff */
[----:B------:R-:W-:Y:S02]  /*1560*/  ISETP.GT.U32.OR P2, PT, R54, 0x29f, P2 ;  /* 0x0000029f3600780c */ /* 0x000fe40001744470 */
[----:B------:R-:W-:Y:S02]  /*1570*/  @!P4 IADD3.X R21, R28, R21, RZ, P6, !PT ;  /* 0x000000151c15c210 */ /* 0x000fe400037fe4ff */
[----:B------:R-:W-:Y:S02]  /*1580*/  @!P3 IADD3.X R27, R6, R25, RZ, P5, !PT ;  /* 0x00000019061bb210 */ /* 0x000fe40002ffe4ff */
[----:B----4-:R-:W-:Y:S01]  /*1590*/  @!P4 IADD3 R22, P5, R13, R22, RZ ;  /* 0x000000160d16c210 */ /* 0x010fe20007fbe0ff */
[----:B------:R1:W5:Y:S01]  /*15a0*/  @!P4 LDG.E R10, desc[UR12][R20.64] ;  /* 0x0000000c140ac981 */ /* 0x000362000c1e1900 */
[----:B0-----:R-:W-:Y:S01]  /*15b0*/  @!P0 IMAD R13, R9, R18, RZ ;  /* 0x00000012090d8224 */ /* 0x001fe200078e02ff */
[----:B------:R-:W0:Y:S01]  /*15c0*/  @!P0 LDC.64 R24, c[0x0][0x230] ;  /* 0x00008c00ff188b82 */ /* 0x000e220000000a00 */
[----:B------:R-:W-:Y:S01]  /*15d0*/  @!P4 IADD3.X R23, R28, R23, RZ, P5, !PT ;  /* 0x000000171c17c210 */ /* 0x000fe20002ffe4ff */
[----:B------:R-:W-:Y:S01]  /*15e0*/  HFMA2.MMA R6, -RZ, RZ, 0, 0 ;  /* 0x00000000ff067435 */ /* 0x000fe200000001ff */
[----:B------:R-:W-:Y:S01]  /*15f0*/  @!P0 IMAD R17, R52, R19, R13 ;  /* 0x0000001334118224 */ /* 0x000fe200078e020d */
[----:B-1----:R-:W-:-:S04]  /*1600*/  @!P0 MOV R20, R72 ;  /* 0x0000004800148202 */ /* 0x002fc80000000f00 */
[----:B------:R-:W1:Y:S01]  /*1610*/  @!P2 LDC.64 R28, c[0x0][0x288] ;  /* 0x0000a200ff1cab82 */ /* 0x000e620000000a00 */
[----:B------:R-:W-:Y:S01]  /*1620*/  @!P0 MOV R21, R77 ;  /* 0x0000004d00158202 */ /* 0x000fe20000000f00 */
[----:B------:R-:W-:Y:S02]  /*1630*/  UIMAD.WIDE UR10, UR5, 0x8, UR10 ;  /* 0x00000008050a78a5 */ /* 0x000fe4000f8e020a */
[----:B------:R2:W5:Y:S01]  /*1640*/  @!P3 LDG.E R6, desc[UR12][R26.64] ;  /* 0x0000000c1a06b981 */ /* 0x000562000c1e1900 */
[----:B------:R-:W-:Y:S01]  /*1650*/  @!P0 IMAD.WIDE.U32 R18, R52, R18, R20 ;  /* 0x0000001234128225 */ /* 0x000fe200078e0014 */
[----:B------:R-:W-:Y:S02]  /*1660*/  MOV R12, RZ ;  /* 0x000000ff000c7202 */ /* 0x000fe40000000f00 */
[----:B------:R-:W3:Y:S02]  /*1670*/  @!P2 LDC.64 R20, c[0x0][0x230] ;  /* 0x00008c00ff14ab82 */ /* 0x000ee40000000a00 */
[----:B------:R-:W-:-:S02]  /*1680*/  @!P0 IADD3 R19, R19, R17, RZ ;  /* 0x0000001113138210 */ /* 0x000fc40007ffe0ff */
[C---:B------:R-:W-:Y:S01]  /*1690*/  @!P0 SHF.L.U32 R67, R18.reuse, 0x1, RZ ;  /* 0x0000000112438819 */ /* 0x040fe200000006ff */
[----:B------:R4:W5:Y:S01]  /*16a0*/  @!P3 LDG.E R12, desc[UR12][R34.64] ;  /* 0x0000000c220cb981 */ /* 0x000962000c1e1900 */
[----:B------:R-:W-:Y:S02]  /*16b0*/  @!P0 SHF.L.U64.HI R58, R18, 0x1, R19 ;  /* 0x00000001123a8819 */ /* 0x000fe40000010213 */
[----:B--2---:R-:W2:Y:S01]  /*16c0*/  @!P0 LDC.64 R26, c[0x0][0x228] ;  /* 0x00008a00ff1a8b82 */ /* 0x004ea20000000a00 */
[----:B------:R-:W-:Y:S02]  /*16d0*/  MOV R18, UR10 ;  /* 0x0000000a00127c02 */ /* 0x000fe40008000f00 */
[----:B------:R-:W-:Y:S02]  /*16e0*/  MOV R19, UR11 ;  /* 0x0000000b00137c02 */ /* 0x000fe40008000f00 */
[----:B------:R-:W-:Y:S02]  /*16f0*/  MOV R8, RZ ;  /* 0x000000ff00087202 */ /* 0x000fe40000000f00 */
[----:B------:R-:W-:-:S02]  /*1700*/  SHF.R.S32.HI R13, RZ, 0x1f, R50 ;  /* 0x0000001fff0d7819 */ /* 0x000fc40000011432 */
[----:B------:R-:W-:Y:S01]  /*1710*/  ISETP.GE.U32.AND P5, PT, R50, UR18, PT ;  /* 0x0000001232007c0c */ /* 0x000fe2000bfa6070 */
[----:B------:R-:W3:Y:S01]  /*1720*/  LDG.E.64 R18, desc[UR12][R18.64] ;  /* 0x0000000c12127981 */ /* 0x000ee2000c1e1b00 */
[----:B------:R-:W-:Y:S02]  /*1730*/  SHF.R.S32.HI R15, RZ, 0x1f, R49 ;  /* 0x0000001fff0f7819 */ /* 0x000fe40000011431 */
[----:B------:R-:W-:Y:S01]  /*1740*/  ISETP.GE.U32.AND P3, PT, R49, UR18, PT ;  /* 0x0000001231007c0c */ /* 0x000fe2000bf66070 */
[----:B------:R1:W5:Y:S01]  /*1750*/  @!P4 LDG.E R8, desc[UR12][R22.64] ;  /* 0x0000000c1608c981 */ /* 0x000362000c1e1900 */
[----:B----4-:R-:W-:Y:S02]  /*1760*/  IADD3 R34, R53, 0xf0, RZ ;  /* 0x000000f035227810 */ /* 0x010fe40007ffe0ff */
[----:B------:R-:W-:Y:S02]  /*1770*/  ISETP.GE.AND.EX P5, PT, R13, UR19, PT, P5 ;  /* 0x000000130d007c0c */ /* 0x000fe4000bfa6350 */
[----:B------:R-:W-:-:S02]  /*1780*/  ISETP.GE.AND.EX P3, PT, R15, UR19, PT, P3 ;  /* 0x000000130f007c0c */ /* 0x000fc4000bf66330 */
[----:B0-----:R-:W-:Y:S01]  /*1790*/  @!P0 IADD3 R60, P6, R67, R24, RZ ;  /* 0x00000018433c8210 */ /* 0x001fe20007fde0ff */
[----:B-1----:R-:W-:Y:S01]  /*17a0*/  @!P2 IMAD R24, R11, R28, RZ ;  /* 0x0000001c0b18a224 */ /* 0x002fe200078e02ff */
[----:B------:R-:W-:Y:S01]  /*17b0*/  ISETP.GE.U32.AND P4, PT, R34, UR18, PT ;  /* 0x0000001222007c0c */ /* 0x000fe2000bf86070 */
[----:B------:R-:W0:Y:S01]  /*17c0*/  @!P2 LDC.64 R22, c[0x0][0x228] ;  /* 0x00008a00ff16ab82 */ /* 0x000e220000000a00 */
[----:B------:R-:W-:Y:S02]  /*17d0*/  SHF.R.S32.HI R17, RZ, 0x1f, R34 ;  /* 0x0000001fff117819 */ /* 0x000fe40000011422 */
[C---:B------:R-:W-:Y:S01]  /*17e0*/  ISETP.GT.U32.OR P5, PT, R54.reuse, 0x29f, P5 ;  /* 0x0000029f3600780c */ /* 0x040fe20002fa4470 */
[----:B------:R-:W-:Y:S01]  /*17f0*/  @!P2 IMAD R33, R51, R29, R24 ;  /* 0x0000001d3321a224 */ /* 0x000fe200078e0218 */
[----:B------:R-:W-:Y:S02]  /*1800*/  ISETP.GT.U32.OR P3, PT, R54, 0x29f, P3 ;  /* 0x0000029f3600780c */ /* 0x000fe40001f64470 */
[----:B------:R-:W-:-:S02]  /*1810*/  ISETP.GE.AND.EX P4, PT, R17, UR19, PT, P4 ;  /* 0x0000001311007c0c */ /* 0x000fc4000bf86340 */
[----:B------:R-:W-:Y:S02]  /*1820*/  @!P0 IADD3.X R61, R58, R25, RZ, P6, !PT ;  /* 0x000000193a3d8210 */ /* 0x000fe400037fe4ff */
[----:B------:R-:W-:Y:S02]  /*1830*/  @!P2 MOV R24, R72 ;  /* 0x000000480018a202 */ /* 0x000fe40000000f00 */
[----:B------:R-:W-:Y:S02]  /*1840*/  @!P2 MOV R25, R77 ;  /* 0x0000004d0019a202 */ /* 0x000fe40000000f00 */
[----:B------:R-:W-:Y:S02]  /*1850*/  ISETP.GT.U32.OR P4, PT, R54, 0x29f, P4 ;  /* 0x0000029f3600780c */ /* 0x000fe40002784470 */
[----:B--2---:R-:W-:Y:S01]  /*1860*/  @!P0 IADD3 R66, P6, R67, R26, RZ ;  /* 0x0000001a43428210 */ /* 0x004fe20007fde0ff */
[----:B------:R-:W-:Y:S02]  /*1870*/  @!P2 IMAD.WIDE.U32 R28, R51, R28, R24 ;  /* 0x0000001c331ca225 */ /* 0x000fe400078e0018 */
[----:B------:R-:W1:Y:S01]  /*1880*/  @!P5 LDC.64 R24, c[0x0][0x288] ;  /* 0x0000a200ff18db82 */ /* 0x000e620000000a00 */
[----:B------:R-:W-:-:S02]  /*1890*/  @!P0 IADD3.X R67, R58, R27, RZ, P6, !PT ;  /* 0x0000001b3a438210 */ /* 0x000fc400037fe4ff */
[----:B------:R-:W-:-:S05]  /*18a0*/  @!P2 IADD3 R29, R29, R33, RZ ;  /* 0x000000211d1da210 */ /* 0x000fca0007ffe0ff */
[----:B------:R-:W2:Y:S01]  /*18b0*/  @!P3 LDC.64 R26, c[0x0][0x288] ;  /* 0x0000a200ff1abb82 */ /* 0x000ea20000000a00 */
[C---:B------:R-:W-:Y:S02]  /*18c0*/  @!P2 SHF.L.U32 R65, R28.reuse, 0x1, RZ ;  /* 0x000000011c41a819 */ /* 0x040fe400000006ff */
[----:B------:R-:W-:-:S05]  /*18d0*/  @!P2 SHF.L.U64.HI R68, R28, 0x1, R29 ;  /* 0x000000011c44a819 */ /* 0x000fca000001021d */
[----:B------:R-:W4:Y:S01]  /*18e0*/  @!P4 LDC.64 R28, c[0x0][0x288] ;  /* 0x0000a200ff1ccb82 */ /* 0x000f220000000a00 */
[----:B------:R-:W-:Y:S02]  /*18f0*/  CS2R R56, SRZ ;  /* 0x0000000000387805 */ /* 0x000fe4000001ff00 */
[----:B---3--:R-:W-:Y:S02]  /*1900*/  @!P2 IADD3 R62, P6, R65, R20, RZ ;  /* 0x00000014413ea210 */ /* 0x008fe40007fde0ff */
[----:B------:R-:W-:Y:S02]  /*1910*/  CS2R R58, SRZ ;  /* 0x00000000003a7805 */ /* 0x000fe4000001ff00 */
[----:B------:R-:W-:Y:S01]  /*1920*/  @!P2 IADD3.X R63, R68, R21, RZ, P6, !PT ;  /* 0x00000015443fa210 */ /* 0x000fe200037fe4ff */
[----:B------:R3:W5:Y:S01]  /*1930*/  @!P0 LDG.E R56, desc[UR12][R60.64] ;  /* 0x0000000c3c388981 */ /* 0x000762000c1e1900 */
[----:B-1----:R-:W-:Y:S01]  /*1940*/  @!P5 IMAD R33, R13, R24, RZ ;  /* 0x000000180d21d224 */ /* 0x002fe200078e02ff */
[----:B------:R-:W1:Y:S02]  /*1950*/  @!P5 LDC.64 R20, c[0x0][0x230] ;  /* 0x00008c00ff14db82 */ /* 0x000e640000000a00 */
[----:B------:R2:W5:Y:S01]  /*1960*/  @!P0 LDG.E R57, desc[UR12][R66.64] ;  /* 0x0000000c42398981 */ /* 0x000562000c1e1900 */
[----:B0-----:R-:W-:-:S03]  /*1970*/  @!P2 IADD3 R64, P0, R65, R22, RZ ;  /* 0x000000164140a210 */ /* 0x001fc60007f1e0ff */
[----:B------:R0:W5:Y:S01]  /*1980*/  @P1 LDG.E R58, desc[UR12][R30.64] ;  /* 0x0000000c1e3a1981 */ /* 0x000162000c1e1900 */
[----:B------:R-:W-:-:S03]  /*1990*/  @!P2 IADD3.X R65, R68, R23, RZ, P0, !PT ;  /* 0x000000174441a210 */ /* 0x000fc600007fe4ff */
[----:B------:R4:W5:Y:S01]  /*19a0*/  @!P2 LDG.E R59, desc[UR12][R62.64] ;  /* 0x0000000c3e3ba981 */ /* 0x000962000c1e1900 */
[----:B---3--:R-:W-:Y:S01]  /*19b0*/  HFMA2.MMA R60, -RZ, RZ, 0, 0 ;  /* 0x00000000ff3c7435 */ /* 0x008fe200000001ff */
[----:B--2---:R-:W-:Y:S01]  /*19c0*/  @!P3 IMAD R66, R15, R26, RZ ;  /* 0x0000001a0f42b224 */ /* 0x004fe200078e02ff */
[----:B------:R-:W2:Y:S01]  /*19d0*/  @!P5 LDC.64 R22, c[0x0][0x228] ;  /* 0x00008a00ff16db82 */ /* 0x000ea20000000a00 */
[-C--:B0-----:R-:W-:Y:S02]  /*19e0*/  @!P5 MOV R30, R72.reuse ;  /* 0x00000048001ed202 */ /* 0x081fe40000000f00 */
[-C--:B------:R-:W-:Y:S02]  /*19f0*/  @!P5 MOV R31, R77.reuse ;  /* 0x0000004d001fd202 */ /* 0x080fe40000000f00 */
[----:B----4-:R-:W-:Y:S02]  /*1a00*/  @!P3 MOV R62, R72 ;  /* 0x00000048003eb202 */ /* 0x010fe40000000f00 */
[----:B------:R-:W-:Y:S01]  /*1a10*/  @!P3 MOV R63, R77 ;  /* 0x0000004d003fb202 */ /* 0x000fe20000000f00 */
[C---:B------:R-:W-:Y:S01]  /*1a20*/  @!P5 IMAD R35, R50.reuse, R25, R33 ;  /* 0x000000193223d224 */ /* 0x040fe200078e0221 */
[----:B------:R0:W5:Y:S01]  /*1a30*/  @!P2 LDG.E R60, desc[UR12][R64.64] ;  /* 0x0000000c403ca981 */ /* 0x000162000c1e1900 */
[----:B------:R-:W-:-:S02]  /*1a40*/  @!P5 IMAD.WIDE.U32 R30, R50, R24, R30 ;  /* 0x00000018321ed225 */ /* 0x000fc400078e001e */
[----:B------:R-:W3:Y:S02]  /*1a50*/  @!P3 LDC.64 R24, c[0x0][0x230] ;  /* 0x00008c00ff18bb82 */ /* 0x000ee40000000a00 */
[C---:B------:R-:W-:Y:S01]  /*1a60*/  @!P3 IMAD R61, R49.reuse, R27, R66 ;  /* 0x0000001b313db224 */ /* 0x040fe200078e0242 */
[----:B------:R-:W-:Y:S01]  /*1a70*/  @!P4 MOV R27, R77 ;  /* 0x0000004d001bc202 */ /* 0x000fe20000000f00 */
[----:B------:R-:W-:Y:S01]  /*1a80*/  @!P3 IMAD.WIDE.U32 R62, R49, R26, R62 ;  /* 0x0000001a313eb225 */ /* 0x000fe200078e003e */
[----:B------:R-:W-:-:S03]  /*1a90*/  @!P4 MOV R26, R72 ;  /* 0x00000048001ac202 */ /* 0x000fc60000000f00 */
[----:B------:R-:W-:Y:S01]  /*1aa0*/  @!P4 IMAD R33, R17, R28, RZ ;  /* 0x0000001c1121c224 */ /* 0x000fe200078e02ff */
[----:B------:R-:W-:-:S03]  /*1ab0*/  @!P5 IADD3 R31, R31, R35, RZ ;  /* 0x000000231f1fd210 */ /* 0x000fc60007ffe0ff */
[C---:B------:R-:W-:Y:S02]  /*1ac0*/  @!P4 IMAD R33, R34.reuse, R29, R33 ;  /* 0x0000001d2221c224 */ /* 0x040fe400078e0221 */
[----:B------:R-:W-:Y:S01]  /*1ad0*/  @!P4 IMAD.WIDE.U32 R34, R34, R28, R26 ;  /* 0x0000001c2222c225 */ /* 0x000fe200078e001a */
[C---:B------:R-:W-:Y:S01]  /*1ae0*/  @!P5 SHF.L.U64.HI R66, R30.reuse, 0x1, R31 ;  /* 0x000000011e42d819 */ /* 0x040fe2000001021f */
[----:B------:R-:W4:Y:S01]  /*1af0*/  @!P3 LDC.64 R26, c[0x0][0x228] ;  /* 0x00008a00ff1abb82 */ /* 0x000f220000000a00 */
[----:B0-----:R-:W-:-:S07]  /*1b00*/  @!P5 SHF.L.U32 R65, R30, 0x1, RZ ;  /* 0x000000011e41d819 */ /* 0x001fce00000006ff */
[----:B------:R-:W0:Y:S08]  /*1b10*/  @!P4 LDC.64 R28, c[0x0][0x230] ;  /* 0x00008c00ff1ccb82 */ /* 0x000e300000000a00 */
[----:B------:R-:W0:Y:S01]  /*1b20*/  @!P4 LDC.64 R30, c[0x0][0x228] ;  /* 0x00008a00ff1ecb82 */ /* 0x000e220000000a00 */
[----:B------:R-:W-:Y:S02]  /*1b30*/  @!P3 IADD3 R61, R63, R61, RZ ;  /* 0x0000003d3f3db210 */ /* 0x000fe40007ffe0ff */
[----:B-1----:R-:W-:-:S02]  /*1b40*/  @!P5 IADD3 R20, P0, R65, R20, RZ ;  /* 0x000000144114d210 */ /* 0x002fc40007f1e0ff */
[----:B--2---:R-:W-:Y:S02]  /*1b50*/  @!P5 IADD3 R22, P2, R65, R22, RZ ;  /* 0x000000164116d210 */ /* 0x004fe40007f5e0ff */
[C---:B------:R-:W-:Y:S01]  /*1b60*/  @!P3 SHF.L.U64.HI R64, R62.reuse, 0x1, R61 ;  /* 0x000000013e40b819 */ /* 0x040fe2000001023d */
[----:B------:R-:W-:Y:S01]  /*1b70*/  HFMA2.MMA R61, -RZ, RZ, 0, 0 ;  /* 0x00000000ff3d7435 */ /* 0x000fe200000001ff */
[----:B------:R-:W-:Y:S02]  /*1b80*/  @!P3 SHF.L.U32 R65, R62, 0x1, RZ ;  /* 0x000000013e41b819 */ /* 0x000fe400000006ff */
[----:B------:R-:W-:Y:S02]  /*1b90*/  CS2R R62, SRZ ;  /* 0x00000000003e7805 */ /* 0x000fe4000001ff00 */
[----:B------:R-:W-:Y:S02]  /*1ba0*/  @!P5 IADD3.X R21, R66, R21, RZ, P0, !PT ;  /* 0x000000154215d210 */ /* 0x000fe400007fe4ff */
[----:B---3--:R-:W-:-:S02]  /*1bb0*/  @!P3 IADD3 R24, P0, R65, R24, RZ ;  /* 0x000000184118b210 */ /* 0x008fc40007f1e0ff */
[----:B------:R-:W-:Y:S02]  /*1bc0*/  @!P5 IADD3.X R23, R66, R23, RZ, P2, !PT ;  /* 0x000000174217d210 */ /* 0x000fe400017fe4ff */
[----:B------:R-:W-:Y:S01]  /*1bd0*/  @!P4 IADD3 R35, R35, R33, RZ ;  /* 0x000000212323c210 */ /* 0x000fe20007ffe0ff */
[----:B------:R1:W5:Y:S01]  /*1be0*/  @!P5 LDG.E R61, desc[UR12][R20.64] ;  /* 0x0000000c143dd981 */ /* 0x000362000c1e1900 */
[----:B------:R-:W-:Y:S02]  /*1bf0*/  @!P4 SHF.L.U32 R33, R34, 0x1, RZ ;  /* 0x000000012221c819 */ /* 0x000fe400000006ff */
[----:B------:R-:W-:Y:S01]  /*1c00*/  @!P3 IADD3.X R25, R64, R25, RZ, P0, !PT ;  /* 0x000000194019b210 */ /* 0x000fe200007fe4ff */
[----:B------:R1:W5:Y:S01]  /*1c10*/  @!P5 LDG.E R62, desc[UR12][R22.64] ;  /* 0x0000000c163ed981 */ /* 0x000362000c1e1900 */
[----:B----4-:R-:W-:Y:S02]  /*1c20*/  @!P3 IADD3 R26, P0, R65, R26, RZ ;  /* 0x0000001a411ab210 */ /* 0x010fe40007f1e0ff */
[----:B------:R-:W-:-:S02]  /*1c30*/  @!P4 SHF.L.U64.HI R34, R34, 0x1, R35 ;  /* 0x000000012222c819 */ /* 0x000fc40000010223 */
[----:B------:R-:W-:Y:S02]  /*1c40*/  CS2R R66, SRZ ;  /* 0x0000000000427805 */ /* 0x000fe4000001ff00 */
[C---:B0-----:R-:W-:Y:S01]  /*1c50*/  @!P4 IADD3 R28, P2, R33.reuse, R28, RZ ;  /* 0x0000001c211cc210 */ /* 0x041fe20007f5e0ff */
[----:B------:R1:W5:Y:S01]  /*1c60*/  @!P3 LDG.E R63, desc[UR12][R24.64] ;  /* 0x0000000c183fb981 */ /* 0x000362000c1e1900 */
[----:B------:R-:W-:Y:S02]  /*1c70*/  @!P4 IADD3 R30, P5, R33, R30, RZ ;  /* 0x0000001e211ec210 */ /* 0x000fe40007fbe0ff */
[----:B------:R-:W-:Y:S02]  /*1c80*/  @!P3 IADD3.X R27, R64, R27, RZ, P0, !PT ;  /* 0x0000001b401bb210 */ /* 0x000fe400007fe4ff */
[----:B------:R-:W-:Y:S02]  /*1c90*/  CS2R R64, SRZ ;  /* 0x0000000000407805 */ /* 0x000fe4000001ff00 */
[----:B------:R-:W-:-:S02]  /*1ca0*/  @!P4 IADD3.X R29, R34, R29, RZ, P2, !PT ;  /* 0x0000001d221dc210 */ /* 0x000fc400017fe4ff */
[----:B------:R-:W-:Y:S02]  /*1cb0*/  @!P4 IADD3.X R31, R34, R31, RZ, P5, !PT ;  /* 0x0000001f221fc210 */ /* 0x000fe40002ffe4ff */
[----:B------:R1:W5:Y:S04]  /*1cc0*/  @!P3 LDG.E R64, desc[UR12][R26.64] ;  /* 0x0000000c1a40b981 */ /* 0x000368000c1e1900 */
[----:B------:R1:W5:Y:S04]  /*1cd0*/  @!P4 LDG.E R66, desc[UR12][R28.64] ;  /* 0x0000000c1c42c981 */ /* 0x000368000c1e1900 */
[----:B------:R1:W5:Y:S01]  /*1ce0*/  @!P4 LDG.E R65, desc[UR12][R30.64] ;  /* 0x0000000c1e41c981 */ /* 0x000362000c1e1900 */
[----:B------:R-:W-:Y:S01]  /*1cf0*/  UMOV UR17, 0x3f800000 ;  /* 0x3f80000000117882 */ /* 0x000fe20000000000 */
[----:B------:R-:W-:Y:S01]  /*1d00*/  BSSY B0, `(.L_x_1478) ;  /* 0x0000020000007945 */ /* 0x000fe20003800000 */
[----:B------:R-:W-:Y:S01]  /*1d10*/  HFMA2.MMA R70, -RZ, RZ, 0, 0 ;  /* 0x00000000ff467435 */ /* 0x000fe200000001ff */
[----:B------:R-:W-:-:S02]  /*1d20*/  CS2R R68, SRZ ;  /* 0x0000000000447805 */ /* 0x000fc4000001ff00 */
        /* <DEDUP_REMOVED lines=12> */
[----:B-1----:R-:W-:Y:S05]  /*1df0*/  @P0 BRA `(.L_x_1479) ;  /* 0x0000000000400947 */ /* 0x002fea0003800000 */
        /* <DEDUP_REMOVED lines=16> */
.L_x_1479:
[----:B------:R-:W-:Y:S05]  /*1f00*/  BSYNC B0 ;  /* 0x0000000000007941 */ /* 0x000fea0003800000 */
.L_x_1478:
[----:B------:R-:W-:Y:S01]  /*1f10*/  ISETP.NE.AND P3, PT, RZ, UR16, PT ;  /* 0x00000010ff007c0c */ /* 0x000fe2000bf65270 */
[--C-:B-----5:R-:W-:Y:S02]  /*1f20*/  HADD2.F32 R18, -RZ, R48.reuse.H0_H0 ;  /* 0x20000030ff127230 */ /* 0x120fe40000004100 */
        /* <DEDUP_REMOVED lines=32> */
.L_x_1480:
[----:B------:R-:W-:Y:S01]  /*2130*/  FMUL.FTZ R20, R26, R69 ;  /* 0x000000451a147220 */ /* 0x000fe20000410000 */
[----:B------:R-:W-:Y:S01]  /*2140*/  FFMA.FTZ R28, R19, R26, RZ ;  /* 0x0000001a131c7223 */ /* 0x000fe200000100ff */
[----:B------:R-:W-:Y:S01]  /*2150*/  FMUL.FTZ R25, R25, UR17 ;  /* 0x0000001119197c20 */ /* 0x000fe20008410000 */
        /* <DEDUP_REMOVED lines=23> */
.L_x_1481:
[----:B------:R-:W-:Y:S01]  /*22d0*/  FADD.FTZ R29, RZ, R26 ;  /* 0x0000001aff1d7221 */ /* 0x000fe20000010000 */
[----:B------:R-:W-:Y:S01]  /*22e0*/  FFMA.FTZ R31, R18, R27, R19 ;  /* 0x0000001b121f7223 */ /* 0x000fe20000010013 */
[----:B------:R-:W-:Y:S01]  /*22f0*/  FMUL.FTZ R26, R22, R69 ;  /* 0x00000045161a7220 */ /* 0x000fe20000410000 */
[----:B------:R-:W-:Y:S01]  /*2300*/  FFMA.FTZ R19, R25, R22, R28 ;  /* 0x0000001619137223 */ /* 0x000fe2000001001c */
[----:B------:R-:W-:Y:S01]  /*2310*/  FADD.FTZ R22, R29, R22 ;  /* 0x000000161d167221 */ /* 0x000fe20000010000 */
[----:B------:R-:W-:Y:S01]  /*2320*/  FADD.FTZ R27, R27, R20 ;  /* 0x000000141b1b7221 */ /* 0x000fe20000010000 */
[----:B------:R-:W-:Y:S01]  /*2330*/  FFMA.FTZ R28, R25, R26, R31 ;  /* 0x0000001a191c7223 */ /* 0x000fe2000001001f */
[----:B------:R-:W-:Y:S01]  /*2340*/  FFMA.FTZ R31, R18, R23, RZ ;  /* 0x00000017121f7223 */ /* 0x000fe200000100ff */
        /* <DEDUP_REMOVED lines=33> */
.L_x_1482:
        /* <DEDUP_REMOVED lines=37> */
.L_x_1483:
        /* <DEDUP_REMOVED lines=8> */
[C---:B------:R-:W-:Y:S01]  /*2830*/  FFMA.FTZ R20, R24.reuse, R25, R20 ;  /* 0x0000001918147223 */ /* 0x040fe20000010014 */
        /* <DEDUP_REMOVED lines=28> */
.L_x_1484:
[----:B------:R-:W-:Y:S01]  /*2a00*/  FMUL.FTZ R29, R28, R69 ;  /* 0x000000451c1d7220 */ /* 0x000fe20000410000 */
[----:B------:R-:W-:Y:S01]  /*2a10*/  FADD.FTZ R22, R23, R22 ;  /* 0x0000001617167221 */ /* 0x000fe20000010000 */
[----:B------:R-:W-:Y:S01]  /*2a20*/  FADD.FTZ R18, R18, R28 ;  /* 0x0000001c12127221 */ /* 0x000fe20000010000 */
[C---:B------:R-:W-:Y:S01]  /*2a30*/  FFMA.FTZ R19, R27.reuse, R28, R19 ;  /* 0x0000001c1b137223 */ /* 0x040fe20000010013 */
        /* <DEDUP_REMOVED lines=33> */
.L_x_1485:
        /* <DEDUP_REMOVED lines=37> */
.L_x_1486:
        /* <DEDUP_REMOVED lines=37> */
.L_x_1487:
        /* <DEDUP_REMOVED lines=37> */
.L_x_1488:
        /* <DEDUP_REMOVED lines=37> */
.L_x_1489:
[----:B------:R-:W-:Y:S01]  /*3590*/  FMUL.FTZ R29, R28, R69 ;  /* 0x000000451c1d7220 */ /* 0x000fe20000410000 */
[----:B------:R-:W-:Y:S01]  /*35a0*/  FADD.FTZ R30, R23, R22 ;  /* 0x00000016171e7221 */ /* 0x000fe20000010000 */
[C---:B------:R-:W-:Y:S01]  /*35b0*/  FFMA.FTZ R19, R27.reuse, R28, R19 ;  /* 0x0000001c1b137223 */ /* 0x040fe20000010013 */
[--C-:B------:R-:W-:Y:S02]  /*35c0*/  HADD2.F32 R22, -RZ, R36.reuse.H0_H0 ;  /* 0x20000024ff167230 */ /* 0x100fe40000004100 */
[----:B------:R-:W-:Y:S01]  /*35d0*/  FFMA.FTZ R26, R27, R29, R26 ;  /* 0x0000001d1b1a7223 */ /* 0x000fe2000001001a */
[----:B------:R-:W-:Y:S01]  /*35e0*/  FMUL.FTZ R23, R25, R70 ;  /* 0x0000004619177220 */ /* 0x000fe20000410000 */
[----:B------:R-:W-:Y:S02]  /*35f0*/  HADD2.F32 R27, -RZ, R36.H1_H1 ;  /* 0x30000024ff1b7230 */ /* 0x000fe40000004100 */
[----:B------:R-:W-:Y:S01]  /*3600*/  FADD.FTZ R21, R21, R25 ;  /* 0x0000001915157221 */ /* 0x000fe20000010000 */
[C---:B------:R-:W-:Y:S01]  /*3610*/  FFMA.FTZ R25, R24.reuse, R25, R20 ;  /* 0x0000001918197223 */ /* 0x040fe20000010014 */
[----:B------:R-:W-:Y:S01]  /*3620*/  FFMA.FTZ R24, R24, R23, R26 ;  /* 0x0000001718187223 */ /* 0x000fe2000001001a */
[----:B------:R-:W-:Y:S01]  /*3630*/  FADD.FTZ R20, R30, R29 ;  /* 0x0000001d1e147221 */ /* 0x000fe20000010000 */
        /* <DEDUP_REMOVED lines=26> */
.L_x_1490:
        /* <DEDUP_REMOVED lines=11> */
[----:B------:R-:W-:Y:S01]  /*3890*/  FADD.FTZ R22, R30, R29 ;  /* 0x0000001d1e167221 */ /* 0x000fe20000010000 */
[----:B------:R-:W-:Y:S01]  /*38a0*/  FADD.FTZ R24, R27, -UR14 ;  /* 0x8000000e1b187e21 */ /* 0x000fe20008010000 */
        /* <DEDUP_REMOVED lines=24> */
.L_x_1491:
        /* <DEDUP_REMOVED lines=37> */
.L_x_1492:
[----:B------:R-:W-:Y:S01]  /*3c80*/  FMUL.FTZ R29, R28, R69 ;  /* 0x000000451c1d7220 */ /* 0x000fe20000410000 */
[----:B------:R-:W-:Y:S01]  /*3c90*/  FADD.FTZ R30, R23, R22 ;  /* 0x00000016171e7221 */ /* 0x000fe20000010000 */
[----:B------:R-:W-:Y:S01]  /*3ca0*/  FADD.FTZ R22, R18, R28 ;  /* 0x0000001c12167221 */ /* 0x000fe20000010000 */
[C---:B------:R-:W-:Y:S01]  /*3cb0*/  FFMA.FTZ R28, R27.reuse, R28, R21 ;  /* 0x0000001c1b1c7223 */ /* 0x040fe20000010015 */
[----:B------:R-:W-:Y:S01]  /*3cc0*/  FFMA.FTZ R27, R27, R29, R24 ;  /* 0x0000001d1b1b7223 */ /* 0x000fe20000010018 */
[----:B------:R-:W-:Y:S01]  /*3cd0*/  FADD.FTZ R29, R30, R29 ;  /* 0x0000001d1e1d7221 */ /* 0x000fe20000010000 */
[----:B------:R-:W-:Y:S01]  /*3ce0*/  FMUL.FTZ R18, R20, R70 ;  /* 0x0000004614127220 */ /* 0x000fe20000410000 */
[--C-:B------:R-:W-:Y:S02]  /*3cf0*/  HADD2.F32 R21, -RZ, R12.reuse.H0_H0 ;  /* 0x2000000cff157230 */ /* 0x100fe40000004100 */
[----:B------:R-:W-:Y:S01]  /*3d00*/  FFMA.FTZ R24, R26, R20, R25 ;  /* 0x000000141a187223 */ /* 0x000fe20000010019 */
[----:B------:R-:W-:-:S02]  /*3d10*/  HADD2.F32 R23, -RZ, R12.H1_H1 ;  /* 0x3000000cff177230 */ /* 0x000fc40000004100 */
[----:B------:R-:W-:Y:S01]  /*3d20*/  FADD.FTZ R25, R18, R29 ;  /* 0x0000001d12197221 */ /* 0x000fe20000010000 */
[----:B------:R-:W-:Y:S01]  /*3d30*/  FFMA.FTZ R26, R26, R18, R27 ;  /* 0x000000121a1a7223 */ /* 0x000fe2000001001b */
[----:B------:R-:W-:Y:S01]  /*3d40*/  FADD.FTZ R29, R21, -UR14 ;  /* 0x8000000e151d7e21 */ /* 0x000fe20008010000 */
[--C-:B------:R-:W-:Y:S02]  /*3d50*/  HADD2.F32 R27, -RZ, R6.reuse.H0_H0 ;  /* 0x20000006ff1b7230 */ /* 0x100fe40000004100 */
[----:B------:R-:W-:Y:S01]  /*3d60*/  FADD.FTZ R23, R23, -UR14 ;  /* 0x8000000e17177e21 */ /* 0x000fe20008010000 */
        /* <DEDUP_REMOVED lines=22> */
.L_x_1493:
[----:B------:R-:W-:Y:S01]  /*3ed0*/  FMUL.FTZ R31, R27, R69 ;  /* 0x000000451b1f7220 */ /* 0x000fe20000410000 */
[----:B------:R-:W-:Y:S01]  /*3ee0*/  FADD.FTZ R18, R19, R20 ;  /* 0x0000001413127221 */ /* 0x000fe20000010000 */
[----:B------:R-:W-:Y:S01]  /*3ef0*/  FFMA.FTZ R20, R29, R27, R28 ;  /* 0x0000001b1d147223 */ /* 0x000fe2000001001c */
[----:B------:R-:W-:Y:S01]  /*3f00*/  FMUL.FTZ R19, R21, R70 ;  /* 0x0000004615137220 */ /* 0x000fe20000410000 */
[----:B------:R-:W-:Y:S01]  /*3f10*/  FFMA.FTZ R26, R29, R31, R26 ;  /* 0x0000001f1d1a7223 */ /* 0x000fe2000001001a */
[----:B------:R-:W-:Y:S01]  /*3f20*/  FADD.FTZ R28, R25, R31 ;  /* 0x0000001f191c7221 */ /* 0x000fe20000010000 */
[--C-:B------:R-:W-:Y:S02]  /*3f30*/  HADD2.F32 R25, -RZ, R8.reuse.H0_H0 ;  /* 0x20000008ff197230 */ /* 0x100fe40000004100 */
[----:B------:R-:W-:Y:S01]  /*3f40*/  FADD.FTZ R22, R22, R27 ;  /* 0x0000001b16167221 */ /* 0x000fe20000010000 */
[----:B------:R-:W-:Y:S02]  /*3f50*/  HADD2.F32 R29, -RZ, R8.H1_H1 ;  /* 0x30000008ff1d7230 */ /* 0x000fe40000004100 */
[----:B------:R-:W-:Y:S01]  /*3f60*/  FFMA.FTZ R30, R23, R19, R26 ;  /* 0x00000013171e7223 */ /* 0x000fe2000001001a */
[----:B------:R-:W-:Y:S01]  /*3f70*/  FADD.FTZ R19, R19, R28 ;  /* 0x0000001c13137221 */ /* 0x000fe20000010000 */
[----:B------:R-:W-:Y:S01]  /*3f80*/  FADD.FTZ R27, R25, -UR14 ;  /* 0x8000000e191b7e21 */ /* 0x000fe20008010000 */
[----:B------:R-:W-:-:S02]  /*3f90*/  HADD2.F32 R28, -RZ, R10.H0_H0 ;  /* 0x2000000aff1c7230 */ /* 0x000fc40000004100 */
        /* <DEDUP_REMOVED lines=23> */
.L_x_1494:
[----:B------:R-:W-:Y:S01]  /*4110*/  FMUL.FTZ R32, R28, R69 ;  /* 0x000000451c207220 */ /* 0x000fe20000410000 */
[----:B------:R-:W-:Y:S01]  /*4120*/  FFMA.FTZ R31, R23, R21, R24 ;  /* 0x00000015171f7223 */ /* 0x000fe20000010018 */
[--C-:B------:R-:W-:Y:S02]  /*4130*/  HADD2.F32 R23, -RZ, R66.reuse.H0_H0 ;  /* 0x20000042ff177230 */ /* 0x100fe40000004100 */
[----:B------:R-:W-:Y:S02]  /*4140*/  HADD2.F32 R24, -RZ, R66.H1_H1 ;  /* 0x30000042ff187230 */ /* 0x000fe40000004100 */
[----:B------:R-:W-:Y:S01]  /*4150*/  FFMA.FTZ R29, R27, R32, R30 ;  /* 0x000000201b1d7223 */ /* 0x000fe2000001001e */
[----:B------:R-:W-:Y:S01]  /*4160*/  FADD.FTZ R30, R19, R32 ;  /* 0x00000020131e7221 */ /* 0x000fe20000010000 */
[----:B------:R-:W-:Y:S01]  /*4170*/  FMUL.FTZ R19, R25, R70 ;  /* 0x0000004619137220 */ /* 0x000fe20000410000 */
[----:B------:R-:W-:Y:S01]  /*4180*/  FADD.FTZ R23, R23, -UR14 ;  /* 0x8000000e17177e21 */ /* 0x000fe20008010000 */
[----:B------:R-:W-:-:S02]  /*4190*/  FADD.FTZ R24, R24, -UR14 ;  /* 0x8000000e18187e21 */ /* 0x000fc40008010000 */
[----:B------:R-:W-:Y:S01]  /*41a0*/  FFMA.FTZ R32, R26, R19, R29 ;  /* 0x000000131a207223 */ /* 0x000fe2000001001d */
[----:B------:R-:W-:Y:S01]  /*41b0*/  FADD.FTZ R19, R19, R30 ;  /* 0x0000001e13137221 */ /* 0x000fe20000010000 */
[----:B------:R-:W-:Y:S01]  /*41c0*/  FMUL.FTZ R33, R23, UR17 ;  /* 0x0000001117217c20 */ /* 0x000fe20008410000 */
[----:B------:R-:W-:Y:S01]  /*41d0*/  FMUL.FTZ R30, R24, UR17 ;  /* 0x00000011181e7c20 */ /* 0x000fe20008410000 */
[--C-:B------:R-:W-:Y:S02]  /*41e0*/  HADD2.F32 R24, -RZ, R65.reuse.H0_H0 ;  /* 0x20000041ff187230 */ /* 0x100fe40000004100 */
        /* <DEDUP_REMOVED lines=20> */
.L_x_1495:
        /* <DEDUP_REMOVED lines=8> */
[----:B------:R-:W-:Y:S01]  /*43b0*/  FADD.FTZ R18, R18, R21 ;  /* 0x0000001512127221 */ /* 0x000fe20000010000 */
[----:B------:R-:W-:Y:S01]  /*43c0*/  FFMA.FTZ R20, R27, R28, R20 ;  /* 0x0000001c1b147223 */ /* 0x000fe20000010014 */
[----:B------:R-:W-:Y:S01]  /*43d0*/  FFMA.FTZ R29, R30, R19, R29 ;  /* 0x000000131e1d7223 */ /* 0x000fe2000001001d */
[----:B------:R-:W-:Y:S01]  /*43e0*/  FADD.FTZ R19, R19, R34 ;  /* 0x0000002213137221 */ /* 0x000fe20000010000 */
[----:B------:R-:W-:Y:S01]  /*43f0*/  FFMA.FTZ R31, R26, R25, R31 ;  /* 0x000000191a1f7223 */ /* 0x000fe2000001001f */
[----:B------:R-:W-:Y:S01]  /*4400*/  ISETP.NE.AND P2, PT, R54, RZ, PT ;  /* 0x000000ff3600720c */ /* 0x000fe20003f45270 */
[----:B------:R-:W-:Y:S01]  /*4410*/  FADD.FTZ R27, R22, R28 ;  /* 0x0000001c161b7221 */ /* 0x000fe20000010000 */
[----:B------:R-:W1:Y:S01]  /*4420*/  SHFL.DOWN PT, R32, R29, 0x1, 0x1f ;  /* 0x08201f001d207f89 */ /* 0x000e6200000e0000 */
[----:B------:R-:W-:Y:S01]  /*4430*/  FADD.FTZ R18, R18, R25 ;  /* 0x0000001912127221 */ /* 0x000fe20000010000 */
[----:B------:R-:W-:Y:S01]  /*4440*/  FFMA.FTZ R21, R30, R23, R31 ;  /* 0x000000171e157223 */ /* 0x000fe2000001001f */
[----:B------:R-:W-:Y:S01]  /*4450*/  FFMA.FTZ R20, R33, R24, R20 ;  /* 0x0000001821147223 */ /* 0x000fe20000010014 */
[----:B------:R-:W2:Y:S01]  /*4460*/  SHFL.DOWN PT, R34, R19, 0x1, 0x1f ;  /* 0x08201f0013227f89 */ /* 0x000ea200000e0000 */
        /* <DEDUP_REMOVED lines=29> */
[----:B------:R-:W-:-:S03]  /*4640*/  ISETP.NE.AND P0, PT, R0, RZ, PT ;  /* 0x000000ff0000720c */ /* 0x000fc60003f05270 */
[----:B------:R-:W-:-:S10]  /*4650*/  MOV R18, R29 ;  /* 0x0000001d00127202 */ /* 0x000fd40000000f00 */
        /* <DEDUP_REMOVED lines=31> */
[----:B------:R-:W0:Y:S01]  /*4850*/  LDS.128 R28, [UR10+0x80] ;  /* 0x0000800aff1c7984 */ /* 0x000e220008000c00 */
[----:B--2---:R-:W-:Y:S01]  /*4860*/  FADD.FTZ R75, R75, R32 ;  /* 0x000000204b4b7221 */ /* 0x004fe20000010000 */
[----:B------:R-:W-:-:S03]  /*4870*/  FADD.FTZ R18, R18, R33 ;  /* 0x0000002112127221 */ /* 0x000fc60000010000 */
[----:B------:R-:W-:Y:S01]  /*4880*/  FADD.FTZ R75, R75, R34 ;  /* 0x000000224b4b7221 */ /* 0x000fe20000010000 */
[----:B------:R-:W-:Y:S02]  /*4890*/  FADD.FTZ R18, R18, R35 ;  /* 0x0000002312127221 */ /* 0x000fe40000010000 */
[----:B------:R-:W-:Y:S01]  /*48a0*/  LDS.128 R32, [UR10+0xb0] ;  /* 0x0000b00aff207984 */ /* 0x000fe20008000c00 */
[----:B0-----:R-:W-:Y:S01]  /*48b0*/  FADD.FTZ R75, R75, R28 ;  /* 0x0000001c4b4b7221 */ /* 0x001fe20000010000 */
[----:B------:R-:W-:-:S03]  /*48c0*/  FADD.FTZ R18, R18, R29 ;  /* 0x0000001d12127221 */ /* 0x000fc60000010000 */
[----:B------:R-:W-:Y:S01]  /*48d0*/  FADD.FTZ R75, R75, R30 ;  /* 0x0000001e4b4b7221 */ /* 0x000fe20000010000 */
[----:B------:R-:W-:Y:S02]  /*48e0*/  FADD.FTZ R18, R18, R31 ;  /* 0x0000001f12127221 */ /* 0x000fe40000010000 */
[----:B------:R-:W0:Y:S01]  /*48f0*/  LDS.128 R28, [UR10+0xa0] ;  /* 0x0000a00aff1c7984 */ /* 0x000e220008000c00 */
[----:B------:R-:W-:Y:S01]  /*4900*/  FADD.FTZ R75, R75, R24 ;  /* 0x000000184b4b7221 */ /* 0x000fe20000010000 */
[----:B------:R-:W-:-:S03]  /*4910*/  FADD.FTZ R18, R18, R25 ;  /* 0x0000001912127221 */ /* 0x000fc60000010000 */
[----:B------:R-:W-:Y:S01]  /*4920*/  FADD.FTZ R75, R75, R26 ;  /* 0x0000001a4b4b7221 */ /* 0x000fe20000010000 */
[----:B------:R-:W-:-:S03]  /*4930*/  FADD.FTZ R18, R18, R27 ;  /* 0x0000001b12127221 */ /* 0x000fc60000010000 */
[----:B0-----:R-:W-:Y:S01]  /*4940*/  FADD.FTZ R75, R75, R28 ;  /* 0x0000001c4b4b7221 */ /* 0x001fe20000010000 */
[----:B------:R-:W-:-:S03]  /*4950*/  FADD.FTZ R18, R18, R29 ;  /* 0x0000001d12127221 */ /* 0x000fc60000010000 */
[----:B------:R-:W-:Y:S01]  /*4960*/  FADD.FTZ R75, R75, R30 ;  /* 0x0000001e4b4b7221 */ /* 0x000fe20000010000 */
[----:B------:R-:W-:-:S03]  /*4970*/  FADD.FTZ R18, R18, R31 ;  /* 0x0000001f12127221 */ /* 0x000fc60000010000 */
[----:B------:R-:W-:Y:S01]  /*4980*/  FADD.FTZ R75, R75, R32 ;  /* 0x000000204b4b7221 */ /* 0x000fe20000010000 */
[----:B------:R-:W-:-:S03]  /*4990*/  FADD.FTZ R24, R18, R33 ;  /* 0x0000002112187221 */ /* 0x000fc60000010000 */
[----:B------:R-:W-:Y:S01]  /*49a0*/  FADD.FTZ R18, R75, R34 ;  /* 0x000000224b127221 */ /* 0x000fe20000010000 */
[----:B------:R-:W-:-:S07]  /*49b0*/  FADD.FTZ R19, R24, R35 ;  /* 0x0000002318137221 */ /* 0x000fce0000010000 */
.L_x_1497:
[----:B------:R-:W-:Y:S05]  /*49c0*/  BSYNC B0 ;  /* 0x0000000000007941 */ /* 0x000fea0003800000 */
.L_x_1496:
        /* <DEDUP_REMOVED lines=78> */
.L_x_1499:
[----:B------:R-:W-:Y:S05]  /*4eb0*/  BSYNC B0 ;  /* 0x0000000000007941 */ /* 0x000fea0003800000 */
.L_x_1498:
        /* <DEDUP_REMOVED lines=20> */
.L_x_1501:
[----:B------:R-:W-:Y:S05]  /*5000*/  BSYNC B0 ;  /* 0x0000000000007941 */ /* 0x000fea0003800000 */
.L_x_1500:
        /* <DEDUP_REMOVED lines=34> */
.L_x_1504:
[----:B------:R-:W2:Y:S04]  /*5230*/  LDG.E.STRONG.GPU R22, desc[UR12][R20.64] ;  /* 0x0000000c14167981 */ /* 0x000ea8000c1ef900 */
[----:B--2---:R-:W-:Y:S01]  /*5240*/  CCTL.IVALL ;  /* 0x00000000ff00798f */ /* 0x004fe20002000000 */
[----:B------:R-:W-:Y:S05]  /*5250*/  YIELD ;  /* 0x0000000000007946 */ /* 0x000fea0003800000 */
[----:B------:R-:W-:-:S13]  /*5260*/  ISETP.NE.AND P0, PT, R22, R25, PT ;  /* 0x000000191600720c */ /* 0x000fda0003f05270 */
[----:B------:R-:W-:Y:S05]  /*5270*/  @P0 BRA `(.L_x_1504) ;  /* 0xfffffffc00ec0947 */ /* 0x000fea000383ffff */
.L_x_1503:
        /* <DEDUP_REMOVED lines=17> */
.L_x_1508:
        /* <DEDUP_REMOVED lines=115> */
.L_x_1507:
        /* <DEDUP_REMOVED lines=61> */
.L_x_1509:
[----:B------:R-:W-:-:S13]  /*5e90*/  ISETP.NE.OR P0, PT, R31, RZ, P0 ;  /* 0x000000ff1f00720c */ /* 0x000fda0000705670 */
[----:B------:R-:W-:Y:S05]  /*5ea0*/  @!P0 BRA `(.L_x_1505) ;  /* 0x00000000007c8947 */ /* 0x000fea0003800000 */
.L_x_1506:
        /* <DEDUP_REMOVED lines=31> */
.L_x_1505:
        /* <DEDUP_REMOVED lines=11> */
.L_x_1511:
[----:B------:R-:W-:Y:S05]  /*6150*/  BSYNC B0 ;  /* 0x0000000000007941 */ /* 0x000fea0003800000 */
.L_x_1510:
        /* <DEDUP_REMOVED lines=16> */
.L_x_1502:
[----:B------:R-:W1:Y:S01]  /*6260*/  S2UR UR11, SR_CgaCtaId ;  /* 0x00000000000b79c3 */ /* 0x000e620000008800 */
[----:B------:R-:W-:Y:S01]  /*6270*/  UMOV UR10, 0x400 ;  /* 0x00000400000a7882 */ /* 0x000fe20000000000 */
[----:B------:R-:W-:Y:S01]  /*6280*/  ULDC UR19, c[0x0][0x2bc] ;  /* 0x0000af0000137ab9 */ /* 0x000fe20000000800 */
[----:B--2---:R-:W-:Y:S01]  /*6290*/  HADD2.F32 R23, -RZ, R56.H0_H0 ;  /* 0x20000038ff177230 */ /* 0x004fe20000004100 */
[----:B-1----:R-:W-:-:S09]  /*62a0*/  ULEA UR10, UR11, UR10, 0x18 ;  /* 0x0000000a0b0a7291 */ /* 0x002fd2000f8ec03f */
[----:B------:R0:W-:Y:S01]  /*62b0*/  @!P2 STS.64 [UR10+0xc8], R18 ;  /* 0x0000c812ff00a988 */ /* 0x0001e20008000a0a */
[----:B------:R-:W-:Y:S01]  /*62c0*/  BAR.SYNC.DEFER_BLOCKING 0x0 ;  /* 0x0000000000007b1d */ /* 0x000fe20000010000 */
[--C-:B0-----:R-:W-:Y:S02]  /*62d0*/  HADD2.F32 R18, -RZ, R58.reuse.H0_H0 ;  /* 0x2000003aff127230 */ /* 0x101fe40000004100 */
[----:B------:R-:W-:-:S03]  /*62e0*/  HADD2.F32 R19, -RZ, R58.H1_H1 ;  /* 0x3000003aff137230 */ /* 0x000fc60000004100 */
[----:B------:R-:W0:Y:S01]  /*62f0*/  LDS.64 R20, [UR10+0xc8] ;  /* 0x0000c80aff147984 */ /* 0x000e220008000a00 */
[----:B------:R-:W-:Y:S02]  /*6300*/  ULDC.64 UR10, c[0x0][0x290] ;  /* 0x0000a400000a7ab9 */ /* 0x000fe40000000a00 */
[----:B------:R-:W-:-:S04]  /*6310*/  ISETP.GE.U32.AND P0, PT, R52, UR10, PT ;  /* 0x0000000a34007c0c */ /* 0x000fc8000bf06070 */
[----:B------:R-:W-:Y:S01]  /*6320*/  ISETP.GE.AND.EX P0, PT, R9, UR11, PT, P0 ;  /* 0x0000000b09007c0c */ /* 0x000fe2000bf06300 */
[----:B0-----:R-:W-:Y:S01]  /*6330*/  FMUL.FTZ R22, R20, UR19 ;  /* 0x0000001314167c20 */ /* 0x001fe20008410000 */
[--C-:B------:R-:W-:Y:S02]  /*6340*/  HADD2.F32 R20, -RZ, R48.reuse.H0_H0 ;  /* 0x20000030ff147230 */ /* 0x100fe40000004100 */
[----:B------:R-:W-:Y:S02]  /*6350*/  HADD2.F32 R48, -RZ, R48.H1_H1 ;  /* 0x30000030ff307230 */ /* 0x000fe40000004100 */
[----:B------:R-:W-:Y:S01]  /*6360*/  R2UR UR18, R22 ;  /* 0x00000000161272ca */ /* 0x000fe200000e0000 */
[----:B------:R-:W-:Y:S01]  /*6370*/  FADD.FTZ R20, R20, -UR14 ;  /* 0x8000000e14147e21 */ /* 0x000fe20008010000 */
[----:B------:R-:W-:Y:S01]  /*6380*/  FMUL.FTZ R22, R21, UR19 ;  /* 0x0000001315167c20 */ /* 0x000fe20008410000 */
[----:B------:R-:W-:Y:S02]  /*6390*/  FADD.FTZ R48, R48, -UR14 ;  /* 0x8000000e30307e21 */ /* 0x000fe40008010000 */
[----:B------:R-:W-:-:S02]  /*63a0*/  FMUL.FTZ R31, R20, UR17 ;  /* 0x00000011141f7c20 */ /* 0x000fc40008410000 */
        /* <DEDUP_REMOVED lines=20> */
.L_x_1512:
[----:B------:R-:W-:Y:S04]  /*64f0*/  BSSY B0, `(.L_x_1513) ;  /* 0x0000014000007945 */ /* 0x000fe80003800000 */
[----:B------:R-:W-:Y:S05]  /*6500*/  @!P1 BRA `(.L_x_1514) ;  /* 0x0000000000489947 */ /* 0x000fea0003800000 */
        /* <DEDUP_REMOVED lines=18> */
.L_x_1514:
[----:B------:R-:W-:Y:S05]  /*6630*/  BSYNC B0 ;  /* 0x0000000000007941 */ /* 0x000fea0003800000 */
.L_x_1513:
[----:B------:R-:W-:Y:S02]  /*6640*/  HADD2.F32 R56, -RZ, R56.H1_H1 ;  /* 0x30000038ff387230 */ /* 0x000fe40000004100 */
[----:B0-----:R-:W-:Y:S01]  /*6650*/  FADD.FTZ R19, R23, -UR14 ;  /* 0x8000000e17137e21 */ /* 0x001fe20008010000 */
[----:B------:R-:W-:Y:S01]  /*6660*/  HADD2.F32 R18, -RZ, R57.H0_H0 ;  /* 0x20000039ff127230 */ /* 0x000fe20000004100 */
[----:B------:R-:W-:Y:S01]  /*6670*/  ISETP.GT.U32.OR P0, PT, R54, 0x29f, P0 ;  /* 0x0000029f3600780c */ /* 0x000fe20000704470 */
[----:B------:R-:W-:Y:S02]  /*6680*/  HADD2.F32 R23, -RZ, R59.H0_H0 ;  /* 0x2000003bff177230 */ /* 0x000fe40000004100 */
        /* <DEDUP_REMOVED lines=24> */
.L_x_1515:
        /* <DEDUP_REMOVED lines=20> */
.L_x_1517:
[----:B------:R-:W-:Y:S05]  /*6950*/  BSYNC B0 ;  /* 0x0000000000007941 */ /* 0x000fea0003800000 */
.L_x_1516:
[----:B------:R-:W-:Y:S01]  /*6960*/  ISETP.GE.U32.AND P0, PT, R51, UR10, PT ;  /* 0x0000000a33007c0c */ /* 0x000fe2000bf06070 */
[----:B0-----:R-:W-:Y:S01]  /*6970*/  FADD.FTZ R20, R23, -UR14 ;  /* 0x8000000e17147e21 */ /* 0x001fe20008010000 */
[----:B------:R-:W-:Y:S01]  /*6980*/  ISETP.GE.U32.AND P2, PT, R50, UR10, PT ;  /* 0x0000000a32007c0c */ /* 0x000fe2000bf46070 */
[----:B------:R-:W-:Y:S01]  /*6990*/  FADD.FTZ R59, R59, -UR14 ;  /* 0x8000000e3b3b7e21 */ /* 0x000fe20008010000 */
[----:B------:R-:W-:Y:S01]  /*69a0*/  IADD3 R9, R53, 0x50, RZ ;  /* 0x0000005035097810 */ /* 0x000fe20007ffe0ff */
        /* <DEDUP_REMOVED lines=31> */
.L_x_1518:
        /* <DEDUP_REMOVED lines=20> */
.L_x_1520:
[----:B------:R-:W-:Y:S05]  /*6ce0*/  BSYNC B0 ;  /* 0x0000000000007941 */ /* 0x000fea0003800000 */
.L_x_1519:
[----:B------:R-:W-:Y:S01]  /*6cf0*/  FADD.FTZ R23, R23, -UR14 ;  /* 0x8000000e17177e21 */ /* 0x000fe20008010000 */
[----:B------:R-:W-:Y:S01]  /*6d00*/  FADD.FTZ R61, R61, -UR14 ;  /* 0x8000000e3d3d7e21 */ /* 0x000fe20008010000 */
[--C-:B------:R-:W-:Y:S02]  /*6d10*/  HADD2.F32 R18, -RZ, R62.reuse.H0_H0 ;  /* 0x2000003eff127230 */ /* 0x100fe40000004100 */
[----:B0-----:R-:W-:Y:S02]  /*6d20*/  HADD2.F32 R11, -RZ, R62.H1_H1 ;  /* 0x3000003eff0b7230 */ /* 0x001fe40000004100 */
        /* <DEDUP_REMOVED lines=21> */
.L_x_1521:
        /* <DEDUP_REMOVED lines=20> */
.L_x_1523:
[----:B------:R-:W-:Y:S05]  /*6fc0*/  BSYNC B0 ;  /* 0x0000000000007941 */ /* 0x000fea0003800000 */
.L_x_1522:
[--C-:B0-----:R-:W-:Y:S01]  /*6fd0*/  HADD2.F32 R11, -RZ, R63.reuse.H0_H0 ;  /* 0x2000003fff0b7230 */ /* 0x101fe20000004100 */
        /* <DEDUP_REMOVED lines=31> */
.L_x_1524:
        /* <DEDUP_REMOVED lines=20> */
.L_x_1526:
[----:B------:R-:W-:Y:S05]  /*7310*/  BSYNC B0 ;  /* 0x0000000000007941 */ /* 0x000fea0003800000 */
.L_x_1525:
[--C-:B0-----:R-:W-:Y:S01]  /*7320*/  HADD2.F32 R15, -RZ, R47.reuse.H0_H0 ;  /* 0x2000002fff0f7230 */ /* 0x101fe20000004100 */
        /* <DEDUP_REMOVED lines=29> */
.L_x_1527:
        /* <DEDUP_REMOVED lines=20> */
.L_x_1529:
[----:B------:R-:W-:Y:S05]  /*7640*/  BSYNC B0 ;  /* 0x0000000000007941 */ /* 0x000fea0003800000 */
.L_x_1528:
[--C-:B0-----:R-:W-:Y:S01]  /*7650*/  HADD2.F32 R9, -RZ, R44.reuse.H0_H0 ;  /* 0x2000002cff097230 */ /* 0x101fe20000004100 */
        /* <DEDUP_REMOVED lines=32> */
.L_x_1530:
        /* <DEDUP_REMOVED lines=20> */
.L_x_1532:
[----:B------:R-:W-:Y:S05]  /*79a0*/  BSYNC B0 ;  /* 0x0000000000007941 */ /* 0x000fea0003800000 */
.L_x_1531:
[--C-:B0-----:R-:W-:Y:S01]  /*79b0*/  HADD2.F32 R11, -RZ, R45.reuse.H0_H0 ;  /* 0x2000002dff0b7230 */ /* 0x101fe20000004100 */
        /* <DEDUP_REMOVED lines=32> */
.L_x_1533:
        /* <DEDUP_REMOVED lines=20> */
.L_x_1535:
[----:B------:R-:W-:Y:S05]  /*7d00*/  BSYNC B0 ;  /* 0x0000000000007941 */ /* 0x000fea0003800000 */
.L_x_1534:
        /* <DEDUP_REMOVED lines=30> */
.L_x_1536:
        /* <DEDUP_REMOVED lines=20> */
.L_x_1538:
[----:B------:R-:W-:Y:S05]  /*8030*/  BSYNC B0 ;  /* 0x0000000000007941 */ /* 0x000fea0003800000 */
.L_x_1537:
        /* <DEDUP_REMOVED lines=33> */
.L_x_1539:
        /* <DEDUP_REMOVED lines=20> */
.L_x_1541:
[----:B------:R-:W-:Y:S05]  /*8390*/  BSYNC B0 ;  /* 0x0000000000007941 */ /* 0x000fea0003800000 */
.L_x_1540:
[--C-:B------:R-:W-:Y:S01]  /*83a0*/  HADD2.F32 R13, -RZ, R36.reuse.H0_H0 ;  /* 0x20000024ff0d7230 */ /* 0x100fe20000004100 */
[----:B------:R-:W-:Y:S01]  /*83b0*/  ISETP.GE.U32.AND P0, PT, R9, UR10, PT ;  /* 0x0000000a09007c0c */ /* 0x000fe2000bf06070 */
[----:B------:R-:W-:Y:S01]  /*83c0*/  HADD2.F32 R36, -RZ, R36.H1_H1 ;  /* 0x30000024ff247230 */ /* 0x000fe20000004100 */
[----:B0-----:R-:W-:Y:S01]  /*83d0*/  SHF.R.S32.HI R11, RZ, 0x1f, R9 ;  /* 0x0000001fff0b7819 */ /* 0x001fe20000011409 */
        /* <DEDUP_REMOVED lines=29> */
.L_x_1542:
        /* <DEDUP_REMOVED lines=20> */
.L_x_1544:
[----:B------:R-:W-:Y:S05]  /*86f0*/  BSYNC B0 ;  /* 0x0000000000007941 */ /* 0x000fea0003800000 */
.L_x_1543:
[----:B------:R-:W-:Y:S02]  /*8700*/  HADD2.F32 R37, -RZ, R37.H1_H1 ;  /* 0x30000025ff257230 */ /* 0x000fe40000004100 */
[----:B------:R-:W-:Y:S01]  /*8710*/  FADD.FTZ R30, R30, -UR14 ;  /* 0x8000000e1e1e7e21 */ /* 0x000fe20008010000 */
[--C-:B------:R-:W-:Y:S01]  /*8720*/  HADD2.F32 R16, -RZ, R14.reuse.H0_H0 ;  /* 0x2000000eff107230 */ /* 0x100fe20000004100 */
[----:B------:R-:W-:Y:S01]  /*8730*/  ISETP.GT.U32.OR P0, PT, R54, 0x29f, P0 ;  /* 0x0000029f3600780c */ /* 0x000fe20000704470 */
[----:B------:R-:W-:Y:S02]  /*8740*/  HADD2.F32 R15, -RZ, R14.H1_H1 ;  /* 0x3000000eff0f7230 */ /* 0x000fe40000004100 */
[----:B------:R-:W-:Y:S01]  /*8750*/  FADD.FTZ R37, R37, -UR14 ;  /* 0x8000000e25257e21 */ /* 0x000fe20008010000 */
[C---:B------:R-:W-:Y:S01]  /*8760*/  IADD3 R14, R53.reuse, 0xc0, RZ ;  /* 0x000000c0350e7810 */ /* 0x040fe20007ffe0ff */
[----:B------:R-:W-:Y:S01]  /*8770*/  FMUL.FTZ R27, R30, UR17 ;  /* 0x000000111e1b7c20 */ /* 0x000fe20008410000 */
[----:B0-----:R-:W-:Y:S01]  /*8780*/  IADD3 R13, R53, 0xd0, RZ ;  /* 0x000000d0350d7810 */ /* 0x001fe20007ffe0ff */
        /* <DEDUP_REMOVED lines=20> */
.L_x_1545:
        /* <DEDUP_REMOVED lines=20> */
.L_x_1547:
[----:B------:R-:W-:Y:S05]  /*8a10*/  BSYNC B0 ;  /* 0x0000000000007941 */ /* 0x000fea0003800000 */
.L_x_1546:
[--C-:B------:R-:W-:Y:S01]  /*8a20*/  HADD2.F32 R16, -RZ, R4.reuse.H0_H0 ;  /* 0x20000004ff107230 */ /* 0x100fe20000004100 */
[C---:B------:R-:W-:Y:S01]  /*8a30*/  IADD3 R11, R53.reuse, 0xe0, RZ ;  /* 0x000000e0350b7810 */ /* 0x040fe20007ffe0ff */
[----:B------:R-:W-:Y:S01]  /*8a40*/  HADD2.F32 R18, -RZ, R4.H1_H1 ;  /* 0x30000004ff127230 */ /* 0x000fe20000004100 */
[----:B0-----:R-:W-:Y:S01]  /*8a50*/  IADD3 R9, R53, 0xf0, RZ ;  /* 0x000000f035097810 */ /* 0x001fe20007ffe0ff */
        /* <DEDUP_REMOVED lines=39> */
.L_x_1548:
        /* <DEDUP_REMOVED lines=20> */
.L_x_1550:
[----:B------:R-:W-:Y:S05]  /*8e10*/  BSYNC B0 ;  /* 0x0000000000007941 */ /* 0x000fea0003800000 */
.L_x_1549:
        /* <DEDUP_REMOVED lines=25> */
.L_x_1551:
        /* <DEDUP_REMOVED lines=15> */
[----:B------:R-:W-:Y:S02]  /*90a0*/  LEA R4, P0, R14, UR10, 0x1 ;  /* 0x0000000a0e047c11 */ /* 0x000fe4000f8008ff */
[----:B------:R-:W-:Y:S02]  /*90b0*/  IADD3 R5, R15, R5, RZ ;  /* 0x000000050f057210 */ /* 0x000fe40007ffe0ff */
[----:B------:R-:W-:Y:S02]  /*90c0*/  F2FP.F16.F32.PACK_AB R13, R6, R13 ;  /* 0x0000000d060d723e */ /* 0x000fe400000000ff */
[----:B------:R-:W-:-:S05]  /*90d0*/  LEA.HI.X R5, R14, UR11, R5, 0x1, P0 ;  /* 0x0000000b0e057c11 */ /* 0x000fca00080f0c05 */
[----:B------:R0:W-:Y:S02]  /*90e0*/  STG.E desc[UR12][R4.64], R13 ;  /* 0x0000000d04007986 */ /* 0x0001e4000c10190c */
.L_x_1553:
[----:B------:R-:W-:Y:S05]  /*90f0*/  BSYNC B0 ;  /* 0x0000000000007941 */ /* 0x000fea0003800000 */
.L_x_1552:
[--C-:B------:R-:W-:Y:S01]  /*9100*/  HADD2.F32 R6, -RZ, R8.reuse.H0_H0 ;  /* 0x20000008ff067230 */ /* 0x100fe20000004100 */
[C---:B------:R-:W-:Y:S01]  /*9110*/  ISETP.GT.U32.OR P5, PT, R54.reuse, 0x29f, P5 ;  /* 0x0000029f3600780c */ /* 0x040fe20002fa4470 */
[----:B------:R-:W-:Y:S01]  /*9120*/  HADD2.F32 R8, -RZ, R8.H1_H1 ;  /* 0x30000008ff087230 */ /* 0x000fe20000004100 */
[----:B------:R-:W-:Y:S01]  /*9130*/  ISETP.GT.U32.OR P4, PT, R54, 0x29f, P4 ;  /* 0x0000029f3600780c */ /* 0x000fe20002784470 */
[----:B------:R-:W-:Y:S02]  /*9140*/  HADD2.F32 R18, -RZ, R66.H0_H0 ;  /* 0x20000042ff127230 */ /* 0x000fe40000004100 */
[----:B------:R-:W-:Y:S01]  /*9150*/  FADD.FTZ R6, R6, -UR14 ;  /* 0x8000000e06067e21 */ /* 0x000fe20008010000 */
[--C-:B0-----:R-:W-:Y:S02]  /*9160*/  HADD2.F32 R4, -RZ, R10.reuse.H0_H0 ;  /* 0x2000000aff047230 */ /* 0x101fe40000004100 */
        /* <DEDUP_REMOVED lines=24> */
.L_x_1554:
        /* <DEDUP_REMOVED lines=12> */
[----:B------:R-:W-:-:S04]  /*93b0*/  IMAD.WIDE.U32 R6, R11, UR10, R4 ;  /* 0x0000000a0b067c25 */ /* 0x000fc8000f8e0004 */
[----:B------:R-:W-:Y:S01]  /*93c0*/  IMAD R11, R11, UR11, R10 ;  /* 0x0000000b0b0b7c24 */ /* 0x000fe2000f8e020a */
[----:B------:R-:W-:Y:S02]  /*93d0*/  ULDC.64 UR10, c[0x0][0x210] ;  /* 0x00008400000a7ab9 */ /* 0x000fe40000000a00 */
[----:B------:R-:W-:Y:S02]  /*93e0*/  LEA R4, P0, R6, UR10, 0x1 ;  /* 0x0000000a06047c11 */ /* 0x000fe4000f8008ff */
[----:B------:R-:W-:Y:S02]  /*93f0*/  IADD3 R11, R7, R11, RZ ;  /* 0x0000000b070b7210 */ /* 0x000fe40007ffe0ff */
[----:B------:R-:W-:Y:S02]  /*9400*/  F2FP.F16.F32.PACK_AB R7, R8, R13 ;  /* 0x0000000d0807723e */ /* 0x000fe400000000ff */
[----:B------:R-:W-:-:S05]  /*9410*/  LEA.HI.X R5, R6, UR11, R11, 0x1, P0 ;  /* 0x0000000b06057c11 */ /* 0x000fca00080f0c0b */
[----:B------:R0:W-:Y:S02]  /*9420*/  STG.E desc[UR12][R4.64], R7 ;  /* 0x0000000704007986 */ /* 0x0001e4000c10190c */
.L_x_1556:
[----:B------:R-:W-:Y:S05]  /*9430*/  BSYNC B0 ;  /* 0x0000000000007941 */ /* 0x000fea0003800000 */
.L_x_1555:
        /* <DEDUP_REMOVED lines=25> */
.L_x_1557:
[----:B------:R-:W-:Y:S04]  /*95d0*/  BSSY B0, `(.L_x_1558) ;  /* 0x0000013000007945 */ /* 0x000fe80003800000 */
[----:B------:R-:W-:Y:S05]  /*95e0*/  @P4 BRA `(.L_x_1559) ;  /* 0x0000000000444947 */ /* 0x000fea0003800000 */
[----:B------:R-:W-:Y:S01]  /*95f0*/  ULDC.64 UR10, c[0x0][0x288] ;  /* 0x0000a200000a7ab9 */ /* 0x000fe20000000a00 */
[----:B------:R-:W-:Y:S01]  /*9600*/  MOV R73, R77 ;  /* 0x0000004d00497202 */ /* 0x000fe20000000f00 */
[--C-:B------:R-:W-:Y:S01]  /*9610*/  FFMA.FTZ R5, R13, UR18, R22.reuse ;  /* 0x000000120d057c23 */ /* 0x100fe20008010016 */
[----:B------:R-:W-:Y:S01]  /*9620*/  FFMA.FTZ R22, R15, UR18, R22 ;  /* 0x000000120f167c23 */ /* 0x000fe20008010016 */
[----:B------:R-:W-:Y:S02]  /*9630*/  IMAD R6, R17, UR10, RZ ;  /* 0x0000000a11067c24 */ /* 0x000fe4000f8e02ff */
[----:B------:R-:W-:-:S04]  /*9640*/  IMAD.WIDE.U32 R72, R9, UR10, R72 ;  /* 0x0000000a09487c25 */ /* 0x000fc8000f8e0048 */
[----:B------:R-:W-:Y:S01]  /*9650*/  FFMA.FTZ R5, R4, R69, -R5 ;  /* 0x0000004504057223 */ /* 0x000fe20000010805 */
[----:B------:R-:W-:Y:S01]  /*9660*/  FFMA.FTZ R22, R65, R70, -R22 ;  /* 0x0000004641167223 */ /* 0x000fe20000010816 */
[----:B------:R-:W-:Y:S01]  /*9670*/  IMAD R9, R9, UR11, R6 ;  /* 0x0000000b09097c24 */ /* 0x000fe2000f8e0206 */
[----:B------:R-:W-:Y:S01]  /*9680*/  ULDC.64 UR10, c[0x0][0x210] ;  /* 0x00008400000a7ab9 */ /* 0x000fe20000000a00 */
[----:B------:R-:W-:Y:S01]  /*9690*/  FMUL.FTZ R7, R5, UR17 ;  /* 0x0000001105077c20 */ /* 0x000fe20008410000 */
[----:B------:R-:W-:Y:S01]  /*96a0*/  FMUL.FTZ R22, R22, UR17 ;  /* 0x0000001116167c20 */ /* 0x000fe20008410000 */
[----:B------:R-:W-:Y:S02]  /*96b0*/  LEA R4, P0, R72, UR10, 0x1 ;  /* 0x0000000a48047c11 */ /* 0x000fe4000f8008ff */
[----:B------:R-:W-:Y:S02]  /*96c0*/  IADD3 R9, R73, R9, RZ ;  /* 0x0000000949097210 */ /* 0x000fe40007ffe0ff */
[----:B------:R-:W-:-:S02]  /*96d0*/  F2FP.F16.F32.PACK_AB R7, R22, R7 ;  /* 0x000000071607723e */ /* 0x000fc400000000ff */
[----:B------:R-:W-:-:S05]  /*96e0*/  LEA.HI.X R5, R72, UR11, R9, 0x1, P0 ;  /* 0x0000000b48057c11 */ /* 0x000fca00080f0c09 */
[----:B------:R0:W-:Y:S02]  /*96f0*/  STG.E desc[UR12][R4.64], R7 ;  /* 0x0000000704007986 */ /* 0x0001e4000c10190c */
.L_x_1559:
[----:B------:R-:W-:Y:S05]  /*9700*/  BSYNC B0 ;  /* 0x0000000000007941 */ /* 0x000fea0003800000 */
.L_x_1558:
        /* <DEDUP_REMOVED lines=9> */
.L_x_1477:
        /* <DEDUP_REMOVED lines=19> */
.L_x_1562:
[----:B------:R-:W-:Y:S05]  /*98d0*/  BSYNC B0 ;  /* 0x0000000000007941 */ /* 0x000fea0003800000 */
.L_x_1561:
        /* <DEDUP_REMOVED lines=11> */
.L_x_1564:
[----:B------:R-:W2:Y:S04]  /*9990*/  LDG.E.STRONG.GPU R5, desc[UR12][R2.64] ;  /* 0x0000000c02057981 */ /* 0x000ea8000c1ef900 */
[----:B--2---:R-:W-:Y:S01]  /*99a0*/  CCTL.IVALL ;  /* 0x00000000ff00798f */ /* 0x004fe20002000000 */
[----:B------:R-:W-:Y:S05]  /*99b0*/  YIELD ;  /* 0x0000000000007946 */ /* 0x000fea0003800000 */
[----:B------:R-:W-:-:S13]  /*99c0*/  ISETP.NE.AND P0, PT, R5, R0, PT ;  /* 0x000000000500720c */ /* 0x000fda0003f05270 */
[----:B------:R-:W-:Y:S05]  /*99d0*/  @P0 BRA `(.L_x_1564) ;  /* 0xfffffffc00ec0947 */ /* 0x000fea000383ffff */
.L_x_1563:
        /* <DEDUP_REMOVED lines=24> */
.L_x_1565:
        /* <DEDUP_REMOVED lines=25> */
.L_x_1566:
        /* <DEDUP_REMOVED lines=9> */
.L_x_5132:


//--------------------- .text._Z35group_norm_nhwc_bwd_one_pass_kernelI11Fp16IOBf16WLi512ELi84ELi672EEv26Group_norm_nhwc_bwd_params --------------------------
	.section	.text._Z35group_norm_nhwc_bwd_one_pass_kernelI11Fp16IOBf16WLi512ELi84ELi672EEv26Group_norm_nhwc_bwd_params,"ax",@progbits
	.align	128
        .global         _Z35group_norm_nhwc_bwd_one_pass_kernelI11Fp16IOBf16WLi512ELi84ELi672EEv26Group_norm_nhwc_bwd_params
        .type           _Z35group_norm_nhwc_bwd_one_pass_kernelI11Fp16IOBf16WLi512ELi84ELi672EEv26Group_norm_nhwc_bwd_params,@function
        .size           _Z35group_norm_nhwc_bwd_one_pass_kernelI11Fp16IOBf16WLi512ELi84ELi672EEv26Group_norm_nhwc_bwd_params,(.L_x_5133 - _Z35group_norm_nhwc_bwd_one_pass_kernelI11Fp16IOBf16WLi512ELi84ELi672EEv26Group_norm_nhwc_bwd_params)
        .other          _Z35group_norm_nhwc_bwd_one_pass_kernelI11Fp16IOBf16WLi512ELi84ELi672EEv26Group_norm_nhwc_bwd_params,@"STO_CUDA_ENTRY STV_DEFAULT"
_Z35group_norm_nhwc_bwd_one_pass_kernelI11Fp16IOBf16WLi512ELi84ELi672EEv26Group_norm_nhwc_bwd_params:
.text._Z35group_norm_nhwc_bwd_one_pass_kernelI11Fp16IOBf16WLi512ELi84ELi672EEv26Group_norm_nhwc_bwd_params:
        /* <DEDUP_REMOVED lines=62> */
.L_x_1714:
        /* <DEDUP_REMOVED lines=65> */
[----:B------:R-:W-:Y:S01]  /*07f0*/  MOV R3, UR16 ;  /* 0x0000001000037c02 */ /* 0x000fe20008000f00 */
[----:B------:R-:W-:Y:S01]  /*0800*/  HFMA2.MMA R50, -RZ, RZ, 0, 0 ;  /* 0x00000000ff327435 */ /* 0x000fe200000001ff */
[----:B------:R-:W-:Y:S01]  /*0810*/  MOV R30, RZ ;  /* 0x000000ff001e7202 */ /* 0x000fe20000000f00 */
[C---:B------:R-:W-:Y:S01]  /*0820*/  @P1 IMAD R13, R2.reuse, R13, R4 ;  /* 0x0000000d020d1224 */ /* 0x040fe200078e0204 */
[----:B------:R-:W-:Y:S01]  /*0830*/  CS2R R36, SRZ ;  /* 0x0000000000247805 */ /* 0x000fe2000001ff00 */
[----:B------:R-:W-:Y:S01]  /*0840*/  IMAD.WIDE.U32 R16, R3, UR7, R16 ;  /* 0x0000000703107c25 */ /* 0x000fe2000f8e0010 */
[----:B------:R-:W0:Y:S01]  /*0850*/  @P1 LDC.64 R4, c[0x0][0x228] ;  /* 0x00008a00ff041b82 */ /* 0x000e220000000a00 */
[C---:B------:R-:W-:Y:S02]  /*0860*/  IADD3 R3, R2.reuse, 0xf0, RZ ;  /* 0x000000f002037810 */ /* 0x040fe40007ffe0ff */
[----:B------:R-:W-:-:S02]  /*0870*/  IADD3 R32, R2, 0x10, RZ ;  /* 0x0000001002207810 */ /* 0x000fc40007ffe0ff */
[----:B------:R-:W-:Y:S02]  /*0880*/  CS2R R34, SRZ ;  /* 0x0000000000227805 */ /* 0x000fe4000001ff00 */
[----:B------:R-:W-:Y:S01]  /*0890*/  IADD3 R19, R17, UR5, RZ ;  /* 0x0000000511137c10 */ /* 0x000fe2000fffe0ff */
[----:B------:R-:W-:Y:S01]  /*08a0*/  HFMA2.MMA R77, -RZ, RZ, 0, 0 ;  /* 0x00000000ff4d7435 */ /* 0x000fe200000001ff */
[----:B------:R-:W-:Y:S02]  /*08b0*/  @P1 MOV R18, R16 ;  /* 0x0000001000121202 */ /* 0x000fe40000000f00 */
[----:B------:R-:W-:Y:S02]  /*08c0*/  CS2R R46, SRZ ;  /* 0x00000000002e7805 */ /* 0x000fe4000001ff00 */
[----:B------:R-:W-:Y:S02]  /*08d0*/  ISETP.GE.U32.AND P0, PT, R3, UR18, PT ;  /* 0x0000001203007c0c */ /* 0x000fe4000bf06070 */
[----:B------:R-:W-:-:S02]  /*08e0*/  CS2R R44, SRZ ;  /* 0x00000000002c7805 */ /* 0x000fc4000001ff00 */
[----:B------:R-:W-:Y:S01]  /*08f0*/  SHF.R.S32.HI R31, RZ, 0x1f, R3 ;  /* 0x0000001fff1f7819 */ /* 0x000fe20000011403 */
[----:B------:R-:W-:Y:S01]  /*0900*/  @P1 IMAD.WIDE.U32 R8, R2, R12, R18 ;  /* 0x0000000c02081225 */ /* 0x000fe200078e0012 */
[----:B------:R-:W-:Y:S01]  /*0910*/  HFMA2.MMA R55, -RZ, RZ, 0, 0 ;  /* 0x00000000ff377435 */ /* 0x000fe200000001ff */
[----:B------:R-:W-:Y:S02]  /*0920*/  CS2R R58, SRZ ;  /* 0x00000000003a7805 */ /* 0x000fe4000001ff00 */
[----:B------:R-:W-:Y:S02]  /*0930*/  ISETP.GE.AND.EX P0, PT, R31, UR19, PT, P0 ;  /* 0x000000131f007c0c */ /* 0x000fe4000bf06300 */
[----:B------:R-:W-:Y:S02]  /*0940*/  CS2R R60, SRZ ;  /* 0x00000000003c7805 */ /* 0x000fe4000001ff00 */
[----:B------:R-:W-:Y:S02]  /*0950*/  @P1 IADD3 R9, R9, R13, RZ ;  /* 0x0000000d09091210 */ /* 0x000fe40007ffe0ff */
[----:B------:R-:W-:-:S02]  /*0960*/  CS2R R56, SRZ ;  /* 0x0000000000387805 */ /* 0x000fc4000001ff00 */
[C---:B------:R-:W-:Y:S01]  /*0970*/  @P1 SHF.L.U32 R23, R8.reuse, 0x1, RZ ;  /* 0x0000000108171819 */ /* 0x040fe200000006ff */
[----:B------:R-:W2:Y:S01]  /*0980*/  @!P2 LDC.64 R12, c[0x0][0x228] ;  /* 0x00008a00ff0cab82 */ /* 0x000ea20000000a00 */
[----:B------:R-:W-:Y:S02]  /*0990*/  @P1 SHF.L.U64.HI R26, R8, 0x1, R9 ;  /* 0x00000001081a1819 */ /* 0x000fe40000010209 */
[----:B------:R-:W-:Y:S02]  /*09a0*/  CS2R R62, SRZ ;  /* 0x00000000003e7805 */ /* 0x000fe4000001ff00 */
[----:B-1----:R-:W-:Y:S02]  /*09b0*/  @P1 IADD3 R24, P3, R23, R20, RZ ;  /* 0x0000001417181210 */ /* 0x002fe40007f7e0ff */
[----:B------:R-:W-:Y:S02]  /*09c0*/  CS2R R42, SRZ ;  /* 0x00000000002a7805 */ /* 0x000fe4000001ff00 */
[----:B------:R-:W-:-:S02]  /*09d0*/  @!P2 MOV R20, R16 ;  /* 0x000000100014a202 */ /* 0x000fc40000000f00 */
[----:B------:R-:W-:Y:S02]  /*09e0*/  CS2R R64, SRZ ;  /* 0x0000000000407805 */ /* 0x000fe4000001ff00 */
[----:B------:R-:W-:Y:S01]  /*09f0*/  @P1 IADD3.X R25, R26, R21, RZ, P3, !PT ;  /* 0x000000151a191210 */ /* 0x000fe20001ffe4ff */
[----:B------:R-:W1:Y:S01]  /*0a00*/  @!P2 LDC.64 R8, c[0x0][0x230] ;  /* 0x00008c00ff08ab82 */ /* 0x000e620000000a00 */
[----:B------:R-:W-:Y:S02]  /*0a10*/  @!P2 MOV R21, R19 ;  /* 0x000000130015a202 */ /* 0x000fe40000000f00 */
[----:B------:R-:W-:Y:S02]  /*0a20*/  CS2R R66, SRZ ;  /* 0x0000000000427805 */ /* 0x000fe4000001ff00 */
[----:B0-----:R-:W-:Y:S01]  /*0a30*/  @P1 IADD3 R22, P3, R23, R4, RZ ;  /* 0x0000000417161210 */ /* 0x001fe20007f7e0ff */
[----:B------:R0:W3:Y:S01]  /*0a40*/  @P1 LDG.E R52, desc[UR22][R24.64] ;  /* 0x0000001618341981 */ /* 0x0000e2000c1e1900 */
[----:B------:R-:W-:Y:S01]  /*0a50*/  ISETP.GT.U32.OR P0, PT, R0, 0x29f, P0 ;  /* 0x0000029f0000780c */ /* 0x000fe20000704470 */
[----:B------:R-:W-:Y:S01]  /*0a60*/  @!P2 IMAD.WIDE.U32 R6, R15, R6, R20 ;  /* 0x000000060f06a225 */ /* 0x000fe200078e0014 */
[----:B------:R-:W-:-:S02]  /*0a70*/  @P1 IADD3.X R23, R26, R5, RZ, P3, !PT ;  /* 0x000000051a171210 */ /* 0x000fc40001ffe4ff */
[----:B------:R-:W-:Y:S01]  /*0a80*/  CS2R R40, SRZ ;  /* 0x0000000000287805 */ /* 0x000fe2000001ff00 */
[----:B------:R-:W4:Y:S01]  /*0a90*/  @!P5 LDC.64 R4, c[0x0][0x288] ;  /* 0x0000a200ff04db82 */ /* 0x000f220000000a00 */
[----:B------:R-:W-:Y:S02]  /*0aa0*/  IADD3 R15, R2, 0x110, RZ ;  /* 0x00000110020f7810 */ /* 0x000fe40007ffe0ff */
[----:B------:R-:W-:Y:S02]  /*0ab0*/  CS2R R68, SRZ ;  /* 0x0000000000447805 */ /* 0x000fe4000001ff00 */
[----:B------:R-:W-:Y:S01]  /*0ac0*/  @!P2 IADD3 R21, R7, R27, RZ ;  /* 0x0000001b0715a210 */ /* 0x000fe20007ffe0ff */
[----:B------:R4:W5:Y:S01]  /*0ad0*/  @P1 LDG.E R50, desc[UR22][R22.64] ;  /* 0x0000001616321981 */ /* 0x000962000c1e1900 */
[----:B------:R-:W-:Y:S02]  /*0ae0*/  @!P2 SHF.L.U32 R7, R6, 0x1, RZ ;  /* 0x000000010607a819 */ /* 0x000fe400000006ff */
[----:B------:R-:W-:-:S02]  /*0af0*/  CS2R R38, SRZ ;  /* 0x0000000000267805 */ /* 0x000fc4000001ff00 */
[----:B------:R-:W-:Y:S01]  /*0b00*/  @!P2 SHF.L.U64.HI R26, R6, 0x1, R21 ;  /* 0x00000001061aa819 */ /* 0x000fe20000010215 */
[----:B------:R-:W-:Y:S01]  /*0b10*/  ULDC.64 UR16, c[0x0][0x290] ;  /* 0x0000a40000107ab9 */ /* 0x000fe20000000a00 */
[----:B------:R-:W4:Y:S01]  /*0b20*/  @!P0 LDC.64 R10, c[0x0][0x288] ;  /* 0x0000a200ff0a8b82 */ /* 0x000f220000000a00 */
[----:B------:R-:W-:Y:S01]  /*0b30*/  MOV R70, RZ ;  /* 0x000000ff00467202 */ /* 0x000fe20000000f00 */
[----:B------:R-:W-:Y:S01]  /*0b40*/  HFMA2.MMA R74, -RZ, RZ, 0, 0 ;  /* 0x00000000ff4a7435 */ /* 0x000fe200000001ff */
[----:B------:R-:W-:Y:S01]  /*0b50*/  ULDC.64 UR6, c[0x0][0x248] ;  /* 0x0000920000067ab9 */ /* 0x000fe20000000a00 */
[C---:B-1----:R-:W-:Y:S02]  /*0b60*/  @!P2 IADD3 R20, P3, R7.reuse, R8, RZ ;  /* 0x000000080714a210 */ /* 0x042fe40007f7e0ff */
[----:B--2---:R-:W-:Y:S02]  /*0b70*/  @!P2 IADD3 R8, P6, R7, R12, RZ ;  /* 0x0000000c0708a210 */ /* 0x004fe40007fde0ff */
[----:B0-----:R-:W0:Y:S01]  /*0b80*/  @!P0 LDC.64 R24, c[0x0][0x228] ;  /* 0x00008a00ff188b82 */ /* 0x001e220000000a00 */
[----:B------:R-:W-:-:S02]  /*0b90*/  @!P2 IADD3.X R21, R26, R9, RZ, P3, !PT ;  /* 0x000000091a15a210 */ /* 0x000fc40001ffe4ff */
[----:B------:R-:W-:Y:S01]  /*0ba0*/  @!P2 IADD3.X R9, R26, R13, RZ, P6, !PT ;  /* 0x0000000d1a09a210 */ /* 0x000fe200037fe4ff */
[----:B----4-:R-:W-:Y:S02]  /*0bb0*/  @!P5 IMAD R22, R29, R4, RZ ;  /* 0x000000041d16d224 */ /* 0x010fe400078e02ff */
[----:B------:R1:W2:Y:S02]  /*0bc0*/  @!P2 LDG.E R30, desc[UR22][R20.64] ;  /* 0x00000016141ea981 */ /* 0x0002a4000c1e1900 */
[----:B------:R-:W4:Y:S02]  /*0bd0*/  @!P0 LDC.64 R6, c[0x0][0x230] ;  /* 0x00008c00ff068b82 */ /* 0x000f240000000a00 */
[----:B------:R-:W3:Y:S01]  /*0be0*/  @!P2 LDG.E R28, desc[UR22][R8.64] ;  /* 0x00000016081ca981 */ /* 0x000ee2000c1e1900 */
[----:B------:R-:W-:Y:S01]  /*0bf0*/  @!P0 IMAD R12, R31, R10, RZ ;  /* 0x0000000a1f0c8224 */ /* 0x000fe200078e02ff */
[----:B------:R-:W-:-:S04]  /*0c00*/  @!P0 MOV R13, R19 ;  /* 0x00000013000d8202 */ /* 0x000fc80000000f00 */
[----:B-1----:R-:W1:Y:S01]  /*0c10*/  @!P5 LDC.64 R20, c[0x0][0x228] ;  /* 0x00008a00ff14db82 */ /* 0x002e620000000a00 */
[----:B------:R-:W-:Y:S01]  /*0c20*/  @!P0 IMAD R31, R3, R11, R12 ;  /* 0x0000000b031f8224 */ /* 0x000fe200078e020c */
[----:B------:R-:W-:-:S05]  /*0c30*/  @!P0 MOV R12, R16 ;  /* 0x00000010000c8202 */ /* 0x000fca0000000f00 */
[----:B------:R-:W-:-:S05]  /*0c40*/  @!P0 IMAD.WIDE.U32 R12, R3, R10, R12 ;  /* 0x0000000a030c8225 */ /* 0x000fca00078e000c */
[----:B------:R-:W-:Y:S02]  /*0c50*/  @!P0 IADD3 R13, R13, R31, RZ ;  /* 0x0000001f0d0d8210 */ /* 0x000fe40007ffe0ff */
[C---:B------:R-:W-:Y:S02]  /*0c60*/  @!P0 SHF.L.U32 R29, R12.reuse, 0x1, RZ ;  /* 0x000000010c1d8819 */ /* 0x040fe400000006ff */
[----:B------:R-:W-:Y:S02]  /*0c70*/  @!P0 SHF.L.U64.HI R26, R12, 0x1, R13 ;  /* 0x000000010c1a8819 */ /* 0x000fe4000001020d */
[----:B----4-:R-:W-:-:S04]  /*0c80*/  @!P0 IADD3 R12, P3, R29, R6, RZ ;  /* 0x000000061d0c8210 */ /* 0x010fc80007f7e0ff */
[----:B------:R-:W-:Y:S01]  /*0c90*/  @!P0 IADD3.X R13, R26, R7, RZ, P3, !PT ;  /* 0x000000071a0d8210 */ /* 0x000fe20001ffe4ff */
[----:B---3--:R3:W-:Y:S02]  /*0ca0*/  STL [R1+0x28], R28 ;  /* 0x0000281c01007387 */ /* 0x0087e40000100800 */
[----:B---3--:R-:W-:-:S10]  /*0cb0*/  HFMA2.MMA R28, -RZ, RZ, 0, 0 ;  /* 0x00000000ff1c7435 */ /* 0x008fd400000001ff */
[----:B------:R-:W3:Y:S01]  /*0cc0*/  @!P0 LDG.E R28, desc[UR22][R12.64] ;  /* 0x000000160c1c8981 */ /* 0x000ee2000c1e1900 */
[----:B0-----:R-:W-:-:S03]  /*0cd0*/  @!P0 IADD3 R24, P3, R29, R24, RZ ;  /* 0x000000181d188210 */ /* 0x001fc60007f7e0ff */
[----:B--2---:R-:W-:Y:S01]  /*0ce0*/  STL [R1+0xc], R30 ;  /* 0x00000c1e01007387 */ /* 0x004fe20000100800 */
[----:B------:R-:W-:Y:S02]  /*0cf0*/  @!P0 IADD3.X R25, R26, R25, RZ, P3, !PT ;  /* 0x000000191a198210 */ /* 0x000fe40001ffe4ff */
[----:B------:R-:W-:Y:S02]  /*0d00*/  ISETP.GE.U32.AND P4, PT, R15, UR18, PT ;  /* 0x000000120f007c0c */ /* 0x000fe4000bf86070 */
[----:B------:R-:W-:-:S04]  /*0d10*/  SHF.R.S32.HI R27, RZ, 0x1f, R15 ;  /* 0x0000001fff1b7819 */ /* 0x000fc8000001140f */
[----:B------:R-:W-:-:S04]  /*0d20*/  ISETP.GE.AND.EX P4, PT, R27, UR19, PT, P4 ;  /* 0x000000131b007c0c */ /* 0x000fc8000bf86340 */
[----:B------:R-:W-:Y:S02]  /*0d30*/  ISETP.GT.U32.OR P4, PT, R0, 0x29f, P4 ;  /* 0x0000029f0000780c */ /* 0x000fe40002784470 */
[----:B------:R-:W-:Y:S01]  /*0d40*/  IADD3 R3, R2, 0x120, RZ ;  /* 0x0000012002037810 */ /* 0x000fe20007ffe0ff */
[----:B---3--:R0:W-:Y:S10]  /*0d50*/  STL [R1+0x10], R28 ;  /* 0x0000101c01007387 */ /* 0x0081f40000100800 */
[----:B------:R-:W2:Y:S01]  /*0d60*/  @!P4 LDC.64 R10, c[0x0][0x288] ;  /* 0x0000a200ff0acb82 */ /* 0x000ea20000000a00 */
[----:B0-----:R-:W-:-:S10]  /*0d70*/  HFMA2.MMA R28, -RZ, RZ, 0, 0 ;  /* 0x00000000ff1c7435 */ /* 0x001fd400000001ff */
[----:B------:R0:W3:Y:S01]  /*0d80*/  @!P0 LDG.E R28, desc[UR22][R24.64] ;  /* 0x00000016181c8981 */ /* 0x0000e2000c1e1900 */
[----:B------:R-:W-:Y:S02]  /*0d90*/  ISETP.GE.U32.AND P2, PT, R3, UR18, PT ;  /* 0x0000001203007c0c */ /* 0x000fe4000bf46070 */
[----:B------:R-:W-:-:S04]  /*0da0*/  SHF.R.S32.HI R33, RZ, 0x1f, R3 ;  /* 0x0000001fff217819 */ /* 0x000fc80000011403 */
[----:B------:R-:W-:Y:S02]  /*0db0*/  ISETP.GE.AND.EX P2, PT, R33, UR19, PT, P2 ;  /* 0x0000001321007c0c */ /* 0x000fe4000bf46320 */
[----:B------:R-:W-:Y:S02]  /*0dc0*/  @!P5 MOV R8, R16 ;  /* 0x000000100008d202 */ /* 0x000fe40000000f00 */
[----:B------:R-:W-:Y:S02]  /*0dd0*/  @!P5 MOV R9, R19 ;  /* 0x000000130009d202 */ /* 0x000fe40000000f00 */
[----:B------:R-:W-:Y:S01]  /*0de0*/  ISETP.GT.U32.OR P2, PT, R0, 0x29f, P2 ;  /* 0x0000029f0000780c */ /* 0x000fe20001744470 */
[C---:B------:R-:W-:Y:S02]  /*0df0*/  @!P5 IMAD R31, R14.reuse, R5, R22 ;  /* 0x000000050e1fd224 */ /* 0x040fe400078e0216 */
[----:B------:R-:W-:Y:S01]  /*0e00*/  @!P5 IMAD.WIDE.U32 R4, R14, R4, R8 ;  /* 0x000000040e04d225 */ /* 0x000fe200078e0008 */
[----:B------:R-:W4:Y:S04]  /*0e10*/  @!P5 LDC.64 R22, c[0x0][0x230] ;  /* 0x00008c00ff16db82 */ /* 0x000f280000000a00 */
[----:B------:R-:W-:Y:S01]  /*0e20*/  @!P5 IADD3 R5, R5, R31, RZ ;  /* 0x0000001f0505d210 */ /* 0x000fe20007ffe0ff */
[----:B--2---:R-:W-:Y:S01]  /*0e30*/  @!P4 IMAD R6, R27, R10, RZ ;  /* 0x0000000a1b06c224 */ /* 0x004fe200078e02ff */
[----:B------:R-:W-:-:S02]  /*0e40*/  @!P5 SHF.L.U32 R27, R4, 0x1, RZ ;  /* 0x00000001041bd819 */ /* 0x000fc400000006ff */
[----:B------:R-:W-:Y:S01]  /*0e50*/  @!P5 SHF.L.U64.HI R14, R4, 0x1, R5 ;  /* 0x00000001040ed819 */ /* 0x000fe20000010205 */
[----:B------:R-:W0:Y:S01]  /*0e60*/  @!P2 LDC.64 R8, c[0x0][0x288] ;  /* 0x0000a200ff08ab82 */ /* 0x000e220000000a00 */
[----:B-1----:R-:W-:-:S07]  /*0e70*/  @!P5 IADD3 R20, P0, R27, R20, RZ ;  /* 0x000000141b14d210 */ /* 0x002fce0007f1e0ff */
[----:B------:R-:W1:Y:S01]  /*0e80*/  @!P4 LDC.64 R4, c[0x0][0x228] ;  /* 0x00008a00ff04cb82 */ /* 0x000e620000000a00 */
[----:B------:R-:W-:Y:S01]  /*0e90*/  @!P4 IMAD R29, R15, R11, R6 ;  /* 0x0000000b0f1dc224 */ /* 0x000fe200078e0206 */
[----:B------:R-:W-:Y:S02]  /*0ea0*/  @!P4 MOV R12, R16 ;  /* 0x00000010000cc202 */ /* 0x000fe40000000f00 */
[----:B------:R-:W-:Y:S02]  /*0eb0*/  @!P4 MOV R13, R19 ;  /* 0x00000013000dc202 */ /* 0x000fe40000000f00 */
[----:B------:R-:W-:Y:S02]  /*0ec0*/  @!P5 IADD3.X R21, R14, R21, RZ, P0, !PT ;  /* 0x000000150e15d210 */ /* 0x000fe400007fe4ff */
[----:B------:R-:W2:Y:S01]  /*0ed0*/  @!P4 LDC.64 R6, c[0x0][0x230] ;  /* 0x00008c00ff06cb82 */ /* 0x000ea20000000a00 */
[----:B----4-:R-:W-:Y:S01]  /*0ee0*/  @!P5 IADD3 R22, P6, R27, R22, RZ ;  /* 0x000000161b16d210 */ /* 0x010fe20007fde0ff */
[----:B------:R-:W-:-:S03]  /*0ef0*/  @!P4 IMAD.WIDE.U32 R10, R15, R10, R12 ;  /* 0x0000000a0f0ac225 */ /* 0x000fc600078e000c */
[----:B------:R-:W-:Y:S02]  /*0f00*/  @!P5 IADD3.X R23, R14, R23, RZ, P6, !PT ;  /* 0x000000170e17d210 */ /* 0x000fe400037fe4ff */
[----:B------:R-:W-:Y:S01]  /*0f10*/  @!P4 IADD3 R11, R11, R29, RZ ;  /* 0x0000001d0b0bc210 */ /* 0x000fe20007ffe0ff */
[----:B0-----:R-:W-:Y:S01]  /*0f20*/  @!P2 IMAD R24, R33, R8, RZ ;  /* 0x000000082118a224 */ /* 0x001fe200078e02ff */
[C---:B------:R-:W-:Y:S01]  /*0f30*/  @!P4 SHF.L.U32 R27, R10.reuse, 0x1, RZ ;  /* 0x000000010a1bc819 */ /* 0x040fe200000006ff */
[----:B------:R0:W5:Y:S01]  /*0f40*/  @!P5 LDG.E R36, desc[UR22][R22.64] ;  /* 0x000000161624d981 */ /* 0x000162000c1e1900 */
[----:B------:R-:W-:Y:S01]  /*0f50*/  @!P4 SHF.L.U64.HI R26, R10, 0x1, R11 ;  /* 0x000000010a1ac819 */ /* 0x000fe2000001020b */
[----:B------:R-:W4:Y:S01]  /*0f60*/  @!P2 LDC.64 R12, c[0x0][0x230] ;  /* 0x00008c00ff0cab82 */ /* 0x000f220000000a00 */
[----:B0-----:R-:W-:Y:S01]  /*0f70*/  HFMA2.MMA R22, -RZ, RZ, 0, 0 ;  /* 0x00000000ff167435 */ /* 0x001fe200000001ff */
[----:B------:R-:W-:-:S06]  /*0f80*/  SHF.R.S32.HI R30, RZ, 0x1f, R32 ;  /* 0x0000001fff1e7819 */ /* 0x000fcc0000011420 */
[----:B------:R-:W0:Y:S01]  /*0f90*/  @!P2 LDC.64 R14, c[0x0][0x228] ;  /* 0x00008a00ff0eab82 */ /* 0x000e220000000a00 */
[----:B--2---:R-:W-:-:S04]  /*0fa0*/  @!P4 IADD3 R6, P0, R27, R6, RZ ;  /* 0x000000061b06c210 */ /* 0x004fc80007f1e0ff */
[----:B------:R-:W-:-:S05]  /*0fb0*/  @!P4 IADD3.X R7, R26, R7, RZ, P0, !PT ;  /* 0x000000071a07c210 */ /* 0x000fca00007fe4ff */
[----:B------:R-:W2:Y:S04]  /*0fc0*/  @!P4 LDG.E R22, desc[UR22][R6.64] ;  /* 0x000000160616c981 */ /* 0x000ea8000c1e1900 */
[----:B---3--:R3:W-:Y:S02]  /*0fd0*/  STL [R1+0x2c], R28 ;  /* 0x00002c1c01007387 */ /* 0x0087e40000100800 */
[----:B---3--:R-:W-:-:S06]  /*0fe0*/  MOV R28, RZ ;  /* 0x000000ff001c7202 */ /* 0x008fcc0000000f00 */
[----:B------:R3:W2:Y:S01]  /*0ff0*/  @!P5 LDG.E R28, desc[UR22][R20.64] ;  /* 0x00000016141cd981 */ /* 0x0006a2000c1e1900 */
[----:B-1----:R-:W-:Y:S02]  /*1000*/  @!P4 IADD3 R4, P5, R27, R4, RZ ;  /* 0x000000041b04c210 */ /* 0x002fe40007fbe0ff */
[----:B---3--:R-:W-:Y:S02]  /*1010*/  @!P2 MOV R20, R16 ;  /* 0x000000100014a202 */ /* 0x008fe40000000f00 */
[----:B------:R-:W-:-:S03]  /*1020*/  @!P2 MOV R21, R19 ;  /* 0x000000130015a202 */ /* 0x000fc60000000f00 */
[----:B------:R-:W-:Y:S01]  /*1030*/  @!P2 IMAD.WIDE.U32 R20, R3, R8, R20 ;  /* 0x000000080314a225 */ /* 0x000fe200078e0014 */
[----:B------:R-:W-:Y:S01]  /*1040*/  HFMA2.MMA R8, -RZ, RZ, 0, 0 ;  /* 0x00000000ff087435 */ /* 0x000fe200000001ff */
[----:B------:R-:W-:-:S09]  /*1050*/  @!P4 IADD3.X R5, R26, R5, RZ, P5, !PT ;  /* 0x000000051a05c210 */ /* 0x000fd20002ffe4ff */
[----:B------:R1:W3:Y:S01]  /*1060*/  @!P4 LDG.E R8, desc[UR22][R4.64] ;  /* 0x000000160408c981 */ /* 0x0002e2000c1e1900 */
[----:B------:R-:W-:-:S04]  /*1070*/  ISETP.GE.U32.AND P3, PT, R32, UR18, PT ;  /* 0x0000001220007c0c */ /* 0x000fc8000bf66070 */
[----:B------:R-:W-:-:S04]  /*1080*/  ISETP.GE.AND.EX P3, PT, R30, UR19, PT, P3 ;  /* 0x000000131e007c0c */ /* 0x000fc8000bf66330 */
[----:B------:R-:W-:-:S13]  /*1090*/  ISETP.GT.U32.OR P3, PT, R0, 0x29f, P3 ;  /* 0x0000029f0000780c */ /* 0x000fda0001f64470 */
[----:B------:R-:W3:Y:S01]  /*10a0*/  @!P3 LDC.64 R10, c[0x0][0x288] ;  /* 0x0000a200ff0abb82 */ /* 0x000ee20000000a00 */
[----:B------:R-:W-:Y:S01]  /*10b0*/  @!P2 IMAD R9, R3, R9, R24 ;  /* 0x000000090309a224 */ /* 0x000fe200078e0218 */
[----:B------:R-:W-:-:S04]  /*10c0*/  @!P2 SHF.L.U32 R3, R20, 0x1, RZ ;  /* 0x000000011403a819 */ /* 0x000fc800000006ff */
[----:B------:R-:W-:Y:S02]  /*10d0*/  @!P2 IADD3 R9, R21, R9, RZ ;  /* 0x000000091509a210 */ /* 0x000fe40007ffe0ff */
[----:B------:R-:W3:Y:S01]  /*10e0*/  @!P3 LDC.64 R6, c[0x0][0x230] ;  /* 0x00008c00ff06bb82 */ /* 0x000ee20000000a00 */
[----:B------:R-:W-:Y:S02]  /*10f0*/  @!P3 MOV R21, R19 ;  /* 0x000000130015b202 */ /* 0x000fe40000000f00 */
[----:B----4-:R-:W-:-:S05]  /*1100*/  @!P2 IADD3 R12, P6, R3, R12, RZ ;  /* 0x0000000c030ca210 */ /* 0x010fca0007fde0ff */
[----:B-1----:R-:W1:Y:S01]  /*1110*/  @!P3 LDC.64 R4, c[0x0][0x228] ;  /* 0x00008a00ff04bb82 */ /* 0x002e620000000a00 */
[----:B0-----:R-:W-:Y:S02]  /*1120*/  @!P2 IADD3 R14, P4, R3, R14, RZ ;  /* 0x0000000e030ea210 */ /* 0x001fe40007f9e0ff */
[----:B------:R-:W-:-:S04]  /*1130*/  IADD3 R29, R2, 0x40, RZ ;  /* 0x00000040021d7810 */ /* 0x000fc80007ffe0ff */
[----:B------:R-:W-:Y:S01]  /*1140*/  SHF.R.S32.HI R23, RZ, 0x1f, R29 ;  /* 0x0000001fff177819 */ /* 0x000fe2000001141d */
[----:B--2---:R0:W-:Y:S02]  /*1150*/  STL [R1+0x34], R28 ;  /* 0x0000341c01007387 */ /* 0x0041e40000100800 */
[----:B0-----:R-:W-:-:S04]  /*1160*/  IADD3 R28, R2, 0x20, RZ ;  /* 0x00000020021c7810 */ /* 0x001fc80007ffe0ff */
[----:B------:R-:W-:Y:S02]  /*1170*/  SHF.R.S32.HI R31, RZ, 0x1f, R28 ;  /* 0x0000001fff1f7819 */ /* 0x000fe4000001141c */
[----:B------:R-:W-:-:S04]  /*1180*/  ISETP.GE.U32.AND P0, PT, R28, UR18, PT ;  /* 0x000000121c007c0c */ /* 0x000fc8000bf06070 */
[----:B------:R-:W-:-:S04]  /*1190*/  ISETP.GE.AND.EX P0, PT, R31, UR19, PT, P0 ;  /* 0x000000131f007c0c */ /* 0x000fc8000bf06300 */
[----:B------:R-:W-:Y:S01]  /*11a0*/  ISETP.GT.U32.OR P0, PT, R0, 0x29f, P0 ;  /* 0x0000029f0000780c */ /* 0x000fe20000704470 */
[----:B---3--:R0:W-:Y:S02]  /*11b0*/  STL [R1+0x38], R8 ;  /* 0x0000380801007387 */ /* 0x0081e40000100800 */
[----:B0-----:R-:W-:Y:S01]  /*11c0*/  @!P3 IMAD R8, R30, R10, RZ ;  /* 0x0000000a1e08b224 */ /* 0x001fe200078e02ff */
[----:B------:R-:W-:-:S04]  /*11d0*/  IADD3 R30, R2, 0x30, RZ ;  /* 0x00000030021e7810 */ /* 0x000fc80007ffe0ff */
[----:B------:R-:W-:Y:S02]  /*11e0*/  SHF.R.S32.HI R25, RZ, 0x1f, R30 ;  /* 0x0000001fff197819 */ /* 0x000fe4000001141e */
[----:B------:R-:W-:Y:S01]  /*11f0*/  ISETP.GE.U32.AND P5, PT, R30, UR18, PT ;  /* 0x000000121e007c0c */ /* 0x000fe2000bfa6070 */
[----:B------:R0:W-:Y:S01]  /*1200*/  STL [R1+0x1c], R22 ;  /* 0x00001c1601007387 */ /* 0x0001e20000100800 */
[----:B------:R-:W-:Y:S02]  /*1210*/  @!P3 IMAD R11, R32, R11, R8 ;  /* 0x0000000b200bb224 */ /* 0x000fe400078e0208 */
[----:B------:R-:W-:-:S04]  /*1220*/  ISETP.GE.AND.EX P5, PT, R25, UR19, PT, P5 ;  /* 0x0000001319007c0c */ /* 0x000fc8000bfa6350 */
[----:B------:R-:W-:Y:S02]  /*1230*/  ISETP.GT.U32.OR P5, PT, R0, 0x29f, P5 ;  /* 0x0000029f0000780c */ /* 0x000fe40002fa4470 */
[----:B0-----:R-:W-:Y:S02]  /*1240*/  @!P2 SHF.L.U64.HI R22, R20, 0x1, R9 ;  /* 0x000000011416a819 */ /* 0x001fe40000010209 */
[----:B------:R-:W-:Y:S01]  /*1250*/  @!P3 MOV R20, R16 ;  /* 0x000000100014b202 */ /* 0x000fe20000000f00 */
[----:B------:R-:W0:Y:S04]  /*1260*/  @!P0 LDC.64 R8, c[0x0][0x288] ;  /* 0x0000a200ff088b82 */ /* 0x000e280000000a00 */
[----:B------:R-:W-:Y:S01]  /*1270*/  @!P3 IMAD.WIDE.U32 R20, R32, R10, R20 ;  /* 0x0000000a2014b225 */ /* 0x000fe200078e0014 */
[----:B------:R-:W-:-:S02]  /*1280*/  @!P2 IADD3.X R13, R22, R13, RZ, P6, !PT ;  /* 0x0000000d160da210 */ /* 0x000fc400037fe4ff */
[----:B------:R-:W-:Y:S02]  /*1290*/  @!P2 IADD3.X R15, R22, R15, RZ, P4, !PT ;  /* 0x0000000f160fa210 */ /* 0x000fe400027fe4ff */
[----:B------:R-:W-:Y:S01]  /*12a0*/  @!P3 IADD3 R11, R21, R11, RZ ;  /* 0x0000000b150bb210 */ /* 0x000fe20007ffe0ff */
[----:B------:R2:W5:Y:S01]  /*12b0*/  @!P2 LDG.E R34, desc[UR22][R12.64] ;  /* 0x000000160c22a981 */ /* 0x000562000c1e1900 */
[----:B------:R-:W-:Y:S02]  /*12c0*/  ISETP.GE.U32.AND P4, PT, R29, UR18, PT ;  /* 0x000000121d007c0c */ /* 0x000fe4000bf86070 */
[C---:B------:R-:W-:Y:S01]  /*12d0*/  @!P3 SHF.L.U64.HI R22, R20.reuse, 0x1, R11 ;  /* 0x000000011416b819 */ /* 0x040fe2000001020b */
[----:B------:R3:W4:Y:S01]  /*12e0*/  @!P2 LDG.E R77, desc[UR22][R14.64] ;  /* 0x000000160e4da981 */ /* 0x000722000c1e1900 */
[----:B------:R-:W1:Y:S01]  /*12f0*/  @!P0 LDC.64 R10, c[0x0][0x230] ;  /* 0x00008c00ff0a8b82 */ /* 0x000e620000000a00 */
[----:B------:R-:W-:Y:S02]  /*1300*/  @!P3 SHF.L.U32 R3, R20, 0x1, RZ ;  /* 0x000000011403b819 */ /* 0x000fe400000006ff */
[----:B------:R-:W-:-:S05]  /*1310*/  ISETP.GE.AND.EX P4, PT, R23, UR19, PT, P4 ;  /* 0x0000001317007c0c */ /* 0x000fca000bf86340 */
[----:B--2---:R-:W2:Y:S01]  /*1320*/  @!P5 LDC.64 R12, c[0x0][0x288] ;  /* 0x0000a200ff0cdb82 */ /* 0x004ea20000000a00 */
[----:B------:R-:W-:-:S07]  /*1330*/  ISETP.GT.U32.OR P4, PT, R0, 0x29f, P4 ;  /* 0x0000029f0000780c */ /* 0x000fce0002784470 */
[----:B------:R-:W2:Y:S01]  /*1340*/  @!P0 LDC.64 R20, c[0x0][0x228] ;  /* 0x00008a00ff148b82 */ /* 0x000ea20000000a00 */
[----:B------:R-:W-:Y:S01]  /*1350*/  @!P3 IADD3 R6, P6, R3, R6, RZ ;  /* 0x000000060306b210 */ /* 0x000fe20007fde0ff */
[----:B0-----:R-:W-:Y:S01]  /*1360*/  @!P0 IMAD R24, R31, R8, RZ ;  /* 0x000000081f188224 */ /* 0x001fe200078e02ff */
[----:B---3--:R-:W-:Y:S02]  /*1370*/  @!P0 MOV R14, R16 ;  /* 0x00000010000e8202 */ /* 0x008fe40000000f00 */
[----:B------:R-:W-:Y:S02]  /*1380*/  @!P0 MOV R15, R19 ;  /* 0x00000013000f8202 */ /* 0x000fe40000000f00 */
[----:B-1----:R-:W-:Y:S01]  /*1390*/  @!P3 IADD3 R4, P2, R3, R4, RZ ;  /* 0x000000040304b210 */ /* 0x002fe20007f5e0ff */
        /* <DEDUP_REMOVED lines=10> */
[----:B--2---:R-:W-:Y:S01]  /*1440*/  @!P5 IMAD R22, R25, R12, RZ ;  /* 0x0000000c1916d224 */ /* 0x004fe200078e02ff */
        /* <DEDUP_REMOVED lines=26> */
[----:B------:R-:W0:Y:S01]  /*15f0*/  @!P3 LDC.64 R12, c[0x0][0x288] ;  /* 0x0000a200ff0cbb82 */ /* 0x000e220000000a00 */
[----:B------:R-:W-:Y:S01]  /*1600*/  @!P4 MOV R23, R19 ;  /* 0x000000130017c202 */ /* 0x000fe20000000f00 */
[----:B------:R-:W-:Y:S01]  /*1610*/  @!P4 IMAD R25, R29, R7, R14 ;  /* 0x000000071d19c224 */ /* 0x000fe200078e020e */
[----:B------:R-:W-:Y:S01]  /*1620*/  ISETP.GE.AND.EX P2, PT, R27, UR19, PT, P2 ;  /* 0x000000131b007c0c */ /* 0x000fe2000bf46320 */
[----:B------:R-:W-:-:S04]  /*1630*/  @!P4 IMAD.WIDE.U32 R6, R29, R6, R22 ;  /* 0x000000061d06c225 */ /* 0x000fc800078e0016 */
[----:B------:R-:W0:Y:S01]  /*1640*/  @!P4 LDC.64 R14, c[0x0][0x228] ;  /* 0x00008a00ff0ecb82 */ /* 0x000e220000000a00 */
        /* <DEDUP_REMOVED lines=22> */
[----:B------:R-:W-:Y:S01]  /*17b0*/  @!P4 IADD3 R14, P5, R3, R14, RZ ;  /* 0x0000000e030ec210 */ /* 0x000fe20007fbe0ff */
        /* <DEDUP_REMOVED lines=12> */
[----:B--2---:R-:W1:Y:S01]  /*1880*/  @!P0 LDC.64 R14, c[0x0][0x288] ;  /* 0x0000a200ff0e8b82 */ /* 0x004e620000000a00 */
[----:B------:R-:W-:Y:S01]  /*1890*/  IADD3 R27, R2, 0x80, RZ ;  /* 0x00000080021b7810 */ /* 0x000fe20007ffe0ff */
[C---:B------:R-:W-:Y:S01]  /*18a0*/  @!P2 IMAD R23, R30.reuse, R7, R20 ;  /* 0x000000071e17a224 */ /* 0x040fe200078e0214 */
[----:B------:R-:W-:Y:S02]  /*18b0*/  @!P3 IADD3 R4, P5, R3, R4, RZ ;  /* 0x000000040304b210 */ /* 0x000fe40007fbe0ff */
        /* <DEDUP_REMOVED lines=42> */
[----:B------:R-:W-:-:S05]  /*1b60*/  SHF.R.S32.HI R23, RZ, 0x1f, R24 ;  /* 0x0000001fff177819 */ /* 0x000fca0000011418 */
[----:B------:R-:W0:Y:S01]  /*1b70*/  @!P4 LDC.64 R12, c[0x0][0x228] ;  /* 0x00008a00ff0ccb82 */ /* 0x000e220000000a00 */
[----:B------:R-:W-:Y:S02]  /*1b80*/  ISETP.GE.U32.AND P2, PT, R24, UR18, PT ;  /* 0x0000001218007c0c */ /* 0x000fe4000bf46070 */
        /* <DEDUP_REMOVED lines=10> */
[----:B------:R-:W-:-:S02]  /*1c30*/  ISETP.GT.U32.OR P2, PT, R0, 0x29f, P2 ;  /* 0x0000029f0000780c */ /* 0x000fc40001744470 */
[----:B------:R-:W-:Y:S01]  /*1c40*/  IADD3 R27, R2, 0xb0, RZ ;  /* 0x000000b0021b7810 */ /* 0x000fe20007ffe0ff */
[----:B--2---:R-:W2:Y:S01]  /*1c50*/  @!P3 LDC.64 R4, c[0x0][0x230] ;  /* 0x00008c00ff04bb82 */ /* 0x004ea20000000a00 */
[----:B------:R-:W-:Y:S02]  /*1c60*/  @!P4 IADD3 R3, R21, R3, RZ ;  /* 0x000000031503c210 */ /* 0x000fe40007ffe0ff */
[C---:B------:R-:W-:Y:S02]  /*1c70*/  @!P4 SHF.L.U32 R21, R20.reuse, 0x1, RZ ;  /* 0x000000011415c819 */ /* 0x040fe400000006ff */
[----:B------:R-:W-:Y:S01]  /*1c80*/  @!P4 SHF.L.U64.HI R3, R20, 0x1, R3 ;  /* 0x000000011403c819 */ /* 0x000fe20000010203 */
[----:B-1----:R-:W-:Y:S01]  /*1c90*/  @!P3 IMAD R20, R26, R14, RZ ;  /* 0x0000000e1a14b224 */ /* 0x002fe200078e02ff */
[----:B------:R-:W-:Y:S01]  /*1ca0*/  SHF.R.S32.HI R22, RZ, 0x1f, R27 ;  /* 0x0000001fff167819 */ /* 0x000fe2000001141b */
[----:B----4-:R-:W1:Y:S01]  /*1cb0*/  @!P3 LDC.64 R6, c[0x0][0x228] ;  /* 0x00008a00ff06bb82 */ /* 0x010e620000000a00 */
[----:B------:R-:W-:Y:S01]  /*1cc0*/  ISETP.GE.U32.AND P5, PT, R27, UR18, PT ;  /* 0x000000121b007c0c */ /* 0x000fe2000bfa6070 */
[----:B------:R-:W-:Y:S01]  /*1cd0*/  @!P3 IMAD R15, R25, R15, R20 ;  /* 0x0000000f190fb224 */ /* 0x000fe200078e0214 */
[----:B---3--:R-:W-:-:S02]  /*1ce0*/  @!P4 IADD3 R10, P6, R21, R10, RZ ;  /* 0x0000000a150ac210 */ /* 0x008fc40007fde0ff */
[----:B0-----:R-:W-:Y:S02]  /*1cf0*/  @!P4 IADD3 R12, P0, R21, R12, RZ ;  /* 0x0000000c150cc210 */ /* 0x001fe40007f1e0ff */
[----:B------:R-:W-:Y:S01]  /*1d00*/  ISETP.GE.AND.EX P5, PT, R22, UR19, PT, P5 ;  /* 0x0000001316007c0c */ /* 0x000fe2000bfa6350 */
[----:B------:R-:W0:Y:S01]  /*1d10*/  @!P2 LDC.64 R8, c[0x0][0x288] ;  /* 0x0000a200ff08ab82 */ /* 0x000e220000000a00 */
[----:B------:R-:W-:Y:S02]  /*1d20*/  @!P3 MOV R20, R16 ;  /* 0x000000100014b202 */ /* 0x000fe40000000f00 */
[----:B------:R-:W-:Y:S02]  /*1d30*/  @!P3 MOV R21, R19 ;  /* 0x000000130015b202 */ /* 0x000fe40000000f00 */
[----:B------:R-:W-:Y:S01]  /*1d40*/  ISETP.GT.U32.OR P5, PT, R0, 0x29f, P5 ;  /* 0x0000029f0000780c */ /* 0x000fe20002fa4470 */
[----:B------:R-:W-:Y:S01]  /*1d50*/  @!P3 IMAD.WIDE.U32 R20, R25, R14, R20 ;  /* 0x0000000e1914b225 */ /* 0x000fe200078e0014 */
[----:B------:R-:W-:-:S04]  /*1d60*/  @!P4 IADD3.X R11, R3, R11, RZ, P6, !PT ;  /* 0x0000000b030bc210 */ /* 0x000fc800037fe4ff */
[----:B------:R-:W-:Y:S01]  /*1d70*/  @!P3 IADD3 R15, R21, R15, RZ ;  /* 0x0000000f150fb210 */ /* 0x000fe20007ffe0ff */
[----:B------:R3:W5:Y:S01]  /*1d80*/  @!P4 LDG.E R40, desc[UR22][R10.64] ;  /* 0x000000160a28c981 */ /* 0x000762000c1e1900 */
[----:B------:R-:W-:Y:S02]  /*1d90*/  @!P4 IADD3.X R13, R3, R13, RZ, P0, !PT ;  /* 0x0000000d030dc210 */ /* 0x000fe400007fe4ff */
[C---:B------:R-:W-:Y:S02]  /*1da0*/  @!P3 SHF.L.U32 R3, R20.reuse, 0x1, RZ ;  /* 0x000000011403b819 */ /* 0x040fe400000006ff */
[----:B------:R-:W-:Y:S01]  /*1db0*/  @!P3 SHF.L.U64.HI R20, R20, 0x1, R15 ;  /* 0x000000011414b819 */ /* 0x000fe2000001020f */
[----:B------:R4:W5:Y:S01]  /*1dc0*/  @!P4 LDG.E R69, desc[UR22][R12.64] ;  /* 0x000000160c45c981 */ /* 0x000962000c1e1900 */
[----:B------:R-:W4:Y:S01]  /*1dd0*/  @!P5 LDC.64 R14, c[0x0][0x288] ;  /* 0x0000a200ff0edb82 */ /* 0x000f220000000a00 */
[----:B--2---:R-:W-:Y:S02]  /*1de0*/  @!P3 IADD3 R4, P0, R3, R4, RZ ;  /* 0x000000040304b210 */ /* 0x004fe40007f1e0ff */
[----:B------:R-:W-:-:S02]  /*1df0*/  IADD3 R26, R2, 0xc0, RZ ;  /* 0x000000c0021a7810 */ /* 0x000fc40007ffe0ff */
[----:B-1----:R-:W-:-:S03]  /*1e00*/  @!P3 IADD3 R6, P4, R3, R6, RZ ;  /* 0x000000060306b210 */ /* 0x002fc60007f9e0ff */
[----:B---3--:R-:W1:Y:S01]  /*1e10*/  @!P2 LDC.64 R10, c[0x0][0x230] ;  /* 0x00008c00ff0aab82 */ /* 0x008e620000000a00 */
[----:B0-----:R-:W-:Y:S01]  /*1e20*/  @!P2 IMAD R3, R23, R8, RZ ;  /* 0x000000081703a224 */ /* 0x001fe200078e02ff */
[----:B------:R-:W-:Y:S02]  /*1e30*/  @!P3 IADD3.X R5, R20, R5, RZ, P0, !PT ;  /* 0x000000051405b210 */ /* 0x000fe400007fe4ff */
[----:B------:R-:W-:-:S04]  /*1e40*/  SHF.R.S32.HI R23, RZ, 0x1f, R26 ;  /* 0x0000001fff177819 */ /* 0x000fc8000001141a */
[----:B----4-:R-:W0:Y:S01]  /*1e50*/  @!P2 LDC.64 R12, c[0x0][0x228] ;  /* 0x00008a00ff0cab82 */ /* 0x010e220000000a00 */
[----:B------:R-:W-:Y:S01]  /*1e60*/  ISETP.GE.U32.AND P0, PT, R26, UR18, PT ;  /* 0x000000121a007c0c */ /* 0x000fe2000bf06070 */
[----:B------:R-:W-:Y:S01]  /*1e70*/  HFMA2.MMA R25, -RZ, RZ, 0, 0 ;  /* 0x00000000ff197435 */ /* 0x000fe200000001ff */
[----:B------:R-:W-:Y:S02]  /*1e80*/  @!P3 IADD3.X R7, R20, R7, RZ, P4, !PT ;  /* 0x000000071407b210 */ /* 0x000fe400027fe4ff */
[----:B------:R-:W-:Y:S01]  /*1e90*/  @!P2 MOV R21, R19 ;  /* 0x000000130015a202 */ /* 0x000fe20000000f00 */
[----:B------:R-:W-:Y:S01]  /*1ea0*/  @!P2 IMAD R9, R24, R9, R3 ;  /* 0x000000091809a224 */ /* 0x000fe200078e0203 */
[----:B------:R-:W-:Y:S01]  /*1eb0*/  ISETP.GE.AND.EX P0, PT, R23, UR19, PT, P0 ;  /* 0x0000001317007c0c */ /* 0x000fe2000bf06300 */
[----:B------:R2:W5:Y:S01]  /*1ec0*/  @!P3 LDG.E R41, desc[UR22][R4.64] ;  /* 0x000000160429b981 */ /* 0x000562000c1e1900 */
[----:B------:R-:W-:Y:S02]  /*1ed0*/  @!P2 MOV R20, R16 ;  /* 0x000000100014a202 */ /* 0x000fe40000000f00 */
[----:B------:R-:W-:Y:S01]  /*1ee0*/  ISETP.GT.U32.OR P0, PT, R0, 0x29f, P0 ;  /* 0x0000029f0000780c */ /* 0x000fe20000704470 */
[----:B------:R3:W4:Y:S02]  /*1ef0*/  @!P3 LDG.E R25, desc[UR22][R6.64] ;  /* 0x000000160619b981 */ /* 0x000724000c1e1900 */
[----:B------:R-:W-:-:S04]  /*1f00*/  @!P2 IMAD.WIDE.U32 R20, R24, R8, R20 ;  /* 0x000000081814a225 */ /* 0x000fc800078e0014 */
[----:B--2---:R-:W-:Y:S01]  /*1f10*/  @!P5 IMAD R5, R22, R14, RZ ;  /* 0x0000000e1605d224 */ /* 0x004fe200078e02ff */
[----:B------:R-:W-:Y:S02]  /*1f20*/  @!P2 SHF.L.U32 R4, R20, 0x1, RZ ;  /* 0x000000011404a819 */ /* 0x000fe400000006ff */
[----:B------:R-:W-:Y:S01]  /*1f30*/  @!P2 IADD3 R3, R21, R9, RZ ;  /* 0x000000091503a210 */ /* 0x000fe20007ffe0ff */
[----:B------:R-:W-:Y:S01]  /*1f40*/  @!P5 IMAD R15, R27, R15, R5 ;  /* 0x0000000f1b0fd224 */ /* 0x000fe200078e0205 */
[----:B------:R-:W2:Y:S01]  /*1f50*/  @!P5 LDC.64 R8, c[0x0][0x230] ;  /* 0x00008c00ff08db82 */ /* 0x000ea20000000a00 */
[C---:B-1----:R-:W-:Y:S02]  /*1f60*/  @!P2 IADD3 R10, P6, R4.reuse, R10, RZ ;  /* 0x0000000a040aa210 */ /* 0x042fe40007fde0ff */
[----:B0-----:R-:W-:-:S05]  /*1f70*/  @!P2 IADD3 R12, P4, R4, R12, RZ ;  /* 0x0000000c040ca210 */ /* 0x001fca0007f9e0ff */
[----:B------:R-:W0:Y:S01]  /*1f80*/  @!P0 LDC.64 R4, c[0x0][0x288] ;  /* 0x0000a200ff048b82 */ /* 0x000e220000000a00 */
[----:B------:R-:W-:Y:S02]  /*1f90*/  @!P2 SHF.L.U64.HI R3, R20, 0x1, R3 ;  /* 0x000000011403a819 */ /* 0x000fe40000010203 */
[----:B------:R-:W-:-:S05]  /*1fa0*/  @!P5 MOV R20, R16 ;  /* 0x000000100014d202 */ /* 0x000fca0000000f00 */
[----:B---3--:R-:W1:Y:S01]  /*1fb0*/  @!P5 LDC.64 R6, c[0x0][0x228] ;  /* 0x00008a00ff06db82 */ /* 0x008e620000000a00 */
[----:B------:R-:W-:Y:S01]  /*1fc0*/  @!P5 MOV R21, R19 ;  /* 0x000000130015d202 */ /* 0x000fe20000000f00 */
[----:B------:R-:W-:Y:S01]  /*1fd0*/  HFMA2.MMA R22, -RZ, RZ, 0, 0 ;  /* 0x00000000ff167435 */ /* 0x000fe200000001ff */
[----:B------:R-:W-:Y:S01]  /*1fe0*/  @!P2 IADD3.X R11, R3, R11, RZ, P6, !PT ;  /* 0x0000000b030ba210 */ /* 0x000fe200037fe4ff */
[----:B------:R-:W-:Y:S01]  /*1ff0*/  @!P5 IMAD.WIDE.U32 R20, R27, R14, R20 ;  /* 0x0000000e1b14d225 */ /* 0x000fe200078e0014 */
[----:B------:R-:W-:-:S03]  /*2000*/  @!P2 IADD3.X R13, R3, R13, RZ, P4, !PT ;  /* 0x0000000d030da210 */ /* 0x000fc600027fe4ff */
[----:B------:R3:W5:Y:S01]  /*2010*/  @!P2 LDG.E R39, desc[UR22][R10.64] ;  /* 0x000000160a27a981 */ /* 0x000762000c1e1900 */
[----:B------:R-:W-:-:S03]  /*2020*/  @!P5 IADD3 R15, R21, R15, RZ ;  /* 0x0000000f150fd210 */ /* 0x000fc60007ffe0ff */
[----:B------:R1:W4:Y:S01]  /*2030*/  @!P2 LDG.E R22, desc[UR22][R12.64] ;  /* 0x000000160c16a981 */ /* 0x000322000c1e1900 */
[C---:B------:R-:W-:Y:S02]  /*2040*/  @!P5 SHF.L.U32 R3, R20.reuse, 0x1, RZ ;  /* 0x000000011403d819 */ /* 0x040fe400000006ff */
[----:B------:R-:W-:Y:S02]  /*2050*/  @!P5 SHF.L.U64.HI R20, R20, 0x1, R15 ;  /* 0x000000011414d819 */ /* 0x000fe4000001020f */
[----:B--2---:R-:W-:Y:S01]  /*2060*/  @!P5 IADD3 R8, P2, R3, R8, RZ ;  /* 0x000000080308d210 */ /* 0x004fe20007f5e0ff */
[----:B0-----:R-:W-:Y:S01]  /*2070*/  @!P0 IMAD R23, R23, R4, RZ ;  /* 0x0000000417178224 */ /* 0x001fe200078e02ff */
[----:B------:R-:W-:Y:S01]  /*2080*/  IADD3 R24, R2, 0xd0, RZ ;  /* 0x000000d002187810 */ /* 0x000fe20007ffe0ff */
[----:B------:R-:W-:Y:S01]  /*2090*/  STL [R1+0x30], R77 ;  /* 0x0000304d01007387 */ /* 0x000fe20000100800 */
[----:B------:R-:W-:Y:S01]  /*20a0*/  @!P5 IADD3.X R9, R20, R9, RZ, P2, !PT ;  /* 0x000000091409d210 */ /* 0x000fe200017fe4ff */
[----:B---3--:R-:W0:Y:S01]  /*20b0*/  @!P0 LDC.64 R10, c[0x0][0x228] ;  /* 0x00008a00ff0a8b82 */ /* 0x008e220000000a00 */
[----:B-1----:R-:W-:Y:S01]  /*20c0*/  @!P5 IADD3 R6, P2, R3, R6, RZ ;  /* 0x000000060306d210 */ /* 0x002fe20007f5e0ff */
[----:B------:R-:W-:Y:S01]  /*20d0*/  @!P0 IMAD R3, R26, R5, R23 ;  /* 0x000000051a038224 */ /* 0x000fe200078e0217 */
[----:B------:R-:W-:Y:S01]  /*20e0*/  HFMA2.MMA R23, -RZ, RZ, 0, 0 ;  /* 0x00000000ff177435 */ /* 0x000fe200000001ff */
[----:B------:R-:W-:Y:S01]  /*20f0*/  ISETP.GE.U32.AND P3, PT, R24, UR18, PT ;  /* 0x0000001218007c0c */ /* 0x000fe2000bf66070 */
[----:B------:R1:W5:Y:S01]  /*2100*/  @!P5 LDG.E R70, desc[UR22][R8.64] ;  /* 0x000000160846d981 */ /* 0x000362000c1e1900 */
[----:B------:R-:W-:-:S02]  /*2110*/  @!P5 IADD3.X R7, R20, R7, RZ, P2, !PT ;  /* 0x000000071407d210 */ /* 0x000fc400017fe4ff */
[----:B------:R-:W2:Y:S05]  /*2120*/  @!P0 LDC.64 R12, c[0x0][0x230] ;  /* 0x00008c00ff0c8b82 */ /* 0x000eaa0000000a00 */
[----:B------:R3:W3:Y:S01]  /*2130*/  @!P5 LDG.E R23, desc[UR22][R6.64] ;  /* 0x000000160617d981 */ /* 0x0006e2000c1e1900 */
[----:B-1----:R-:W-:Y:S02]  /*2140*/  @!P0 MOV R8, R16 ;  /* 0x0000001000088202 */ /* 0x002fe40000000f00 */
[----:B------:R-:W-:-:S03]  /*2150*/  @!P0 MOV R9, R19 ;  /* 0x0000001300098202 */ /* 0x000fc60000000f00 */
[----:B------:R-:W-:Y:S01]  /*2160*/  @!P0 IMAD.WIDE.U32 R8, R26, R4, R8 ;  /* 0x000000041a088225 */ /* 0x000fe200078e0008 */
[----:B------:R-:W-:-:S04]  /*2170*/  HFMA2.MMA R26, -RZ, RZ, 0, 0 ;  /* 0x00000000ff1a7435 */ /* 0x000fc800000001ff */
[----:B------:R-:W-:Y:S02]  /*2180*/  @!P0 IADD3 R3, R9, R3, RZ ;  /* 0x0000000309038210 */ /* 0x000fe40007ffe0ff */
[C---:B------:R-:W-:Y:S02]  /*2190*/  @!P0 SHF.L.U32 R9, R8.reuse, 0x1, RZ ;  /* 0x0000000108098819 */ /* 0x040fe400000006ff */
[----:B------:R-:W-:Y:S02]  /*21a0*/  @!P0 SHF.L.U64.HI R3, R8, 0x1, R3 ;  /* 0x0000000108038819 */ /* 0x000fe40000010203 */
[----:B0-----:R-:W-:-:S04]  /*21b0*/  @!P0 IADD3 R10, P5, R9, R10, RZ ;  /* 0x0000000a090a8210 */ /* 0x001fc80007fbe0ff */
[----:B------:R-:W-:Y:S02]  /*21c0*/  @!P0 IADD3.X R11, R3, R11, RZ, P5, !PT ;  /* 0x0000000b030b8210 */ /* 0x000fe40002ffe4ff */
[----:B--2---:R-:W-:-:S03]  /*21d0*/  @!P0 IADD3 R12, P6, R9, R12, RZ ;  /* 0x0000000c090c8210 */ /* 0x004fc60007fde0ff */
[----:B------:R0:W2:Y:S01]  /*21e0*/  @!P0 LDG.E R26, desc[UR22][R10.64] ;  /* 0x000000160a1a8981 */ /* 0x0000a2000c1e1900 */
[----:B------:R-:W-:Y:S01]  /*21f0*/  @!P0 IADD3.X R13, R3, R13, RZ, P6, !PT ;  /* 0x0000000d030d8210 */ /* 0x000fe200037fe4ff */
[----:B------:R-:W-:Y:S02]  /*2200*/  HFMA2.MMA R28, -RZ, RZ, 0, 0 ;  /* 0x00000000ff1c7435 */ /* 0x000fe400000001ff */
[----:B----4-:R1:W-:Y:S01]  /*2210*/  STL [R1], R25 ;  /* 0x0000001901007387 */ /* 0x0103e20000100800 */
[C---:B------:R-:W-:Y:S02]  /*2220*/  IADD3 R21, R2.reuse, 0x130, RZ ;  /* 0x0000013002157810 */ /* 0x040fe40007ffe0ff */
[----:B------:R-:W-:Y:S01]  /*2230*/  IADD3 R20, R2, 0x140, RZ ;  /* 0x0000014002147810 */ /* 0x000fe20007ffe0ff */
[----:B------:R-:W5:Y:S01]  /*2240*/  @!P0 LDG.E R37, desc[UR22][R12.64] ;  /* 0x000000160c258981 */ /* 0x000f62000c1e1900 */
[----:B-1----:R-:W-:-:S04]  /*2250*/  SHF.R.S32.HI R25, RZ, 0x1f, R24 ;  /* 0x0000001fff197819 */ /* 0x002fc80000011418 */
[----:B------:R-:W-:-:S04]  /*2260*/  ISETP.GE.AND.EX P3, PT, R25, UR19, PT, P3 ;  /* 0x0000001319007c0c */ /* 0x000fc8000bf66330 */
[----:B------:R-:W-:-:S13]  /*2270*/  ISETP.GT.U32.OR P3, PT, R0, 0x29f, P3 ;  /* 0x0000029f0000780c */ /* 0x000fda0001f64470 */
[----:B------:R-:W1:Y:S08]  /*2280*/  @!P3 LDC.64 R14, c[0x0][0x288] ;  /* 0x0000a200ff0ebb82 */ /* 0x000e700000000a00 */
[----:B------:R-:W4:Y:S01]  /*2290*/  @!P3 LDC.64 R4, c[0x0][0x230] ;  /* 0x00008c00ff04bb82 */ /* 0x000f220000000a00 */
[----:B------:R-:W-:Y:S01]  /*22a0*/  STL [R1+0x24], R22 ;  /* 0x0000241601007387 */ /* 0x000fe20000100800 */
[----:B---3--:R-:W-:-:S02]  /*22b0*/  @!P3 MOV R6, R16 ;  /* 0x000000100006b202 */ /* 0x008fc40000000f00 */
[----:B------:R-:W-:-:S04]  /*22c0*/  @!P3 MOV R7, R19 ;  /* 0x000000130007b202 */ /* 0x000fc80000000f00 */
[----:B------:R-:W3:Y:S01]  /*22d0*/  @!P3 LDC.64 R8, c[0x0][0x228] ;  /* 0x00008a00ff08bb82 */ /* 0x000ee20000000a00 */
[----:B------:R1:W-:Y:S02]  /*22e0*/  STL [R1+0x20], R23 ;  /* 0x0000201701007387 */ /* 0x0003e40000100800 */
[----:B-1----:R-:W-:-:S04]  /*22f0*/  @!P3 IMAD R23, R25, R14, RZ ;  /* 0x0000000e1917b224 */ /* 0x002fc800078e02ff */
[C---:B------:R-:W-:Y:S02]  /*2300*/  @!P3 IMAD R23, R24.reuse, R15, R23 ;  /* 0x0000000f1817b224 */ /* 0x040fe400078e0217 */
[----:B------:R-:W-:-:S05]  /*2310*/  @!P3 IMAD.WIDE.U32 R14, R24, R14, R6 ;  /* 0x0000000e180eb225 */ /* 0x000fca00078e0006 */
[----:B------:R-:W-:Y:S02]  /*2320*/  @!P3 IADD3 R25, R15, R23, RZ ;  /* 0x000000170f19b210 */ /* 0x000fe40007ffe0ff */
[C---:B------:R-:W-:Y:S02]  /*2330*/  @!P3 SHF.L.U32 R23, R14.reuse, 0x1, RZ ;  /* 0x000000010e17b819 */ /* 0x040fe400000006ff */
[----:B------:R-:W-:Y:S02]  /*2340*/  @!P3 SHF.L.U64.HI R25, R14, 0x1, R25 ;  /* 0x000000010e19b819 */ /* 0x000fe40000010219 */
[----:B----4-:R-:W-:-:S04]  /*2350*/  @!P3 IADD3 R4, P6, R23, R4, RZ ;  /* 0x000000041704b210 */ /* 0x010fc80007fde0ff */
[----:B------:R-:W-:Y:S02]  /*2360*/  @!P3 IADD3.X R5, R25, R5, RZ, P6, !PT ;  /* 0x000000051905b210 */ /* 0x000fe400037fe4ff */
[----:B---3--:R-:W-:Y:S02]  /*2370*/  @!P3 IADD3 R8, P6, R23, R8, RZ ;  /* 0x000000081708b210 */ /* 0x008fe40007fde0ff */
[----:B------:R-:W-:Y:S01]  /*2380*/  ISETP.GE.U32.AND P4, PT, R21, UR18, PT ;  /* 0x0000001215007c0c */ /* 0x000fe2000bf86070 */
[----:B------:R1:W5:Y:S01]  /*2390*/  @!P3 LDG.E R38, desc[UR22][R4.64] ;  /* 0x000000160426b981 */ /* 0x000362000c1e1900 */
[----:B------:R-:W-:-:S05]  /*23a0*/  @!P3 IADD3.X R9, R25, R9, RZ, P6, !PT ;  /* 0x000000091909b210 */ /* 0x000fca00037fe4ff */
[----:B------:R3:W4:Y:S01]  /*23b0*/  @!P3 LDG.E R28, desc[UR22][R8.64] ;  /* 0x00000016081cb981 */ /* 0x000722000c1e1900 */
[----:B------:R-:W-:-:S04]  /*23c0*/  SHF.R.S32.HI R22, RZ, 0x1f, R21 ;  /* 0x0000001fff167819 */ /* 0x000fc80000011415 */
[----:B------:R-:W-:-:S04]  /*23d0*/  ISETP.GE.AND.EX P4, PT, R22, UR19, PT, P4 ;  /* 0x0000001316007c0c */ /* 0x000fc8000bf86340 */
[----:B------:R-:W-:Y:S02]  /*23e0*/  ISETP.GT.U32.OR P4, PT, R0, 0x29f, P4 ;  /* 0x0000029f0000780c */ /* 0x000fe40002784470 */
[----:B------:R-:W-:Y:S02]  /*23f0*/  ISETP.GE.U32.AND P2, PT, R20, UR16, PT ;  /* 0x0000001014007c0c */ /* 0x000fe4000bf46070 */
[----:B------:R-:W-:-:S04]  /*2400*/  SHF.R.S32.HI R24, RZ, 0x1f, R20 ;  /* 0x0000001fff187819 */ /* 0x000fc80000011414 */
[----:B------:R-:W-:-:S05]  /*2410*/  ISETP.GE.AND.EX P2, PT, R24, UR17, PT, P2 ;  /* 0x0000001118007c0c */ /* 0x000fca000bf46320 */
[----:B------:R-:W2:Y:S01]  /*2420*/  @!P4 LDC.64 R6, c[0x0][0x288] ;  /* 0x0000a200ff06cb82 */ /* 0x000ea20000000a00 */
[----:B------:R-:W-:Y:S02]  /*2430*/  ISETP.GT.U32.OR P2, PT, R0, 0x29f, P2 ;  /* 0x0000029f0000780c */ /* 0x000fe40001744470 */
[----:B------:R-:W-:-:S05]  /*2440*/  IADD3 R3, R2, 0x160, RZ ;  /* 0x0000016002037810 */ /* 0x000fca0007ffe0ff */
[----:B0-----:R-:W0:Y:S01]  /*2450*/  @!P4 LDC.64 R10, c[0x0][0x230] ;  /* 0x00008c00ff0acb82 */ /* 0x001e220000000a00 */
[----:B------:R-:W-:-:S07]  /*2460*/  ISETP.GE.U32.AND P0, PT, R3, UR16, PT ;  /* 0x0000001003007c0c */ /* 0x000fce000bf06070 */
[----:B-1----:R-:W1:Y:S01]  /*2470*/  @!P4 LDC.64 R4, c[0x0][0x228] ;  /* 0x00008a00ff04cb82 */ /* 0x002e620000000a00 */
[----:B------:R-:W-:-:S07]  /*2480*/  SHF.R.S32.HI R27, RZ, 0x1f, R3 ;  /* 0x0000001fff1b7819 */ /* 0x000fce0000011403 */
[----:B------:R-:W0:Y:S01]  /*2490*/  @!P2 LDC.64 R14, c[0x0][0x288] ;  /* 0x0000a200ff0eab82 */ /* 0x000e220000000a00 */
[----:B------:R-:W-:Y:S01]  /*24a0*/  @!P4 MOV R12, R16 ;  /* 0x00000010000cc202 */ /* 0x000fe20000000f00 */
[-C--:B--2---:R-:W-:Y:S01]  /*24b0*/  @!P4 IMAD R22, R22, R6.reuse, RZ ;  /* 0x000000061616c224 */ /* 0x084fe200078e02ff */
[----:B------:R-:W-:Y:S02]  /*24c0*/  @!P4 MOV R13, R19 ;  /* 0x00000013000dc202 */ /* 0x000fe40000000f00 */
[----:B------:R-:W-:Y:S01]  /*24d0*/  ISETP.GE.AND.EX P0, PT, R27, UR17, PT, P0 ;  /* 0x000000111b007c0c */ /* 0x000fe2000bf06300 */
[C---:B------:R-:W-:Y:S02]  /*24e0*/  @!P4 IMAD R22, R21.reuse, R7, R22 ;  /* 0x000000071516c224 */ /* 0x040fe400078e0216 */
[----:B------:R-:W-:Y:S01]  /*24f0*/  @!P4 IMAD.WIDE.U32 R12, R21, R6, R12 ;  /* 0x00000006150cc225 */ /* 0x000fe200078e000c */
[----:B------:R-:W-:Y:S01]  /*2500*/  ISETP.GT.U32.OR P0, PT, R0, 0x29f, P0 ;  /* 0x0000029f0000780c */ /* 0x000fe20000704470 */
[----:B------:R-:W2:Y:S01]  /*2510*/  @!P2 LDC.64 R6, c[0x0][0x230] ;  /* 0x00008c00ff06ab82 */ /* 0x000ea20000000a00 */
[----:B------:R-:W-:Y:S01]  /*2520*/  IADD3 R23, R2, 0x170, RZ ;  /* 0x0000017002177810 */ /* 0x000fe20007ffe0ff */
[----:B------:R3:W-:Y:S01]  /*2530*/  STL [R1+0x18], R26 ;  /* 0x0000181a01007387 */ /* 0x0007e20000100800 */
[----:B------:R-:W-:-:S02]  /*2540*/  @!P4 IADD3 R21, R13, R22, RZ ;  /* 0x000000160d15c210 */ /* 0x000fc40007ffe0ff */
[----:B------:R-:W-:Y:S02]  /*2550*/  ISETP.GE.U32.AND P5, PT, R23, UR16, PT ;  /* 0x0000001017007c0c */ /* 0x000fe4000bfa6070 */
[----:B------:R-:W-:Y:S02]  /*2560*/  @!P4 SHF.L.U32 R13, R12, 0x1, RZ ;  /* 0x000000010c0dc819 */ /* 0x000fe400000006ff */
[----:B---3--:R-:W-:-:S03]  /*2570*/  SHF.R.S32.HI R26, RZ, 0x1f, R23 ;  /* 0x0000001fff1a7819 */ /* 0x008fc60000011417 */
[----:B------:R-:W3:Y:S01]  /*2580*/  @!P0 LDC.64 R8, c[0x0][0x288] ;  /* 0x0000a200ff088b82 */ /* 0x000ee20000000a00 */
[----:B------:R-:W-:Y:S01]  /*2590*/  @!P4 SHF.L.U64.HI R21, R12, 0x1, R21 ;  /* 0x000000010c15c819 */ /* 0x000fe20000010215 */
[----:B0-----:R-:W-:Y:S01]  /*25a0*/  @!P2 IMAD R22, R24, R14, RZ ;  /* 0x0000000e1816a224 */ /* 0x001fe200078e02ff */
[----:B------:R-:W-:Y:S02]  /*25b0*/  ISETP.GE.AND.EX P5, PT, R26, UR17, PT, P5 ;  /* 0x000000111a007c0c */ /* 0x000fe4000bfa6350 */
[C---:B------:R-:W-:Y:S02]  /*25c0*/  @!P4 IADD3 R10, P3, R13.reuse, R10, RZ ;  /* 0x0000000a0d0ac210 */ /* 0x040fe40007f7e0ff */
[----:B-1----:R-:W-:Y:S02]  /*25d0*/  @!P4 IADD3 R4, P6, R13, R4, RZ ;  /* 0x000000040d04c210 */ /* 0x002fe40007fde0ff */
[----:B------:R-:W-:Y:S02]  /*25e0*/  @!P2 MOV R12, R16 ;  /* 0x00000010000ca202 */ /* 0x000fe40000000f00 */
[----:B------:R-:W-:Y:S01]  /*25f0*/  @!P2 MOV R13, R19 ;  /* 0x00000013000da202 */ /* 0x000fe20000000f00 */
[----:B------:R-:W-:Y:S01]  /*2600*/  @!P2 IMAD R22, R20, R15, R22 ;  /* 0x0000000f1416a224 */ /* 0x000fe200078e0216 */
[----:B------:R-:W-:Y:S01]  /*2610*/  ISETP.GT.U32.OR P5, PT, R0, 0x29f, P5 ;  /* 0x0000029f0000780c */ /* 0x000fe20002fa4470 */
[----:B------:R-:W-:Y:S01]  /*2620*/  @!P2 IMAD.WIDE.U32 R14, R20, R14, R12 ;  /* 0x0000000e140ea225 */ /* 0x000fe200078e000c */
[----:B------:R-:W-:-:S02]  /*2630*/  @!P4 IADD3.X R11, R21, R11, RZ, P3, !PT ;  /* 0x0000000b150bc210 */ /* 0x000fc40001ffe4ff */
[----:B------:R-:W0:Y:S02]  /*2640*/  @!P2 LDC.64 R12, c[0x0][0x228] ;  /* 0x00008a00ff0cab82 */ /* 0x000e240000000a00 */
[----:B------:R-:W-:Y:S01]  /*2650*/  @!P2 IADD3 R22, R15, R22, RZ ;  /* 0x000000160f16a210 */ /* 0x000fe20007ffe0ff */
[----:B------:R1:W5:Y:S01]  /*2660*/  @!P4 LDG.E R35, desc[UR22][R10.64] ;  /* 0x000000160a23c981 */ /* 0x000362000c1e1900 */
[C---:B------:R-:W-:Y:S02]  /*2670*/  @!P2 SHF.L.U32 R15, R14.reuse, 0x1, RZ ;  /* 0x000000010e0fa819 */ /* 0x040fe400000006ff */
[----:B------:R-:W-:Y:S02]  /*2680*/  @!P2 SHF.L.U64.HI R24, R14, 0x1, R22 ;  /* 0x000000010e18a819 */ /* 0x000fe40000010216 */
[----:B--2---:R-:W-:Y:S02]  /*2690*/  @!P2 IADD3 R6, P3, R15, R6, RZ ;  /* 0x000000060f06a210 */ /* 0x004fe40007f7e0ff */
[----:B------:R-:W-:Y:S01]  /*26a0*/  MOV R32, RZ ;  /* 0x000000ff00207202 */ /* 0x000fe20000000f00 */
[----:B-1----:R-:W1:Y:S01]  /*26b0*/  @!P5 LDC.64 R10, c[0x0][0x288] ;  /* 0x0000a200ff0adb82 */ /* 0x002e620000000a00 */
[----:B------:R-:W-:Y:S01]  /*26c0*/  @!P2 IADD3.X R7, R24, R7, RZ, P3, !PT ;  /* 0x000000071807a210 */ /* 0x000fe20001ffe4ff */
[----:B---3--:R-:W-:Y:S01]  /*26d0*/  @!P0 IMAD R14, R27, R8, RZ ;  /* 0x000000081b0e8224 */ /* 0x008fe200078e02ff */
[----:B------:R-:W-:-:S03]  /*26e0*/  @!P4 IADD3.X R5, R21, R5, RZ, P6, !PT ;  /* 0x000000051505c210 */ /* 0x000fc600037fe4ff */
[----:B------:R2:W5:Y:S01]  /*26f0*/  @!P2 LDG.E R32, desc[UR22][R6.64] ;  /* 0x000000160620a981 */ /* 0x000562000c1e1900 */
[----:B------:R-:W-:Y:S01]  /*2700*/  IADD3 R22, R2, 0x180, RZ ;  /* 0x0000018002167810 */ /* 0x000fe20007ffe0ff */
[C---:B------:R-:W-:Y:S01]  /*2710*/  @!P0 IMAD R9, R3.reuse, R9, R14 ;  /* 0x0000000903098224 */ /* 0x040fe200078e020e */
[----:B------:R-:W3:Y:S01]  /*2720*/  @!P0 LDC.64 R20, c[0x0][0x228] ;  /* 0x00008a00ff148b82 */ /* 0x000ee20000000a00 */
[----:B------:R0:W4:Y:S01]  /*2730*/  @!P4 LDG.E R74, desc[UR22][R4.64] ;  /* 0x00000016044ac981 */ /* 0x000122000c1e1900 */
[----:B------:R-:W-:Y:S02]  /*2740*/  ISETP.GE.U32.AND P3, PT, R22, UR16, PT ;  /* 0x0000001016007c0c */ /* 0x000fe4000bf66070 */
[----:B--2---:R-:W-:Y:S02]  /*2750*/  @!P0 MOV R6, R16 ;  /* 0x0000001000068202 */ /* 0x004fe40000000f00 */
[----:B------:R-:W-:Y:S02]  /*2760*/  @!P0 MOV R7, R19 ;  /* 0x0000001300078202 */ /* 0x000fe40000000f00 */
[----:B0-----:R-:W0:Y:S01]  /*2770*/  @!P0 LDC.64 R4, c[0x0][0x230] ;  /* 0x00008c00ff048b82 */ /* 0x001e220000000a00 */
[----:B------:R-:W-:Y:S01]  /*2780*/  @!P0 IMAD.WIDE.U32 R6, R3, R8, R6 ;  /* 0x0000000803068225 */ /* 0x000fe200078e0006 */
[----:B------:R-:W-:-:S04]  /*2790*/  @!P2 IADD3 R12, P4, R15, R12, RZ ;  /* 0x0000000c0f0ca210 */ /* 0x000fc80007f9e0ff */
[----:B------:R-:W-:Y:S02]  /*27a0*/  @!P0 IADD3 R9, R7, R9, RZ ;  /* 0x0000000907098210 */ /* 0x000fe40007ffe0ff */
[----:B------:R-:W2:Y:S01]  /*27b0*/  @!P5 LDC.64 R14, c[0x0][0x230] ;  /* 0x00008c00ff0edb82 */ /* 0x000ea20000000a00 */
[----:B------:R-:W-:Y:S01]  /*27c0*/  @!P2 IADD3.X R13, R24, R13, RZ, P4, !PT ;  /* 0x0000000d180da210 */ /* 0x000fe200027fe4ff */
[----:B-1----:R-:W-:Y:S01]  /*27d0*/  @!P5 IMAD R26, R26, R10, RZ ;  /* 0x0000000a1a1ad224 */ /* 0x002fe200078e02ff */
[C---:B------:R-:W-:Y:S02]  /*27e0*/  @!P0 SHF.L.U32 R25, R6.reuse, 0x1, RZ ;  /* 0x0000000106198819 */ /* 0x040fe400000006ff */
[----:B------:R-:W-:Y:S02]  /*27f0*/  @!P0 SHF.L.U64.HI R24, R6, 0x1, R9 ;  /* 0x0000000106188819 */ /* 0x000fe40000010209 */
[----:B------:R-:W-:Y:S02]  /*2800*/  @!P5 MOV R6, R16 ;  /* 0x000000100006d202 */ /* 0x000fe40000000f00 */
[----:B------:R-:W-:Y:S01]  /*2810*/  @!P5 MOV R7, R19 ;  /* 0x000000130007d202 */ /* 0x000fe20000000f00 */
[----:B------:R-:W-:Y:S01]  /*2820*/  HFMA2.MMA R73, -RZ, RZ, 0, 0 ;  /* 0x00000000ff497435 */ /* 0x000fe200000001ff */
[----:B------:R-:W-:Y:S01]  /*2830*/  IADD3 R3, R2, 0x190, RZ ;  /* 0x0000019002037810 */ /* 0x000fe20007ffe0ff */
[----:B------:R-:W-:-:S02]  /*2840*/  @!P5 IMAD R26, R23, R11, R26 ;  /* 0x0000000b171ad224 */ /* 0x000fc400078e021a */
[----:B------:R-:W-:Y:S01]  /*2850*/  @!P5 IMAD.WIDE.U32 R10, R23, R10, R6 ;  /* 0x0000000a170ad225 */ /* 0x000fe200078e0006 */
[----:B------:R-:W-:Y:S01]  /*2860*/  ISETP.GE.U32.AND P4, PT, R3, UR16, PT ;  /* 0x0000001003007c0c */ /* 0x000fe2000bf86070 */
[----:B------:R-:W1:Y:S01]  /*2870*/  @!P5 LDC.64 R6, c[0x0][0x228] ;  /* 0x00008a00ff06db82 */ /* 0x000e620000000a00 */
[----:B------:R-:W-:-:S03]  /*2880*/  SHF.R.S32.HI R27, RZ, 0x1f, R3 ;  /* 0x0000001fff1b7819 */ /* 0x000fc60000011403 */
[----:B------:R-:W4:Y:S01]  /*2890*/  @!P2 LDG.E R73, desc[UR22][R12.64] ;  /* 0x000000160c49a981 */ /* 0x000f22000c1e1900 */
[----:B------:R-:W-:Y:S02]  /*28a0*/  ISETP.GE.AND.EX P4, PT, R27, UR17, PT, P4 ;  /* 0x000000111b007c0c */ /* 0x000fe4000bf86340 */
[----:B0-----:R-:W-:Y:S02]  /*28b0*/  @!P0 IADD3 R4, P6, R25, R4, RZ ;  /* 0x0000000419048210 */ /* 0x001fe40007fde0ff */
[----:B------:R-:W-:Y:S02]  /*28c0*/  ISETP.GT.U32.OR P2, PT, R0, 0x29f, P4 ;  /* 0x0000029f0000780c */ /* 0x000fe40002744470 */
[----:B------:R-:W-:Y:S02]  /*28d0*/  @!P5 IADD3 R26, R11, R26, RZ ;  /* 0x0000001a0b1ad210 */ /* 0x000fe40007ffe0ff */
[----:B------:R-:W-:Y:S02]  /*28e0*/  @!P5 SHF.L.U32 R23, R10, 0x1, RZ ;  /* 0x000000010a17d819 */ /* 0x000fe400000006ff */
[----:B------:R-:W-:-:S02]  /*28f0*/  CS2R R30, SRZ ;  /* 0x00000000001e7805 */ /* 0x000fc4000001ff00 */
[----:B------:R-:W-:Y:S02]  /*2900*/  @!P0 IADD3.X R5, R24, R5, RZ, P6, !PT ;  /* 0x0000000518058210 */ /* 0x000fe400037fe4ff */
[----:B---3--:R-:W-:Y:S02]  /*2910*/  @!P0 IADD3 R20, P4, R25, R20, RZ ;  /* 0x0000001419148210 */ /* 0x008fe40007f9e0ff */
[----:B------:R-:W-:Y:S01]  /*2920*/  @!P5 SHF.L.U64.HI R26, R10, 0x1, R26 ;  /* 0x000000010a1ad819 */ /* 0x000fe2000001021a */
[----:B------:R0:W5:Y:S01]  /*2930*/  @!P0 LDG.E R30, desc[UR22][R4.64] ;  /* 0x00000016041e8981 */ /* 0x000162000c1e1900 */
[----:B--2---:R-:W-:Y:S02]  /*2940*/  @!P5 IADD3 R14, P6, R23, R14, RZ ;  /* 0x0000000e170ed210 */ /* 0x004fe40007fde0ff */
[----:B------:R-:W-:Y:S02]  /*2950*/  @!P0 IADD3.X R21, R24, R21, RZ, P4, !PT ;  /* 0x0000001518158210 */ /* 0x000fe400027fe4ff */
[----:B------:R-:W-:-:S03]  /*2960*/  @!P5 IADD3.X R15, R26, R15, RZ, P6, !PT ;  /* 0x0000000f1a0fd210 */ /* 0x000fc600037fe4ff */
[----:B------:R2:W5:Y:S01]  /*2970*/  @!P0 LDG.E R68, desc[UR22][R20.64] ;  /* 0x0000001614448981 */ /* 0x000562000c1e1900 */
[----:B0-----:R-:W2:Y:S01]  /*2980*/  @!P2 LDC.64 R4, c[0x0][0x288] ;  /* 0x0000a200ff04ab82 */ /* 0x001ea20000000a00 */
[----:B-1----:R-:W-:Y:S02]  /*2990*/  @!P5 IADD3 R6, P0, R23, R6, RZ ;  /* 0x000000061706d210 */ /* 0x002fe40007f1e0ff */
[----:B------:R0:W5:Y:S01]  /*29a0*/  @!P5 LDG.E R31, desc[UR22][R14.64] ;  /* 0x000000160e1fd981 */ /* 0x000162000c1e1900 */
[----:B------:R-:W-:Y:S02]  /*29b0*/  IADD3 R25, R2, 0x1a0, RZ ;  /* 0x000001a002197810 */ /* 0x000fe40007ffe0ff */
[----:B------:R-:W-:Y:S02]  /*29c0*/  @!P5 IADD3.X R7, R26, R7, RZ, P0, !PT ;  /* 0x000000071a07d210 */ /* 0x000fe400007fe4ff */
[----:B------:R-:W-:-:S03]  /*29d0*/  ISETP.GE.U32.AND P0, PT, R25, UR16, PT ;  /* 0x0000001019007c0c */ /* 0x000fc6000bf06070 */
[----:B------:R1:W5:Y:S01]  /*29e0*/  @!P5 LDG.E R67, desc[UR22][R6.64] ;  /* 0x000000160643d981 */ /* 0x000362000c1e1900 */
[----:B------:R-:W-:-:S04]  /*29f0*/  IADD3 R24, R2, 0x1c0, RZ ;  /* 0x000001c002187810 */ /* 0x000fc80007ffe0ff */
[----:B------:R-:W-:Y:S01]  /*2a00*/  ISETP.GE.U32.AND P4, PT, R24, UR16, PT ;  /* 0x0000001018007c0c */ /* 0x000fe2000bf86070 */
[----:B--2---:R-:W-:Y:S01]  /*2a10*/  @!P2 IMAD R21, R27, R4, RZ ;  /* 0x000000041b15a224 */ /* 0x004fe200078e02ff */
[----:B------:R-:W-:-:S03]  /*2a20*/  SHF.R.S32.HI R27, RZ, 0x1f, R24 ;  /* 0x0000001fff1b7819 */ /* 0x000fc60000011418 */
[----:B------:R-:W-:Y:S01]  /*2a30*/  @!P2 IMAD R21, R3, R5, R21 ;  /* 0x000000050315a224 */ /* 0x000fe200078e0215 */
[----:B------:R-:W-:-:S04]  /*2a40*/  ISETP.GE.AND.EX P4, PT, R27, UR17, PT, P4 ;  /* 0x000000111b007c0c */ /* 0x000fc8000bf86340 */
[----:B------:R-:W-:Y:S01]  /*2a50*/  ISETP.GT.U32.OR P4, PT, R0, 0x29f, P4 ;  /* 0x0000029f0000780c */ /* 0x000fe20002784470 */
[----:B----4-:R2:W-:Y:S02]  /*2a60*/  STL [R1+0x14], R28 ;  /* 0x0000141c01007387 */ /* 0x0105e40000100800 */
[----:B--2---:R-:W-:-:S04]  /*2a70*/  SHF.R.S32.HI R28, RZ, 0x1f, R22 ;  /* 0x0000001fff1c7819 */ /* 0x004fc80000011416 */
[----:B------:R-:W-:-:S04]  /*2a80*/  ISETP.GE.AND.EX P3, PT, R28, UR17, PT, P3 ;  /* 0x000000111c007c0c */ /* 0x000fc8000bf66330 */
[----:B------:R-:W-:-:S13]  /*2a90*/  ISETP.GT.U32.OR P3, PT, R0, 0x29f, P3 ;  /* 0x0000029f0000780c */ /* 0x000fda0001f64470 */
[----:B------:R-:W2:Y:S08]  /*2aa0*/  @!P3 LDC.64 R8, c[0x0][0x288] ;  /* 0x0000a200ff08bb82 */ /* 0x000eb00000000a00 */
[----:B------:R-:W3:Y:S08]  /*2ab0*/  @!P3 LDC.64 R12, c[0x0][0x230] ;  /* 0x00008c00ff0cbb82 */ /* 0x000ef00000000a00 */
[----:B------:R-:W4:Y:S01]  /*2ac0*/  @!P3 LDC.64 R10, c[0x0][0x228] ;  /* 0x00008a00ff0abb82 */ /* 0x000f220000000a00 */
[----:B0-----:R-:W-:-:S02]  /*2ad0*/  @!P3 MOV R14, R16 ;  /* 0x00000010000eb202 */ /* 0x001fc40000000f00 */
[----:B------:R-:W-:Y:S01]  /*2ae0*/  @!P3 MOV R15, R19 ;  /* 0x00000013000fb202 */ /* 0x000fe20000000f00 */
[-C--:B--2---:R-:W-:Y:S01]  /*2af0*/  @!P3 IMAD R20, R28, R8.reuse, RZ ;  /* 0x000000081c14b224 */ /* 0x084fe200078e02ff */
[----:B------:R-:W-:Y:S01]  /*2b00*/  SHF.R.S32.HI R28, RZ, 0x1f, R25 ;  /* 0x0000001fff1c7819 */ /* 0x000fe20000011419 */
[----:B------:R-:W-:-:S03]  /*2b10*/  @!P3 IMAD.WIDE.U32 R14, R22, R8, R14 ;  /* 0x00000008160eb225 */ /* 0x000fc600078e000e */
[----:B------:R-:W-:Y:S01]  /*2b20*/  ISETP.GE.AND.EX P5, PT, R28, UR17, PT, P0 ;  /* 0x000000111c007c0c */ /* 0x000fe2000bfa6300 */
[----:B------:R-:W-:Y:S01]  /*2b30*/  @!P3 IMAD R20, R22, R9, R20 ;  /* 0x000000091614b224 */ /* 0x000fe200078e0214 */
[----:B-1----:R-:W-:Y:S01]  /*2b40*/  @!P3 SHF.L.U32 R6, R14, 0x1, RZ ;  /* 0x000000010e06b819 */ /* 0x002fe200000006ff */
[----:B------:R-:W0:Y:S01]  /*2b50*/  @!P2 LDC.64 R8, c[0x0][0x230] ;  /* 0x00008c00ff08ab82 */ /* 0x000e220000000a00 */
[----:B------:R-:W-:Y:S02]  /*2b60*/  ISETP.GT.U32.OR P5, PT, R0, 0x29f, P5 ;  /* 0x0000029f0000780c */ /* 0x000fe40002fa4470 */
[----:B------:R-:W-:Y:S02]  /*2b70*/  @!P3 IADD3 R20, R15, R20, RZ ;  /* 0x000000140f14b210 */ /* 0x000fe40007ffe0ff */
[C---:B---3--:R-:W-:Y:S02]  /*2b80*/  @!P3 IADD3 R12, P0, R6.reuse, R12, RZ ;  /* 0x0000000c060cb210 */ /* 0x048fe40007f1e0ff */
[----:B----4-:R-:W-:Y:S01]  /*2b90*/  @!P3 IADD3 R10, P6, R6, R10, RZ ;  /* 0x0000000a060ab210 */ /* 0x010fe20007fde0ff */
[----:B------:R-:W1:Y:S01]  /*2ba0*/  @!P4 LDC.64 R22, c[0x0][0x288] ;  /* 0x0000a200ff16cb82 */ /* 0x000e620000000a00 */
[----:B------:R-:W-:-:S02]  /*2bb0*/  @!P3 SHF.L.U64.HI R20, R14, 0x1, R20 ;  /* 0x000000010e14b819 */ /* 0x000fc40000010214 */
[----:B------:R-:W-:-:S05]  /*2bc0*/  @!P2 MOV R14, R16 ;  /* 0x00000010000ea202 */ /* 0x000fca0000000f00 */
[----:B------:R-:W2:Y:S01]  /*2bd0*/  @!P2 LDC.64 R6, c[0x0][0x228] ;  /* 0x00008a00ff06ab82 */ /* 0x000ea20000000a00 */
[----:B------:R-:W-:-:S03]  /*2be0*/  @!P2 MOV R15, R19 ;  /* 0x00000013000fa202 */ /* 0x000fc60000000f00 */
[----:B------:R-:W-:-:S04]  /*2bf0*/  @!P2 IMAD.WIDE.U32 R14, R3, R4, R14 ;  /* 0x00000004030ea225 */ /* 0x000fc800078e000e */
[----:B------:R-:W3:Y:S01]  /*2c00*/  @!P5 LDC.64 R4, c[0x0][0x288] ;  /* 0x0000a200ff04db82 */ /* 0x000ee20000000a00 */
[----:B------:R-:W-:Y:S01]  /*2c10*/  HFMA2.MMA R3, -RZ, RZ, 0, 0 ;  /* 0x00000000ff037435 */ /* 0x000fe200000001ff */
[C---:B------:R-:W-:Y:S02]  /*2c20*/  @!P3 IADD3.X R13, R20.reuse, R13, RZ, P0, !PT ;  /* 0x0000000d140db210 */ /* 0x040fe400007fe4ff */
[----:B------:R-:W-:Y:S02]  /*2c30*/  @!P3 IADD3.X R11, R20, R11, RZ, P6, !PT ;  /* 0x0000000b140bb210 */ /* 0x000fe400037fe4ff */
[----:B------:R-:W-:Y:S02]  /*2c40*/  @!P2 IADD3 R21, R15, R21, RZ ;  /* 0x000000150f15a210 */ /* 0x000fe40007ffe0ff */
[C---:B------:R-:W-:Y:S01]  /*2c50*/  @!P2 SHF.L.U32 R20, R14.reuse, 0x1, RZ ;  /* 0x000000010e14a819 */ /* 0x040fe200000006ff */
[----:B------:R4:W5:Y:S01]  /*2c60*/  @!P3 LDG.E R64, desc[UR22][R10.64] ;  /* 0x000000160a40b981 */ /* 0x000962000c1e1900 */
[----:B------:R-:W-:-:S02]  /*2c70*/  @!P2 SHF.L.U64.HI R26, R14, 0x1, R21 ;  /* 0x000000010e1aa819 */ /* 0x000fc40000010215 */
[----:B0-----:R-:W-:Y:S01]  /*2c80*/  @!P2 IADD3 R8, P0, R20, R8, RZ ;  /* 0x000000081408a210 */ /* 0x001fe20007f1e0ff */
[----:B------:R3:W5:Y:S01]  /*2c90*/  @!P3 LDG.E R3, desc[UR22][R12.64] ;  /* 0x000000160c03b981 */ /* 0x000762000c1e1900 */
[----:B------:R-:W-:Y:S02]  /*2ca0*/  IADD3 R14, R2, 0x1d0, RZ ;  /* 0x000001d0020e7810 */ /* 0x000fe40007ffe0ff */
[----:B------:R-:W-:Y:S02]  /*2cb0*/  @!P2 IADD3.X R9, R26, R9, RZ, P0, !PT ;  /* 0x000000091a09a210 */ /* 0x000fe400007fe4ff */
[----:B--2---:R-:W-:Y:S01]  /*2cc0*/  @!P2 IADD3 R6, P3, R20, R6, RZ ;  /* 0x000000061406a210 */ /* 0x004fe20007f7e0ff */
[----:B----4-:R-:W0:Y:S01]  /*2cd0*/  @!P5 LDC.64 R10, c[0x0][0x228] ;  /* 0x00008a00ff0adb82 */ /* 0x010e220000000a00 */
[----:B------:R-:W-:Y:S02]  /*2ce0*/  ISETP.GE.U32.AND P0, PT, R14, UR16, PT ;  /* 0x000000100e007c0c */ /* 0x000fe4000bf06070 */
[----:B------:R-:W-:-:S02]  /*2cf0*/  SHF.R.S32.HI R48, RZ, 0x1f, R14 ;  /* 0x0000001fff307819 */ /* 0x000fc4000001140e */
[----:B------:R-:W-:-:S03]  /*2d00*/  MOV R15, RZ ;  /* 0x000000ff000f7202 */ /* 0x000fc60000000f00 */
[----:B------:R-:W2:Y:S01]  /*2d10*/  @!P5 LDC.64 R20, c[0x0][0x230] ;  /* 0x00008c00ff14db82 */ /* 0x000ea20000000a00 */
[----:B------:R-:W-:Y:S01]  /*2d20*/  ISETP.GE.AND.EX P0, PT, R48, UR17, PT, P0 ;  /* 0x0000001130007c0c */ /* 0x000fe2000bf06300 */
[----:B---3--:R-:W-:Y:S01]  /*2d30*/  @!P5 IMAD R12, R28, R4, RZ ;  /* 0x000000041c0cd224 */ /* 0x008fe200078e02ff */
[----:B------:R3:W5:Y:S01]  /*2d40*/  @!P2 LDG.E R15, desc[UR22][R8.64] ;  /* 0x00000016080fa981 */ /* 0x000762000c1e1900 */
[----:B------:R-:W-:Y:S02]  /*2d50*/  IADD3 R29, R2, 0x1e0, RZ ;  /* 0x000001e0021d7810 */ /* 0x000fe40007ffe0ff */
[----:B------:R-:W-:Y:S01]  /*2d60*/  ISETP.GT.U32.OR P0, PT, R0, 0x29f, P0 ;  /* 0x0000029f0000780c */ /* 0x000fe20000704470 */
[----:B------:R-:W-:Y:S01]  /*2d70*/  @!P5 IMAD R12, R25, R5, R12 ;  /* 0x00000005190cd224 */ /* 0x000fe200078e020c */
[----:B------:R-:W-:Y:S02]  /*2d80*/  @!P2 IADD3.X R7, R26, R7, RZ, P3, !PT ;  /* 0x000000071a07a210 */ /* 0x000fe40001ffe4ff */
[----:B---3--:R-:W-:-:S03]  /*2d90*/  @!P5 MOV R8, R16 ;  /* 0x000000100008d202 */ /* 0x008fc60000000f00 */
[----:B------:R3:W5:Y:S01]  /*2da0*/  @!P2 LDG.E R63, desc[UR22][R6.64] ;  /* 0x00000016063fa981 */ /* 0x000762000c1e1900 */
[----:B------:R-:W-:Y:S02]  /*2db0*/  @!P5 MOV R9, R19 ;  /* 0x000000130009d202 */ /* 0x000fe40000000f00 */
[----:B------:R-:W-:Y:S02]  /*2dc0*/  ISETP.GE.U32.AND P3, PT, R29, UR16, PT ;  /* 0x000000101d007c0c */ /* 0x000fe4000bf66070 */
[----:B------:R-:W-:Y:S01]  /*2dd0*/  SHF.R.S32.HI R33, RZ, 0x1f, R29 ;  /* 0x0000001fff217819 */ /* 0x000fe2000001141d */
[----:B------:R-:W-:Y:S02]  /*2de0*/  @!P5 IMAD.WIDE.U32 R4, R25, R4, R8 ;  /* 0x000000041904d225 */ /* 0x000fe400078e0008 */
[----:B------:R-:W4:Y:S01]  /*2df0*/  @!P4 LDC.64 R8, c[0x0][0x230] ;  /* 0x00008c00ff08cb82 */ /* 0x000f220000000a00 */
[----:B------:R-:W-:Y:S02]  /*2e00*/  ISETP.GE.AND.EX P3, PT, R33, UR17, PT, P3 ;  /* 0x0000001121007c0c */ /* 0x000fe4000bf66330 */
[----:B------:R-:W-:-:S02]  /*2e10*/  @!P5 IADD3 R26, R5, R12, RZ ;  /* 0x0000000c051ad210 */ /* 0x000fc40007ffe0ff */
[----:B------:R-:W-:Y:S02]  /*2e20*/  @!P5 SHF.L.U32 R5, R4, 0x1, RZ ;  /* 0x000000010405d819 */ /* 0x000fe400000006ff */
[----:B------:R-:W-:Y:S01]  /*2e30*/  ISETP.GT.U32.OR P2, PT, R0, 0x29f, P3 ;  /* 0x0000029f0000780c */ /* 0x000fe20001f44470 */
[----:B------:R-:W4:Y:S01]  /*2e40*/  @!P0 LDC.64 R12, c[0x0][0x288] ;  /* 0x0000a200ff0c8b82 */ /* 0x000f220000000a00 */
[----:B------:R-:W-:Y:S01]  /*2e50*/  @!P5 SHF.L.U64.HI R26, R4, 0x1, R26 ;  /* 0x00000001041ad819 */ /* 0x000fe2000001021a */
[----:B-1----:R-:W-:Y:S01]  /*2e60*/  @!P4 IMAD R25, R27, R22, RZ ;  /* 0x000000161b19c224 */ /* 0x002fe200078e02ff */
[C---:B--2---:R-:W-:Y:S02]  /*2e70*/  @!P5 IADD3 R20, P3, R5.reuse, R20, RZ ;  /* 0x000000140514d210 */ /* 0x044fe40007f7e0ff */
[----:B0-----:R-:W-:Y:S02]  /*2e80*/  @!P5 IADD3 R10, P6, R5, R10, RZ ;  /* 0x0000000a050ad210 */ /* 0x001fe40007fde0ff */
[----:B------:R-:W-:Y:S01]  /*2e90*/  @!P4 MOV R4, R16 ;  /* 0x000000100004c202 */ /* 0x000fe20000000f00 */
[----:B---3--:R-:W0:Y:S01]  /*2ea0*/  @!P4 LDC.64 R6, c[0x0][0x228] ;  /* 0x00008a00ff06cb82 */ /* 0x008e220000000a00 */
[----:B------:R-:W-:Y:S01]  /*2eb0*/  @!P4 MOV R5, R19 ;  /* 0x000000130005c202 */ /* 0x000fe20000000f00 */
[----:B------:R-:W-:Y:S01]  /*2ec0*/  @!P4 IMAD R25, R24, R23, R25 ;  /* 0x000000171819c224 */ /* 0x000fe200078e0219 */
[----:B------:R-:W-:Y:S01]  /*2ed0*/  @!P5 IADD3.X R21, R26, R21, RZ, P3, !PT ;  /* 0x000000151a15d210 */ /* 0x000fe20001ffe4ff */
[----:B------:R-:W-:Y:S01]  /*2ee0*/  @!P4 IMAD.WIDE.U32 R22, R24, R22, R4 ;  /* 0x000000161816c225 */ /* 0x000fe200078e0004 */
[----:B------:R-:W-:Y:S01]  /*2ef0*/  @!P5 IADD3.X R11, R26, R11, RZ, P6, !PT ;  /* 0x0000000b1a0bd210 */ /* 0x000fe200037fe4ff */
[----:B------:R-:W-:-:S02]  /*2f00*/  HFMA2.MMA R4, -RZ, RZ, 0, 0 ;  /* 0x00000000ff047435 */ /* 0x000fc400000001ff */
[----:B------:R-:W1:Y:S01]  /*2f10*/  @!P2 LDC.64 R26, c[0x0][0x288] ;  /* 0x0000a200ff1aab82 */ /* 0x000e620000000a00 */
[----:B------:R-:W-:Y:S01]  /*2f20*/  @!P4 IADD3 R25, R23, R25, RZ ;  /* 0x000000191719c210 */ /* 0x000fe20007ffe0ff */
[----:B------:R2:W5:Y:S01]  /*2f30*/  @!P5 LDG.E R60, desc[UR22][R10.64] ;  /* 0x000000160a3cd981 */ /* 0x000562000c1e1900 */
[C---:B------:R-:W-:Y:S02]  /*2f40*/  @!P4 SHF.L.U32 R5, R22.reuse, 0x1, RZ ;  /* 0x000000011605c819 */ /* 0x040fe400000006ff */
[----:B------:R-:W-:Y:S02]  /*2f50*/  @!P4 SHF.L.U64.HI R22, R22, 0x1, R25 ;  /* 0x000000011616c819 */ /* 0x000fe40000010219 */
[----:B----4-:R-:W-:Y:S01]  /*2f60*/  @!P4 IADD3 R8, P3, R5, R8, RZ ;  /* 0x000000080508c210 */ /* 0x010fe20007f7e0ff */
[----:B------:R3:W5:Y:S01]  /*2f70*/  @!P5 LDG.E R4, desc[UR22][R20.64] ;  /* 0x000000161404d981 */ /* 0x000762000c1e1900 */
[----:B------:R-:W-:Y:S01]  /*2f80*/  IADD3 R28, R2, 0x150, RZ ;  /* 0x00000150021c7810 */ /* 0x000fe20007ffe0ff */
[----:B------:R-:W-:Y:S01]  /*2f90*/  UIMAD.WIDE UR6, UR8, 0x8, UR6 ;  /* 0x00000008080678a5 */ /* 0x000fe2000f8e0206 */
[----:B------:R-:W-:Y:S01]  /*2fa0*/  @!P4 IADD3.X R9, R22, R9, RZ, P3, !PT ;  /* 0x000000091609c210 */ /* 0x000fe20001ffe4ff */
[----:B------:R-:W4:Y:S01]  /*2fb0*/  @!P0 LDC.64 R24, c[0x0][0x228] ;  /* 0x00008a00ff188b82 */ /* 0x000f220000000a00 */
[----:B------:R-:W-:-:S02]  /*2fc0*/  ISETP.GE.U32.AND P3, PT, R28, UR16, PT ;  /* 0x000000101c007c0c */ /* 0x000fc4000bf66070 */
[----:B------:R-:W-:Y:S02]  /*2fd0*/  SHF.R.S32.HI R54, RZ, 0x1f, R28 ;  /* 0x0000001fff367819 */ /* 0x000fe4000001141c */
[----:B--2---:R-:W-:Y:S01]  /*2fe0*/  @!P0 MOV R10, R16 ;  /* 0x00000010000a8202 */ /* 0x004fe20000000f00 */
[-C--:B---3--:R-:W-:Y:S01]  /*2ff0*/  @!P0 IMAD R20, R48, R12.reuse, RZ ;  /* 0x0000000c30148224 */ /* 0x088fe200078e02ff */
[----:B------:R-:W-:Y:S02]  /*3000*/  @!P0 MOV R11, R19 ;  /* 0x00000013000b8202 */ /* 0x000fe40000000f00 */
[----:B------:R-:W-:Y:S01]  /*3010*/  ISETP.GE.AND.EX P3, PT, R54, UR17, PT, P3 ;  /* 0x0000001136007c0c */ /* 0x000fe2000bf66330 */
[C---:B------:R-:W-:Y:S02]  /*3020*/  @!P0 IMAD R20, R14.reuse, R13, R20 ;  /* 0x0000000d0e148224 */ /* 0x040fe400078e0214 */
[----:B------:R-:W-:Y:S01]  /*3030*/  @!P0 IMAD.WIDE.U32 R12, R14, R12, R10 ;  /* 0x0000000c0e0c8225 */ /* 0x000fe200078e000a */
[----:B------:R-:W-:Y:S01]  /*3040*/  ISETP.GT.U32.OR P3, PT, R0, 0x29f, P3 ;  /* 0x0000029f0000780c */ /* 0x000fe20001f64470 */
[----:B------:R-:W2:Y:S03]  /*3050*/  @!P0 LDC.64 R10, c[0x0][0x230] ;  /* 0x00008c00ff0a8b82 */ /* 0x000ea60000000a00 */
[----:B------:R-:W-:Y:S01]  /*3060*/  @!P0 IADD3 R20, R13, R20, RZ ;  /* 0x000000140d148210 */ /* 0x000fe20007ffe0ff */
[----:B-1----:R-:W-:Y:S01]  /*3070*/  @!P2 IMAD R49, R33, R26, RZ ;  /* 0x0000001a2131a224 */ /* 0x002fe200078e02ff */
[----:B0-----:R-:W-:-:S02]  /*3080*/  @!P4 IADD3 R6, P5, R5, R6, RZ ;  /* 0x000000060506c210 */ /* 0x001fc40007fbe0ff */
[C---:B------:R-:W-:Y:S02]  /*3090*/  @!P0 SHF.L.U32 R51, R12.reuse, 0x1, RZ ;  /* 0x000000010c338819 */ /* 0x040fe400000006ff */
[----:B------:R-:W-:Y:S02]  /*30a0*/  @!P0 SHF.L.U64.HI R33, R12, 0x1, R20 ;  /* 0x000000010c218819 */ /* 0x000fe40000010214 */
[----:B------:R-:W-:Y:S02]  /*30b0*/  MOV R12, UR6 ;  /* 0x00000006000c7c02 */ /* 0x000fe40008000f00 */
[----:B------:R-:W-:Y:S01]  /*30c0*/  MOV R13, UR7 ;  /* 0x00000007000d7c02 */ /* 0x000fe20008000f00 */
[----:B------:R-:W-:Y:S01]  /*30d0*/  HFMA2.MMA R5, -RZ, RZ, 0, 0 ;  /* 0x00000000ff057435 */ /* 0x000fe200000001ff */
[----:B------:R-:W-:Y:S02]  /*30e0*/  @!P4 IADD3.X R7, R22, R7, RZ, P5, !PT ;  /* 0x000000071607c210 */ /* 0x000fe40002ffe4ff */
[C---:B------:R-:W-:Y:S01]  /*30f0*/  IADD3 R48, R2.reuse, 0x1b0, RZ ;  /* 0x000001b002307810 */ /* 0x040fe20007ffe0ff */
[----:B------:R-:W0:Y:S01]  /*3100*/  @!P3 LDC.64 R22, c[0x0][0x288] ;  /* 0x0000a200ff16bb82 */ /* 0x000e220000000a00 */
[----:B------:R-:W3:Y:S04]  /*3110*/  LDG.E.64 R12, desc[UR22][R12.64] ;  /* 0x000000160c0c7981 */ /* 0x000ee8000c1e1b00 */
[----:B------:R1:W5:Y:S01]  /*3120*/  @!P4 LDG.E R59, desc[UR22][R6.64] ;  /* 0x00000016063bc981 */ /* 0x000362000c1e1900 */
[----:B------:R-:W-:Y:S01]  /*3130*/  IADD3 R14, R2, 0x1f0, RZ ;  /* 0x000001f0020e7810 */ /* 0x000fe20007ffe0ff */
[----:B------:R-:W-:Y:S01]  /*3140*/  @!P2 IMAD R49, R29, R27, R49 ;  /* 0x0000001b1d31a224 */ /* 0x000fe200078e0231 */
[----:B------:R-:W-:Y:S01]  /*3150*/  SHF.R.S32.HI R71, RZ, 0x1f, R48 ;  /* 0x0000001fff477819 */ /* 0x000fe20000011430 */
[----:B------:R4:W5:Y:S01]  /*3160*/  @!P4 LDG.E R5, desc[UR22][R8.64] ;  /* 0x000000160805c981 */ /* 0x000962000c1e1900 */
[----:B--2---:R-:W-:Y:S01]  /*3170*/  @!P0 IADD3 R10, P6, R51, R10, RZ ;  /* 0x0000000a330a8210 */ /* 0x004fe20007fde0ff */
[----:B------:R-:W2:Y:S01]  /*3180*/  @!P2 LDC.64 R20, c[0x0][0x228] ;  /* 0x00008a00ff14ab82 */ /* 0x000ea20000000a00 */
[----:B-1----:R-:W-:-:S02]  /*3190*/  @!P2 MOV R6, R16 ;  /* 0x000000100006a202 */ /* 0x002fc40000000f00 */
[----:B------:R-:W-:Y:S02]  /*31a0*/  @!P2 MOV R7, R19 ;  /* 0x000000130007a202 */ /* 0x000fe40000000f00 */
[----:B------:R-:W-:-:S03]  /*31b0*/  ISETP.GE.U32.AND P4, PT, R48, UR16, PT ;  /* 0x0000001030007c0c */ /* 0x000fc6000bf86070 */
[----:B----4-:R-:W1:Y:S01]  /*31c0*/  @!P2 LDC.64 R8, c[0x0][0x230] ;  /* 0x00008c00ff08ab82 */ /* 0x010e620000000a00 */
[----:B------:R-:W-:Y:S01]  /*31d0*/  @!P2 IMAD.WIDE.U32 R26, R29, R26, R6 ;  /* 0x0000001a1d1aa225 */ /* 0x000fe200078e0006 */
[----:B------:R-:W-:Y:S01]  /*31e0*/  HFMA2.MMA R6, -RZ, RZ, 0, 0 ;  /* 0x00000000ff067435 */ /* 0x000fe200000001ff */
[----:B------:R-:W-:Y:S02]  /*31f0*/  ISETP.GE.U32.AND P5, PT, R14, UR16, PT ;  /* 0x000000100e007c0c */ /* 0x000fe4000bfa6070 */
[----:B------:R-:W-:Y:S02]  /*3200*/  SHF.R.S32.HI R75, RZ, 0x1f, R14 ;  /* 0x0000001fff4b7819 */ /* 0x000fe4000001140e */
[----:B------:R-:W-:Y:S02]  /*3210*/  ISETP.GE.AND.EX P4, PT, R71, UR17, PT, P4 ;  /* 0x0000001147007c0c */ /* 0x000fe4000bf86340 */
[----:B------:R-:W-:Y:S02]  /*3220*/  ISETP.GE.AND.EX P5, PT, R75, UR17, PT, P5 ;  /* 0x000000114b007c0c */ /* 0x000fe4000bfa6350 */
[----:B------:R-:W-:-:S02]  /*3230*/  @!P0 IADD3.X R11, R33, R11, RZ, P6, !PT ;  /* 0x0000000b210b8210 */ /* 0x000fc400037fe4ff */
[C---:B------:R-:W-:Y:S02]  /*3240*/  ISETP.GT.U32.OR P4, PT, R0.reuse, 0x29f, P4 ;  /* 0x0000029f0000780c */ /* 0x040fe40002784470 */
[----:B------:R-:W-:Y:S01]  /*3250*/  ISETP.GT.U32.OR P5, PT, R0, 0x29f, P5 ;  /* 0x0000029f0000780c */ /* 0x000fe20002fa4470 */
[----:B------:R4:W5:Y:S01]  /*3260*/  @!P0 LDG.E R6, desc[UR22][R10.64] ;  /* 0x000000160a068981 */ /* 0x000962000c1e1900 */
[----:B------:R-:W-:Y:S02]  /*3270*/  @!P0 IADD3 R24, P6, R51, R24, RZ ;  /* 0x0000001833188210 */ /* 0x000fe40007fde0ff */
[----:B------:R-:W-:Y:S02]  /*3280*/  @!P2 IADD3 R7, R27, R49, RZ ;  /* 0x000000311b07a210 */ /* 0x000fe40007ffe0ff */
[----:B------:R-:W-:Y:S01]  /*3290*/  @!P0 IADD3.X R25, R33, R25, RZ, P6, !PT ;  /* 0x0000001921198210 */ /* 0x000fe200037fe4ff */
[----:B0-----:R-:W-:Y:S01]  /*32a0*/  @!P3 IMAD R51, R54, R22, RZ ;  /* 0x000000163633b224 */ /* 0x001fe200078e02ff */
[C---:B------:R-:W-:Y:S01]  /*32b0*/  @!P2 SHF.L.U32 R49, R26.reuse, 0x1, RZ ;  /* 0x000000011a31a819 */ /* 0x040fe200000006ff */
[----:B----4-:R-:W0:Y:S01]  /*32c0*/  @!P3 LDC.64 R10, c[0x0][0x230] ;  /* 0x00008c00ff0abb82 */ /* 0x010e220000000a00 */
[----:B------:R-:W-:Y:S01]  /*32d0*/  @!P2 SHF.L.U64.HI R33, R26, 0x1, R7 ;  /* 0x000000011a21a819 */ /* 0x000fe20000010207 */
[----:B------:R4:W5:Y:S01]  /*32e0*/  @!P0 LDG.E R56, desc[UR22][R24.64] ;  /* 0x0000001618388981 */ /* 0x000962000c1e1900 */
[----:B------:R-:W-:-:S02]  /*32f0*/  @!P3 MOV R26, R16 ;  /* 0x00000010001ab202 */ /* 0x000fc40000000f00 */
[----:B------:R-:W-:Y:S01]  /*3300*/  @!P3 MOV R27, R19 ;  /* 0x00000013001bb202 */ /* 0x000fe20000000f00 */
[C---:B------:R-:W-:Y:S02]  /*3310*/  @!P3 IMAD R51, R28.reuse, R23, R51 ;  /* 0x000000171c33b224 */ /* 0x040fe400078e0233 */
[----:B------:R-:W-:Y:S02]  /*3320*/  @!P3 IMAD.WIDE.U32 R22, R28, R22, R26 ;  /* 0x000000161c16b225 */ /* 0x000fe400078e001a */
[----:B------:R-:W0:Y:S01]  /*3330*/  @!P4 LDC.64 R28, c[0x0][0x288] ;  /* 0x0000a200ff1ccb82 */ /* 0x000e220000000a00 */
[----:B-1----:R-:W-:Y:S01]  /*3340*/  @!P2 IADD3 R8, P6, R49, R8, RZ ;  /* 0x000000083108a210 */ /* 0x002fe20007fde0ff */
[----:B------:R-:W-:-:S06]  /*3350*/  HFMA2.MMA R7, -RZ, RZ, 0, 0 ;  /* 0x00000000ff077435 */ /* 0x000fcc00000001ff */
[----:B------:R-:W1:Y:S01]  /*3360*/  @!P5 LDC.64 R26, c[0x0][0x288] ;  /* 0x0000a200ff1adb82 */ /* 0x000e620000000a00 */
[----:B------:R-:W-:Y:S02]  /*3370*/  @!P2 IADD3.X R9, R33, R9, RZ, P6, !PT ;  /* 0x000000092109a210 */ /* 0x000fe400037fe4ff */
[----:B--2---:R-:W-:Y:S02]  /*3380*/  @!P2 IADD3 R20, P6, R49, R20, RZ ;  /* 0x000000143114a210 */ /* 0x004fe40007fde0ff */
[----:B------:R-:W-:Y:S01]  /*3390*/  @!P3 IADD3 R51, R23, R51, RZ ;  /* 0x000000331733b210 */ /* 0x000fe20007ffe0ff */
[----:B------:R2:W5:Y:S01]  /*33a0*/  @!P2 LDG.E R7, desc[UR22][R8.64] ;  /* 0x000000160807a981 */ /* 0x000562000c1e1900 */
[C---:B------:R-:W-:Y:S01]  /*33b0*/  @!P3 SHF.L.U32 R49, R22.reuse, 0x1, RZ ;  /* 0x000000011631b819 */ /* 0x040fe200000006ff */
[----:B----4-:R-:W4:Y:S01]  /*33c0*/  @!P4 LDC.64 R24, c[0x0][0x230] ;  /* 0x00008c00ff18cb82 */ /* 0x010f220000000a00 */
[----:B------:R-:W-:Y:S01]  /*33d0*/  @!P2 IADD3.X R21, R33, R21, RZ, P6, !PT ;  /* 0x000000152115a210 */ /* 0x000fe200037fe4ff */
[----:B------:R-:W-:Y:S01]  /*33e0*/  HFMA2.MMA R33, -RZ, RZ, 0, 0 ;  /* 0x00000000ff217435 */ /* 0x000fe200000001ff */
[----:B------:R-:W-:-:S02]  /*33f0*/  @!P3 SHF.L.U64.HI R51, R22, 0x1, R51 ;  /* 0x000000011633b819 */ /* 0x000fc40000010233 */
[----:B0-----:R-:W-:-:S03]  /*3400*/  @!P3 IADD3 R10, P0, R49, R10, RZ ;  /* 0x0000000a310ab210 */ /* 0x001fc60007f1e0ff */
[----:B--2---:R-:W0:Y:S01]  /*3410*/  @!P3 LDC.64 R8, c[0x0][0x228] ;  /* 0x00008a00ff08bb82 */ /* 0x004e220000000a00 */
[----:B------:R-:W-:Y:S02]  /*3420*/  MOV R54, RZ ;  /* 0x000000ff00367202 */ /* 0x000fe40000000f00 */
[----:B------:R-:W-:Y:S01]  /*3430*/  @!P3 IADD3.X R11, R51, R11, RZ, P0, !PT ;  /* 0x0000000b330bb210 */ /* 0x000fe200007fe4ff */
[----:B------:R-:W-:-:S03]  /*3440*/  @!P4 IMAD R71, R71, R28, RZ ;  /* 0x0000001c4747c224 */ /* 0x000fc600078e02ff */
[----:B------:R1:W5:Y:S01]  /*3450*/  @!P2 LDG.E R54, desc[UR22][R20.64] ;  /* 0x000000161436a981 */ /* 0x000362000c1e1900 */
[----:B------:R-:W2:Y:S03]  /*3460*/  @!P5 LDC.64 R22, c[0x0][0x230] ;  /* 0x00008c00ff16db82 */ /* 0x000ea60000000a00 */
[----:B------:R1:W5:Y:S01]  /*3470*/  @!P3 LDG.E R33, desc[UR22][R10.64] ;  /* 0x000000160a21b981 */ /* 0x000362000c1e1900 */
[----:B------:R-:W-:Y:S02]  /*3480*/  @!P4 IMAD R71, R48, R29, R71 ;  /* 0x0000001d3047c224 */ /* 0x000fe400078e0247 */
[----:B-1----:R-:W-:Y:S01]  /*3490*/  @!P5 IMAD R20, R75, R26, RZ ;  /* 0x0000001a4b14d224 */ /* 0x002fe200078e02ff */
[----:B------:R-:W-:Y:S02]  /*34a0*/  @!P4 MOV R10, R16 ;  /* 0x00000010000ac202 */ /* 0x000fe40000000f00 */
[----:B------:R-:W-:-:S03]  /*34b0*/  @!P4 MOV R11, R19 ;  /* 0x00000013000bc202 */ /* 0x000fc60000000f00 */
[----:B------:R-:W-:-:S04]  /*34c0*/  @!P4 IMAD.WIDE.U32 R28, R48, R28, R10 ;  /* 0x0000001c301cc225 */ /* 0x000fc800078e000a */
[C---:B------:R-:W-:Y:S02]  /*34d0*/  @!P5 IMAD R48, R14.reuse, R27, R20 ;  /* 0x0000001b0e30d224 */ /* 0x040fe400078e0214 */
[----:B------:R-:W1:Y:S01]  /*34e0*/  @!P4 LDC.64 R20, c[0x0][0x228] ;  /* 0x00008a00ff14cb82 */ /* 0x000e620000000a00 */
[----:B------:R-:W-:Y:S02]  /*34f0*/  @!P5 MOV R10, R16 ;  /* 0x00000010000ad202 */ /* 0x000fe40000000f00 */
[----:B------:R-:W-:Y:S02]  /*3500*/  @!P5 MOV R11, R19 ;  /* 0x00000013000bd202 */ /* 0x000fe40000000f00 */
[----:B0-----:R-:W-:Y:S01]  /*3510*/  @!P3 IADD3 R8, P0, R49, R8, RZ ;  /* 0x000000083108b210 */ /* 0x001fe20007f1e0ff */
[----:B------:R-:W-:Y:S01]  /*3520*/  @!P5 IMAD.WIDE.U32 R26, R14, R26, R10 ;  /* 0x0000001a0e1ad225 */ /* 0x000fe200078e000a */
[----:B------:R-:W-:Y:S02]  /*3530*/  @!P4 IADD3 R14, R29, R71, RZ ;  /* 0x000000471d0ec210 */ /* 0x000fe40007ffe0ff */
[----:B------:R-:W0:Y:S01]  /*3540*/  @!P5 LDC.64 R10, c[0x0][0x228] ;  /* 0x00008a00ff0adb82 */ /* 0x000e220000000a00 */
[----:B------:R-:W-:Y:S01]  /*3550*/  @!P3 IADD3.X R9, R51, R9, RZ, P0, !PT ;  /* 0x000000093309b210 */ /* 0x000fe200007fe4ff */
[----:B------:R-:W-:Y:S01]  /*3560*/  HFMA2.MMA R51, -RZ, RZ, 0, 0 ;  /* 0x00000000ff337435 */ /* 0x000fe200000001ff */
[----:B------:R-:W-:-:S02]  /*3570*/  @!P4 SHF.L.U64.HI R14, R28, 0x1, R14 ;  /* 0x000000011c0ec819 */ /* 0x000fc4000001020e */
[----:B------:R-:W-:-:S04]  /*3580*/  @!P4 SHF.L.U32 R28, R28, 0x1, RZ ;  /* 0x000000011c1cc819 */ /* 0x000fc800000006ff */
[----:B----4-:R-:W-:Y:S02]  /*3590*/  @!P4 IADD3 R24, P0, R28, R24, RZ ;  /* 0x000000181c18c210 */ /* 0x010fe40007f1e0ff */
[----:B------:R-:W-:Y:S01]  /*35a0*/  @!P5 IADD3 R48, R27, R48, RZ ;  /* 0x000000301b30d210 */ /* 0x000fe20007ffe0ff */
[----:B------:R4:W5:Y:S01]  /*35b0*/  @!P3 LDG.E R51, desc[UR22][R8.64] ;  /* 0x000000160833b981 */ /* 0x000962000c1e1900 */
[----:B------:R-:W-:Y:S02]  /*35c0*/  @!P4 IADD3.X R25, R14, R25, RZ, P0, !PT ;  /* 0x000000190e19c210 */ /* 0x000fe400007fe4ff */
[----:B-1----:R-:W-:-:S04]  /*35d0*/  @!P4 IADD3 R20, P0, R28, R20, RZ ;  /* 0x000000141c14c210 */ /* 0x002fc80007f1e0ff */
[----:B------:R-:W-:Y:S02]  /*35e0*/  @!P4 IADD3.X R21, R14, R21, RZ, P0, !PT ;  /* 0x000000150e15c210 */ /* 0x000fe400007fe4ff */
[C---:B----4-:R-:W-:Y:S02]  /*35f0*/  @!P5 SHF.L.U32 R9, R26.reuse, 0x1, RZ ;  /* 0x000000011a09d819 */ /* 0x050fe400000006ff */
[----:B------:R-:W-:Y:S02]  /*3600*/  @!P5 SHF.L.U64.HI R26, R26, 0x1, R48 ;  /* 0x000000011a1ad819 */ /* 0x000fe40000010230 */
[----:B------:R-:W-:Y:S02]  /*3610*/  CS2R R48, SRZ ;  /* 0x0000000000307805 */ /* 0x000fe4000001ff00 */
[----:B------:R-:W-:-:S04]  /*3620*/  MOV R8, RZ ;  /* 0x000000ff00087202 */ /* 0x000fc80000000f00 */
[----:B------:R-:W5:Y:S04]  /*3630*/  @!P4 LDG.E R49, desc[UR22][R20.64] ;  /* 0x000000161431c981 */ /* 0x000f68000c1e1900 */
[----:B------:R-:W5:Y:S01]  /*3640*/  @!P4 LDG.E R8, desc[UR22][R24.64] ;  /* 0x000000161808c981 */ /* 0x000f62000c1e1900 */
[----:B0-----:R-:W-:-:S04]  /*3650*/  @!P5 IADD3 R10, P3, R9, R10, RZ ;  /* 0x0000000a090ad210 */ /* 0x001fc80007f7e0ff */
[----:B------:R-:W-:-:S05]  /*3660*/  @!P5 IADD3.X R11, R26, R11, RZ, P3, !PT ;  /* 0x0000000b1a0bd210 */ /* 0x000fca0001ffe4ff */
[----:B------:R-:W5:Y:S04]  /*3670*/  @!P5 LDG.E R48, desc[UR22][R10.64] ;  /* 0x000000160a30d981 */ /* 0x000f68000c1e1900 */
[----:B------:R0:W-:Y:S04]  /*3680*/  STL [R1+0x8], R74 ;  /* 0x0000084a01007387 */ /* 0x0001e80000100800 */
[----:B------:R0:W-:Y:S01]  /*3690*/  STL [R1+0x4], R73 ;  /* 0x0000044901007387 */ /* 0x0001e20000100800 */
[----:B--2---:R-:W-:Y:S01]  /*36a0*/  @!P5 IADD3 R22, P2, R9, R22, RZ ;  /* 0x000000160916d210 */ /* 0x004fe20007f5e0ff */
[----:B------:R-:W-:Y:S01]  /*36b0*/  HFMA2.MMA R9, -RZ, RZ, 0, 0 ;  /* 0x00000000ff097435 */ /* 0x000fe200000001ff */
[----:B------:R-:W-:-:S02]  /*36c0*/  UMOV UR27, 0x3f800000 ;  /* 0x3f800000001b7882 */ /* 0x000fc40000000000 */
[----:B------:R-:W-:Y:S01]  /*36d0*/  @!P5 IADD3.X R23, R26, R23, RZ, P2, !PT ;  /* 0x000000171a17d210 */ /* 0x000fe200017fe4ff */
[----:B------:R-:W-:Y:S01]  /*36e0*/  BSSY B0, `(.L_x_1568) ;  /* 0x0000024000007945 */ /* 0x000fe20003800000 */
[----:B------:R-:W-:Y:S01]  /*36f0*/  ISETP.NE.AND P3, PT, RZ, UR25, PT ;  /* 0x00000019ff007c0c */ /* 0x000fe2000bf65270 */
[----:B------:R-:W-:-:S04]  /*3700*/  HADD2.F32 R14, -RZ, R52.H0_H0 ;  /* 0x20000034ff0e7230 */ /* 0x000fc80000004100 */
[----:B------:R1:W5:Y:S02]  /*3710*/  @!P5 LDG.E R9, desc[UR22][R22.64] ;  /* 0x000000161609d981 */ /* 0x000364000c1e1900 */
[----:B-1----:R-:W-:Y:S01]  /*3720*/  HADD2.F32 R22, -RZ, R52.H1_H1 ;  /* 0x30000034ff167230 */ /* 0x002fe20000004100 */
        /* <DEDUP_REMOVED lines=8> */
[----:B------:R-:W1:Y:S01]  /*37b0*/  @P0 MUFU.RSQ R10, R10 ;  /* 0x0000000a000a0308 */ /* 0x000e620000001400 */
[----:B------:R-:W-:Y:S02]  /*37c0*/  CS2R R12, SRZ ;  /* 0x00000000000c7805 */ /* 0x000fe4000001ff00 */
[----:B-1----:R-:W-:Y:S02]  /*37d0*/  @P0 R2UR UR5, R10 ;  /* 0x000000000a0502ca */ /* 0x002fe400000e0000 */
[----:B------:R-:W-:Y:S02]  /*37e0*/  ISETP.GT.U32.AND P0, PT, R0, 0x29f, PT ;  /* 0x0000029f0000780c */ /* 0x000fe40003f04070 */
[----:B------:R-:W-:-:S09]  /*37f0*/  CS2R R10, SRZ ;  /* 0x00000000000a7805 */ /* 0x000fd2000001ff00 */
[----:B------:R-:W-:Y:S02]  /*3800*/  @UP0 UMOV UR27, UR5 ;  /* 0x00000005001b0c82 */ /* 0x000fe40008000000 */
[----:B0-----:R-:W-:Y:S05]  /*3810*/  @P0 BRA `(.L_x_1569) ;  /* 0x0000000000400947 */ /* 0x001fea0003800000 */
[----:B------:R-:W-:Y:S02]  /*3820*/  ISETP.NE.AND P0, PT, RZ, UR25, PT ;  /* 0x00000019ff007c0c */ /* 0x000fe4000bf05270 */
[----:B------:R-:W-:-:S04]  /*3830*/  IADD3 R10, R72, UR15, RZ ;  /* 0x0000000f480a7c10 */ /* 0x000fc8000fffe0ff */
[----:B------:R-:W-:-:S07]  /*3840*/  SHF.R.S32.HI R13, RZ, 0x1f, R10 ;  /* 0x0000001fff0d7819 */ /* 0x000fce000001140a */
[----:B------:R-:W0:Y:S02]  /*3850*/  @P0 LDC.64 R20, c[0x0][0x240] ;  /* 0x00009000ff140b82 */ /* 0x000e240000000a00 */
[----:B0-----:R-:W-:-:S04]  /*3860*/  @P0 LEA R20, P2, R10, R20, 0x1 ;  /* 0x000000140a140211 */ /* 0x001fc800078408ff */
        /* <DEDUP_REMOVED lines=11> */
.L_x_1569:
[----:B------:R-:W-:Y:S05]  /*3920*/  BSYNC B0 ;  /* 0x0000000000007941 */ /* 0x000fea0003800000 */
.L_x_1568:
[----:B------:R-:W-:Y:S01]  /*3930*/  FADD.FTZ R14, R14, -UR26 ;  /* 0x8000001a0e0e7e21 */ /* 0x000fe20008010000 */
[----:B------:R-:W-:Y:S01]  /*3940*/  FADD.FTZ R22, R22, -UR26 ;  /* 0x8000001a16167e21 */ /* 0x000fe20008010000 */
[--C-:B-----5:R-:W-:Y:S02]  /*3950*/  HADD2.F32 R26, -RZ, R50.reuse.H0_H0 ;  /* 0x20000032ff1a7230 */ /* 0x120fe40000004100 */
        /* <DEDUP_REMOVED lines=22> */
.L_x_1570:
        /* <DEDUP_REMOVED lines=34> */
.L_x_1571:
        /* <DEDUP_REMOVED lines=40> */
.L_x_1572:
        /* <DEDUP_REMOVED lines=37> */
.L_x_1573:
        /* <DEDUP_REMOVED lines=37> */
.L_x_1574:
        /* <DEDUP_REMOVED lines=37> */
.L_x_1575:
        /* <DEDUP_REMOVED lines=37> */
.L_x_1576:
        /* <DEDUP_REMOVED lines=37> */
.L_x_1577:
        /* <DEDUP_REMOVED lines=37> */
.L_x_1578:
        /* <DEDUP_REMOVED lines=38> */
.L_x_1579:
        /* <DEDUP_REMOVED lines=38> */
.L_x_1580:
        /* <DEDUP_REMOVED lines=38> */
.L_x_1581:
        /* <DEDUP_REMOVED lines=38> */
.L_x_1582:
        /* <DEDUP_REMOVED lines=38> */
.L_x_1583:
        /* <DEDUP_REMOVED lines=39> */
.L_x_1584:
        /* <DEDUP_REMOVED lines=39> */
.L_x_1585:
        /* <DEDUP_REMOVED lines=38> */
.L_x_1586:
        /* <DEDUP_REMOVED lines=39> */
.L_x_1587:
        /* <DEDUP_REMOVED lines=37> */
.L_x_1588:
        /* <DEDUP_REMOVED lines=37> */
.L_x_1589:
        /* <DEDUP_REMOVED lines=37> */
.L_x_1590:
        /* <DEDUP_REMOVED lines=37> */
.L_x_1591:
        /* <DEDUP_REMOVED lines=37> */
.L_x_1592:
        /* <DEDUP_REMOVED lines=37> */
.L_x_1593:
        /* <DEDUP_REMOVED lines=37> */
.L_x_1594:
        /* <DEDUP_REMOVED lines=37> */
.L_x_1595:
        /* <DEDUP_REMOVED lines=37> */
.L_x_1596:
        /* <DEDUP_REMOVED lines=37> */
.L_x_1597:
        /* <DEDUP_REMOVED lines=37> */
.L_x_1598:
        /* <DEDUP_REMOVED lines=37> */
.L_x_1599:
[----:B------:R-:W-:Y:S01]  /*7e90*/  FMUL.FTZ R23, R22, R10 ;  /* 0x0000000a16177220 */ /* 0x000fe20000410000 */
[--C-:B------:R-:W-:Y:S02]  /*7ea0*/  HADD2.F32 R27, -RZ, R7.reuse.H0_H0 ;  /* 0x20000007ff1b7230 */ /* 0x100fe40000004100 */
[C---:B------:R-:W-:Y:S01]  /*7eb0*/  FFMA.FTZ R72, R21.reuse, R22, R72 ;  /* 0x0000001615487223 */ /* 0x040fe20000010048 */
[----:B------:R-:W-:Y:S02]  /*7ec0*/  HADD2.F32 R26, -RZ, R7.H1_H1 ;  /* 0x30000007ff1a7230 */ /* 0x000fe40000004100 */
[----:B------:R-:W-:Y:S01]  /*7ed0*/  FFMA.FTZ R14, R21, R23, R14 ;  /* 0x00000017150e7223 */ /* 0x000fe2000001000e */
[----:B------:R-:W-:Y:S01]  /*7ee0*/  FMUL.FTZ R21, R73, R13 ;  /* 0x0000000d49157220 */ /* 0x000fe20000410000 */
[----:B------:R-:W-:Y:S01]  /*7ef0*/  FADD.FTZ R20, R20, R23 ;  /* 0x0000001714147221 */ /* 0x000fe20000010000 */
[----:B------:R-:W-:Y:S01]  /*7f00*/  FADD.FTZ R27, R27, -UR26 ;  /* 0x8000001a1b1b7e21 */ /* 0x000fe20008010000 */
[----:B------:R-:W-:Y:S01]  /*7f10*/  FADD.FTZ R26, R26, -UR26 ;  /* 0x8000001a1a1a7e21 */ /* 0x000fe20008010000 */
[----:B------:R-:W-:Y:S01]  /*7f20*/  FFMA.FTZ R14, R74, R21, R14 ;  /* 0x000000154a0e7223 */ /* 0x000fe2000001000e */
[----:B------:R-:W-:Y:S01]  /*7f30*/  FADD.FTZ R21, R21, R20 ;  /* 0x0000001415157221 */ /* 0x000fe20000010000 */
        /* <DEDUP_REMOVED lines=24> */
.L_x_1600:
[----:B------:R-:W-:Y:S01]  /*80c0*/  FMUL.FTZ R22, R25, R10 ;  /* 0x0000000a19167220 */ /* 0x000fe20000410000 */
[----:B------:R-:W-:Y:S01]  /*80d0*/  FMUL.FTZ R24, R20, R13 ;  /* 0x0000000d14187220 */ /* 0x000fe20000410000 */
[--C-:B------:R-:W-:Y:S02]  /*80e0*/  HADD2.F32 R77, -RZ, R9.reuse.H0_H0 ;  /* 0x20000009ff4d7230 */ /* 0x100fe40000004100 */
[----:B------:R-:W-:Y:S01]  /*80f0*/  FFMA.FTZ R14, R27, R22, R14 ;  /* 0x000000161b0e7223 */ /* 0x000fe2000001000e */
[----:B------:R-:W-:Y:S01]  /*8100*/  FADD.FTZ R21, R21, R22 ;  /* 0x0000001615157221 */ /* 0x000fe20000010000 */
[----:B------:R-:W-:Y:S02]  /*8110*/  HADD2.F32 R22, -RZ, R48.H0_H0 ;  /* 0x20000030ff167230 */ /* 0x000fe40000004100 */
[----:B------:R-:W-:Y:S01]  /*8120*/  FADD.FTZ R77, R77, -UR26 ;  /* 0x8000001a4d4d7e21 */ /* 0x000fe20008010000 */
[----:B------:R-:W-:Y:S01]  /*8130*/  FFMA.FTZ R14, R26, R24, R14 ;  /* 0x000000181a0e7223 */ /* 0x000fe2000001000e */
[----:B------:R-:W-:Y:S01]  /*8140*/  FADD.FTZ R24, R24, R21 ;  /* 0x0000001518187221 */ /* 0x000fe20000010000 */
[----:B------:R-:W-:-:S02]  /*8150*/  HADD2.F32 R21, -RZ, R9.H1_H1 ;  /* 0x30000009ff157230 */ /* 0x000fc40000004100 */
[----:B------:R-:W-:Y:S01]  /*8160*/  FMUL.FTZ R77, R77, UR27 ;  /* 0x0000001b4d4d7c20 */ /* 0x000fe20008410000 */
[----:B------:R-:W-:Y:S02]  /*8170*/  HADD2.F32 R23, -RZ, R48.H1_H1 ;  /* 0x30000030ff177230 */ /* 0x000fe40000004100 */
        /* <DEDUP_REMOVED lines=21> */
.L_x_1601:
        /* <DEDUP_REMOVED lines=110> */
.L_x_1603:
[----:B------:R-:W-:Y:S05]  /*89b0*/  BSYNC B0 ;  /* 0x0000000000007941 */ /* 0x000fea0003800000 */
.L_x_1602:
        /* <DEDUP_REMOVED lines=78> */
.L_x_1605:
[----:B------:R-:W-:Y:S05]  /*8ea0*/  BSYNC B0 ;  /* 0x0000000000007941 */ /* 0x000fea0003800000 */
.L_x_1604:
        /* <DEDUP_REMOVED lines=20> */
.L_x_1607:
[----:B------:R-:W-:Y:S05]  /*8ff0*/  BSYNC B0 ;  /* 0x0000000000007941 */ /* 0x000fea0003800000 */
.L_x_1606:
        /* <DEDUP_REMOVED lines=40> */
.L_x_1610:
[----:B------:R-:W-:Y:S02]  /*9280*/  MOV R20, UR18 ;  /* 0x0000001200147c02 */ /* 0x000fe40008000f00 */
[----:B------:R-:W-:-:S05]  /*9290*/  MOV R21, UR19 ;  /* 0x0000001300157c02 */ /* 0x000fca0008000f00 */
[----:B------:R-:W2:Y:S04]  /*92a0*/  LDG.E.STRONG.GPU R20, desc[UR22][R20.64] ;  /* 0x0000001614147981 */ /* 0x000ea8000c1ef900 */
[----:B--2---:R-:W-:Y:S01]  /*92b0*/  CCTL.IVALL ;  /* 0x00000000ff00798f */ /* 0x004fe20002000000 */
[----:B------:R-:W-:Y:S05]  /*92c0*/  YIELD ;  /* 0x0000000000007946 */ /* 0x000fea0003800000 */
[----:B------:R-:W-:-:S13]  /*92d0*/  ISETP.NE.AND P0, PT, R20, R14, PT ;  /* 0x0000000e1400720c */ /* 0x000fda0003f05270 */
[----:B------:R-:W-:Y:S05]  /*92e0*/  @P0 BRA `(.L_x_1610) ;  /* 0xfffffffc00e40947 */ /* 0x000fea000383ffff */
.L_x_1609:
        /* <DEDUP_REMOVED lines=19> */
.L_x_1614:
        /* <DEDUP_REMOVED lines=165> */
.L_x_1613:
        /* <DEDUP_REMOVED lines=87> */
.L_x_1615:
[----:B------:R-:W-:-:S13]  /*a3e0*/  ISETP.NE.OR P0, PT, RZ, UR16, P0 ;  /* 0x00000010ff007c0c */ /* 0x000fda0008705670 */
[----:B------:R-:W-:Y:S05]  /*a3f0*/  @!P0 BRA `(.L_x_1611) ;  /* 0x0000000000b08947 */ /* 0x000fea0003800000 */
.L_x_1612:
        /* <DEDUP_REMOVED lines=44> */
.L_x_1611:
        /* <DEDUP_REMOVED lines=14> */
.L_x_1617:
[----:B------:R-:W-:Y:S05]  /*a7a0*/  BSYNC B0 ;  /* 0x0000000000007941 */ /* 0x000fea0003800000 */
.L_x_1616:
        /* <DEDUP_REMOVED lines=25> */
.L_x_1608:
        /* <DEDUP_REMOVED lines=8> */
[----:B0-----:R-:W0:Y:S02]  /*a9c0*/  LDS.64 R20, [UR5+0xc8] ;  /* 0x0000c805ff147984 */ /* 0x001e240008000a00 */
[----:B0-----:R-:W-:Y:S01]  /*a9d0*/  FMUL.FTZ R20, R20, UR6 ;  /* 0x0000000614147c20 */ /* 0x001fe20008410000 */
        /* <DEDUP_REMOVED lines=28> */
.L_x_1618:
[----:B------:R-:W-:Y:S04]  /*aba0*/  BSSY B0, `(.L_x_1619) ;  /* 0x0000017000007945 */ /* 0x000fe80003800000 */
[----:B------:R-:W-:Y:S05]  /*abb0*/  @!P1 BRA `(.L_x_1620) ;  /* 0x0000000000549947 */ /* 0x000fea0003800000 */
[----:B------:R-:W-:Y:S01]  /*abc0*/  MOV R22, UR5 ;  /* 0x0000000500167c02 */ /* 0x000fe20008000f00 */
        /* <DEDUP_REMOVED lines=20> */
.L_x_1620:
[----:B------:R-:W-:Y:S05]  /*ad10*/  BSYNC B0 ;  /* 0x0000000000007941 */ /* 0x000fea0003800000 */
.L_x_1619:
[C---:B-----5:R-:W-:Y:S01]  /*ad20*/  IADD3 R25, R2.reuse, 0x10, RZ ;  /* 0x0000001002197810 */ /* 0x060fe20007ffe0ff */
[----:B------:R-:W-:Y:S01]  /*ad30*/  ULDC.64 UR6, c[0x0][0x290] ;  /* 0x0000a40000067ab9 */ /* 0x000fe20000000a00 */
[----:B------:R-:W-:Y:S01]  /*ad40*/  IADD3 R24, R2, 0x10, RZ ;  /* 0x0000001002187810 */ /* 0x000fe20007ffe0ff */
[--C-:B------:R-:W-:Y:S01]  /*ad50*/  HADD2.F32 R21, -RZ, R47.reuse.H0_H0 ;  /* 0x2000002fff157230 */ /* 0x100fe20000004100 */
[----:B------:R-:W-:Y:S01]  /*ad60*/  SHF.R.S32.HI R25, RZ, 0x1f, R25 ;  /* 0x0000001fff197819 */ /* 0x000fe20000011419 */
[----:B------:R-:W-:Y:S01]  /*ad70*/  HADD2.F32 R20, -RZ, R47.H1_H1 ;  /* 0x3000002fff147230 */ /* 0x000fe20000004100 */
[----:B------:R-:W-:Y:S01]  /*ad80*/  ISETP.GE.U32.AND P0, PT, R24, UR6, PT ;  /* 0x0000000618007c0c */ /* 0x000fe2000bf06070 */
[--C-:B0-----:R-:W-:Y:S02]  /*ad90*/  HADD2.F32 R14, -RZ, R53.reuse.H0_H0 ;  /* 0x20000035ff0e7230 */ /* 0x101fe40000004100 */
        /* <DEDUP_REMOVED lines=26> */
.L_x_1621:
        /* <DEDUP_REMOVED lines=22> */
.L_x_1623:
[----:B------:R-:W-:Y:S05]  /*b0a0*/  BSYNC B0 ;  /* 0x0000000000007941 */ /* 0x000fea0003800000 */
.L_x_1622:
        /* <DEDUP_REMOVED lines=33> */
.L_x_1624:
        /* <DEDUP_REMOVED lines=22> */
.L_x_1626:
[----:B------:R-:W-:Y:S05]  /*b420*/  BSYNC B0 ;  /* 0x0000000000007941 */ /* 0x000fea0003800000 */
.L_x_1625:
        /* <DEDUP_REMOVED lines=33> */
.L_x_1627:
        /* <DEDUP_REMOVED lines=22> */
.L_x_1629:
[----:B------:R-:W-:Y:S05]  /*b7a0*/  BSYNC B0 ;  /* 0x0000000000007941 */ /* 0x000fea0003800000 */
.L_x_1628:
        /* <DEDUP_REMOVED lines=33> */
.L_x_1630:
        /* <DEDUP_REMOVED lines=22> */
.L_x_1632:
[----:B------:R-:W-:Y:S05]  /*bb20*/  BSYNC B0 ;  /* 0x0000000000007941 */ /* 0x000fea0003800000 */
.L_x_1631:
        /* <DEDUP_REMOVED lines=48> */
.L_x_1633:
        /* <DEDUP_REMOVED lines=22> */
.L_x_1635:
[----:B------:R-:W-:Y:S05]  /*bf90*/  BSYNC B0 ;  /* 0x0000000000007941 */ /* 0x000fea0003800000 */
.L_x_1634:
        /* <DEDUP_REMOVED lines=25> */
.L_x_1636:
        /* <DEDUP_REMOVED lines=22> */
.L_x_1638:
[----:B------:R-:W-:Y:S05]  /*c290*/  BSYNC B0 ;  /* 0x0000000000007941 */ /* 0x000fea0003800000 */
.L_x_1637:
        /* <DEDUP_REMOVED lines=32> */
.L_x_1639:
        /* <DEDUP_REMOVED lines=22> */
.L_x_1641:
[----:B------:R-:W-:Y:S05]  /*c600*/  BSYNC B0 ;  /* 0x0000000000007941 */ /* 0x000fea0003800000 */
.L_x_1640:
        /* <DEDUP_REMOVED lines=29> */
.L_x_1642:
        /* <DEDUP_REMOVED lines=22> */
.L_x_1644:
[----:B------:R-:W-:Y:S05]  /*c940*/  BSYNC B0 ;  /* 0x0000000000007941 */ /* 0x000fea0003800000 */
.L_x_1643:
[----:B------:R-:W2:Y:S01]  /*c950*/  LDL.LU R21, [R1] ;  /* 0x0000000001157983 */ /* 0x000ea20000300800 */
[----:B------:R-:W-:Y:S01]  /*c960*/  IADD3 R42, R2, 0x90, RZ ;  /* 0x00000090022a7810 */ /* 0x000fe20007ffe0ff */
[----:B0-----:R-:W-:Y:S01]  /*c970*/  FADD.FTZ R23, R14, -UR26 ;  /* 0x8000001a0e177e21 */ /* 0x001fe20008010000 */
[C---:B------:R-:W-:Y:S01]  /*c980*/  IADD3 R27, R2.reuse, 0xa0, RZ ;  /* 0x000000a0021b7810 */ /* 0x040fe20007ffe0ff */
[----:B------:R-:W-:Y:S01]  /*c990*/  FADD.FTZ R22, R41, -UR26 ;  /* 0x8000001a29167e21 */ /* 0x000fe20008010000 */
[C---:B------:R-:W-:Y:S01]  /*c9a0*/  IADD3 R40, R2.reuse, 0xa0, RZ ;  /* 0x000000a002287810 */ /* 0x040fe20007ffe0ff */
[--C-:B------:R-:W-:Y:S01]  /*c9b0*/  HADD2.F32 R14, -RZ, R39.reuse.H0_H0 ;  /* 0x20000027ff0e7230 */ /* 0x100fe20000004100 */
[----:B------:R-:W-:Y:S01]  /*c9c0*/  IADD3 R43, R2, 0x90, RZ ;  /* 0x00000090022b7810 */ /* 0x000fe20007ffe0ff */
        /* <DEDUP_REMOVED lines=39> */
.L_x_1645:
        /* <DEDUP_REMOVED lines=22> */
.L_x_1647:
[----:B------:R-:W-:Y:S05]  /*cda0*/  BSYNC B0 ;  /* 0x0000000000007941 */ /* 0x000fea0003800000 */
.L_x_1646:
        /* <DEDUP_REMOVED lines=26> */
.L_x_1648:
        /* <DEDUP_REMOVED lines=22> */
.L_x_1650:
[----:B------:R-:W-:Y:S05]  /*d0b0*/  BSYNC B0 ;  /* 0x0000000000007941 */ /* 0x000fea0003800000 */
.L_x_1649:
        /* <DEDUP_REMOVED lines=33> */
.L_x_1651:
        /* <DEDUP_REMOVED lines=22> */
.L_x_1653:
[----:B------:R-:W-:Y:S05]  /*d430*/  BSYNC B0 ;  /* 0x0000000000007941 */ /* 0x000fea0003800000 */
.L_x_1652:
[----:B0-----:R-:W2:Y:S01]  /*d440*/  LDL.LU R23, [R1+0x18] ;  /* 0x0000180001177983 */ /* 0x001ea20000300800 */
[----:B------:R-:W-:Y:S01]  /*d450*/  HADD2.F32 R21, -RZ, R37.H1_H1 ;  /* 0x30000025ff157230 */ /* 0x000fe20000004100 */
[----:B------:R-:W-:Y:S01]  /*d460*/  IADD3 R28, R2, 0xd0, RZ ;  /* 0x000000d0021c7810 */ /* 0x000fe20007ffe0ff */
[----:B------:R-:W-:Y:S01]  /*d470*/  FADD.FTZ R22, R14, -UR26 ;  /* 0x8000001a0e167e21 */ /* 0x000fe20008010000 */
[----:B------:R-:W-:Y:S01]  /*d480*/  ISETP.GT.U32.OR P0, PT, R0, 0x29f, P0 ;  /* 0x0000029f0000780c */ /* 0x000fe20000704470 */
[----:B------:R-:W-:Y:S02]  /*d490*/  HADD2.F32 R14, -RZ, R38.H0_H0 ;  /* 0x20000026ff0e7230 */ /* 0x000fe40000004100 */
[----:B------:R-:W-:Y:S01]  /*d4a0*/  FADD.FTZ R21, R21, -UR26 ;  /* 0x8000001a15157e21 */ /* 0x000fe20008010000 */
[----:B------:R-:W-:Y:S01]  /*d4b0*/  ISETP.GE.U32.AND P2, PT, R28, UR6, PT ;  /* 0x000000061c007c0c */ /* 0x000fe2000bf46070 */
[----:B------:R-:W-:Y:S02]  /*d4c0*/  FMUL.FTZ R22, R22, UR27 ;  /* 0x0000001b16167c20 */ /* 0x000fe40008410000 */
[----:B------:R-:W-:Y:S01]  /*d4d0*/  FMUL.FTZ R21, R21, UR27 ;  /* 0x0000001b15157c20 */ /* 0x000fe20008410000 */
[----:B--2---:R-:W-:-:S02]  /*d4e0*/  HADD2.F32 R20, -RZ, R23.H0_H0 ;  /* 0x20000017ff147230 */ /* 0x004fc40000004100 */
        /* <DEDUP_REMOVED lines=20> */
.L_x_1654:
        /* <DEDUP_REMOVED lines=22> */
.L_x_1656:
[----:B------:R-:W-:Y:S05]  /*d790*/  BSYNC B0 ;  /* 0x0000000000007941 */ /* 0x000fea0003800000 */
.L_x_1655:
        /* <DEDUP_REMOVED lines=35> */
.L_x_1657:
        /* <DEDUP_REMOVED lines=22> */
.L_x_1659:
[----:B------:R-:W-:Y:S05]  /*db30*/  BSYNC B0 ;  /* 0x0000000000007941 */ /* 0x000fea0003800000 */
.L_x_1658:
[----:B------:R-:W2:Y:S04]  /*db40*/  LDL.LU R20, [R1+0xc] ;  /* 0x00000c0001147983 */ /* 0x000ea80000300800 */
[----:B0-----:R-:W3:Y:S04]  /*db50*/  LDL.LU R23, [R1+0x28] ;  /* 0x0000280001177983 */ /* 0x001ee80000300800 */
[----:B------:R-:W4:Y:S01]  /*db60*/  LDL R37, [R1+0x10] ;  /* 0x0000100001257983 */ /* 0x000f220000100800 */
[----:B------:R-:W-:Y:S02]  /*db70*/  ISETP.GE.U32.AND P2, PT, R14, UR6, PT ;  /* 0x000000060e007c0c */ /* 0x000fe4000bf46070 */
[----:B------:R-:W-:-:S02]  /*db80*/  SHF.R.S32.HI R26, RZ, 0x1f, R14 ;  /* 0x0000001fff1a7819 */ /* 0x000fc4000001140e */
[----:B------:R-:W-:Y:S02]  /*db90*/  ISETP.GE.AND.EX P0, PT, R25, UR7, PT, P0 ;  /* 0x0000000719007c0c */ /* 0x000fe4000bf06300 */
[----:B------:R-:W-:Y:S02]  /*dba0*/  ISETP.GE.AND.EX P2, PT, R26, UR7, PT, P2 ;  /* 0x000000071a007c0c */ /* 0x000fe4000bf46320 */
[----:B------:R-:W-:Y:S01]  /*dbb0*/  ISETP.GT.U32.OR P0, PT, R0, 0x29f, P0 ;  /* 0x0000029f0000780c */ /* 0x000fe20000704470 */
[--C-:B--2---:R-:W-:Y:S02]  /*dbc0*/  HADD2.F32 R22, -RZ, R20.reuse.H0_H0 ;  /* 0x20000014ff167230 */ /* 0x104fe40000004100 */
[----:B------:R-:W-:Y:S02]  /*dbd0*/  HADD2.F32 R21, -RZ, R20.H1_H1 ;  /* 0x30000014ff157230 */ /* 0x000fe40000004100 */
[--C-:B---3--:R-:W-:Y:S02]  /*dbe0*/  HADD2.F32 R20, -RZ, R23.reuse.H0_H0 ;  /* 0x20000017ff147230 */ /* 0x108fe40000004100 */
[----:B------:R-:W-:Y:S01]  /*dbf0*/  FADD.FTZ R22, R22, -UR26 ;  /* 0x8000001a16167e21 */ /* 0x000fe20008010000 */
[----:B------:R-:W-:-:S02]  /*dc00*/  HADD2.F32 R23, -RZ, R23.H1_H1 ;  /* 0x30000017ff177230 */ /* 0x000fc40000004100 */
[----:B------:R-:W-:Y:S01]  /*dc10*/  FADD.FTZ R21, R21, -UR26 ;  /* 0x8000001a15157e21 */ /* 0x000fe20008010000 */
[----:B----4-:R-:W-:Y:S02]  /*dc20*/  HADD2.F32 R27, -RZ, R37.H0_H0 ;  /* 0x20000025ff1b7230 */ /* 0x010fe40000004100 */
        /* <DEDUP_REMOVED lines=21> */
.L_x_1660:
        /* <DEDUP_REMOVED lines=22> */
.L_x_1662:
[----:B------:R-:W-:Y:S05]  /*dee0*/  BSYNC B0 ;  /* 0x0000000000007941 */ /* 0x000fea0003800000 */
.L_x_1661:
        /* <DEDUP_REMOVED lines=30> */
.L_x_1663:
        /* <DEDUP_REMOVED lines=22> */
.L_x_1665:
[----:B------:R-:W-:Y:S05]  /*e230*/  BSYNC B0 ;  /* 0x0000000000007941 */ /* 0x000fea0003800000 */
.L_x_1664:
[----:B0-----:R-:W2:Y:S04]  /*e240*/  LDL.LU R22, [R1+0x34] ;  /* 0x0000340001167983 */ /* 0x001ea80000300800 */
[----:B------:R-:W3:Y:S01]  /*e250*/  LDL.LU R29, [R1+0x1c] ;  /* 0x00001c00011d7983 */ /* 0x000ee20000300800 */
[----:B------:R-:W-:Y:S01]  /*e260*/  IADD3 R26, R2, 0x110, RZ ;  /* 0x00000110021a7810 */ /* 0x000fe20007ffe0ff */
[----:B------:R-:W-:Y:S01]  /*e270*/  HADD2.F32 R23, -RZ, R36.H1_H1 ;  /* 0x30000024ff177230 */ /* 0x000fe20000004100 */
[----:B------:R-:W-:Y:S01]  /*e280*/  ISETP.GE.U32.AND P0, PT, R25, UR6, PT ;  /* 0x0000000619007c0c */ /* 0x000fe2000bf06070 */
[----:B------:R-:W-:Y:S01]  /*e290*/  FADD.FTZ R36, R27, -UR26 ;  /* 0x8000001a1b247e21 */ /* 0x000fe20008010000 */
[----:B------:R-:W-:Y:S02]  /*e2a0*/  ISETP.GE.U32.AND P2, PT, R26, UR6, PT ;  /* 0x000000061a007c0c */ /* 0x000fe4000bf46070 */
[----:B------:R-:W-:Y:S01]  /*e2b0*/  SHF.R.S32.HI R20, RZ, 0x1f, R25 ;  /* 0x0000001fff147819 */ /* 0x000fe20000011419 */
[----:B------:R-:W-:Y:S01]  /*e2c0*/  FADD.FTZ R23, R23, -UR26 ;  /* 0x8000001a17177e21 */ /* 0x000fe20008010000 */
[----:B------:R-:W-:Y:S01]  /*e2d0*/  SHF.R.S32.HI R28, RZ, 0x1f, R26 ;  /* 0x0000001fff1c7819 */ /* 0x000fe2000001141a */
[----:B------:R-:W-:Y:S01]  /*e2e0*/  FMUL.FTZ R36, R36, UR27 ;  /* 0x0000001b24247c20 */ /* 0x000fe20008410000 */
[C---:B------:R-:W-:Y:S01]  /*e2f0*/  IADD3 R24, R2.reuse, 0x120, RZ ;  /* 0x0000012002187810 */ /* 0x040fe20007ffe0ff */
[----:B------:R-:W-:Y:S01]  /*e300*/  FMUL.FTZ R23, R23, UR27 ;  /* 0x0000001b17177c20 */ /* 0x000fe20008410000 */
[----:B------:R-:W-:-:S02]  /*e310*/  IADD3 R14, R2, 0x130, RZ ;  /* 0x00000130020e7810 */ /* 0x000fc40007ffe0ff */
[----:B------:R-:W-:Y:S02]  /*e320*/  ISETP.GE.AND.EX P4, PT, R20, UR7, PT, P0 ;  /* 0x0000000714007c0c */ /* 0x000fe4000bf86300 */
[----:B------:R-:W-:Y:S02]  /*e330*/  ISETP.GE.AND.EX P5, PT, R28, UR7, PT, P2 ;  /* 0x000000071c007c0c */ /* 0x000fe4000bfa6320 */
[----:B------:R-:W-:Y:S02]  /*e340*/  ISETP.GE.U32.AND P2, PT, R24, UR6, PT ;  /* 0x0000000618007c0c */ /* 0x000fe4000bf46070 */
[----:B------:R-:W-:Y:S02]  /*e350*/  ISETP.GE.U32.AND P0, PT, R14, UR6, PT ;  /* 0x000000060e007c0c */ /* 0x000fe4000bf06070 */
[C---:B------:R-:W-:Y:S02]  /*e360*/  ISETP.GT.U32.OR P4, PT, R0.reuse, 0x29f, P4 ;  /* 0x0000029f0000780c */ /* 0x040fe40002784470 */
[----:B------:R-:W-:Y:S01]  /*e370*/  ISETP.GT.U32.OR P5, PT, R0, 0x29f, P5 ;  /* 0x0000029f0000780c */ /* 0x000fe20002fa4470 */
[----:B--2---:R-:W-:-:S02]  /*e380*/  HADD2.F32 R21, -RZ, R22.H0_H0 ;  /* 0x20000016ff157230 */ /* 0x004fc40000004100 */
[----:B------:R-:W-:Y:S02]  /*e390*/  HADD2.F32 R22, -RZ, R22.H1_H1 ;  /* 0x30000016ff167230 */ /* 0x000fe40000004100 */
[--C-:B---3--:R-:W-:Y:S02]  /*e3a0*/  HADD2.F32 R27, -RZ, R29.reuse.H0_H0 ;  /* 0x2000001dff1b7230 */ /* 0x108fe40000004100 */
        /* <DEDUP_REMOVED lines=20> */
.L_x_1666:
        /* <DEDUP_REMOVED lines=22> */
.L_x_1668:
[----:B------:R-:W-:Y:S05]  /*e650*/  BSYNC B0 ;  /* 0x0000000000007941 */ /* 0x000fea0003800000 */
.L_x_1667:
        /* <DEDUP_REMOVED lines=26> */
.L_x_1669:
[----:B------:R-:W-:Y:S04]  /*e800*/  BSSY B0, `(.L_x_1670) ;  /* 0x0000016000007945 */ /* 0x000fe80003800000 */
[----:B------:R-:W-:Y:S05]  /*e810*/  @P5 BRA `(.L_x_1671) ;  /* 0x0000000000505947 */ /* 0x000fea0003800000 */
[----:B------:R-:W-:Y:S01]  /*e820*/  MOV R27, UR5 ;  /* 0x00000005001b7c02 */ /* 0x000fe20008000f00 */
[----:B------:R-:W-:Y:S01]  /*e830*/  ULDC.64 UR14, c[0x0][0x288] ;  /* 0x0000a200000e7ab9 */ /* 0x000fe20000000a00 */
[----:B------:R-:W-:-:S03]  /*e840*/  MOV R22, UR5 ;  /* 0x0000000500167c02 */ /* 0x000fc60008000f00 */
[----:B------:R-:W-:Y:S01]  /*e850*/  FFMA.FTZ R20, R20, R27, UR13 ;  /* 0x0000000d14147e23 */ /* 0x000fe2000801001b */
[----:B------:R-:W-:Y:S02]  /*e860*/  IMAD R27, R28, UR14, RZ ;  /* 0x0000000e1c1b7c24 */ /* 0x000fe4000f8e02ff */
[----:B------:R-:W-:Y:S01]  /*e870*/  FFMA.FTZ R22, R21, R22, UR13 ;  /* 0x0000000d15167e23 */ /* 0x000fe20008010016 */
[----:B------:R-:W-:Y:S01]  /*e880*/  MOV R21, R19 ;  /* 0x0000001300157202 */ /* 0x000fe20000000f00 */
[----:B------:R-:W-:Y:S01]  /*e890*/  FFMA.FTZ R25, R25, R10, -R20 ;  /* 0x0000000a19197223 */ /* 0x000fe20000010814 */
[----:B------:R-:W-:Y:S01]  /*e8a0*/  MOV R20, R16 ;  /* 0x0000001000147202 */ /* 0x000fe20000000f00 */
[----:B------:R-:W-:-:S04]  /*e8b0*/  IMAD R27, R26, UR15, R27 ;  /* 0x0000000f1a1b7c24 */ /* 0x000fc8000f8e021b */
        /* <DEDUP_REMOVED lines=10> */
.L_x_1671:
[----:B------:R-:W-:Y:S05]  /*e960*/  BSYNC B0 ;  /* 0x0000000000007941 */ /* 0x000fea0003800000 */
.L_x_1670:
        /* <DEDUP_REMOVED lines=10> */
[----:B------:R-:W-:Y:S01]  /*ea10*/  ISETP.GE.AND.EX P2, PT, R38, UR7, PT, P2 ;  /* 0x0000000726007c0c */ /* 0x000fe2000bf46320 */
[----:B------:R-:W-:-:S02]  /*ea20*/  FMUL.FTZ R28, R20, UR27 ;  /* 0x0000001b141c7c20 */ /* 0x000fc40008410000 */
[----:B------:R-:W-:Y:S01]  /*ea30*/  FMUL.FTZ R21, R21, UR27 ;  /* 0x0000001b15157c20 */ /* 0x000fe20008410000 */
        /* <DEDUP_REMOVED lines=22> */
.L_x_1672:
        /* <DEDUP_REMOVED lines=9> */
[----:B------:R-:W-:Y:S01]  /*ec30*/  IMAD R27, R24, UR15, R27 ;  /* 0x0000000f181b7c24 */ /* 0x000fe2000f8e021b */
[----:B------:R-:W-:Y:S01]  /*ec40*/  MOV R21, R19 ;  /* 0x0000001300157202 */ /* 0x000fe20000000f00 */
        /* <DEDUP_REMOVED lines=11> */
.L_x_1674:
[----:B------:R-:W-:Y:S05]  /*ed00*/  BSYNC B0 ;  /* 0x0000000000007941 */ /* 0x000fea0003800000 */
.L_x_1673:
[----:B------:R-:W2:Y:S01]  /*ed10*/  LDL.LU R20, [R1+0x8] ;  /* 0x0000080001147983 */ /* 0x000ea20000300800 */
[----:B------:R-:W-:Y:S01]  /*ed20*/  HADD2.F32 R35, -RZ, R35.H1_H1 ;  /* 0x30000023ff237230 */ /* 0x000fe20000004100 */
[----:B------:R-:W-:-:S04]  /*ed30*/  ISETP.GT.U32.OR P0, PT, R0, 0x29f, P0 ;  /* 0x0000029f0000780c */ /* 0x000fc80000704470 */
[----:B0-----:R-:W-:-:S04]  /*ed40*/  FADD.FTZ R23, R35, -UR26 ;  /* 0x8000001a23177e21 */ /* 0x001fc80008010000 */
[----:B------:R-:W-:Y:S01]  /*ed50*/  FMUL.FTZ R23, R23, UR27 ;  /* 0x0000001b17177c20 */ /* 0x000fe20008410000 */
[--C-:B--2---:R-:W-:Y:S02]  /*ed60*/  HADD2.F32 R21, -RZ, R20.reuse.H0_H0 ;  /* 0x20000014ff157230 */ /* 0x104fe40000004100 */
[----:B------:R-:W-:Y:S02]  /*ed70*/  HADD2.F32 R22, -RZ, R20.H1_H1 ;  /* 0x30000014ff167230 */ /* 0x000fe40000004100 */
[----:B------:R-:W-:Y:S01]  /*ed80*/  FADD.FTZ R20, R26, -UR26 ;  /* 0x8000001a1a147e21 */ /* 0x000fe20008010000 */
[--C-:B------:R-:W-:Y:S02]  /*ed90*/  HADD2.F32 R26, -RZ, R32.reuse.H0_H0 ;  /* 0x20000020ff1a7230 */ /* 0x100fe40000004100 */
        /* <DEDUP_REMOVED lines=21> */
.L_x_1675:
        /* <DEDUP_REMOVED lines=22> */
.L_x_1677:
[----:B------:R-:W-:Y:S05]  /*f050*/  BSYNC B0 ;  /* 0x0000000000007941 */ /* 0x000fea0003800000 */
.L_x_1676:
        /* <DEDUP_REMOVED lines=46> */
.L_x_1678:
        /* <DEDUP_REMOVED lines=22> */
.L_x_1680:
[----:B------:R-:W-:Y:S05]  /*f4a0*/  BSYNC B0 ;  /* 0x0000000000007941 */ /* 0x000fea0003800000 */
.L_x_1679:
        /* <DEDUP_REMOVED lines=25> */
.L_x_1681:
[----:B------:R-:W-:Y:S04]  /*f640*/  BSSY B0, `(.L_x_1682) ;  /* 0x0000016000007945 */ /* 0x000fe80003800000 */
[----:B------:R-:W-:Y:S05]  /*f650*/  @P2 BRA `(.L_x_1683) ;  /* 0x0000000000502947 */ /* 0x000fea0003800000 */
[----:B------:R-:W-:Y:S01]  /*f660*/  MOV R23, UR5 ;  /* 0x0000000500177c02 */ /* 0x000fe20008000f00 */
[----:B------:R-:W-:Y:S01]  /*f670*/  ULDC.64 UR14, c[0x0][0x288] ;  /* 0x0000a200000e7ab9 */ /* 0x000fe20000000a00 */
[----:B------:R-:W-:-:S03]  /*f680*/  MOV R26, UR5 ;  /* 0x00000005001a7c02 */ /* 0x000fc60008000f00 */
[----:B------:R-:W-:Y:S02]  /*f690*/  FFMA.FTZ R20, R20, R23, UR13 ;  /* 0x0000000d14147e23 */ /* 0x000fe40008010017 */
[----:B------:R-:W-:Y:S01]  /*f6a0*/  FFMA.FTZ R23, R21, R26, UR13 ;  /* 0x0000000d15177e23 */ /* 0x000fe2000801001a */
        /* <DEDUP_REMOVED lines=12> */
[----:B------:R-:W-:Y:S02]  /*f770*/  F2FP.F16.F32.PACK_AB R25, R25, R26 ;  /* 0x0000001a1919723e */ /* 0x000fe400000000ff */
[----:B------:R-:W-:-:S05]  /*f780*/  LEA.HI.X R23, R20, UR15, R29, 0x1, P2 ;  /* 0x0000000f14177c11 */ /* 0x000fca00090f0c1d */
[----:B------:R0:W-:Y:S02]  /*f790*/  STG.E desc[UR22][R22.64], R25 ;  /* 0x0000001916007986 */ /* 0x0001e4000c101916 */
.L_x_1683:
[----:B------:R-:W-:Y:S05]  /*f7a0*/  BSYNC B0 ;  /* 0x0000000000007941 */ /* 0x000fea0003800000 */
.L_x_1682:
        /* <DEDUP_REMOVED lines=32> */
.L_x_1684:
        /* <DEDUP_REMOVED lines=22> */
.L_x_1686:
[----:B------:R-:W-:Y:S05]  /*fb10*/  BSYNC B0 ;  /* 0x0000000000007941 */ /* 0x000fea0003800000 */
.L_x_1685:
[----:B------:R-:W-:Y:S02]  /*fb20*/  HADD2.F32 R31, -RZ, R31.H1_H1 ;  /* 0x3000001fff1f7230 */ /* 0x000fe40000004100 */
[----:B------:R-:W-:Y:S01]  /*fb30*/  FADD.FTZ R20, R25, -UR26 ;  /* 0x8000001a19147e21 */ /* 0x000fe20008010000 */
[--C-:B0-----:R-:W-:Y:S01]  /*fb40*/  HADD2.F32 R21, -RZ, R67.reuse.H0_H0 ;  /* 0x20000043ff157230 */ /* 0x101fe20000004100 */
[----:B------:R-:W-:Y:S01]  /*fb50*/  ISETP.GT.U32.OR P0, PT, R0, 0x29f, P0 ;  /* 0x0000029f0000780c */ /* 0x000fe20000704470 */
[----:B------:R-:W-:Y:S02]  /*fb60*/  HADD2.F32 R22, -RZ, R67.H1_H1 ;  /* 0x30000043ff167230 */ /* 0x000fe40000004100 */
[----:B------:R-:W-:Y:S01]  /*fb70*/  FADD.FTZ R31, R31, -UR26 ;  /* 0x8000001a1f1f7e21 */ /* 0x000fe20008010000 */
        /* <DEDUP_REMOVED lines=23> */
.L_x_1687:
        /* <DEDUP_REMOVED lines=22> */
.L_x_1689:
[----:B------:R-:W-:Y:S05]  /*fe50*/  BSYNC B0 ;  /* 0x0000000000007941 */ /* 0x000fea0003800000 */
.L_x_1688:
[----:B------:R-:W-:Y:S01]  /*fe60*/  IADD3 R21, R2, 0x180, RZ ;  /* 0x0000018002157810 */ /* 0x000fe20007ffe0ff */
[----:B------:R-:W-:Y:S01]  /*fe70*/  FADD.FTZ R14, R24, -UR26 ;  /* 0x8000001a180e7e21 */ /* 0x000fe20008010000 */
[C---:B------:R-:W-:Y:S01]  /*fe80*/  IADD3 R27, R2.reuse, 0x190, RZ ;  /* 0x00000190021b7810 */ /* 0x040fe20007ffe0ff */
        /* <DEDUP_REMOVED lines=43> */
.L_x_1690:
[----:B------:R-:W-:Y:S04]  /*10140*/  BSSY B0, `(.L_x_1691) ;  /* 0x0000016000007945 */ /* 0x000fe80003800000 */
[----:B------:R-:W-:Y:S05]  /*10150*/  @P5 BRA `(.L_x_1692) ;  /* 0x0000000000505947 */ /* 0x000fea0003800000 */
[----:B------:R-:W-:Y:S01]  /*10160*/  MOV R15, UR5 ;  /* 0x00000005000f7c02 */ /* 0x000fe20008000f00 */
[----:B------:R-:W-:Y:S01]  /*10170*/  ULDC.64 UR14, c[0x0][0x288] ;  /* 0x0000a200000e7ab9 */ /* 0x000fe20000000a00 */
[----:B------:R-:W-:-:S03]  /*10180*/  MOV R20, UR5 ;  /* 0x0000000500147c02 */ /* 0x000fc60008000f00 */
[----:B------:R-:W-:Y:S01]  /*10190*/  FFMA.FTZ R14, R34, R15, UR13 ;  /* 0x0000000d220e7e23 */ /* 0x000fe2000801000f */
[----:B------:R-:W-:Y:S01]  /*101a0*/  MOV R15, R19 ;  /* 0x00000013000f7202 */ /* 0x000fe20000000f00 */
[----:B------:R-:W-:Y:S01]  /*101b0*/  FFMA.FTZ R25, R35, R20, UR13 ;  /* 0x0000000d23197e23 */ /* 0x000fe20008010014 */
[----:B------:R-:W-:Y:S02]  /*101c0*/  IMAD R20, R38, UR14, RZ ;  /* 0x0000000e26147c24 */ /* 0x000fe4000f8e02ff */
[----:B------:R-:W-:Y:S01]  /*101d0*/  FFMA.FTZ R29, R29, R10, -R14 ;  /* 0x0000000a1d1d7223 */ /* 0x000fe2000001080e */
[----:B------:R-:W-:Y:S01]  /*101e0*/  MOV R14, R16 ;  /* 0x00000010000e7202 */ /* 0x000fe20000000f00 */
[----:B------:R-:W-:Y:S02]  /*101f0*/  FFMA.FTZ R25, R64, R13, -R25 ;  /* 0x0000000d40197223 */ /* 0x000fe40000010819 */
[----:B------:R-:W-:Y:S02]  /*10200*/  FMUL.FTZ R26, R29, UR27 ;  /* 0x0000001b1d1a7c20 */ /* 0x000fe40008410000 */
        /* <DEDUP_REMOVED lines=9> */
.L_x_1692:
[----:B------:R-:W-:Y:S05]  /*102a0*/  BSYNC B0 ;  /* 0x0000000000007941 */ /* 0x000fea0003800000 */
.L_x_1691:
        /* <DEDUP_REMOVED lines=25> */
.L_x_1693:
        /* <DEDUP_REMOVED lines=12> */
[----:B------:R-:W-:-:S02]  /*10500*/  FMUL.FTZ R25, R21, UR27 ;  /* 0x0000001b15197c20 */ /* 0x000fc40008410000 */
        /* <DEDUP_REMOVED lines=9> */
.L_x_1695:
[----:B------:R-:W-:Y:S05]  /*105a0*/  BSYNC B0 ;  /* 0x0000000000007941 */ /* 0x000fea0003800000 */
.L_x_1694:
        /* <DEDUP_REMOVED lines=32> */
.L_x_1696:
        /* <DEDUP_REMOVED lines=22> */
.L_x_1698:
[----:B------:R-:W-:Y:S05]  /*10910*/  BSYNC B0 ;  /* 0x0000000000007941 */ /* 0x000fea0003800000 */
.L_x_1697:
        /* <DEDUP_REMOVED lines=29> */
.L_x_1699:
        /* <DEDUP_REMOVED lines=22> */
.L_x_1701:
[----:B------:R-:W-:Y:S05]  /*10c50*/  BSYNC B0 ;  /* 0x0000000000007941 */ /* 0x000fea0003800000 */
.L_x_1700:
        /* <DEDUP_REMOVED lines=49> */
.L_x_1702:
        /* <DEDUP_REMOVED lines=22> */
.L_x_1704:
[----:B------:R-:W-:Y:S05]  /*110d0*/  BSYNC B0 ;  /* 0x0000000000007941 */ /* 0x000fea0003800000 */
.L_x_1703:
        /* <DEDUP_REMOVED lines=25> */
.L_x_1705:
        /* <DEDUP_REMOVED lines=22> */
.L_x_1707:
[----:B------:R-:W-:Y:S05]  /*113d0*/  BSYNC B0 ;  /* 0x0000000000007941 */ /* 0x000fea0003800000 */
.L_x_1706:
        /* <DEDUP_REMOVED lines=31> */
.L_x_1708:
        /* <DEDUP_REMOVED lines=22> */
.L_x_1710:
[----:B------:R-:W-:Y:S05]  /*11730*/  BSYNC B0 ;  /* 0x0000000000007941 */ /* 0x000fea0003800000 */
.L_x_1709:
        /* <DEDUP_REMOVED lines=25> */
.L_x_1711:
[----:B------:R-:W-:Y:S04]  /*118d0*/  BSSY B0, `(.L_x_1712) ;  /* 0x0000015000007945 */ /* 0x000fe80003800000 */
[----:B------:R-:W-:Y:S05]  /*118e0*/  @P4 BRA `(.L_x_1713) ;  /* 0x00000000004c4947 */ /* 0x000fea0003800000 */
[----:B------:R-:W-:Y:S01]  /*118f0*/  MOV R7, UR5 ;  /* 0x0000000500077c02 */ /* 0x000fe20008000f00 */
[----:B------:R-:W-:Y:S01]  /*11900*/  ULDC.64 UR6, c[0x0][0x288] ;  /* 0x0000a20000067ab9 */ /* 0x000fe20000000a00 */
[----:B------:R-:W-:Y:S02]  /*11910*/  MOV R6, UR5 ;  /* 0x0000000500067c02 */ /* 0x000fe40008000f00 */
[----:B------:R-:W-:Y:S01]  /*11920*/  MOV R17, R19 ;  /* 0x0000001300117202 */ /* 0x000fe20000000f00 */
[----:B------:R-:W-:Y:S02]  /*11930*/  FFMA.FTZ R4, R24, R7, UR13 ;  /* 0x0000000d18047e23 */ /* 0x000fe40008010007 */
[----:B------:R-:W-:Y:S01]  /*11940*/  FFMA.FTZ R7, R21, R6, UR13 ;  /* 0x0000000d15077e23 */ /* 0x000fe20008010006 */
[----:B------:R-:W-:Y:S02]  /*11950*/  IMAD R6, R32, UR6, RZ ;  /* 0x0000000620067c24 */ /* 0x000fe4000f8e02ff */
        /* <DEDUP_REMOVED lines=12> */
.L_x_1713:
[----:B------:R-:W-:Y:S05]  /*11a20*/  BSYNC B0 ;  /* 0x0000000000007941 */ /* 0x000fea0003800000 */
.L_x_1712:
        /* <DEDUP_REMOVED lines=9> */
.L_x_1567:
        /* <DEDUP_REMOVED lines=19> */
.L_x_1716:
[----:B------:R-:W-:Y:S05]  /*11bf0*/  BSYNC B0 ;  /* 0x0000000000007941 */ /* 0x000fea0003800000 */
.L_x_1715:
        /* <DEDUP_REMOVED lines=11> */
.L_x_1718:
[----:B------:R-:W2:Y:S04]  /*11cb0*/  LDG.E.STRONG.GPU R5, desc[UR22][R2.64] ;  /* 0x0000001602057981 */ /* 0x000ea8000c1ef900 */
[----:B--2---:R-:W-:Y:S01]  /*11cc0*/  CCTL.IVALL ;  /* 0x00000000ff00798f */ /* 0x004fe20002000000 */
[----:B------:R-:W-:Y:S05]  /*11cd0*/  YIELD ;  /* 0x0000000000007946 */ /* 0x000fea0003800000 */
[----:B------:R-:W-:-:S13]  /*11ce0*/  ISETP.NE.AND P0, PT, R5, R4, PT ;  /* 0x000000040500720c */ /* 0x000fda0003f05270 */
[----:B------:R-:W-:Y:S05]  /*11cf0*/  @P0 BRA `(.L_x_1718) ;  /* 0xfffffffc00ec0947 */ /* 0x000fea000383ffff */
.L_x_1717:
        /* <DEDUP_REMOVED lines=25> */
.L_x_1719:
        /* <DEDUP_REMOVED lines=25> */
.L_x_1720:
        /* <DEDUP_REMOVED lines=14> */
.L_x_5133:


//--------------------- .text._Z35group_norm_nhwc_bwd_one_pass_kernelI11Fp16IOFp16WLi64ELi84ELi672EEv26Group_norm_nhwc_bwd_params --------------------------
	.section	.text._Z35group_norm_nhwc_bwd_one_pass_kernelI11Fp16IOFp16WLi64ELi84ELi672EEv26Group_norm_nhwc_bwd_params,"ax",@progbits
	.align	128
        .global         _Z35group_norm_nhwc_bwd_one_pass_kernelI11Fp16IOFp16WLi64ELi84ELi672EEv26Group_norm_nhwc_bwd_params
        .type           _Z35group_norm_nhwc_bwd_one_pass_kernelI11Fp16IOFp16WLi64ELi84ELi672EEv26Group_norm_nhwc_bwd_params,@function
        .size           _Z35group_norm_nhwc_bwd_one_pass_kernelI11Fp16IOFp16WLi64ELi84ELi672EEv26Group_norm_nhwc_bwd_params,(.L_x_5134 - _Z35group_norm_nhwc_bwd_one_pass_kernelI11Fp16IOFp16WLi64ELi84ELi672EEv26Group_norm_nhwc_bwd_params)
        .other          _Z35group_norm_nhwc_bwd_one_pass_kernelI11Fp16IOFp16WLi64ELi84ELi672EEv26Group_norm_nhwc_bwd_params,@"STO_CUDA_ENTRY STV_DEFAULT"
_Z35group_norm_nhwc_bwd_one_pass_kernelI11Fp16IOFp16WLi64ELi84ELi672EEv26Group_norm_nhwc_bwd_params:
.text._Z35group_norm_nhwc_bwd_one_pass_kernelI11Fp16IOFp16WLi64ELi84ELi672EEv26Group_norm_nhwc_bwd_params:
        /* <DEDUP_REMOVED lines=51> */
.L_x_1756:
        /* <DEDUP_REMOVED lines=168> */
[----:B--2---:R-:W-:-:S02]  /*0db0*/  @P0 HADD2.F32 R24, -RZ, R14.H0_H0 ;  /* 0x2000000eff180230 */ /* 0x004fc40000004100 */
[----:B---3--:R-:W-:Y:S02]  /*0dc0*/  @P0 HADD2.F32 R23, -RZ, R13.H0_H0 ;  /* 0x2000000dff170230 */ /* 0x008fe40000004100 */
[----:B----4-:R-:W-:Y:S02]  /*0dd0*/  HADD2.F32 R0, -RZ, R0.H0_H0 ;  /* 0x20000000ff007230 */ /* 0x010fe40000004100 */
[----:B------:R-:W-:-:S07]  /*0de0*/  HADD2.F32 R2, -RZ, R12.H0_H0 ;  /* 0x2000000cff027230 */ /* 0x000fce0000004100 */
.L_x_1723:
[----:B------:R-:W-:Y:S05]  /*0df0*/  BSYNC B0 ;  /* 0x0000000000007941 */ /* 0x000fea0003800000 */
.L_x_1722:
        /* <DEDUP_REMOVED lines=25> */
.L_x_1724:
        /* <DEDUP_REMOVED lines=34> */
.L_x_1725:
        /* <DEDUP_REMOVED lines=40> */
.L_x_1726:
        /* <DEDUP_REMOVED lines=35> */
.L_x_1727:
        /* <DEDUP_REMOVED lines=106> */
.L_x_1729:
[----:B------:R-:W-:Y:S05]  /*1d00*/  BSYNC B0 ;  /* 0x0000000000007941 */ /* 0x000fea0003800000 */
.L_x_1728:
        /* <DEDUP_REMOVED lines=78> */
.L_x_1731:
[----:B------:R-:W-:Y:S05]  /*21f0*/  BSYNC B0 ;  /* 0x0000000000007941 */ /* 0x000fea0003800000 */
.L_x_1730:
        /* <DEDUP_REMOVED lines=20> */
.L_x_1733:
[----:B------:R-:W-:Y:S05]  /*2340*/  BSYNC B0 ;  /* 0x0000000000007941 */ /* 0x000fea0003800000 */
.L_x_1732:
        /* <DEDUP_REMOVED lines=34> */
.L_x_1736:
[----:B------:R-:W2:Y:S04]  /*2570*/  LDG.E.STRONG.GPU R15, desc[UR14][R10.64] ;  /* 0x0000000e0a0f7981 */ /* 0x000ea8000c1ef900 */
[----:B--2---:R-:W-:Y:S01]  /*2580*/  CCTL.IVALL ;  /* 0x00000000ff00798f */ /* 0x004fe20002000000 */
[----:B------:R-:W-:Y:S05]  /*2590*/  YIELD ;  /* 0x0000000000007946 */ /* 0x000fea0003800000 */
[----:B------:R-:W-:-:S13]  /*25a0*/  ISETP.NE.AND P0, PT, R15, R14, PT ;  /* 0x0000000e0f00720c */ /* 0x000fda0003f05270 */
[----:B------:R-:W-:Y:S05]  /*25b0*/  @P0 BRA `(.L_x_1736) ;  /* 0xfffffffc00ec0947 */ /* 0x000fea000383ffff */
.L_x_1735:
        /* <DEDUP_REMOVED lines=17> */
.L_x_1740:
        /* <DEDUP_REMOVED lines=115> */
.L_x_1739:
        /* <DEDUP_REMOVED lines=61> */
.L_x_1741:
[----:B------:R-:W-:-:S13]  /*31d0*/  ISETP.NE.OR P0, PT, R10, RZ, P0 ;  /* 0x000000ff0a00720c */ /* 0x000fda0000705670 */
[----:B------:R-:W-:Y:S05]  /*31e0*/  @!P0 BRA `(.L_x_1737) ;  /* 0x00000000007c8947 */ /* 0x000fea0003800000 */
.L_x_1738:
        /* <DEDUP_REMOVED lines=31> */
.L_x_1737:
        /* <DEDUP_REMOVED lines=11> */
.L_x_1743:
[----:B------:R-:W-:Y:S05]  /*3490*/  BSYNC B0 ;  /* 0x0000000000007941 */ /* 0x000fea0003800000 */
.L_x_1742:
        /* <DEDUP_REMOVED lines=16> */
.L_x_1734:
        /* <DEDUP_REMOVED lines=51> */
.L_x_1744:
        /* <DEDUP_REMOVED lines=21> */
.L_x_1746:
[----:B------:R-:W-:Y:S05]  /*3a20*/  BSYNC B0 ;  /* 0x0000000000007941 */ /* 0x000fea0003800000 */
.L_x_1745:
        /* <DEDUP_REMOVED lines=25> */
.L_x_1747:
        /* <DEDUP_REMOVED lines=20> */
.L_x_1749:
[----:B------:R-:W-:Y:S05]  /*3d00*/  BSYNC B0 ;  /* 0x0000000000007941 */ /* 0x000fea0003800000 */
.L_x_1748:
        /* <DEDUP_REMOVED lines=31> */
.L_x_1750:
        /* <DEDUP_REMOVED lines=21> */
.L_x_1752:
[----:B------:R-:W-:Y:S05]  /*4050*/  BSYNC B0 ;  /* 0x0000000000007941 */ /* 0x000fea0003800000 */
.L_x_1751:
        /* <DEDUP_REMOVED lines=25> */
.L_x_1753:
        /* <DEDUP_REMOVED lines=21> */
.L_x_1755:
[----:B------:R-:W-:Y:S05]  /*4340*/  BSYNC B0 ;  /* 0x0000000000007941 */ /* 0x000fea0003800000 */
.L_x_1754:
[----:B------:R-:W-:Y:S01]  /*4350*/  ULDC UR11, c[0x0][0x10] ;  /* 0x00000400000b7ab9 */ /* 0x000fe20000000800 */
[----:B------:R-:W-:Y:S02]  /*4360*/  UIADD3 UR4, UR4, 0x1, URZ ;  /* 0x0000000104047890 */ /* 0x000fe4000fffe03f */
[----:B------:R-:W-:-:S04]  /*4370*/  UIADD3 UR6, UR11, UR6, URZ ;  /* 0x000000060b067290 */ /* 0x000fc8000fffe03f */
[----:B------:R-:W-:-:S06]  /*4380*/  UISETP.GE.AND UP0, UPT, UR6, UR5, UPT ;  /* 0x000000050600728c */ /* 0x000fcc000bf06270 */
[----:B------:R-:W-:-:S13]  /*4390*/  PLOP3.LUT P0, PT, PT, PT, UP0, 0x80, 0x0 ;  /* 0x000000000000781c */ /* 0x000fda0003f0f008 */
[----:B------:R-:W-:Y:S05]  /*43a0*/  @!P0 BRA `(.L_x_1756) ;  /* 0xffffffbc00e08947 */ /* 0x000fea000383ffff */
.L_x_1721:
        /* <DEDUP_REMOVED lines=19> */
.L_x_1758:
[----:B------:R-:W-:Y:S05]  /*44e0*/  BSYNC B0 ;  /* 0x0000000000007941 */ /* 0x000fea0003800000 */
.L_x_1757:
        /* <DEDUP_REMOVED lines=11> */
.L_x_1760:
[----:B------:R-:W2:Y:S04]  /*45a0*/  LDG.E.STRONG.GPU R5, desc[UR14][R2.64] ;  /* 0x0000000e02057981 */ /* 0x000ea8000c1ef900 */
[----:B--2---:R-:W-:Y:S01]  /*45b0*/  CCTL.IVALL ;  /* 0x00000000ff00798f */ /* 0x004fe20002000000 */
[----:B------:R-:W-:Y:S05]  /*45c0*/  YIELD ;  /* 0x0000000000007946 */ /* 0x000fea0003800000 */
[----:B------:R-:W-:-:S13]  /*45d0*/  ISETP.NE.AND P0, PT, R5, R0, PT ;  /* 0x000000000500720c */ /* 0x000fda0003f05270 */
[----:B------:R-:W-:Y:S05]  /*45e0*/  @P0 BRA `(.L_x_1760) ;  /* 0xfffffffc00ec0947 */ /* 0x000fea000383ffff */
.L_x_1759:
        /* <DEDUP_REMOVED lines=25> */
.L_x_1761:
        /* <DEDUP_REMOVED lines=19> */
[----:B---3--:R-:W-:Y:S02]  /*48b0*/  F2FP.F16.F32.PACK_AB R3, R16, R3 ;  /* 0x000000031003723e */ /* 0x008fe400000000ff */
[----:B----4-:R-:W-:-:S03]  /*48c0*/  F2FP.F16.F32.PACK_AB R23, R21, R18 ;  /* 0x000000121517723e */ /* 0x010fc600000000ff */
[----:B------:R2:W-:Y:S04]  /*48d0*/  STG.E desc[UR14][R10.64], R3 ;  /* 0x000000030a007986 */ /* 0x0005e8000c10190e */
[----:B------:R2:W-:Y:S02]  /*48e0*/  STG.E desc[UR14][R12.64], R23 ;  /* 0x000000170c007986 */ /* 0x0005e4000c10190e */
[----:B------:R-:W-:Y:S05]  /*48f0*/  @P0 BRA `(.L_x_1761) ;  /* 0xfffffffc00a00947 */ /* 0x000fea000383ffff */
[----:B------:R-:W-:Y:S05]  /*4900*/  EXIT ;  /* 0x000000000000794d */ /* 0x000fea0003800000 */
.L_x_1762:
        /* <DEDUP_REMOVED lines=15> */
.L_x_5134:


//--------------------- .text._Z35group_norm_nhwc_bwd_one_pass_kernelI11Fp16IOFp16WLi128ELi84ELi672EEv26Group_norm_nhwc_bwd_params --------------------------
	.section	.text._Z35group_norm_nhwc_bwd_one_pass_kernelI11Fp16IOFp16WLi128ELi84ELi672EEv26Group_norm_nhwc_bwd_params,"ax",@progbits
	.align	128
        .global         _Z35group_norm_nhwc_bwd_one_pass_kernelI11Fp16IOFp16WLi128ELi84ELi672EEv26Group_norm_nhwc_bwd_params
        .type           _Z35group_norm_nhwc_bwd_one_pass_kernelI11Fp16IOFp16WLi128ELi84ELi672EEv26Group_norm_nhwc_bwd_params,@function
        .size           _Z35group_norm_nhwc_bwd_one_pass_kernelI11Fp16IOFp16WLi128ELi84ELi672EEv26Group_norm_nhwc_bwd_params,(.L_x_5135 - _Z35group_norm_nhwc_bwd_one_pass_kernelI11Fp16IOFp16WLi128ELi84ELi672EEv26Group_norm_nhwc_bwd_params)
        .other          _Z35group_norm_nhwc_bwd_one_pass_kernelI11Fp16IOFp16WLi128ELi84ELi672EEv26Group_norm_nhwc_bwd_params,@"STO_CUDA_ENTRY STV_DEFAULT"
_Z35group_norm_nhwc_bwd_one_pass_kernelI11Fp16IOFp16WLi128ELi84ELi672EEv26Group_norm_nhwc_bwd_params:
.text._Z35group_norm_nhwc_bwd_one_pass_kernelI11Fp16IOFp16WLi128ELi84ELi672EEv26Group_norm_nhwc_bwd_params:
        /* <DEDUP_REMOVED lines=53> */
.L_x_1814:
        /* <DEDUP_REMOVED lines=250> */
[----:B---3--:R-:W-:Y:S02]  /*12f0*/  HADD2.F32 R64, -RZ, R64.H0_H0 ;  /* 0x20000040ff407230 */ /* 0x008fe40000004100 */
[----:B----4-:R-:W-:Y:S02]  /*1300*/  HADD2.F32 R62, -RZ, R62.H0_H0 ;  /* 0x2000003eff3e7230 */ /* 0x010fe40000004100 */
[----:B--2---:R-:W-:Y:S02]  /*1310*/  @P0 HADD2.F32 R59, -RZ, R30.H0_H0 ;  /* 0x2000001eff3b0230 */ /* 0x004fe40000004100 */
[----:B------:R-:W-:-:S07]  /*1320*/  @P0 HADD2.F32 R23, -RZ, R28.H0_H0 ;  /* 0x2000001cff170230 */ /* 0x000fce0000004100 */
.L_x_1765:
[----:B------:R-:W-:Y:S05]  /*1330*/  BSYNC B0 ;  /* 0x0000000000007941 */ /* 0x000fea0003800000 */
.L_x_1764:
        /* <DEDUP_REMOVED lines=25> */
.L_x_1766:
        /* <DEDUP_REMOVED lines=34> */
.L_x_1767:
        /* <DEDUP_REMOVED lines=40> */
.L_x_1768:
        /* <DEDUP_REMOVED lines=37> */
.L_x_1769:
        /* <DEDUP_REMOVED lines=37> */
.L_x_1770:
        /* <DEDUP_REMOVED lines=37> */
.L_x_1771:
        /* <DEDUP_REMOVED lines=37> */
.L_x_1772:
        /* <DEDUP_REMOVED lines=36> */
.L_x_1773:
        /* <DEDUP_REMOVED lines=100> */
.L_x_1775:
[----:B------:R-:W-:Y:S05]  /*2b30*/  BSYNC B0 ;  /* 0x0000000000007941 */ /* 0x000fea0003800000 */
.L_x_1774:
        /* <DEDUP_REMOVED lines=78> */
.L_x_1777:
[----:B------:R-:W-:Y:S05]  /*3020*/  BSYNC B0 ;  /* 0x0000000000007941 */ /* 0x000fea0003800000 */
.L_x_1776:
        /* <DEDUP_REMOVED lines=18> */
.L_x_1779:
[----:B------:R-:W-:Y:S05]  /*3150*/  BSYNC B0 ;  /* 0x0000000000007941 */ /* 0x000fea0003800000 */
.L_x_1778:
        /* <DEDUP_REMOVED lines=32> */
.L_x_1782:
[----:B-1----:R-:W2:Y:S04]  /*3360*/  LDG.E.STRONG.GPU R26, desc[UR8][R24.64] ;  /* 0x00000008181a7981 */ /* 0x002ea8000c1ef900 */
[----:B--2---:R-:W-:Y:S01]  /*3370*/  CCTL.IVALL ;  /* 0x00000000ff00798f */ /* 0x004fe20002000000 */
[----:B------:R-:W-:Y:S05]  /*3380*/  YIELD ;  /* 0x0000000000007946 */ /* 0x000fea0003800000 */
[----:B------:R-:W-:-:S13]  /*3390*/  ISETP.NE.AND P0, PT, R26, R33, PT ;  /* 0x000000211a00720c */ /* 0x000fda0003f05270 */
[----:B------:R-:W-:Y:S05]  /*33a0*/  @P0 BRA `(.L_x_1782) ;  /* 0xfffffffc00ec0947 */ /* 0x000fea000383ffff */
.L_x_1781:
        /* <DEDUP_REMOVED lines=17> */
.L_x_1786:
        /* <DEDUP_REMOVED lines=115> */
.L_x_1785:
        /* <DEDUP_REMOVED lines=61> */
.L_x_1787:
[----:B------:R-:W-:-:S13]  /*3fc0*/  ISETP.NE.OR P0, PT, R33, RZ, P0 ;  /* 0x000000ff2100720c */ /* 0x000fda0000705670 */
[----:B------:R-:W-:Y:S05]  /*3fd0*/  @!P0 BRA `(.L_x_1783) ;  /* 0x00000000007c8947 */ /* 0x000fea0003800000 */
.L_x_1784:
        /* <DEDUP_REMOVED lines=31> */
.L_x_1783:
        /* <DEDUP_REMOVED lines=11> */
.L_x_1789:
[----:B------:R-:W-:Y:S05]  /*4280*/  BSYNC B0 ;  /* 0x0000000000007941 */ /* 0x000fea0003800000 */
.L_x_1788:
        /* <DEDUP_REMOVED lines=16> */
.L_x_1780:
        /* <DEDUP_REMOVED lines=39> */
.L_x_1790:
        /* <DEDUP_REMOVED lines=20> */
.L_x_1792:
[----:B------:R-:W-:Y:S05]  /*4740*/  BSYNC B0 ;  /* 0x0000000000007941 */ /* 0x000fea0003800000 */
.L_x_1791:
        /* <DEDUP_REMOVED lines=35> */
.L_x_1793:
        /* <DEDUP_REMOVED lines=20> */
.L_x_1795:
[----:B------:R-:W-:Y:S05]  /*4ac0*/  BSYNC B0 ;  /* 0x0000000000007941 */ /* 0x000fea0003800000 */
.L_x_1794:
        /* <DEDUP_REMOVED lines=25> */
.L_x_1796:
        /* <DEDUP_REMOVED lines=20> */
.L_x_1798:
[----:B------:R-:W-:Y:S05]  /*4da0*/  BSYNC B0 ;  /* 0x0000000000007941 */ /* 0x000fea0003800000 */
.L_x_1797:
        /* <DEDUP_REMOVED lines=56> */
.L_x_1799:
        /* <DEDUP_REMOVED lines=20> */
.L_x_1801:
[----:B------:R-:W-:Y:S05]  /*5270*/  BSYNC B0 ;  /* 0x0000000000007941 */ /* 0x000fea0003800000 */
.L_x_1800:
        /* <DEDUP_REMOVED lines=23> */
.L_x_1802:
        /* <DEDUP_REMOVED lines=20> */
.L_x_1804:
[----:B------:R-:W-:Y:S05]  /*5530*/  BSYNC B0 ;  /* 0x0000000000007941 */ /* 0x000fea0003800000 */
.L_x_1803:
        /* <DEDUP_REMOVED lines=23> */
.L_x_1805:
        /* <DEDUP_REMOVED lines=20> */
.L_x_1807:
[----:B------:R-:W-:Y:S05]  /*57f0*/  BSYNC B0 ;  /* 0x0000000000007941 */ /* 0x000fea0003800000 */
.L_x_1806:
        /* <DEDUP_REMOVED lines=23> */
.L_x_1808:
        /* <DEDUP_REMOVED lines=20> */
.L_x_1810:
[----:B------:R-:W-:Y:S05]  /*5ab0*/  BSYNC B0 ;  /* 0x0000000000007941 */ /* 0x000fea0003800000 */
.L_x_1809:
        /* <DEDUP_REMOVED lines=23> */
.L_x_1811:
        /* <DEDUP_REMOVED lines=19> */
.L_x_1813:
[----:B------:R-:W-:Y:S05]  /*5d60*/  BSYNC B0 ;  /* 0x0000000000007941 */ /* 0x000fea0003800000 */
.L_x_1812:
[----:B0-----:R-:W0:Y:S01]  /*5d70*/  LDC R9, c[0x0][0x10] ;  /* 0x00000400ff097b82 */ /* 0x001e220000000800 */
[----:B------:R-:W-:Y:S02]  /*5d80*/  IADD3 R39, R39, 0x1, RZ ;  /* 0x0000000127277810 */ /* 0x000fe40007ffe0ff */
[----:B0-----:R-:W-:-:S04]  /*5d90*/  IADD3 R48, R9, R48, RZ ;  /* 0x0000003009307210 */ /* 0x001fc80007ffe0ff */
[----:B------:R-:W-:-:S13]  /*5da0*/  ISETP.GE.AND P0, PT, R48, UR4, PT ;  /* 0x0000000430007c0c */ /* 0x000fda000bf06270 */
[----:B------:R-:W-:Y:S05]  /*5db0*/  @!P0 BRA `(.L_x_1814) ;  /* 0xffffffa400648947 */ /* 0x000fea000383ffff */
.L_x_1763:
        /* <DEDUP_REMOVED lines=19> */
.L_x_1816:
[----:B------:R-:W-:Y:S05]  /*5ef0*/  BSYNC B0 ;  /* 0x0000000000007941 */ /* 0x000fea0003800000 */
.L_x_1815:
        /* <DEDUP_REMOVED lines=11> */
.L_x_1818:
[----:B------:R-:W2:Y:S04]  /*5fb0*/  LDG.E.STRONG.GPU R5, desc[UR8][R2.64] ;  /* 0x0000000802057981 */ /* 0x000ea8000c1ef900 */
[----:B--2---:R-:W-:Y:S01]  /*5fc0*/  CCTL.IVALL ;  /* 0x00000000ff00798f */ /* 0x004fe20002000000 */
[----:B------:R-:W-:Y:S05]  /*5fd0*/  YIELD ;  /* 0x0000000000007946 */ /* 0x000fea0003800000 */
[----:B------:R-:W-:-:S13]  /*5fe0*/  ISETP.NE.AND P0, PT, R5, R0, PT ;  /* 0x000000000500720c */ /* 0x000fda0003f05270 */
[----:B------:R-:W-:Y:S05]  /*5ff0*/  @P0 BRA `(.L_x_1818) ;  /* 0xfffffffc00ec0947 */ /* 0x000fea000383ffff */
.L_x_1817:
        /* <DEDUP_REMOVED lines=24> */
.L_x_1819:
        /* <DEDUP_REMOVED lines=25> */
.L_x_1820:
        /* <DEDUP_REMOVED lines=15> */
.L_x_5135:


//--------------------- .text._Z35group_norm_nhwc_bwd_one_pass_kernelI11Fp16IOFp16WLi256ELi84ELi672EEv26Group_norm_nhwc_bwd_params --------------------------
	.section	.text._Z35group_norm_nhwc_bwd_one_pass_kernelI11Fp16IOFp16WLi256ELi84ELi672EEv26Group_norm_nhwc_bwd_params,"ax",@progbits
	.align	128
        .global         _Z35group_norm_nhwc_bwd_one_pass_kernelI11Fp16IOFp16WLi256ELi84ELi672EEv26Group_norm_nhwc_bwd_params
        .type           _Z35group_norm_nhwc_bwd_one_pass_kernelI11Fp16IOFp16WLi256ELi84ELi672EEv26Group_norm_nhwc_bwd_params,@function
        .size           _Z35group_norm_nhwc_bwd_one_pass_kernelI11Fp16IOFp16WLi256ELi84ELi672EEv26Group_norm_nhwc_bwd_params,(.L_x_5136 - _Z35group_norm_nhwc_bwd_one_pass_kernelI11Fp16IOFp16WLi256ELi84ELi672EEv26Group_norm_nhwc_bwd_params)
        .other          _Z35group_norm_nhwc_bwd_one_pass_kernelI11Fp16IOFp16WLi256ELi84ELi672EEv26Group_norm_nhwc_bwd_params,@"STO_CUDA_ENTRY STV_DEFAULT"
_Z35group_norm_nhwc_bwd_one_pass_kernelI11Fp16IOFp16WLi256ELi84ELi672EEv26Group_norm_nhwc_bwd_params:
.text._Z35group_norm_nhwc_bwd_one_pass_kernelI11Fp16IOFp16WLi256ELi84ELi672EEv26Group_norm_nhwc_bwd_params:
        /* <DEDUP_REMOVED lines=51> */
.L_x_1904:
        /* <DEDUP_REMOVED lines=445> */
.L_x_1823:
[----:B------:R-:W-:Y:S05]  /*1f00*/  BSYNC B0 ;  /* 0x0000000000007941 */ /* 0x000fea0003800000 */
.L_x_1822:
        /* <DEDUP_REMOVED lines=34> */
.L_x_1824:
        /* <DEDUP_REMOVED lines=26> */
.L_x_1825:
        /* <DEDUP_REMOVED lines=41> */
.L_x_1826:
        /* <DEDUP_REMOVED lines=37> */
.L_x_1827:
        /* <DEDUP_REMOVED lines=37> */
.L_x_1828:
        /* <DEDUP_REMOVED lines=37> */
.L_x_1829:
        /* <DEDUP_REMOVED lines=37> */
.L_x_1830:
        /* <DEDUP_REMOVED lines=37> */
.L_x_1831:
        /* <DEDUP_REMOVED lines=37> */
.L_x_1832:
        /* <DEDUP_REMOVED lines=37> */
.L_x_1833:
        /* <DEDUP_REMOVED lines=37> */
.L_x_1834:
        /* <DEDUP_REMOVED lines=37> */
.L_x_1835:
        /* <DEDUP_REMOVED lines=37> */
.L_x_1836:
        /* <DEDUP_REMOVED lines=37> */
.L_x_1837:
        /* <DEDUP_REMOVED lines=36> */
.L_x_1838:
        /* <DEDUP_REMOVED lines=34> */
.L_x_1839:
        /* <DEDUP_REMOVED lines=105> */
.L_x_1841:
[----:B------:R-:W-:Y:S05]  /*49c0*/  BSYNC B0 ;  /* 0x0000000000007941 */ /* 0x000fea0003800000 */
.L_x_1840:
        /* <DEDUP_REMOVED lines=78> */
.L_x_1843:
[----:B------:R-:W-:Y:S05]  /*4eb0*/  BSYNC B0 ;  /* 0x0000000000007941 */ /* 0x000fea0003800000 */
.L_x_1842:
        /* <DEDUP_REMOVED lines=20> */
.L_x_1845:
[----:B------:R-:W-:Y:S05]  /*5000*/  BSYNC B0 ;  /* 0x0000000000007941 */ /* 0x000fea0003800000 */
.L_x_1844:
        /* <DEDUP_REMOVED lines=34> */
.L_x_1848:
[----:B------:R-:W2:Y:S04]  /*5230*/  LDG.E.STRONG.GPU R22, desc[UR12][R20.64] ;  /* 0x0000000c14167981 */ /* 0x000ea8000c1ef900 */
[----:B--2---:R-:W-:Y:S01]  /*5240*/  CCTL.IVALL ;  /* 0x00000000ff00798f */ /* 0x004fe20002000000 */
[----:B------:R-:W-:Y:S05]  /*5250*/  YIELD ;  /* 0x0000000000007946 */ /* 0x000fea0003800000 */
[----:B------:R-:W-:-:S13]  /*5260*/  ISETP.NE.AND P0, PT, R22, R25, PT ;  /* 0x000000191600720c */ /* 0x000fda0003f05270 */
[----:B------:R-:W-:Y:S05]  /*5270*/  @P0 BRA `(.L_x_1848) ;  /* 0xfffffffc00ec0947 */ /* 0x000fea000383ffff */
.L_x_1847:
        /* <DEDUP_REMOVED lines=17> */
.L_x_1852:
        /* <DEDUP_REMOVED lines=115> */
.L_x_1851:
        /* <DEDUP_REMOVED lines=61> */
.L_x_1853:
[----:B------:R-:W-:-:S13]  /*5e90*/  ISETP.NE.OR P0, PT, R31, RZ, P0 ;  /* 0x000000ff1f00720c */ /* 0x000fda0000705670 */
[----:B------:R-:W-:Y:S05]  /*5ea0*/  @!P0 BRA `(.L_x_1849) ;  /* 0x00000000007c8947 */ /* 0x000fea0003800000 */
.L_x_1850:
        /* <DEDUP_REMOVED lines=31> */
.L_x_1849:
        /* <DEDUP_REMOVED lines=11> */
.L_x_1855:
[----:B------:R-:W-:Y:S05]  /*6150*/  BSYNC B0 ;  /* 0x0000000000007941 */ /* 0x000fea0003800000 */
.L_x_1854:
        /* <DEDUP_REMOVED lines=16> */
.L_x_1846:
        /* <DEDUP_REMOVED lines=41> */
.L_x_1856:
        /* <DEDUP_REMOVED lines=20> */
.L_x_1858:
[----:B------:R-:W-:Y:S05]  /*6630*/  BSYNC B0 ;  /* 0x0000000000007941 */ /* 0x000fea0003800000 */
.L_x_1857:
        /* <DEDUP_REMOVED lines=29> */
.L_x_1859:
        /* <DEDUP_REMOVED lines=20> */
.L_x_1861:
[----:B------:R-:W-:Y:S05]  /*6950*/  BSYNC B0 ;  /* 0x0000000000007941 */ /* 0x000fea0003800000 */
.L_x_1860:
        /* <DEDUP_REMOVED lines=36> */
.L_x_1862:
        /* <DEDUP_REMOVED lines=20> */
.L_x_1864:
[----:B------:R-:W-:Y:S05]  /*6ce0*/  BSYNC B0 ;  /* 0x0000000000007941 */ /* 0x000fea0003800000 */
.L_x_1863:
        /* <DEDUP_REMOVED lines=25> */
.L_x_1865:
        /* <DEDUP_REMOVED lines=20> */
.L_x_1867:
[----:B------:R-:W-:Y:S05]  /*6fc0*/  BSYNC B0 ;  /* 0x0000000000007941 */ /* 0x000fea0003800000 */
.L_x_1866:
        /* <DEDUP_REMOVED lines=32> */
.L_x_1868:
        /* <DEDUP_REMOVED lines=20> */
.L_x_1870:
[----:B------:R-:W-:Y:S05]  /*7310*/  BSYNC B0 ;  /* 0x0000000000007941 */ /* 0x000fea0003800000 */
.L_x_1869:
        /* <DEDUP_REMOVED lines=30> */
.L_x_1871:
        /* <DEDUP_REMOVED lines=20> */
.L_x_1873:
[----:B------:R-:W-:Y:S05]  /*7640*/  BSYNC B0 ;  /* 0x0000000000007941 */ /* 0x000fea0003800000 */
.L_x_1872:
        /* <DEDUP_REMOVED lines=33> */
.L_x_1874:
        /* <DEDUP_REMOVED lines=20> */
.L_x_1876:
[----:B------:R-:W-:Y:S05]  /*79a0*/  BSYNC B0 ;  /* 0x0000000000007941 */ /* 0x000fea0003800000 */
.L_x_1875:
        /* <DEDUP_REMOVED lines=33> */
.L_x_1877:
        /* <DEDUP_REMOVED lines=20> */
.L_x_1879:
[----:B------:R-:W-:Y:S05]  /*7d00*/  BSYNC B0 ;  /* 0x0000000000007941 */ /* 0x000fea0003800000 */
.L_x_1878:
        /* <DEDUP_REMOVED lines=30> */
.L_x_1880:
        /* <DEDUP_REMOVED lines=20> */
.L_x_1882:
[----:B------:R-:W-:Y:S05]  /*8030*/  BSYNC B0 ;  /* 0x0000000000007941 */ /* 0x000fea0003800000 */
.L_x_1881:
        /* <DEDUP_REMOVED lines=33> */
.L_x_1883:
        /* <DEDUP_REMOVED lines=20> */
.L_x_1885:
[----:B------:R-:W-:Y:S05]  /*8390*/  BSYNC B0 ;  /* 0x0000000000007941 */ /* 0x000fea0003800000 */
.L_x_1884:
        /* <DEDUP_REMOVED lines=33> */
.L_x_1886:
        /* <DEDUP_REMOVED lines=20> */
.L_x_1888:
[----:B------:R-:W-:Y:S05]  /*86f0*/  BSYNC B0 ;  /* 0x0000000000007941 */ /* 0x000fea0003800000 */
.L_x_1887:
        /* <DEDUP_REMOVED lines=29> */
.L_x_1889:
        /* <DEDUP_REMOVED lines=20> */
.L_x_1891:
[----:B------:R-:W-:Y:S05]  /*8a10*/  BSYNC B0 ;  /* 0x0000000000007941 */ /* 0x000fea0003800000 */
.L_x_1890:
        /* <DEDUP_REMOVED lines=43> */
.L_x_1892:
        /* <DEDUP_REMOVED lines=20> */
.L_x_1894:
[----:B------:R-:W-:Y:S05]  /*8e10*/  BSYNC B0 ;  /* 0x0000000000007941 */ /* 0x000fea0003800000 */
.L_x_1893:
        /* <DEDUP_REMOVED lines=25> */
.L_x_1895:
        /* <DEDUP_REMOVED lines=20> */
.L_x_1897:
[----:B------:R-:W-:Y:S05]  /*90f0*/  BSYNC B0 ;  /* 0x0000000000007941 */ /* 0x000fea0003800000 */
.L_x_1896:
        /* <DEDUP_REMOVED lines=31> */
.L_x_1898:
        /* <DEDUP_REMOVED lines=20> */
.L_x_1900:
[----:B------:R-:W-:Y:S05]  /*9430*/  BSYNC B0 ;  /* 0x0000000000007941 */ /* 0x000fea0003800000 */
.L_x_1899:
        /* <DEDUP_REMOVED lines=25> */
.L_x_1901:
        /* <DEDUP_REMOVED lines=19> */
.L_x_1903:
[----:B------:R-:W-:Y:S05]  /*9700*/  BSYNC B0 ;  /* 0x0000000000007941 */ /* 0x000fea0003800000 */
.L_x_1902:
        /* <DEDUP_REMOVED lines=9> */
.L_x_1821:
        /* <DEDUP_REMOVED lines=19> */
.L_x_1906:
[----:B------:R-:W-:Y:S05]  /*98d0*/  BSYNC B0 ;  /* 0x0000000000007941 */ /* 0x000fea0003800000 */
.L_x_1905:
        /* <DEDUP_REMOVED lines=11> */
.L_x_1908:
[----:B------:R-:W2:Y:S04]  /*9990*/  LDG.E.STRONG.GPU R5, desc[UR12][R2.64] ;  /* 0x0000000c02057981 */ /* 0x000ea8000c1ef900 */
[----:B--2---:R-:W-:Y:S01]  /*99a0*/  CCTL.IVALL ;  /* 0x00000000ff00798f */ /* 0x004fe20002000000 */
[----:B------:R-:W-:Y:S05]  /*99b0*/  YIELD ;  /* 0x0000000000007946 */ /* 0x000fea0003800000 */
[----:B------:R-:W-:-:S13]  /*99c0*/  ISETP.NE.AND P0, PT, R5, R0, PT ;  /* 0x000000000500720c */ /* 0x000fda0003f05270 */
[----:B------:R-:W-:Y:S05]  /*99d0*/  @P0 BRA `(.L_x_1908) ;  /* 0xfffffffc00ec0947 */ /* 0x000fea000383ffff */
.L_x_1907:
        /* <DEDUP_REMOVED lines=24> */
.L_x_1909:
        /* <DEDUP_REMOVED lines=25> */
.L_x_1910:
        /* <DEDUP_REMOVED lines=9> */
.L_x_5136:


//--------------------- .text._Z35group_norm_nhwc_bwd_one_pass_kernelI11Fp16IOFp16WLi512ELi84ELi672EEv26Group_norm_nhwc_bwd_params --------------------------
	.section	.text._Z35group_norm_nhwc_bwd_one_pass_kernelI11Fp16IOFp16WLi512ELi84ELi672EEv26Group_norm_nhwc_bwd_params,"ax",@progbits
	.align	128
        .global         _Z35group_norm_nhwc_bwd_one_pass_kernelI11Fp16IOFp16WLi512ELi84ELi672EEv26Group_norm_nhwc_bwd_params
        .type           _Z35group_norm_nhwc_bwd_one_pass_kernelI11Fp16IOFp16WLi512ELi84ELi672EEv26Group_norm_nhwc_bwd_params,@function
        .size           _Z35group_norm_nhwc_bwd_one_pass_kernelI11Fp16IOFp16WLi512ELi84ELi672EEv26Group_norm_nhwc_bwd_params,(.L_x_5137 - _Z35group_norm_nhwc_bwd_one_pass_kernelI11Fp16IOFp16WLi512ELi84ELi672EEv26Group_norm_nhwc_bwd_params)
        .other          _Z35group_norm_nhwc_bwd_one_pass_kernelI11Fp16IOFp16WLi512ELi84ELi672EEv26Group_norm_nhwc_bwd_params,@"STO_CUDA_ENTRY STV_DEFAULT"
_Z35group_norm_nhwc_bwd_one_pass_kernelI11Fp16IOFp16WLi512ELi84ELi672EEv26Group_norm_nhwc_bwd_params:
.text._Z35group_norm_nhwc_bwd_one_pass_kernelI11Fp16IOFp16WLi512ELi84ELi672EEv26Group_norm_nhwc_bwd_params:
        /* <DEDUP_REMOVED lines=62> */
.L_x_2058:
        /* <DEDUP_REMOVED lines=852> */
.L_x_1913:
[----:B------:R-:W-:Y:S05]  /*3920*/  BSYNC B0 ;  /* 0x0000000000007941 */ /* 0x000fea0003800000 */
.L_x_1912:
        /* <DEDUP_REMOVED lines=25> */
.L_x_1914:
        /* <DEDUP_REMOVED lines=34> */
.L_x_1915:
        /* <DEDUP_REMOVED lines=40> */
.L_x_1916:
        /* <DEDUP_REMOVED lines=37> */
.L_x_1917:
        /* <DEDUP_REMOVED lines=37> */
.L_x_1918:
        /* <DEDUP_REMOVED lines=37> */
.L_x_1919:
        /* <DEDUP_REMOVED lines=37> */
.L_x_1920:
        /* <DEDUP_REMOVED lines=37> */
.L_x_1921:
        /* <DEDUP_REMOVED lines=37> */
.L_x_1922:
        /* <DEDUP_REMOVED lines=38> */
.L_x_1923:
        /* <DEDUP_REMOVED lines=38> */
.L_x_1924:
        /* <DEDUP_REMOVED lines=38> */
.L_x_1925:
        /* <DEDUP_REMOVED lines=38> */
.L_x_1926:
        /* <DEDUP_REMOVED lines=38> */
.L_x_1927:
        /* <DEDUP_REMOVED lines=39> */
.L_x_1928:
        /* <DEDUP_REMOVED lines=39> */
.L_x_1929:
        /* <DEDUP_REMOVED lines=38> */
.L_x_1930:
        /* <DEDUP_REMOVED lines=39> */
.L_x_1931:
        /* <DEDUP_REMOVED lines=37> */
.L_x_1932:
        /* <DEDUP_REMOVED lines=37> */
.L_x_1933:
        /* <DEDUP_REMOVED lines=37> */
.L_x_1934:
        /* <DEDUP_REMOVED lines=37> */
.L_x_1935:
        /* <DEDUP_REMOVED lines=37> */
.L_x_1936:
        /* <DEDUP_REMOVED lines=37> */
.L_x_1937:
        /* <DEDUP_REMOVED lines=37> */
.L_x_1938:
        /* <DEDUP_REMOVED lines=37> */
.L_x_1939:
        /* <DEDUP_REMOVED lines=37> */
.L_x_1940:
        /* <DEDUP_REMOVED lines=37> */
.L_x_1941:
        /* <DEDUP_REMOVED lines=37> */
.L_x_1942:
        /* <DEDUP_REMOVED lines=37> */
.L_x_1943:
        /* <DEDUP_REMOVED lines=35> */
.L_x_1944:
        /* <DEDUP_REMOVED lines=33> */
.L_x_1945:
        /* <DEDUP_REMOVED lines=110> */
.L_x_1947:
[----:B------:R-:W-:Y:S05]  /*89b0*/  BSYNC B0 ;  /* 0x0000000000007941 */ /* 0x000fea0003800000 */
.L_x_1946:
        /* <DEDUP_REMOVED lines=78> */
.L_x_1949:
[----:B------:R-:W-:Y:S05]  /*8ea0*/  BSYNC B0 ;  /* 0x0000000000007941 */ /* 0x000fea0003800000 */
.L_x_1948:
        /* <DEDUP_REMOVED lines=20> */
.L_x_1951:
[----:B------:R-:W-:Y:S05]  /*8ff0*/  BSYNC B0 ;  /* 0x0000000000007941 */ /* 0x000fea0003800000 */
.L_x_1950:
        /* <DEDUP_REMOVED lines=40> */
.L_x_1954:
[----:B------:R-:W-:Y:S02]  /*9280*/  MOV R20, UR18 ;  /* 0x0000001200147c02 */ /* 0x000fe40008000f00 */
[----:B------:R-:W-:-:S05]  /*9290*/  MOV R21, UR19 ;  /* 0x0000001300157c02 */ /* 0x000fca0008000f00 */
[----:B------:R-:W2:Y:S04]  /*92a0*/  LDG.E.STRONG.GPU R20, desc[UR22][R20.64] ;  /* 0x0000001614147981 */ /* 0x000ea8000c1ef900 */
[----:B--2---:R-:W-:Y:S01]  /*92b0*/  CCTL.IVALL ;  /* 0x00000000ff00798f */ /* 0x004fe20002000000 */
[----:B------:R-:W-:Y:S05]  /*92c0*/  YIELD ;  /* 0x0000000000007946 */ /* 0x000fea0003800000 */
[----:B------:R-:W-:-:S13]  /*92d0*/  ISETP.NE.AND P0, PT, R20, R14, PT ;  /* 0x0000000e1400720c */ /* 0x000fda0003f05270 */
[----:B------:R-:W-:Y:S05]  /*92e0*/  @P0 BRA `(.L_x_1954) ;  /* 0xfffffffc00e40947 */ /* 0x000fea000383ffff */
.L_x_1953:
        /* <DEDUP_REMOVED lines=19> */
.L_x_1958:
        /* <DEDUP_REMOVED lines=165> */
.L_x_1957:
        /* <DEDUP_REMOVED lines=87> */
.L_x_1959:
[----:B------:R-:W-:-:S13]  /*a3e0*/  ISETP.NE.OR P0, PT, RZ, UR16, P0 ;  /* 0x00000010ff007c0c */ /* 0x000fda0008705670 */
[----:B------:R-:W-:Y:S05]  /*a3f0*/  @!P0 BRA `(.L_x_1955) ;  /* 0x0000000000b08947 */ /* 0x000fea0003800000 */
.L_x_1956:
        /* <DEDUP_REMOVED lines=44> */
.L_x_1955:
        /* <DEDUP_REMOVED lines=14> */
.L_x_1961:
[----:B------:R-:W-:Y:S05]  /*a7a0*/  BSYNC B0 ;  /* 0x0000000000007941 */ /* 0x000fea0003800000 */
.L_x_1960:
        /* <DEDUP_REMOVED lines=25> */
.L_x_1952:
        /* <DEDUP_REMOVED lines=38> */
.L_x_1962:
        /* <DEDUP_REMOVED lines=23> */
.L_x_1964:
[----:B------:R-:W-:Y:S05]  /*ad10*/  BSYNC B0 ;  /* 0x0000000000007941 */ /* 0x000fea0003800000 */
.L_x_1963:
        /* <DEDUP_REMOVED lines=34> */
.L_x_1965:
        /* <DEDUP_REMOVED lines=22> */
.L_x_1967:
[----:B------:R-:W-:Y:S05]  /*b0a0*/  BSYNC B0 ;  /* 0x0000000000007941 */ /* 0x000fea0003800000 */
.L_x_1966:
        /* <DEDUP_REMOVED lines=33> */
.L_x_1968:
        /* <DEDUP_REMOVED lines=22> */
.L_x_1970:
[----:B------:R-:W-:Y:S05]  /*b420*/  BSYNC B0 ;  /* 0x0000000000007941 */ /* 0x000fea0003800000 */
.L_x_1969:
        /* <DEDUP_REMOVED lines=33> */
.L_x_1971:
        /* <DEDUP_REMOVED lines=22> */
.L_x_1973:
[----:B------:R-:W-:Y:S05]  /*b7a0*/  BSYNC B0 ;  /* 0x0000000000007941 */ /* 0x000fea0003800000 */
.L_x_1972:
        /* <DEDUP_REMOVED lines=33> */
.L_x_1974:
        /* <DEDUP_REMOVED lines=22> */
.L_x_1976:
[----:B------:R-:W-:Y:S05]  /*bb20*/  BSYNC B0 ;  /* 0x0000000000007941 */ /* 0x000fea0003800000 */
.L_x_1975:
        /* <DEDUP_REMOVED lines=48> */
.L_x_1977:
        /* <DEDUP_REMOVED lines=22> */
.L_x_1979:
[----:B------:R-:W-:Y:S05]  /*bf90*/  BSYNC B0 ;  /* 0x0000000000007941 */ /* 0x000fea0003800000 */
.L_x_1978:
        /* <DEDUP_REMOVED lines=25> */
.L_x_1980:
        /* <DEDUP_REMOVED lines=22> */
.L_x_1982:
[----:B------:R-:W-:Y:S05]  /*c290*/  BSYNC B0 ;  /* 0x0000000000007941 */ /* 0x000fea0003800000 */
.L_x_1981:
        /* <DEDUP_REMOVED lines=32> */
.L_x_1983:
        /* <DEDUP_REMOVED lines=22> */
.L_x_1985:
[----:B------:R-:W-:Y:S05]  /*c600*/  BSYNC B0 ;  /* 0x0000000000007941 */ /* 0x000fea0003800000 */
.L_x_1984:
        /* <DEDUP_REMOVED lines=29> */
.L_x_1986:
        /* <DEDUP_REMOVED lines=22> */
.L_x_1988:
[----:B------:R-:W-:Y:S05]  /*c940*/  BSYNC B0 ;  /* 0x0000000000007941 */ /* 0x000fea0003800000 */
.L_x_1987:
        /* <DEDUP_REMOVED lines=47> */
.L_x_1989:
        /* <DEDUP_REMOVED lines=22> */
.L_x_1991:
[----:B------:R-:W-:Y:S05]  /*cda0*/  BSYNC B0 ;  /* 0x0000000000007941 */ /* 0x000fea0003800000 */
.L_x_1990:
        /* <DEDUP_REMOVED lines=26> */
.L_x_1992:
        /* <DEDUP_REMOVED lines=22> */
.L_x_1994:
[----:B------:R-:W-:Y:S05]  /*d0b0*/  BSYNC B0 ;  /* 0x0000000000007941 */ /* 0x000fea0003800000 */
.L_x_1993:
        /* <DEDUP_REMOVED lines=33> */
.L_x_1995:
        /* <DEDUP_REMOVED lines=22> */
.L_x_1997:
[----:B------:R-:W-:Y:S05]  /*d430*/  BSYNC B0 ;  /* 0x0000000000007941 */ /* 0x000fea0003800000 */
.L_x_1996:
        /* <DEDUP_REMOVED lines=31> */
.L_x_1998:
        /* <DEDUP_REMOVED lines=22> */
.L_x_2000:
[----:B------:R-:W-:Y:S05]  /*d790*/  BSYNC B0 ;  /* 0x0000000000007941 */ /* 0x000fea0003800000 */
.L_x_1999:
        /* <DEDUP_REMOVED lines=35> */
.L_x_2001:
        /* <DEDUP_REMOVED lines=22> */
.L_x_2003:
[----:B------:R-:W-:Y:S05]  /*db30*/  BSYNC B0 ;  /* 0x0000000000007941 */ /* 0x000fea0003800000 */
.L_x_2002:
        /* <DEDUP_REMOVED lines=36> */
.L_x_2004:
        /* <DEDUP_REMOVED lines=22> */
.L_x_2006:
[----:B------:R-:W-:Y:S05]  /*dee0*/  BSYNC B0 ;  /* 0x0000000000007941 */ /* 0x000fea0003800000 */
.L_x_2005:
        /* <DEDUP_REMOVED lines=30> */
.L_x_2007:
        /* <DEDUP_REMOVED lines=22> */
.L_x_2009:
[----:B------:R-:W-:Y:S05]  /*e230*/  BSYNC B0 ;  /* 0x0000000000007941 */ /* 0x000fea0003800000 */
.L_x_2008:
        /* <DEDUP_REMOVED lines=43> */
.L_x_2010:
        /* <DEDUP_REMOVED lines=22> */
.L_x_2012:
[----:B------:R-:W-:Y:S05]  /*e650*/  BSYNC B0 ;  /* 0x0000000000007941 */ /* 0x000fea0003800000 */
.L_x_2011:
        /* <DEDUP_REMOVED lines=26> */
.L_x_2013:
        /* <DEDUP_REMOVED lines=22> */
.L_x_2015:
[----:B------:R-:W-:Y:S05]  /*e960*/  BSYNC B0 ;  /* 0x0000000000007941 */ /* 0x000fea0003800000 */
.L_x_2014:
        /* <DEDUP_REMOVED lines=35> */
.L_x_2016:
        /* <DEDUP_REMOVED lines=22> */
.L_x_2018:
[----:B------:R-:W-:Y:S05]  /*ed00*/  BSYNC B0 ;  /* 0x0000000000007941 */ /* 0x000fea0003800000 */
.L_x_2017:
        /* <DEDUP_REMOVED lines=30> */
.L_x_2019:
        /* <DEDUP_REMOVED lines=22> */
.L_x_2021:
[----:B------:R-:W-:Y:S05]  /*f050*/  BSYNC B0 ;  /* 0x0000000000007941 */ /* 0x000fea0003800000 */
.L_x_2020:
        /* <DEDUP_REMOVED lines=46> */
.L_x_2022:
        /* <DEDUP_REMOVED lines=22> */
.L_x_2024:
[----:B------:R-:W-:Y:S05]  /*f4a0*/  BSYNC B0 ;  /* 0x0000000000007941 */ /* 0x000fea0003800000 */
.L_x_2023:
        /* <DEDUP_REMOVED lines=25> */
.L_x_2025:
        /* <DEDUP_REMOVED lines=22> */
.L_x_2027:
[----:B------:R-:W-:Y:S05]  /*f7a0*/  BSYNC B0 ;  /* 0x0000000000007941 */ /* 0x000fea0003800000 */
.L_x_2026:
        /* <DEDUP_REMOVED lines=32> */
.L_x_2028:
        /* <DEDUP_REMOVED lines=22> */
.L_x_2030:
[----:B------:R-:W-:Y:S05]  /*fb10*/  BSYNC B0 ;  /* 0x0000000000007941 */ /* 0x000fea0003800000 */
.L_x_2029:
        /* <DEDUP_REMOVED lines=29> */
.L_x_2031:
        /* <DEDUP_REMOVED lines=22> */
.L_x_2033:
[----:B------:R-:W-:Y:S05]  /*fe50*/  BSYNC B0 ;  /* 0x0000000000007941 */ /* 0x000fea0003800000 */
.L_x_2032:
        /* <DEDUP_REMOVED lines=46> */
.L_x_2034:
        /* <DEDUP_REMOVED lines=22> */
.L_x_2036:
[----:B------:R-:W-:Y:S05]  /*102a0*/  BSYNC B0 ;  /* 0x0000000000007941 */ /* 0x000fea0003800000 */
.L_x_2035:
        /* <DEDUP_REMOVED lines=25> */
.L_x_2037:
        /* <DEDUP_REMOVED lines=22> */
.L_x_2039:
[----:B------:R-:W-:Y:S05]  /*105a0*/  BSYNC B0 ;  /* 0x0000000000007941 */ /* 0x000fea0003800000 */
.L_x_2038:
        /* <DEDUP_REMOVED lines=32> */
.L_x_2040:
        /* <DEDUP_REMOVED lines=22> */
.L_x_2042:
[----:B------:R-:W-:Y:S05]  /*10910*/  BSYNC B0 ;  /* 0x0000000000007941 */ /* 0x000fea0003800000 */
.L_x_2041:
        /* <DEDUP_REMOVED lines=29> */
.L_x_2043:
        /* <DEDUP_REMOVED lines=22> */
.L_x_2045:
[----:B------:R-:W-:Y:S05]  /*10c50*/  BSYNC B0 ;  /* 0x0000000000007941 */ /* 0x000fea0003800000 */
.L_x_2044:
        /* <DEDUP_REMOVED lines=49> */
.L_x_2046:
        /* <DEDUP_REMOVED lines=22> */
.L_x_2048:
[----:B------:R-:W-:Y:S05]  /*110d0*/  BSYNC B0 ;  /* 0x0000000000007941 */ /* 0x000fea0003800000 */
.L_x_2047:
        /* <DEDUP_REMOVED lines=25> */
.L_x_2049:
        /* <DEDUP_REMOVED lines=22> */
.L_x_2051:
[----:B------:R-:W-:Y:S05]  /*113d0*/  BSYNC B0 ;  /* 0x0000000000007941 */ /* 0x000fea0003800000 */
.L_x_2050:
        /* <DEDUP_REMOVED lines=31> */
.L_x_2052:
        /* <DEDUP_REMOVED lines=22> */
.L_x_2054:
[----:B------:R-:W-:Y:S05]  /*11730*/  BSYNC B0 ;  /* 0x0000000000007941 */ /* 0x000fea0003800000 */
.L_x_2053:
        /* <DEDUP_REMOVED lines=25> */
.L_x_2055:
        /* <DEDUP_REMOVED lines=21> */
.L_x_2057:
[----:B------:R-:W-:Y:S05]  /*11a20*/  BSYNC B0 ;  /* 0x0000000000007941 */ /* 0x000fea0003800000 */
.L_x_2056:
        /* <DEDUP_REMOVED lines=9> */
.L_x_1911:
        /* <DEDUP_REMOVED lines=19> */
.L_x_2060:
[----:B------:R-:W-:Y:S05]  /*11bf0*/  BSYNC B0 ;  /* 0x0000000000007941 */ /* 0x000fea0003800000 */
.L_x_2059:
        /* <DEDUP_REMOVED lines=11> */
.L_x_2062:
[----:B------:R-:W2:Y:S04]  /*11cb0*/  LDG.E.STRONG.GPU R5, desc[UR22][R2.64] ;  /* 0x0000001602057981 */ /* 0x000ea8000c1ef900 */
[----:B--2---:R-:W-:Y:S01]  /*11cc0*/  CCTL.IVALL ;  /* 0x00000000ff00798f */ /* 0x004fe20002000000 */
[----:B------:R-:W-:Y:S05]  /*11cd0*/  YIELD ;  /* 0x0000000000007946 */ /* 0x000fea0003800000 */
[----:B------:R-:W-:-:S13]  /*11ce0*/  ISETP.NE.AND P0, PT, R5, R4, PT ;  /* 0x000000040500720c */ /* 0x000fda0003f05270 */
[----:B------:R-:W-:Y:S05]  /*11cf0*/  @P0 BRA `(.L_x_2062) ;  /* 0xfffffffc00ec0947 */ /* 0x000fea000383ffff */
.L_x_2061:
        /* <DEDUP_REMOVED lines=25> */
.L_x_2063:
        /* <DEDUP_REMOVED lines=25> */
.L_x_2064:
        /* <DEDUP_REMOVED lines=14> */
.L_x_5137:


//--------------------- .text._Z35group_norm_nhwc_bwd_one_pass_kernelI11Fp32IOFp32WLi64ELi84ELi672EEv26Group_norm_nhwc_bwd_params --------------------------
	.section	.text._Z35group_norm_nhwc_bwd_one_pass_kernelI11Fp32IOFp32WLi64ELi84ELi672EEv26Group_norm_nhwc_bwd_params,"ax",@progbits
	.align	128
        .global         _Z35group_norm_nhwc_bwd_one_pass_kernelI11Fp32IOFp32WLi64ELi84ELi672EEv26Group_norm_nhwc_bwd_params
        .type           _Z35group_norm_nhwc_bwd_one_pass_kernelI11Fp32IOFp32WLi64ELi84ELi672EEv26Group_norm_nhwc_bwd_params,@function
        .size           _Z35group_norm_nhwc_bwd_one_pass_kernelI11Fp32IOFp32WLi64ELi84ELi672EEv26Group_norm_nhwc_bwd_params,(.L_x_5138 - _Z35group_norm_nhwc_bwd_one_pass_kernelI11Fp32IOFp32WLi64ELi84ELi672EEv26Group_norm_nhwc_bwd_params)
        .other          _Z35group_norm_nhwc_bwd_one_pass_kernelI11Fp32IOFp32WLi64ELi84ELi672EEv26Group_norm_nhwc_bwd_params,@"STO_CUDA_ENTRY STV_DEFAULT"
_Z35group_norm_nhwc_bwd_one_pass_kernelI11Fp32IOFp32WLi64ELi84ELi672EEv26Group_norm_nhwc_bwd_params:
.text._Z35group_norm_nhwc_bwd_one_pass_kernelI11Fp32IOFp32WLi64ELi84ELi672EEv26Group_norm_nhwc_bwd_params:
        /* <DEDUP_REMOVED lines=19> */
[----:B------:R-:W-:-:S02]  /*0130*/  SHF.R.U32.HI R2, RZ, 0x2, R3 ;  /* 0x00000002ff027819 */ /* 0x000fc40000011603 */
[----:B------:R-:W-:-:S03]  /*0140*/  SHF.R.S32.HI R0, RZ, 0x5, R0 ;  /* 0x00000005ff007819 */ /* 0x000fc60000011400 */
[----:B------:R-:W2:Y:S01]  /*0150*/  LDC R51, c[0x0][0x2ac] ;  /* 0x0000ab00ff337b82 */ /* 0x000ea20000000800 */
[----:B------:R-:W-:-:S05]  /*0160*/  IMAD R54, R2, -0x2a, R53 ;  /* 0xffffffd602367824 */ /* 0x000fca00078e0235 */
[----:B------:R-:W-:Y:S02]  /*0170*/  SHF.L.U32 R54, R54, 0x1, RZ ;  /* 0x0000000136367819 */ /* 0x000fe400000006ff */
[----:B------:R-:W3:Y:S01]  /*0180*/  S2UR UR6, SR_CgaCtaId ;  /* 0x00000000000679c3 */ /* 0x000ee20000008800 */
[----:B0-----:R-:W-:Y:S01]  /*0190*/  IMAD.WIDE.U32 R4, R8, 0x3, RZ ;  /* 0x0000000308047825 */ /* 0x001fe200078e00ff */
[C---:B------:R-:W-:Y:S02]  /*01a0*/  LEA R7, R9.reuse, R9, 0x1 ;  /* 0x0000000909077211 */ /* 0x040fe400078e08ff */
[----:B------:R-:W-:Y:S02]  /*01b0*/  LEA.HI R37, P0, R9, R8, RZ, 0x1 ;  /* 0x0000000809257211 */ /* 0x000fe400078108ff */
[----:B------:R-:W-:-:S04]  /*01c0*/  IADD3 R3, R5, R7, RZ ;  /* 0x0000000705037210 */ /* 0x000fc80007ffe0ff */
[----:B------:R-:W-:-:S04]  /*01d0*/  LEA.HI R38, P2, R3, R4, RZ, 0x1 ;  /* 0x0000000403267211 */ /* 0x000fc800078508ff */
[----:B------:R-:W-:Y:S01]  /*01e0*/  IADD3.X R3, RZ, R3, RZ, P2, !PT ;  /* 0x00000003ff037210 */ /* 0x000fe200017fe4ff */
[----:B--2---:R-:W-:Y:S01]  /*01f0*/  IMAD R51, R51, UR7, R2 ;  /* 0x0000000733337c24 */ /* 0x004fe2000f8e0202 */
[----:B------:R-:W-:Y:S02]  /*0200*/  IADD3.X R2, RZ, R9, RZ, P0, !PT ;  /* 0x00000009ff027210 */ /* 0x000fe400007fe4ff */
        /* <DEDUP_REMOVED lines=16> */
.L_x_2100:
[----:B0-----:R-:W0:Y:S01]  /*0310*/  LDC R9, c[0x0][0x2a0] ;  /* 0x0000a800ff097b82 */ /* 0x001e220000000800 */
[----:B------:R-:W-:Y:S01]  /*0320*/  ISETP.GE.AND P4, PT, R52, RZ, PT ;  /* 0x000000ff3400720c */ /* 0x000fe20003f86270 */
[----:B------:R-:W-:Y:S01]  /*0330*/  ULDC.64 UR14, c[0x0][0x290] ;  /* 0x0000a400000e7ab9 */ /* 0x000fe20000000a00 */
[----:B------:R-:W-:Y:S01]  /*0340*/  SHF.R.S32.HI R45, RZ, 0x1f, R50 ;  /* 0x0000001fff2d7819 */ /* 0x000fe20000011432 */
[----:B------:R-:W-:Y:S01]  /*0350*/  ULDC.64 UR12, c[0x0][0x298] ;  /* 0x0000a600000c7ab9 */ /* 0x000fe20000000a00 */
[----:B------:R-:W-:Y:S02]  /*0360*/  SHF.R.S32.HI R43, RZ, 0x1f, R49 ;  /* 0x0000001fff2b7819 */ /* 0x000fe40000011431 */
[----:B------:R-:W-:Y:S01]  /*0370*/  SHF.R.S32.HI R41, RZ, 0x1f, R48 ;  /* 0x0000001fff297819 */ /* 0x000fe20000011430 */
[----:B-1----:R-:W1:Y:S08]  /*0380*/  @P1 LDC.64 R18, c[0x0][0x288] ;  /* 0x0000a200ff121b82 */ /* 0x002e700000000a00 */
        /* <DEDUP_REMOVED lines=15> */
[----:B------:R-:W-:Y:S01]  /*0480*/  IMAD.HI.U32 R3, R3, R4, RZ ;  /* 0x0000000403037227 */ /* 0x000fe200078e00ff */
[----:B------:R-:W-:-:S04]  /*0490*/  SHF.R.S32.HI R2, RZ, 0x1f, R54 ;  /* 0x0000001fff027819 */ /* 0x000fc80000011436 */
        /* <DEDUP_REMOVED lines=20> */
[----:B------:R-:W-:Y:S02]  /*05e0*/  IADD3 R56, P2, R54, R9, RZ ;  /* 0x0000000936387210 */ /* 0x000fe40007f5e0ff */
[----:B------:R-:W-:-:S02]  /*05f0*/  SHF.R.S32.HI R0, RZ, 0x1f, R3 ;  /* 0x0000001fff007819 */ /* 0x000fc40000011403 */
[----:B------:R-:W-:Y:S02]  /*0600*/  LEA.HI.X.SX32 R57, R9, R2, 0x1, P2 ;  /* 0x0000000209397211 */ /* 0x000fe400010f0eff */
[----:B------:R-:W-:Y:S01]  /*0610*/  ISETP.GE.U32.AND P2, PT, R49, UR14, PT ;  /* 0x0000000e31007c0c */ /* 0x000fe2000bf46070 */
[----:B------:R-:W-:Y:S01]  /*0620*/  IMAD R0, R0, UR12, RZ ;  /* 0x0000000c00007c24 */ /* 0x000fe2000f8e02ff */
[----:B------:R-:W-:Y:S01]  /*0630*/  ISETP.GE.U32.AND P3, PT, R48, UR14, PT ;  /* 0x0000000e30007c0c */ /* 0x000fe2000bf66070 */
[----:B------:R-:W1:Y:S01]  /*0640*/  @!P0 LDC.64 R6, c[0x0][0x288] ;  /* 0x0000a200ff068b82 */ /* 0x000e620000000a00 */
[----:B------:R-:W-:Y:S01]  /*0650*/  IMAD.WIDE.U32 R56, R3, UR12, R56 ;  /* 0x0000000c03387c25 */ /* 0x000fe2000f8e0038 */
[----:B------:R-:W-:Y:S02]  /*0660*/  ISETP.GE.AND.EX P2, PT, R43, UR15, PT, P2 ;  /* 0x0000000f2b007c0c */ /* 0x000fe4000bf46320 */
[----:B------:R-:W-:Y:S01]  /*0670*/  ISETP.GE.AND.EX P3, PT, R41, UR15, PT, P3 ;  /* 0x0000000f29007c0c */ /* 0x000fe2000bf66330 */
[----:B------:R-:W-:Y:S01]  /*0680*/  IMAD R59, R3, UR13, R0 ;  /* 0x0000000d033b7c24 */ /* 0x000fe2000f8e0200 */
[----:B------:R-:W-:Y:S01]  /*0690*/  @P1 MOV R58, R56 ;  /* 0x00000038003a1202 */ /* 0x000fe20000000f00 */
[-C--:B------:R-:W-:Y:S01]  /*06a0*/  @P1 IMAD R0, R47, R18.reuse, RZ ;  /* 0x000000122f001224 */ /* 0x080fe200078e02ff */
[----:B------:R-:W-:Y:S01]  /*06b0*/  ISETP.GT.U32.OR P2, PT, R53, 0x29f, P2 ;  /* 0x0000029f3500780c */ /* 0x000fe20001744470 */
[----:B------:R-:W3:Y:S01]  /*06c0*/  @!P0 LDC.64 R32, c[0x0][0x228] ;  /* 0x00008a00ff208b82 */ /* 0x000ee20000000a00 */
[----:B------:R-:W-:Y:S01]  /*06d0*/  IADD3 R59, R57, R59, RZ ;  /* 0x0000003b393b7210 */ /* 0x000fe20007ffe0ff */
[----:B------:R-:W-:Y:S01]  /*06e0*/  @P1 IMAD R19, R51, R19, R0 ;  /* 0x0000001333131224 */ /* 0x000fe200078e0200 */
[----:B------:R-:W-:Y:S01]  /*06f0*/  ISETP.GT.U32.OR P3, PT, R53, 0x29f, P3 ;  /* 0x0000029f3500780c */ /* 0x000fe20001f64470 */
[----:B------:R-:W-:-:S04]  /*0700*/  @P1 IMAD.WIDE.U32 R12, R51, R18, R58 ;  /* 0x00000012330c1225 */ /* 0x000fc800078e003a */
[----:B------:R-:W3:Y:S01]  /*0710*/  @!P0 LDC.64 R30, c[0x0][0x230] ;  /* 0x00008c00ff1e8b82 */ /* 0x000ee20000000a00 */
[----:B------:R-:W-:Y:S02]  /*0720*/  @P1 IADD3 R19, R13, R19, RZ ;  /* 0x000000130d131210 */ /* 0x000fe40007ffe0ff */
[C---:B------:R-:W-:Y:S02]  /*0730*/  @P1 SHF.L.U32 R13, R12.reuse, 0x2, RZ ;  /* 0x000000020c0d1819 */ /* 0x040fe400000006ff */
[----:B------:R-:W-:Y:S01]  /*0740*/  @P1 SHF.L.U64.HI R0, R12, 0x2, R19 ;  /* 0x000000020c001819 */ /* 0x000fe20000010213 */
[----:B-1----:R-:W-:Y:S01]  /*0750*/  @!P0 IMAD R18, R45, R6, RZ ;  /* 0x000000062d128224 */ /* 0x002fe200078e02ff */
[C---:B--2---:R-:W-:Y:S01]  /*0760*/  @P1 IADD3 R14, P4, R13.reuse, R14, RZ ;  /* 0x0000000e0d0e1210 */ /* 0x044fe20007f9e0ff */
[----:B------:R-:W1:Y:S01]  /*0770*/  @!P2 LDC.64 R4, c[0x0][0x288] ;  /* 0x0000a200ff04ab82 */ /* 0x000e620000000a00 */
[----:B0-----:R-:W-:Y:S01]  /*0780*/  @P1 IADD3 R16, P5, R13, R16, RZ ;  /* 0x000000100d101210 */ /* 0x001fe20007fbe0ff */
[----:B----4-:R-:W-:Y:S01]  /*0790*/  IMAD.WIDE R12, R52, 0x8, R10 ;  /* 0x00000008340c7825 */ /* 0x010fe200078e020a */
[----:B------:R-:W-:-:S02]  /*07a0*/  @!P0 MOV R10, R56 ;  /* 0x00000038000a8202 */ /* 0x000fc40000000f00 */
[----:B------:R-:W-:Y:S01]  /*07b0*/  @!P0 MOV R11, R59 ;  /* 0x0000003b000b8202 */ /* 0x000fe20000000f00 */
[----:B------:R-:W-:Y:S01]  /*07c0*/  @!P0 IMAD R23, R50, R7, R18 ;  /* 0x0000000732178224 */ /* 0x000fe200078e0212 */
[C---:B------:R-:W-:Y:S01]  /*07d0*/  @P1 IADD3.X R15, R0.reuse, R15, RZ, P4, !PT ;  /* 0x0000000f000f1210 */ /* 0x040fe200027fe4ff */
[----:B------:R-:W0:Y:S01]  /*07e0*/  @!P3 LDC.64 R2, c[0x0][0x288] ;  /* 0x0000a200ff02bb82 */ /* 0x000e220000000a00 */
[----:B------:R-:W-:Y:S01]  /*07f0*/  @P1 IADD3.X R17, R0, R17, RZ, P5, !PT ;  /* 0x0000001100111210 */ /* 0x000fe20002ffe4ff */
[----:B------:R-:W-:Y:S02]  /*0800*/  @!P0 IMAD.WIDE.U32 R10, R50, R6, R10 ;  /* 0x00000006320a8225 */ /* 0x000fe400078e000a */
[----:B------:R2:W4:Y:S03]  /*0810*/  LDG.E.64 R6, desc[UR8][R12.64] ;  /* 0x000000080c067981 */ /* 0x000526000c1e1b00 */
[----:B------:R-:W-:Y:S01]  /*0820*/  @!P0 IADD3 R11, R11, R23, RZ ;  /* 0x000000170b0b8210 */ /* 0x000fe20007ffe0ff */
[----:B------:R-:W2:Y:S01]  /*0830*/  @!P2 LDC.64 R18, c[0x0][0x230] ;  /* 0x00008c00ff12ab82 */ /* 0x000ea20000000a00 */
[----:B------:R-:W-:-:S02]  /*0840*/  @!P0 SHF.L.U32 R23, R10, 0x2, RZ ;  /* 0x000000020a178819 */ /* 0x000fc400000006ff */
[----:B------:R-:W-:Y:S02]  /*0850*/  @!P0 SHF.L.U64.HI R0, R10, 0x2, R11 ;  /* 0x000000020a008819 */ /* 0x000fe4000001020b */
[----:B------:R-:W-:Y:S02]  /*0860*/  @!P2 MOV R10, R56 ;  /* 0x00000038000aa202 */ /* 0x000fe40000000f00 */
[----:B------:R-:W-:Y:S01]  /*0870*/  @!P2 MOV R11, R59 ;  /* 0x0000003b000ba202 */ /* 0x000fe20000000f00 */
[----:B------:R-:W2:Y:S01]  /*0880*/  @!P2 LDC.64 R20, c[0x0][0x228] ;  /* 0x00008a00ff14ab82 */ /* 0x000ea20000000a00 */
[----:B-1----:R-:W-:Y:S01]  /*0890*/  @!P2 IMAD R22, R43, R4, RZ ;  /* 0x000000042b16a224 */ /* 0x002fe200078e02ff */
[C---:B---3--:R-:W-:Y:S02]  /*08a0*/  @!P0 IADD3 R32, P5, R23.reuse, R32, RZ ;  /* 0x0000002017208210 */ /* 0x048fe40007fbe0ff */
[----:B------:R-:W-:Y:S01]  /*08b0*/  @!P0 IADD3 R30, P4, R23, R30, RZ ;  /* 0x0000001e171e8210 */ /* 0x000fe20007f9e0ff */
[C---:B------:R-:W-:Y:S01]  /*08c0*/  @!P2 IMAD R25, R49.reuse, R5, R22 ;  /* 0x000000053119a224 */ /* 0x040fe200078e0216 */
[----:B------:R-:W-:Y:S01]  /*08d0*/  @!P0 IADD3.X R33, R0, R33, RZ, P5, !PT ;  /* 0x0000002100218210 */ /* 0x000fe20002ffe4ff */
[----:B------:R-:W-:Y:S01]  /*08e0*/  @!P2 IMAD.WIDE.U32 R4, R49, R4, R10 ;  /* 0x000000043104a225 */ /* 0x000fe200078e000a */
[----:B------:R-:W1:Y:S01]  /*08f0*/  @!P3 LDC.64 R28, c[0x0][0x230] ;  /* 0x00008c00ff1cbb82 */ /* 0x000e620000000a00 */
[----:B------:R-:W-:-:S02]  /*0900*/  @!P3 MOV R10, R56 ;  /* 0x00000038000ab202 */ /* 0x000fc40000000f00 */
[-C--:B0-----:R-:W-:Y:S01]  /*0910*/  @!P3 IMAD R22, R41, R2.reuse, RZ ;  /* 0x000000022916b224 */ /* 0x081fe200078e02ff */
[----:B------:R-:W-:Y:S02]  /*0920*/  @!P3 MOV R11, R59 ;  /* 0x0000003b000bb202 */ /* 0x000fe40000000f00 */
[----:B------:R-:W-:Y:S01]  /*0930*/  @!P2 IADD3 R5, R5, R25, RZ ;  /* 0x000000190505a210 */ /* 0x000fe20007ffe0ff */
[C---:B--2---:R-:W-:Y:S01]  /*0940*/  @!P3 IMAD R13, R48.reuse, R3, R22 ;  /* 0x00000003300db224 */ /* 0x044fe200078e0216 */
[----:B------:R-:W0:Y:S01]  /*0950*/  @!P3 LDC.64 R26, c[0x0][0x228] ;  /* 0x00008a00ff1abb82 */ /* 0x000e220000000a00 */
[----:B------:R-:W-:Y:S01]  /*0960*/  @!P3 IMAD.WIDE.U32 R2, R48, R2, R10 ;  /* 0x000000023002b225 */ /* 0x000fe200078e000a */
[C---:B------:R-:W-:Y:S02]  /*0970*/  @!P2 SHF.L.U32 R11, R4.reuse, 0x2, RZ ;  /* 0x00000002040ba819 */ /* 0x040fe400000006ff */
[----:B------:R-:W-:Y:S02]  /*0980*/  @!P2 SHF.L.U64.HI R4, R4, 0x2, R5 ;  /* 0x000000020404a819 */ /* 0x000fe40000010205 */
[----:B------:R-:W-:-:S02]  /*0990*/  @!P3 IADD3 R5, R3, R13, RZ ;  /* 0x0000000d0305b210 */ /* 0x000fc40007ffe0ff */
[C---:B------:R-:W-:Y:S02]  /*09a0*/  @!P2 IADD3 R18, P5, R11.reuse, R18, RZ ;  /* 0x000000120b12a210 */ /* 0x040fe40007fbe0ff */
[----:B------:R-:W-:Y:S02]  /*09b0*/  @!P2 IADD3 R20, P6, R11, R20, RZ ;  /* 0x000000140b14a210 */ /* 0x000fe40007fde0ff */
[----:B------:R-:W-:Y:S02]  /*09c0*/  CS2R R10, SRZ ;  /* 0x00000000000a7805 */ /* 0x000fe4000001ff00 */
[----:B------:R-:W-:Y:S02]  /*09d0*/  @!P3 SHF.L.U32 R3, R2, 0x2, RZ ;  /* 0x000000020203b819 */ /* 0x000fe400000006ff */
[----:B------:R-:W-:Y:S02]  /*09e0*/  @!P0 IADD3.X R31, R0, R31, RZ, P4, !PT ;  /* 0x0000001f001f8210 */ /* 0x000fe400027fe4ff */
[----:B------:R-:W-:Y:S01]  /*09f0*/  @!P2 IADD3.X R19, R4, R19, RZ, P5, !PT ;  /* 0x000000130413a210 */ /* 0x000fe20002ffe4ff */
[----:B------:R2:W5:Y:S01]  /*0a00*/  @P1 LDG.E.64 R10, desc[UR8][R16.64] ;  /* 0x00000008100a1981 */ /* 0x000562000c1e1b00 */
[----:B------:R-:W-:-:S02]  /*0a10*/  @!P3 SHF.L.U64.HI R2, R2, 0x2, R5 ;  /* 0x000000020202b819 */ /* 0x000fc40000010205 */
[C---:B-1----:R-:W-:Y:S02]  /*0a20*/  @!P3 IADD3 R28, P4, R3.reuse, R28, RZ ;  /* 0x0000001c031cb210 */ /* 0x042fe40007f9e0ff */
[----:B------:R-:W-:Y:S02]  /*0a30*/  CS2R R22, SRZ ;  /* 0x0000000000167805 */ /* 0x000fe4000001ff00 */
[----:B------:R-:W-:Y:S02]  /*0a40*/  CS2R R12, SRZ ;  /* 0x00000000000c7805 */ /* 0x000fe4000001ff00 */
[----:B------:R-:W-:Y:S02]  /*0a50*/  MOV R44, 0x3f800000 ;  /* 0x3f800000002c7802 */ /* 0x000fe40000000f00 */
[----:B0-----:R-:W-:Y:S02]  /*0a60*/  @!P3 IADD3 R26, P5, R3, R26, RZ ;  /* 0x0000001a031ab210 */ /* 0x001fe40007fbe0ff */
[----:B--2---:R-:W-:-:S02]  /*0a70*/  CS2R R16, SRZ ;  /* 0x0000000000107805 */ /* 0x004fc4000001ff00 */
[C---:B------:R-:W-:Y:S01]  /*0a80*/  @!P3 IADD3.X R29, R2.reuse, R29, RZ, P4, !PT ;  /* 0x0000001d021db210 */ /* 0x040fe200027fe4ff */
[----:B------:R-:W5:Y:S01]  /*0a90*/  @!P0 LDG.E.64 R12, desc[UR8][R32.64] ;  /* 0x00000008200c8981 */ /* 0x000f62000c1e1b00 */
[----:B------:R-:W-:Y:S02]  /*0aa0*/  @!P3 IADD3.X R27, R2, R27, RZ, P5, !PT ;  /* 0x0000001b021bb210 */ /* 0x000fe40002ffe4ff */
[----:B------:R-:W-:Y:S01]  /*0ab0*/  @!P2 IADD3.X R21, R4, R21, RZ, P6, !PT ;  /* 0x000000150415a210 */ /* 0x000fe200037fe4ff */
[----:B------:R-:W5:Y:S01]  /*0ac0*/  @!P3 LDG.E.64 R22, desc[UR8][R28.64] ;  /* 0x000000081c16b981 */ /* 0x000f62000c1e1b00 */
[----:B------:R-:W-:Y:S02]  /*0ad0*/  MOV R3, RZ ;  /* 0x000000ff00037202 */ /* 0x000fe40000000f00 */
[----:B------:R-:W-:Y:S01]  /*0ae0*/  CS2R R4, SRZ ;  /* 0x0000000000047805 */ /* 0x000fe2000001ff00 */
[----:B------:R-:W5:Y:S01]  /*0af0*/  @!P3 LDG.E.64 R16, desc[UR8][R26.64] ;  /* 0x000000081a10b981 */ /* 0x000f62000c1e1b00 */
[----:B------:R-:W-:-:S02]  /*0b00*/  MOV R2, RZ ;  /* 0x000000ff00027202 */ /* 0x000fc40000000f00 */
[----:B------:R-:W-:Y:S02]  /*0b10*/  CS2R R24, SRZ ;  /* 0x0000000000187805 */ /* 0x000fe4000001ff00 */
[----:B------:R0:W5:Y:S04]  /*0b20*/  @P1 LDG.E.64 R4, desc[UR8][R14.64] ;  /* 0x000000080e041981 */ /* 0x000168000c1e1b00 */
[----:B------:R-:W5:Y:S01]  /*0b30*/  @!P0 LDG.E.64 R2, desc[UR8][R30.64] ;  /* 0x000000081e028981 */ /* 0x000f62000c1e1b00 */
[----:B------:R-:W-:Y:S03]  /*0b40*/  BSSY B0, `(.L_x_2066) ;  /* 0x0000017000007945 */ /* 0x000fe60003800000 */
[----:B------:R1:W5:Y:S01]  /*0b50*/  @!P2 LDG.E.64 R24, desc[UR8][R18.64] ;  /* 0x000000081218a981 */ /* 0x000362000c1e1b00 */
[----:B0-----:R-:W-:-:S06]  /*0b60*/  CS2R R14, SRZ ;  /* 0x00000000000e7805 */ /* 0x001fcc000001ff00 */
[----:B------:R0:W5:Y:S01]  /*0b70*/  @!P2 LDG.E.64 R14, desc[UR8][R20.64] ;  /* 0x00000008140ea981 */ /* 0x000162000c1e1b00 */
[----:B-1----:R-:W-:Y:S02]  /*0b80*/  CS2R R18, SRZ ;  /* 0x0000000000127805 */ /* 0x002fe4000001ff00 */
[----:B0-----:R-:W-:Y:S01]  /*0b90*/  CS2R R20, SRZ ;  /* 0x0000000000147805 */ /* 0x001fe2000001ff00 */
[----:B----4-:R-:W-:-:S05]  /*0ba0*/  FFMA.FTZ R7, -R6, R6, R7 ;  /* 0x0000000606077223 */ /* 0x010fca0000010107 */
[----:B------:R-:W-:-:S13]  /*0bb0*/  FSETP.GTU.FTZ.AND P0, PT, R7, RZ, PT ;  /* 0x000000ff0700720b */ /* 0x000fda0003f1c000 */
[----:B------:R-:W0:Y:S02]  /*0bc0*/  @P0 LDC R0, c[0x0][0x250] ;  /* 0x00009400ff000b82 */ /* 0x000e240000000800 */
[----:B0-----:R-:W-:-:S04]  /*0bd0*/  @P0 FADD.FTZ R0, R7, R0 ;  /* 0x0000000007000221 */ /* 0x001fc80000010000 */
        /* <DEDUP_REMOVED lines=13> */
.L_x_2067:
[----:B------:R-:W-:Y:S05]  /*0cb0*/  BSYNC B0 ;  /* 0x0000000000007941 */ /* 0x000fea0003800000 */
.L_x_2066:
[----:B------:R-:W-:Y:S01]  /*0cc0*/  ISETP.NE.AND P4, PT, RZ, UR10, PT ;  /* 0x0000000aff007c0c */ /* 0x000fe2000bf85270 */
[C---:B-----5:R-:W-:Y:S01]  /*0cd0*/  FADD.FTZ R7, -R6.reuse, R4 ;  /* 0x0000000406077221 */ /* 0x060fe20000010100 */
[C---:B------:R-:W-:Y:S01]  /*0ce0*/  FADD.FTZ R5, -R6.reuse, R5 ;  /* 0x0000000506057221 */ /* 0x040fe20000010100 */
[C---:B------:R-:W-:Y:S01]  /*0cf0*/  FADD.FTZ R55, -R6.reuse, R3 ;  /* 0x0000000306377221 */ /* 0x040fe20000010100 */
[----:B------:R-:W-:Y:S01]  /*0d00*/  FADD.FTZ R35, -R6, R2 ;  /* 0x0000000206237221 */ /* 0x000fe20000010100 */
[----:B0-----:R-:W-:Y:S01]  /*0d10*/  MOV R27, R10 ;  /* 0x0000000a001b7202 */ /* 0x001fe20000000f00 */
[-C--:B-1----:R-:W-:Y:S01]  /*0d20*/  FMUL.FTZ R3, R7, R44.reuse ;  /* 0x0000002c07037220 */ /* 0x082fe20000410000 */
[----:B------:R-:W-:Y:S01]  /*0d30*/  MOV R28, R11 ;  /* 0x0000000b001c7202 */ /* 0x000fe20000000f00 */
[----:B------:R-:W-:Y:S01]  /*0d40*/  FMUL.FTZ R0, R5, R44 ;  /* 0x0000002c05007220 */ /* 0x000fe20000410000 */
[----:B------:R-:W-:-:S04]  /*0d50*/  MOV R26, R12 ;  /* 0x0000000c001a7202 */ /* 0x000fc80000000f00 */
[----:B------:R-:W-:Y:S05]  /*0d60*/  @!P4 BRA `(.L_x_2068) ;  /* 0x000000000048c947 */ /* 0x000fea0003800000 */
        /* <DEDUP_REMOVED lines=18> */
.L_x_2068:
[----:B------:R-:W-:Y:S01]  /*0e90*/  FMUL.FTZ R2, R27, R18 ;  /* 0x000000121b027220 */ /* 0x000fe20000410000 */
[----:B------:R-:W-:Y:S01]  /*0ea0*/  MOV R29, R13 ;  /* 0x0000000d001d7202 */ /* 0x000fe20000000f00 */
        /* <DEDUP_REMOVED lines=16> */
[----:B0-----:R-:W-:-:S04]  /*0fb0*/  FADD.FTZ R35, -R31, 1 ;  /* 0x3f8000001f237421 */ /* 0x001fc80000010100 */
[----:B------:R-:W-:Y:S01]  /*0fc0*/  FFMA.FTZ R35, R26, R35, 1 ;  /* 0x3f8000001a237423 */ /* 0x000fe20000010023 */
[----:B------:R-:W-:Y:S01]  /*0fd0*/  FMUL.FTZ R26, R12, R31 ;  /* 0x0000001f0c1a7220 */ /* 0x000fe20000410000 */
[----:B-1----:R-:W-:-:S03]  /*0fe0*/  FADD.FTZ R60, -R34, 1 ;  /* 0x3f800000223c7421 */ /* 0x002fc60000010100 */
[----:B------:R-:W-:Y:S01]  /*0ff0*/  FMUL.FTZ R26, R26, R35 ;  /* 0x000000231a1a7220 */ /* 0x000fe20000410000 */
[----:B------:R-:W-:Y:S01]  /*1000*/  FFMA.FTZ R60, R29, R60, 1 ;  /* 0x3f8000001d3c7423 */ /* 0x000fe2000001003c */
[----:B------:R-:W-:-:S04]  /*1010*/  FMUL.FTZ R29, R13, R34 ;  /* 0x000000220d1d7220 */ /* 0x000fc80000410000 */
[----:B------:R-:W-:-:S07]  /*1020*/  FMUL.FTZ R29, R29, R60 ;  /* 0x0000003c1d1d7220 */ /* 0x000fce0000410000 */
.L_x_2069:
[----:B------:R-:W-:Y:S01]  /*1030*/  FFMA.FTZ R32, R0, R4, R7 ;  /* 0x0000000400207223 */ /* 0x000fe20000010007 */
[----:B------:R-:W-:Y:S01]  /*1040*/  FMUL.FTZ R30, R26, R18 ;  /* 0x000000121a1e7220 */ /* 0x000fe20000410000 */
[----:B------:R-:W-:Y:S01]  /*1050*/  FADD.FTZ R31, R4, R9 ;  /* 0x00000009041f7221 */ /* 0x000fe20000010000 */
[C---:B------:R-:W-:Y:S01]  /*1060*/  FADD.FTZ R7, -R6.reuse, R24 ;  /* 0x0000001806077221 */ /* 0x040fe20000010100 */
[----:B------:R-:W-:Y:S01]  /*1070*/  FADD.FTZ R33, -R6, R25 ;  /* 0x0000001906217221 */ /* 0x000fe20000010100 */
[----:B------:R-:W-:Y:S01]  /*1080*/  FFMA.FTZ R9, R5, R30, R32 ;  /* 0x0000001e05097223 */ /* 0x000fe20000010020 */
[----:B------:R-:W-:Y:S01]  /*1090*/  FADD.FTZ R31, R31, R30 ;  /* 0x0000001e1f1f7221 */ /* 0x000fe20000010000 */
[----:B------:R-:W-:Y:S01]  /*10a0*/  MOV R24, R14 ;  /* 0x0000000e00187202 */ /* 0x000fe20000000f00 */
[-C--:B------:R-:W-:Y:S01]  /*10b0*/  FMUL.FTZ R7, R7, R44.reuse ;  /* 0x0000002c07077220 */ /* 0x080fe20000410000 */
[----:B------:R-:W-:Y:S01]  /*10c0*/  MOV R25, R15 ;  /* 0x0000000f00197202 */ /* 0x000fe20000000f00 */
        /* <DEDUP_REMOVED lines=15> */
[----:B-1----:R-:W-:-:S04]  /*11c0*/  FADD.FTZ R24, -R60, 1 ;  /* 0x3f8000003c187421 */ /* 0x002fc80000010100 */
[----:B------:R-:W-:Y:S01]  /*11d0*/  FFMA.FTZ R62, R25, R24, 1 ;  /* 0x3f800000193e7423 */ /* 0x000fe20000010018 */
[----:B------:R-:W-:Y:S01]  /*11e0*/  FMUL.FTZ R24, R14, R33 ;  /* 0x000000210e187220 */ /* 0x000fe20000410000 */
[----:B------:R-:W-:-:S03]  /*11f0*/  FMUL.FTZ R25, R15, R60 ;  /* 0x0000003c0f197220 */ /* 0x000fc60000410000 */
[----:B------:R-:W-:Y:S01]  /*1200*/  FMUL.FTZ R24, R24, R55 ;  /* 0x0000003718187220 */ /* 0x000fe20000410000 */
[----:B------:R-:W-:-:S07]  /*1210*/  FMUL.FTZ R25, R25, R62 ;  /* 0x0000003e19197220 */ /* 0x000fce0000410000 */
.L_x_2070:
        /* <DEDUP_REMOVED lines=31> */
.L_x_2071:
[----:B------:R-:W-:Y:S01]  /*1410*/  FFMA.FTZ R34, R4, R30, R31 ;  /* 0x0000001e04227223 */ /* 0x000fe2000001001f */
[----:B------:R-:W-:Y:S01]  /*1420*/  FMUL.FTZ R32, R22, R18 ;  /* 0x0000001216207220 */ /* 0x000fe20000410000 */
[----:B------:R-:W-:Y:S01]  /*1430*/  FADD.FTZ R35, R30, R33 ;  /* 0x000000211e237221 */ /* 0x000fe20000010000 */
[----:B------:R-:W-:Y:S01]  /*1440*/  FMUL.FTZ R33, R23, R19 ;  /* 0x0000001317217220 */ /* 0x000fe20000410000 */
[----:B------:R-:W-:Y:S01]  /*1450*/  ISETP.GT.AND P0, PT, R42, 0x1e, PT ;  /* 0x0000001e2a00780c */ /* 0x000fe20003f04270 */
[----:B------:R-:W-:Y:S01]  /*1460*/  FFMA.FTZ R31, R9, R32, R34 ;  /* 0x00000020091f7223 */ /* 0x000fe20000010022 */
[----:B------:R-:W-:Y:S01]  /*1470*/  FADD.FTZ R32, R35, R32 ;  /* 0x0000002023207221 */ /* 0x000fe20000010000 */
[----:B------:R-:W0:Y:S01]  /*1480*/  S2UR UR11, SR_CgaCtaId ;  /* 0x00000000000b79c3 */ /* 0x000e220000008800 */
[----:B------:R-:W-:Y:S01]  /*1490*/  FFMA.FTZ R34, R3, R27, RZ ;  /* 0x0000001b03227223 */ /* 0x000fe200000100ff */
[----:B------:R-:W-:Y:S01]  /*14a0*/  FFMA.FTZ R30, R6, R33, R31 ;  /* 0x00000021061e7223 */ /* 0x000fe2000001001f */
[----:B------:R-:W-:Y:S01]  /*14b0*/  FADD.FTZ R31, R33, R32 ;  /* 0x00000020211f7221 */ /* 0x000fe20000010000 */
[----:B------:R-:W-:Y:S01]  /*14c0*/  FADD.FTZ R27, RZ, R27 ;  /* 0x0000001bff1b7221 */ /* 0x000fe20000010000 */
[----:B------:R-:W-:Y:S01]  /*14d0*/  FFMA.FTZ R34, R5, R26, R34 ;  /* 0x0000001a05227223 */ /* 0x000fe20000010022 */
[----:B------:R-:W-:Y:S01]  /*14e0*/  UMOV UR6, 0x400 ;  /* 0x0000040000067882 */ /* 0x000fe20000000000 */
[----:B------:R-:W1:Y:S01]  /*14f0*/  SHFL.DOWN PT, R33, R30, 0x1, 0x1f ;  /* 0x08201f001e217f89 */ /* 0x000e6200000e0000 */
[----:B------:R-:W-:Y:S01]  /*1500*/  FADD.FTZ R35, R27, R26 ;  /* 0x0000001a1b237221 */ /* 0x000fe20000010000 */
[----:B------:R-:W-:Y:S01]  /*1510*/  FFMA.FTZ R27, R0, R28, RZ ;  /* 0x0000001c001b7223 */ /* 0x000fe200000100ff */
[----:B------:R-:W-:Y:S01]  /*1520*/  FADD.FTZ R26, RZ, R28 ;  /* 0x0000001cff1a7221 */ /* 0x000fe20000010000 */
[----:B------:R-:W2:Y:S01]  /*1530*/  SHFL.DOWN PT, R32, R31, 0x1, 0x1f ;  /* 0x08201f001f207f89 */ /* 0x000ea200000e0000 */
[----:B------:R-:W-:Y:S01]  /*1540*/  UIADD3 UR5, UR6, 0xd0, URZ ;  /* 0x000000d006057890 */ /* 0x000fe2000fffe03f */
[----:B------:R-:W-:Y:S01]  /*1550*/  FFMA.FTZ R27, R2, R29, R27 ;  /* 0x0000001d021b7223 */ /* 0x000fe2000001001b */
[----:B------:R-:W-:Y:S01]  /*1560*/  FADD.FTZ R26, R26, R29 ;  /* 0x0000001d1a1a7221 */ /* 0x000fe20000010000 */
[----:B------:R-:W-:Y:S01]  /*1570*/  ISETP.NE.AND P2, PT, R53, RZ, PT ;  /* 0x000000ff3500720c */ /* 0x000fe20003f45270 */
[----:B------:R-:W-:Y:S01]  /*1580*/  FADD.FTZ R35, R35, R24 ;  /* 0x0000001823237221 */ /* 0x000fe20000010000 */
[----:B------:R-:W-:Y:S01]  /*1590*/  FFMA.FTZ R27, R4, R25, R27 ;  /* 0x00000019041b7223 */ /* 0x000fe2000001001b */
[----:B------:R-:W-:Y:S01]  /*15a0*/  FFMA.FTZ R34, R7, R24, R34 ;  /* 0x0000001807227223 */ /* 0x000fe20000010022 */
[----:B------:R-:W-:Y:S01]  /*15b0*/  FADD.FTZ R28, R26, R25 ;  /* 0x000000191a1c7221 */ /* 0x000fe20000010000 */
[----:B------:R-:W-:Y:S01]  /*15c0*/  FADD.FTZ R26, R35, R22 ;  /* 0x00000016231a7221 */ /* 0x000fe20000010000 */
[----:B------:R-:W-:Y:S01]  /*15d0*/  FFMA.FTZ R25, R6, R23, R27 ;  /* 0x0000001706197223 */ /* 0x000fe2000001001b */
[----:B------:R-:W-:Y:S01]  /*15e0*/  FFMA.FTZ R24, R9, R22, R34 ;  /* 0x0000001609187223 */ /* 0x000fe20000010022 */
[----:B------:R-:W-:Y:S01]  /*15f0*/  FADD.FTZ R27, R28, R23 ;  /* 0x000000171c1b7221 */ /* 0x000fe20000010000 */
[----:B0-----:R-:W-:Y:S01]  /*1600*/  ULEA UR5, UR11, UR5, 0x18 ;  /* 0x000000050b057291 */ /* 0x001fe2000f8ec03f */
[----:B------:R-:W-:Y:S01]  /*1610*/  BSSY B0, `(.L_x_2072) ;  /* 0x0000053000007945 */ /* 0x000fe20003800000 */
[----:B------:R-:W-:-:S04]  /*1620*/  ISETP.GT.U32.AND P3, PT, R53, 0x29, PT ;  /* 0x000000293500780c */ /* 0x000fc80003f64070 */
[----:B------:R-:W-:Y:S01]  /*1630*/  LEA R55, R53, UR5, 0x4 ;  /* 0x0000000535377c11 */ /* 0x000fe2000f8e20ff */
[----:B-1----:R-:W-:Y:S01]  /*1640*/  @!P0 FADD.FTZ R30, R30, R33 ;  /* 0x000000211e1e8221 */ /* 0x002fe20000010000 */
[----:B--2---:R-:W-:-:S04]  /*1650*/  @!P0 FADD.FTZ R31, R31, R32 ;  /* 0x000000201f1f8221 */ /* 0x004fc80000010000 */
[----:B------:R-:W0:Y:S01]  /*1660*/  SHFL.DOWN PT, R33, R30, 0x2, 0x1f ;  /* 0x08401f001e217f89 */ /* 0x000e2200000e0000 */
[----:B------:R-:W-:-:S03]  /*1670*/  ISETP.GT.AND P0, PT, R42, 0x1d, PT ;  /* 0x0000001d2a00780c */ /* 0x000fc60003f04270 */
[----:B------:R-:W1:Y:S04]  /*1680*/  SHFL.DOWN PT, R32, R31, 0x2, 0x1f ;  /* 0x08401f001f207f89 */ /* 0x000e6800000e0000 */
[----:B------:R-:W-:Y:S06]  /*1690*/  STS.128 [R55], R24 ;  /* 0x0000001837007388 */ /* 0x000fec0000000c00 */
        /* <DEDUP_REMOVED lines=18> */
[----:B------:R-:W-:Y:S02]  /*17c0*/  MOV R22, R30 ;  /* 0x0000001e00167202 */ /* 0x000fe40000000f00 */
[----:B------:R-:W-:-:S08]  /*17d0*/  MOV R23, R31 ;  /* 0x0000001f00177202 */ /* 0x000fd00000000f00 */
        /* <DEDUP_REMOVED lines=54> */
.L_x_2073:
[----:B------:R-:W-:Y:S05]  /*1b40*/  BSYNC B0 ;  /* 0x0000000000007941 */ /* 0x000fea0003800000 */
.L_x_2072:
[----:B------:R-:W-:Y:S06]  /*1b50*/  BAR.SYNC.DEFER_BLOCKING 0x0 ;  /* 0x0000000000007b1d */ /* 0x000fec0000010000 */
[----:B------:R-:W-:Y:S04]  /*1b60*/  BSSY B0, `(.L_x_2074) ;  /* 0x000004d000007945 */ /* 0x000fe80003800000 */
[----:B------:R-:W-:Y:S05]  /*1b70*/  @P3 BRA `(.L_x_2075) ;  /* 0x00000004002c3947 */ /* 0x000fea0003800000 */
[----:B------:R-:W1:Y:S04]  /*1b80*/  LDS.128 R32, [R55+0x2a0] ;  /* 0x0002a00037207984 */ /* 0x000e680000000c00 */
        /* <DEDUP_REMOVED lines=64> */
[----:B------:R-:W-:Y:S01]  /*1f90*/  FADD.FTZ R60, R60, R27 ;  /* 0x0000001b3c3c7221 */ /* 0x000fe20000010000 */
[----:B------:R-:W1:Y:S01]  /*1fa0*/  LDS.128 R32, [R55+0x2760] ;  /* 0x0027600037207984 */ /* 0x000e620000000c00 */
[----:B--2---:R-:W-:Y:S01]  /*1fb0*/  FADD.FTZ R26, R24, R29 ;  /* 0x0000001d181a7221 */ /* 0x004fe20000010000 */
[----:B------:R-:W-:Y:S01]  /*1fc0*/  FADD.FTZ R27, R25, R30 ;  /* 0x0000001e191b7221 */ /* 0x000fe20000010000 */
[----:B------:R-:W-:Y:S01]  /*1fd0*/  FADD.FTZ R61, R61, R28 ;  /* 0x0000001c3d3d7221 */ /* 0x000fe20000010000 */
[----:B------:R-:W-:Y:S01]  /*1fe0*/  FADD.FTZ R60, R60, R31 ;  /* 0x0000001f3c3c7221 */ /* 0x000fe20000010000 */
[----:B-1----:R-:W-:Y:S01]  /*1ff0*/  FADD.FTZ R25, R26, R33 ;  /* 0x000000211a197221 */ /* 0x002fe20000010000 */
[----:B------:R-:W-:Y:S01]  /*2000*/  FADD.FTZ R26, R27, R34 ;  /* 0x000000221b1a7221 */ /* 0x000fe20000010000 */
[----:B------:R-:W-:Y:S01]  /*2010*/  FADD.FTZ R24, R61, R32 ;  /* 0x000000203d187221 */ /* 0x000fe20000010000 */
[----:B------:R-:W-:-:S07]  /*2020*/  FADD.FTZ R27, R60, R35 ;  /* 0x000000233c1b7221 */ /* 0x000fce0000010000 */
.L_x_2075:
[----:B------:R-:W-:Y:S05]  /*2030*/  BSYNC B0 ;  /* 0x0000000000007941 */ /* 0x000fea0003800000 */
.L_x_2074:
        /* <DEDUP_REMOVED lines=18> */
.L_x_2077:
[----:B------:R-:W-:Y:S05]  /*2160*/  BSYNC B0 ;  /* 0x0000000000007941 */ /* 0x000fea0003800000 */
.L_x_2076:
[----:B------:R-:W-:Y:S05]  /*2170*/  @!P0 BRA `(.L_x_2078) ;  /* 0x0000001000888947 */ /* 0x000fea0003800000 */
[----:B------:R-:W1:Y:S01]  /*2180*/  LDC R33, c[0x0][0x10] ;  /* 0x00000400ff217b82 */ /* 0x000e620000000800 */
[----:B------:R-:W3:Y:S01]  /*2190*/  S2R R8, SR_CTAID.Y ;  /* 0x0000000000087919 */ /* 0x000ee20000002600 */
[----:B--2---:R-:W-:-:S06]  /*21a0*/  LOP3.LUT R26, R46, 0x1, RZ, 0xc0, !PT ;  /* 0x000000012e1a7812 */ /* 0x004fcc00078ec0ff */
[----:B------:R-:W2:Y:S08]  /*21b0*/  LDC.64 R24, c[0x0][0x258] ;  /* 0x00009600ff187b82 */ /* 0x000eb00000000a00 */
[----:B------:R-:W4:Y:S01]  /*21c0*/  LDC.64 R60, c[0x0][0x260] ;  /* 0x00009800ff3c7b82 */ /* 0x000f220000000a00 */
[----:B-1----:R-:W-:-:S04]  /*21d0*/  IMAD R27, R26, R33, RZ ;  /* 0x000000211a1b7224 */ /* 0x002fc800078e02ff */
[C---:B------:R-:W-:Y:S01]  /*21e0*/  IMAD R26, R27.reuse, R32, RZ ;  /* 0x000000201b1a7224 */ /* 0x040fe200078e02ff */
[----:B---3--:R-:W-:-:S04]  /*21f0*/  IADD3 R27, R27, R8, RZ ;  /* 0x000000081b1b7210 */ /* 0x008fc80007ffe0ff */
[----:B------:R-:W-:Y:S01]  /*2200*/  SHF.L.U32 R29, R26, 0x1, RZ ;  /* 0x000000011a1d7819 */ /* 0x000fe200000006ff */
[----:B--2---:R-:W-:-:S04]  /*2210*/  IMAD.WIDE.U32 R24, R27, 0x4, R24 ;  /* 0x000000041b187825 */ /* 0x004fc800078e0018 */
[----:B----4-:R-:W-:Y:S01]  /*2220*/  IMAD.WIDE R60, R29, 0x4, R60 ;  /* 0x000000041d3c7825 */ /* 0x010fe200078e023c */
[----:B------:R-:W-:Y:S06]  /*2230*/  @P2 BRA `(.L_x_2079) ;  /* 0x0000000000602947 */ /* 0x000fec0003800000 */
[----:B------:R-:W1:Y:S01]  /*2240*/  S2R R42, SR_LANEID ;  /* 0x00000000002a7919 */ /* 0x000e620000000000 */
        /* <DEDUP_REMOVED lines=12> */
[----:B-1----:R-:W-:-:S13]  /*2310*/  ISETP.EQ.U32.AND P3, PT, R42, UR6, PT ;  /* 0x000000062a007c0c */ /* 0x002fda000bf62070 */
[----:B------:R-:W-:Y:S06]  /*2320*/  @P3 MEMBAR.ALL.GPU ;  /* 0x0000000000003992 */ /* 0x000fec000000a000 */
[----:B------:R-:W-:-:S00]  /*2330*/  @P3 ERRBAR ;  /* 0x00000000000039ab */ /* 0x000fc00000000000 */
[----:B------:R-:W-:Y:S06]  /*2340*/  @P3 CGAERRBAR ;  /* 0x00000000000035ab */ /* 0x000fec0000000000 */
[----:B------:R2:W-:Y:S01]  /*2350*/  @P3 REDG.E.ADD.S32.STRONG.GPU desc[UR8][R24.64], R29 ;  /* 0x0000001d1800398e */ /* 0x0005e2000c10e388 */
[----:B------:R-:W-:Y:S05]  /*2360*/  @!P0 BRA `(.L_x_2079) ;  /* 0x0000000000148947 */ /* 0x000fea0003800000 */
.L_x_2080:
[----:B--2---:R-:W2:Y:S04]  /*2370*/  LDG.E.STRONG.GPU R26, desc[UR8][R24.64] ;  /* 0x00000008181a7981 */ /* 0x004ea8000c1ef900 */
[----:B--2---:R-:W-:Y:S01]  /*2380*/  CCTL.IVALL ;  /* 0x00000000ff00798f */ /* 0x004fe20002000000 */
[----:B------:R-:W-:Y:S05]  /*2390*/  YIELD ;  /* 0x0000000000007946 */ /* 0x000fea0003800000 */
[----:B------:R-:W-:-:S13]  /*23a0*/  ISETP.NE.AND P0, PT, R26, R31, PT ;  /* 0x0000001f1a00720c */ /* 0x000fda0003f05270 */
[----:B------:R-:W-:Y:S05]  /*23b0*/  @P0 BRA `(.L_x_2080) ;  /* 0xfffffffc00ec0947 */ /* 0x000fea000383ffff */
.L_x_2079:
[----:B------:R-:W-:Y:S01]  /*23c0*/  ISETP.NE.AND P0, PT, R32, RZ, PT ;  /* 0x000000ff2000720c */ /* 0x000fe20003f05270 */
[----:B------:R-:W-:Y:S05]  /*23d0*/  WARPSYNC.ALL ;  /* 0x0000000000007948 */ /* 0x000fea0003800000 */
[----:B------:R-:W-:Y:S07]  /*23e0*/  BAR.SYNC.DEFER_BLOCKING 0x0 ;  /* 0x0000000000007b1d */ /* 0x000fee0000010000 */
[----:B------:R-:W-:Y:S05]  /*23f0*/  @!P0 BRA `(.L_x_2078) ;  /* 0x0000000c00e88947 */ /* 0x000fea0003800000 */
[----:B--2---:R-:W-:Y:S02]  /*2400*/  IADD3 R24, R32, -0x1, RZ ;  /* 0xffffffff20187810 */ /* 0x004fe40007ffe0ff */
        /* <DEDUP_REMOVED lines=12> */
.L_x_2084:
[----:B------:R-:W-:-:S13]  /*24d0*/  ISETP.EQ.OR P6, PT, R35, UR7, P2 ;  /* 0x0000000723007c0c */ /* 0x000fda00097c2670 */
[----:B------:R-:W-:-:S04]  /*24e0*/  @!P6 IMAD R27, R33, R35, R8 ;  /* 0x00000023211be224 */ /* 0x000fc800078e0208 */
[----:B------:R-:W-:-:S05]  /*24f0*/  @!P6 IMAD.WIDE.U32 R26, R27, 0x8, R60 ;  /* 0x000000081b1ae825 */ /* 0x000fca00078e003c */
[----:B------:R-:W0:Y:S01]  /*2500*/  @!P6 LDG.E.64 R24, desc[UR8][R26.64] ;  /* 0x000000081a18e981 */ /* 0x000e22000c1e1b00 */
[C---:B------:R-:W-:Y:S02]  /*2510*/  IADD3 R29, R35.reuse, 0x1, RZ ;  /* 0x00000001231d7810 */ /* 0x040fe40007ffe0ff */
[----:B------:R-:W-:Y:S02]  /*2520*/  IADD3 R28, R35, 0x2, RZ ;  /* 0x00000002231c7810 */ /* 0x000fe40007ffe0ff */
[----:B------:R-:W-:Y:S02]  /*2530*/  ISETP.EQ.OR P3, PT, R29, UR7, P2 ;  /* 0x000000071d007c0c */ /* 0x000fe40009762670 */
[----:B------:R-:W-:Y:S02]  /*2540*/  ISETP.EQ.OR P5, PT, R28, UR7, P2 ;  /* 0x000000071c007c0c */ /* 0x000fe400097a2670 */
[----:B------:R-:W-:-:S09]  /*2550*/  IADD3 R30, R35, 0x3, RZ ;  /* 0x00000003231e7810 */ /* 0x000fd20007ffe0ff */
[----:B------:R-:W-:Y:S02]  /*2560*/  @!P3 IMAD R29, R33, R29, R8 ;  /* 0x0000001d211db224 */ /* 0x000fe400078e0208 */
[----:B0-----:R-:W-:Y:S01]  /*2570*/  @!P6 FADD.FTZ R22, R22, R24 ;  /* 0x000000181616e221 */ /* 0x001fe20000010000 */
        /* <DEDUP_REMOVED lines=20> */
[----:B------:R-:W-:Y:S01]  /*26c0*/  IADD3 R29, R35, 0x6, RZ ;  /* 0x00000006231d7810 */ /* 0x000fe20007ffe0ff */
[----:B------:R-:W-:Y:S01]  /*26d0*/  @!P6 FADD.FTZ R22, R22, R28 ;  /* 0x0000001c1616e221 */ /* 0x000fe20000010000 */
[----:B------:R-:W-:Y:S02]  /*26e0*/  @!P3 IMAD.WIDE.U32 R24, R25, 0x8, R60 ;  /* 0x000000081918b825 */ /* 0x000fe400078e003c */
[----:B------:R-:W-:Y:S02]  /*26f0*/  ISETP.EQ.OR P6, PT, R29, UR7, P2 ;  /* 0x000000071d007c0c */ /* 0x000fe400097c2670 */
[----:B------:R-:W-:Y:S02]  /*2700*/  @!P5 IMAD R27, R33, R31, R8 ;  /* 0x0000001f211bd224 */ /* 0x000fe400078e0208 */
[----:B------:R-:W2:Y:S02]  /*2710*/  @!P3 LDG.E.64 R24, desc[UR8][R24.64] ;  /* 0x000000081818b981 */ /* 0x000ea4000c1e1b00 */
[----:B------:R-:W-:-:S06]  /*2720*/  @!P5 IMAD.WIDE.U32 R26, R27, 0x8, R60 ;  /* 0x000000081b1ad825 */ /* 0x000fcc00078e003c */
[----:B------:R-:W3:Y:S01]  /*2730*/  @!P5 LDG.E.64 R26, desc[UR8][R26.64] ;  /* 0x000000081a1ad981 */ /* 0x000ee2000c1e1b00 */
[----:B------:R-:W-:-:S04]  /*2740*/  @!P6 IMAD R29, R33, R29, R8 ;  /* 0x0000001d211de224 */ /* 0x000fc800078e0208 */
        /* <DEDUP_REMOVED lines=13> */
[----:B------:R-:W-:-:S04]  /*2820*/  @!P3 IMAD.WIDE.U32 R24, R25, 0x8, R60 ;  /* 0x000000081918b825 */ /* 0x000fc800078e003c */
[----:B------:R-:W-:Y:S01]  /*2830*/  @!P6 FADD.FTZ R22, R22, R28 ;  /* 0x0000001c1616e221 */ /* 0x000fe20000010000 */
[----:B------:R-:W-:Y:S01]  /*2840*/  ISETP.EQ.OR P6, PT, R29, UR7, P2 ;  /* 0x000000071d007c0c */ /* 0x000fe200097c2670 */
[----:B------:R-:W-:Y:S01]  /*2850*/  @!P5 IMAD R27, R33, R31, R8 ;  /* 0x0000001f211bd224 */ /* 0x000fe200078e0208 */
[----:B------:R-:W2:Y:S03]  /*2860*/  @!P3 LDG.E.64 R24, desc[UR8][R24.64] ;  /* 0x000000081818b981 */ /* 0x000ea6000c1e1b00 */
[----:B------:R-:W-:-:S06]  /*2870*/  @!P5 IMAD.WIDE.U32 R26, R27, 0x8, R60 ;  /* 0x000000081b1ad825 */ /* 0x000fcc00078e003c */
        /* <DEDUP_REMOVED lines=17> */
[----:B------:R-:W-:-:S04]  /*2990*/  @!P5 IMAD R25, R33, R30, R8 ;  /* 0x0000001e2119d224 */ /* 0x000fc800078e0208 */
[----:B------:R-:W-:-:S06]  /*29a0*/  @!P5 IMAD.WIDE.U32 R24, R25, 0x8, R60 ;  /* 0x000000081918d825 */ /* 0x000fcc00078e003c */
[----:B------:R-:W2:Y:S01]  /*29b0*/  @!P5 LDG.E.64 R24, desc[UR8][R24.64] ;  /* 0x000000081818d981 */ /* 0x000ea2000c1e1b00 */
        /* <DEDUP_REMOVED lines=36> */
.L_x_2083:
[----:B------:R-:W-:-:S13]  /*2c00*/  ISETP.GT.AND P3, PT, R34, 0x4, PT ;  /* 0x000000042200780c */ /* 0x000fda0003f64270 */
[----:B------:R-:W-:Y:S05]  /*2c10*/  @!P3 BRA `(.L_x_2085) ;  /* 0x0000000000ecb947 */ /* 0x000fea0003800000 */
[C---:B------:R-:W-:Y:S02]  /*2c20*/  ISETP.EQ.OR P0, PT, R35.reuse, UR7, P2 ;  /* 0x0000000723007c0c */ /* 0x040fe40009702670 */
[C---:B------:R-:W-:Y:S02]  /*2c30*/  IADD3 R27, R35.reuse, 0x1, RZ ;  /* 0x00000001231b7810 */ /* 0x040fe40007ffe0ff */
[----:B------:R-:W-:Y:S02]  /*2c40*/  IADD3 R29, R35, 0x2, RZ ;  /* 0x00000002231d7810 */ /* 0x000fe40007ffe0ff */
        /* <DEDUP_REMOVED lines=11> */
[----:B------:R-:W2:Y:S01]  /*2d00*/  @!P3 LDG.E.64 R26, desc[UR8][R26.64] ;  /* 0x000000081a1ab981 */ /* 0x000ea2000c1e1b00 */
[----:B------:R-:W-:Y:S01]  /*2d10*/  IADD3 R35, R35, 0x4, RZ ;  /* 0x0000000423237810 */ /* 0x000fe20007ffe0ff */
[----:B------:R-:W-:Y:S02]  /*2d20*/  @!P6 IMAD R31, R33, R31, R8 ;  /* 0x0000001f211fe224 */ /* 0x000fe400078e0208 */
[----:B------:R-:W3:Y:S02]  /*2d30*/  @!P5 LDG.E.64 R28, desc[UR8][R28.64] ;  /* 0x000000081c1cd981 */ /* 0x000ee4000c1e1b00 */
[----:B------:R-:W-:-:S06]  /*2d40*/  @!P6 IMAD.WIDE.U32 R30, R31, 0x8, R60 ;  /* 0x000000081f1ee825 */ /* 0x000fcc00078e003c */
[----:B------:R-:W4:Y:S01]  /*2d50*/  @!P6 LDG.E.64 R30, desc[UR8][R30.64] ;  /* 0x000000081e1ee981 */ /* 0x000f22000c1e1b00 */
[----:B0-----:R-:W-:Y:S01]  /*2d60*/  @!P0 FADD.FTZ R22, R22, R24 ;  /* 0x0000001816168221 */ /* 0x001fe20000010000 */
[----:B------:R-:W-:Y:S01]  /*2d70*/  @!P0 FADD.FTZ R23, R23, R25 ;  /* 0x0000001917178221 */ /* 0x000fe20000010000 */
[----:B------:R-:W-:Y:S02]  /*2d80*/  ISETP.EQ.OR P0, PT, R35, UR7, P2 ;  /* 0x0000000723007c0c */ /* 0x000fe40009702670 */
[----:B--2---:R-:W-:Y:S01]  /*2d90*/  @!P3 FADD.FTZ R22, R22, R26 ;  /* 0x0000001a1616b221 */ /* 0x004fe20000010000 */
[----:B------:R-:W-:Y:S01]  /*2da0*/  @!P3 FADD.FTZ R23, R23, R27 ;  /* 0x0000001b1717b221 */ /* 0x000fe20000010000 */
[----:B------:R-:W-:Y:S02]  /*2db0*/  IADD3 R27, R35, 0x1, RZ ;  /* 0x00000001231b7810 */ /* 0x000fe40007ffe0ff */
[----:B---3--:R-:W-:Y:S01]  /*2dc0*/  @!P5 FADD.FTZ R22, R22, R28 ;  /* 0x0000001c1616d221 */ /* 0x008fe20000010000 */
[----:B------:R-:W-:Y:S01]  /*2dd0*/  @!P5 FADD.FTZ R23, R23, R29 ;  /* 0x0000001d1717d221 */ /* 0x000fe20000010000 */
[----:B------:R-:W-:-:S02]  /*2de0*/  IADD3 R29, R35, 0x2, RZ ;  /* 0x00000002231d7810 */ /* 0x000fc40007ffe0ff */
[----:B------:R-:W-:Y:S01]  /*2df0*/  ISETP.EQ.OR P5, PT, R27, UR7, P2 ;  /* 0x000000071b007c0c */ /* 0x000fe200097a2670 */
[----:B----4-:R-:W-:Y:S01]  /*2e00*/  @!P6 FADD.FTZ R22, R22, R30 ;  /* 0x0000001e1616e221 */ /* 0x010fe20000010000 */
[----:B------:R-:W-:Y:S01]  /*2e10*/  @!P6 FADD.FTZ R23, R23, R31 ;  /* 0x0000001f1717e221 */ /* 0x000fe20000010000 */
[----:B------:R-:W-:Y:S02]  /*2e20*/  ISETP.EQ.OR P6, PT, R29, UR7, P2 ;  /* 0x000000071d007c0c */ /* 0x000fe400097c2670 */
[----:B------:R-:W-:Y:S01]  /*2e30*/  IADD3 R31, R35, 0x3, RZ ;  /* 0x00000003231f7810 */ /* 0x000fe20007ffe0ff */
[----:B------:R-:W-:-:S03]  /*2e40*/  @!P0 IMAD R25, R33, R35, R8 ;  /* 0x0000002321198224 */ /* 0x000fc600078e0208 */
[----:B------:R-:W-:Y:S01]  /*2e50*/  ISETP.EQ.OR P3, PT, R31, UR7, P2 ;  /* 0x000000071f007c0c */ /* 0x000fe20009762670 */
[----:B------:R-:W-:-:S04]  /*2e60*/  @!P0 IMAD.WIDE.U32 R24, R25, 0x8, R60 ;  /* 0x0000000819188825 */ /* 0x000fc800078e003c */
[C-C-:B------:R-:W-:Y:S02]  /*2e70*/  @!P5 IMAD R27, R33.reuse, R27, R8.reuse ;  /* 0x0000001b211bd224 */ /* 0x140fe400078e0208 */
[----:B------:R-:W-:Y:S01]  /*2e80*/  @!P6 IMAD R29, R33, R29, R8 ;  /* 0x0000001d211de224 */ /* 0x000fe200078e0208 */
[----:B------:R-:W2:Y:S01]  /*2e90*/  @!P0 LDG.E.64 R24, desc[UR8][R24.64] ;  /* 0x0000000818188981 */ /* 0x000ea2000c1e1b00 */
        /* <DEDUP_REMOVED lines=11> */
[----:B------:R-:W-:-:S03]  /*2f50*/  @!P0 FADD.FTZ R23, R23, R25 ;  /* 0x0000001917178221 */ /* 0x000fc60000010000 */
[----:B---3--:R-:W-:Y:S01]  /*2f60*/  @!P5 FADD.FTZ R22, R22, R26 ;  /* 0x0000001a1616d221 */ /* 0x008fe20000010000 */
[----:B------:R-:W-:-:S03]  /*2f70*/  @!P5 FADD.FTZ R23, R23, R27 ;  /* 0x0000001b1717d221 */ /* 0x000fc60000010000 */
[----:B----4-:R-:W-:Y:S01]  /*2f80*/  @!P6 FADD.FTZ R22, R22, R28 ;  /* 0x0000001c1616e221 */ /* 0x010fe20000010000 */
[----:B------:R-:W-:Y:S01]  /*2f90*/  @!P6 FADD.FTZ R23, R23, R29 ;  /* 0x0000001d1717e221 */ /* 0x000fe20000010000 */
[----:B------:R-:W-:Y:S02]  /*2fa0*/  PLOP3.LUT P0, PT, PT, PT, PT, 0x8, 0x0 ;  /* 0x000000000000781c */ /* 0x000fe40003f0e170 */
[----:B-----5:R-:W-:Y:S01]  /*2fb0*/  @!P3 FADD.FTZ R22, R22, R30 ;  /* 0x0000001e1616b221 */ /* 0x020fe20000010000 */
[----:B------:R-:W-:-:S10]  /*2fc0*/  @!P3 FADD.FTZ R23, R23, R31 ;  /* 0x0000001f1717b221 */ /* 0x000fd40000010000 */
.L_x_2085:
[----:B------:R-:W-:-:S13]  /*2fd0*/  ISETP.NE.OR P0, PT, R34, RZ, P0 ;  /* 0x000000ff2200720c */ /* 0x000fda0000705670 */
[----:B------:R-:W-:Y:S05]  /*2fe0*/  @!P0 BRA `(.L_x_2081) ;  /* 0x00000000007c8947 */ /* 0x000fea0003800000 */
.L_x_2082:
        /* <DEDUP_REMOVED lines=31> */
.L_x_2081:
        /* <DEDUP_REMOVED lines=11> */
.L_x_2087:
[----:B------:R-:W-:Y:S05]  /*3290*/  BSYNC B0 ;  /* 0x0000000000007941 */ /* 0x000fea0003800000 */
.L_x_2086:
        /* <DEDUP_REMOVED lines=16> */
.L_x_2078:
[----:B------:R-:W1:Y:S01]  /*33a0*/  S2UR UR6, SR_CgaCtaId ;  /* 0x00000000000679c3 */ /* 0x000e620000008800 */
[----:B------:R-:W-:Y:S01]  /*33b0*/  UMOV UR5, 0x400 ;  /* 0x0000040000057882 */ /* 0x000fe20000000000 */
[----:B------:R-:W-:Y:S02]  /*33c0*/  ULDC.64 UR12, c[0x0][0x290] ;  /* 0x0000a400000c7ab9 */ /* 0x000fe40000000a00 */
[----:B------:R-:W-:Y:S02]  /*33d0*/  ISETP.GE.U32.AND P0, PT, R50, UR12, PT ;  /* 0x0000000c32007c0c */ /* 0x000fe4000bf06070 */
[----:B------:R-:W-:Y:S02]  /*33e0*/  ISETP.GE.U32.AND P3, PT, R48, UR12, PT ;  /* 0x0000000c30007c0c */ /* 0x000fe4000bf66070 */
[----:B------:R-:W-:Y:S02]  /*33f0*/  ISETP.GE.AND.EX P0, PT, R45, UR13, PT, P0 ;  /* 0x0000000d2d007c0c */ /* 0x000fe4000bf06300 */
[----:B------:R-:W-:-:S02]  /*3400*/  ISETP.GE.AND.EX P3, PT, R41, UR13, PT, P3 ;  /* 0x0000000d29007c0c */ /* 0x000fc4000bf66330 */
[C---:B------:R-:W-:Y:S02]  /*3410*/  ISETP.GT.U32.OR P0, PT, R53.reuse, 0x29f, P0 ;  /* 0x0000029f3500780c */ /* 0x040fe40000704470 */
[----:B------:R-:W-:Y:S01]  /*3420*/  ISETP.GT.U32.OR P3, PT, R53, 0x29f, P3 ;  /* 0x0000029f3500780c */ /* 0x000fe20001f64470 */
[----:B-1----:R-:W-:-:S09]  /*3430*/  ULEA UR5, UR6, UR5, 0x18 ;  /* 0x0000000506057291 */ /* 0x002fd2000f8ec03f */
[----:B------:R-:W-:Y:S01]  /*3440*/  @!P2 STS.64 [UR5+0xc8], R22 ;  /* 0x0000c816ff00a988 */ /* 0x000fe20008000a05 */
[----:B------:R-:W-:Y:S01]  /*3450*/  BAR.SYNC.DEFER_BLOCKING 0x0 ;  /* 0x0000000000007b1d */ /* 0x000fe20000010000 */
[----:B------:R-:W-:-:S04]  /*3460*/  ISETP.GE.U32.AND P2, PT, R49, UR12, PT ;  /* 0x0000000c31007c0c */ /* 0x000fc8000bf46070 */
[----:B------:R-:W-:-:S04]  /*3470*/  ISETP.GE.AND.EX P2, PT, R43, UR13, PT, P2 ;  /* 0x0000000d2b007c0c */ /* 0x000fc8000bf46320 */
[----:B------:R-:W-:Y:S01]  /*3480*/  ISETP.GT.U32.OR P2, PT, R53, 0x29f, P2 ;  /* 0x0000029f3500780c */ /* 0x000fe20001744470 */
[----:B--2---:R-:W1:Y:S01]  /*3490*/  LDS.64 R24, [UR5+0xc8] ;  /* 0x0000c805ff187984 */ /* 0x004e620008000a00 */
[----:B------:R-:W-:Y:S02]  /*34a0*/  ULDC UR5, c[0x0][0x2bc] ;  /* 0x0000af0000057ab9 */ /* 0x000fe40000000800 */
[----:B-1----:R-:W-:Y:S01]  /*34b0*/  FMUL.FTZ R8, R24, UR5 ;  /* 0x0000000518087c20 */ /* 0x002fe20008410000 */
[----:B------:R-:W-:Y:S01]  /*34c0*/  FMUL.FTZ R25, R25, UR5 ;  /* 0x0000000519197c20 */ /* 0x000fe20008410000 */
[----:B------:R-:W-:Y:S07]  /*34d0*/  @!P4 BRA `(.L_x_2088) ;  /* 0x000000000048c947 */ /* 0x000fee0003800000 */
        /* <DEDUP_REMOVED lines=18> */
.L_x_2088:
[----:B------:R-:W-:Y:S04]  /*3600*/  BSSY B0, `(.L_x_2089) ;  /* 0x0000013000007945 */ /* 0x000fe80003800000 */
[----:B------:R-:W-:Y:S05]  /*3610*/  @!P1 BRA `(.L_x_2090) ;  /* 0x0000000000449947 */ /* 0x000fea0003800000 */
[----:B------:R-:W-:Y:S01]  /*3620*/  ULDC.64 UR12, c[0x0][0x288] ;  /* 0x0000a200000c7ab9 */ /* 0x000fe20000000a00 */
[----:B0-----:R-:W-:Y:S01]  /*3630*/  MOV R22, R56 ;  /* 0x0000003800167202 */ /* 0x001fe20000000f00 */
[----:B------:R-:W-:Y:S01]  /*3640*/  IMAD R24, R47, UR12, RZ ;  /* 0x0000000c2f187c24 */ /* 0x000fe2000f8e02ff */
[----:B------:R-:W-:Y:S01]  /*3650*/  MOV R23, R59 ;  /* 0x0000003b00177202 */ /* 0x000fe20000000f00 */
[-CC-:B------:R-:W-:Y:S01]  /*3660*/  FFMA.FTZ R3, R3, R8.reuse, R25.reuse ;  /* 0x0000000803037223 */ /* 0x180fe20000010019 */
[----:B------:R-:W-:Y:S01]  /*3670*/  FFMA.FTZ R0, R0, R8, R25 ;  /* 0x0000000800007223 */ /* 0x000fe20000010019 */
[C---:B------:R-:W-:Y:S02]  /*3680*/  IMAD R27, R51.reuse, UR13, R24 ;  /* 0x0000000d331b7c24 */ /* 0x040fe4000f8e0218 */
[----:B------:R-:W-:Y:S01]  /*3690*/  IMAD.WIDE.U32 R22, R51, UR12, R22 ;  /* 0x0000000c33167c25 */ /* 0x000fe2000f8e0016 */
[----:B------:R-:W-:-:S03]  /*36a0*/  ULDC.64 UR12, c[0x0][0x210] ;  /* 0x00008400000c7ab9 */ /* 0x000fc60000000a00 */
[----:B------:R-:W-:Y:S01]  /*36b0*/  FFMA.FTZ R3, R18, R10, -R3 ;  /* 0x0000000a12037223 */ /* 0x000fe20000010803 */
[----:B------:R-:W-:Y:S01]  /*36c0*/  IADD3 R23, R23, R27, RZ ;  /* 0x0000001b17177210 */ /* 0x000fe20007ffe0ff */
[----:B------:R-:W-:Y:S01]  /*36d0*/  FFMA.FTZ R27, R19, R11, -R0 ;  /* 0x0000000b131b7223 */ /* 0x000fe20000010800 */
[C---:B------:R-:W-:Y:S01]  /*36e0*/  LEA R10, P5, R22.reuse, UR12, 0x2 ;  /* 0x0000000c160a7c11 */ /* 0x040fe2000f8a10ff */
[-C--:B------:R-:W-:Y:S02]  /*36f0*/  FMUL.FTZ R26, R3, R44.reuse ;  /* 0x0000002c031a7220 */ /* 0x080fe40000410000 */
[----:B------:R-:W-:Y:S01]  /*3700*/  FMUL.FTZ R27, R27, R44 ;  /* 0x0000002c1b1b7220 */ /* 0x000fe20000410000 */
[----:B------:R-:W-:-:S05]  /*3710*/  LEA.HI.X R11, R22, UR13, R23, 0x2, P5 ;  /* 0x0000000d160b7c11 */ /* 0x000fca000a8f1417 */
[----:B------:R1:W-:Y:S04]  /*3720*/  STG.E.64 desc[UR8][R10.64], R26 ;  /* 0x0000001a0a007986 */ /* 0x0003e8000c101b08 */
.L_x_2090:
[----:B------:R-:W-:Y:S05]  /*3730*/  BSYNC B0 ;  /* 0x0000000000007941 */ /* 0x000fea0003800000 */
.L_x_2089:
[----:B------:R-:W-:Y:S05]  /*3740*/  @!P4 BRA `(.L_x_2091) ;  /* 0x000000000048c947 */ /* 0x000fea0003800000 */
[----:B------:R-:W-:Y:S01]  /*3750*/  FFMA.FTZ R0, R5, R18, R20 ;  /* 0x0000001205007223 */ /* 0x000fe20000010014 */
[----:B------:R-:W-:-:S03]  /*3760*/  FFMA.FTZ R3, R2, R19, R21 ;  /* 0x0000001302037223 */ /* 0x000fc60000010015 */
[----:B-1----:R-:W-:Y:S01]  /*3770*/  FMUL.FTZ R10, R0, -1.4426950216293334961 ;  /* 0xbfb8aa3b000a7820 */ /* 0x002fe20000410000 */
        /* <DEDUP_REMOVED lines=15> */
.L_x_2091:
[----:B------:R-:W-:Y:S04]  /*3870*/  BSSY B0, `(.L_x_2092) ;  /* 0x0000013000007945 */ /* 0x000fe80003800000 */
[----:B------:R-:W-:Y:S05]  /*3880*/  @P0 BRA `(.L_x_2093) ;  /* 0x0000000000440947 */ /* 0x000fea0003800000 */
[----:B------:R-:W-:Y:S01]  /*3890*/  ULDC.64 UR12, c[0x0][0x288] ;  /* 0x0000a200000c7ab9 */ /* 0x000fe20000000a00 */
[----:B-1----:R-:W-:Y:S01]  /*38a0*/  MOV R10, R56 ;  /* 0x00000038000a7202 */ /* 0x002fe20000000f00 */
        /* <DEDUP_REMOVED lines=8> */
[----:B------:R-:W-:Y:S01]  /*3930*/  FFMA.FTZ R13, R19, R13, -R0 ;  /* 0x0000000d130d7223 */ /* 0x000fe20000010800 */
[----:B------:R-:W-:Y:S02]  /*3940*/  LEA R2, P0, R10, UR12, 0x2 ;  /* 0x0000000c0a027c11 */ /* 0x000fe4000f8010ff */
[-C--:B------:R-:W-:Y:S01]  /*3950*/  FMUL.FTZ R12, R5, R44.reuse ;  /* 0x0000002c050c7220 */ /* 0x080fe20000410000 */
[----:B------:R-:W-:Y:S01]  /*3960*/  IADD3 R45, R11, R45, RZ ;  /* 0x0000002d0b2d7210 */ /* 0x000fe20007ffe0ff */
[----:B------:R-:W-:-:S03]  /*3970*/  FMUL.FTZ R13, R13, R44 ;  /* 0x0000002c0d0d7220 */ /* 0x000fc60000410000 */
[----:B------:R-:W-:-:S05]  /*3980*/  LEA.HI.X R3, R10, UR13, R45, 0x2, P0 ;  /* 0x0000000d0a037c11 */ /* 0x000fca00080f142d */
[----:B------:R2:W-:Y:S02]  /*3990*/  STG.E.64 desc[UR8][R2.64], R12 ;  /* 0x0000000c02007986 */ /* 0x0005e4000c101b08 */
.L_x_2093:
[----:B------:R-:W-:Y:S05]  /*39a0*/  BSYNC B0 ;  /* 0x0000000000007941 */ /* 0x000fea0003800000 */
.L_x_2092:
[----:B------:R-:W-:Y:S05]  /*39b0*/  @!P4 BRA `(.L_x_2094) ;  /* 0x000000000048c947 */ /* 0x000fea0003800000 */
[----:B------:R-:W-:Y:S01]  /*39c0*/  FFMA.FTZ R0, R7, R18, R20 ;  /* 0x0000001207007223 */ /* 0x000fe20000010014 */
[----:B--2---:R-:W-:-:S03]  /*39d0*/  FFMA.FTZ R2, R4, R19, R21 ;  /* 0x0000001304027223 */ /* 0x004fc60000010015 */
[----:B------:R-:W-:Y:S01]  /*39e0*/  FMUL.FTZ R3, R0, -1.4426950216293334961 ;  /* 0xbfb8aa3b00037820 */ /* 0x000fe20000410000 */
[----:B-1----:R-:W-:-:S05]  /*39f0*/  FMUL.FTZ R10, R2, -1.4426950216293334961 ;  /* 0xbfb8aa3b020a7820 */ /* 0x002fca0000410000 */
[----:B------:R-:W1:Y:S08]  /*3a00*/  MUFU.EX2 R3, R3 ;  /* 0x0000000300037308 */ /* 0x000e700000000800 */
[----:B------:R-:W2:Y:S01]  /*3a10*/  MUFU.EX2 R10, R10 ;  /* 0x0000000a000a7308 */ /* 0x000ea20000000800 */
[----:B-1----:R-:W-:-:S07]  /*3a20*/  FADD.FTZ R5, R3, 1 ;  /* 0x3f80000003057421 */ /* 0x002fce0000010000 */
[----:B------:R-:W1:Y:S01]  /*3a30*/  MUFU.RCP R5, R5 ;  /* 0x0000000500057308 */ /* 0x000e620000001000 */
[----:B--2---:R-:W-:-:S07]  /*3a40*/  FADD.FTZ R11, R10, 1 ;  /* 0x3f8000000a0b7421 */ /* 0x004fce0000010000 */
        /* <DEDUP_REMOVED lines=9> */
.L_x_2094:
[----:B------:R-:W-:Y:S04]  /*3ae0*/  BSSY B0, `(.L_x_2095) ;  /* 0x0000013000007945 */ /* 0x000fe80003800000 */
[----:B------:R-:W-:Y:S05]  /*3af0*/  @P2 BRA `(.L_x_2096) ;  /* 0x0000000000442947 */ /* 0x000fea0003800000 */
[----:B------:R-:W-:Y:S01]  /*3b00*/  ULDC.64 UR12, c[0x0][0x288] ;  /* 0x0000a200000c7ab9 */ /* 0x000fe20000000a00 */
[----:B--2---:R-:W-:Y:S01]  /*3b10*/  MOV R2, R56 ;  /* 0x0000003800027202 */ /* 0x004fe20000000f00 */
[----:B------:R-:W-:Y:S01]  /*3b20*/  IMAD R0, R43, UR12, RZ ;  /* 0x0000000c2b007c24 */ /* 0x000fe2000f8e02ff */
[----:B------:R-:W-:Y:S01]  /*3b30*/  MOV R3, R59 ;  /* 0x0000003b00037202 */ /* 0x000fe20000000f00 */
[-CC-:B------:R-:W-:Y:S01]  /*3b40*/  FFMA.FTZ R7, R7, R8.reuse, R25.reuse ;  /* 0x0000000807077223 */ /* 0x180fe20000010019 */
[----:B------:R-:W-:Y:S01]  /*3b50*/  FFMA.FTZ R4, R4, R8, R25 ;  /* 0x0000000804047223 */ /* 0x000fe20000010019 */
[----:B-1----:R-:W-:-:S04]  /*3b60*/  IMAD.WIDE.U32 R10, R49, UR12, R2 ;  /* 0x0000000c310a7c25 */ /* 0x002fc8000f8e0002 */
[----:B------:R-:W-:Y:S01]  /*3b70*/  FFMA.FTZ R7, R18, R14, -R7 ;  /* 0x0000000e12077223 */ /* 0x000fe20000010807 */
[----:B------:R-:W-:Y:S01]  /*3b80*/  FFMA.FTZ R5, R19, R15, -R4 ;  /* 0x0000000f13057223 */ /* 0x000fe20000010804 */
[----:B------:R-:W-:Y:S01]  /*3b90*/  IMAD R3, R49, UR13, R0 ;  /* 0x0000000d31037c24 */ /* 0x000fe2000f8e0200 */
[----:B------:R-:W-:Y:S01]  /*3ba0*/  ULDC.64 UR12, c[0x0][0x210] ;  /* 0x00008400000c7ab9 */ /* 0x000fe20000000a00 */
[-C--:B------:R-:W-:Y:S01]  /*3bb0*/  FMUL.FTZ R4, R7, R44.reuse ;  /* 0x0000002c07047220 */ /* 0x080fe20000410000 */
[----:B------:R-:W-:Y:S01]  /*3bc0*/  LEA R2, P0, R10, UR12, 0x2 ;  /* 0x0000000c0a027c11 */ /* 0x000fe2000f8010ff */
[----:B------:R-:W-:Y:S01]  /*3bd0*/  FMUL.FTZ R5, R5, R44 ;  /* 0x0000002c05057220 */ /* 0x000fe20000410000 */
[----:B------:R-:W-:-:S04]  /*3be0*/  IADD3 R3, R11, R3, RZ ;  /* 0x000000030b037210 */ /* 0x000fc80007ffe0ff */
[----:B------:R-:W-:-:S05]  /*3bf0*/  LEA.HI.X R3, R10, UR13, R3, 0x2, P0 ;  /* 0x0000000d0a037c11 */ /* 0x000fca00080f1403 */
[----:B------:R3:W-:Y:S02]  /*3c00*/  STG.E.64 desc[UR8][R2.64], R4 ;  /* 0x0000000402007986 */ /* 0x0007e4000c101b08 */
.L_x_2096:
[----:B------:R-:W-:Y:S05]  /*3c10*/  BSYNC B0 ;  /* 0x0000000000007941 */ /* 0x000fea0003800000 */
.L_x_2095:
[----:B------:R-:W-:Y:S05]  /*3c20*/  @!P4 BRA `(.L_x_2097) ;  /* 0x000000000048c947 */ /* 0x000fea0003800000 */
[----:B------:R-:W-:Y:S01]  /*3c30*/  FFMA.FTZ R20, R9, R18, R20 ;  /* 0x0000001209147223 */ /* 0x000fe20000010014 */
[----:B------:R-:W-:-:S03]  /*3c40*/  FFMA.FTZ R21, R6, R19, R21 ;  /* 0x0000001306157223 */ /* 0x000fc60000010015 */
[----:B------:R-:W-:Y:S01]  /*3c50*/  FMUL.FTZ R0, R20, -1.4426950216293334961 ;  /* 0xbfb8aa3b14007820 */ /* 0x000fe20000410000 */
[----:B---3--:R-:W-:-:S05]  /*3c60*/  FMUL.FTZ R4, R21, -1.4426950216293334961 ;  /* 0xbfb8aa3b15047820 */ /* 0x008fca0000410000 */
[----:B------:R-:W2:Y:S08]  /*3c70*/  MUFU.EX2 R0, R0 ;  /* 0x0000000000007308 */ /* 0x000eb00000000800 */
[----:B------:R-:W3:Y:S01]  /*3c80*/  MUFU.EX2 R4, R4 ;  /* 0x0000000400047308 */ /* 0x000ee20000000800 */
[----:B--2---:R-:W-:-:S07]  /*3c90*/  FADD.FTZ R2, R0, 1 ;  /* 0x3f80000000027421 */ /* 0x004fce0000010000 */
[----:B------:R-:W2:Y:S01]  /*3ca0*/  MUFU.RCP R3, R2 ;  /* 0x0000000200037308 */ /* 0x000ea20000001000 */
[----:B---3--:R-:W-:-:S07]  /*3cb0*/  FADD.FTZ R5, R4, 1 ;  /* 0x3f80000004057421 */ /* 0x008fce0000010000 */
[----:B-1----:R-:W1:Y:S01]  /*3cc0*/  MUFU.RCP R10, R5 ;  /* 0x00000005000a7308 */ /* 0x002e620000001000 */
[----:B--2---:R-:W-:Y:S01]  /*3cd0*/  FADD.FTZ R7, -R3, 1 ;  /* 0x3f80000003077421 */ /* 0x004fe20000010100 */
[----:B------:R-:W-:-:S03]  /*3ce0*/  FMUL.FTZ R16, R16, R3 ;  /* 0x0000000310107220 */ /* 0x000fc60000410000 */
[----:B------:R-:W-:Y:S01]  /*3cf0*/  FFMA.FTZ R7, R20, R7, 1 ;  /* 0x3f80000014077423 */ /* 0x000fe20000010007 */
[----:B-1----:R-:W-:Y:S01]  /*3d00*/  FADD.FTZ R12, -R10, 1 ;  /* 0x3f8000000a0c7421 */ /* 0x002fe20000010100 */
[----:B------:R-:W-:Y:S02]  /*3d10*/  FMUL.FTZ R17, R17, R10 ;  /* 0x0000000a11117220 */ /* 0x000fe40000410000 */
[----:B------:R-:W-:Y:S01]  /*3d20*/  FMUL.FTZ R16, R16, R7 ;  /* 0x0000000710107220 */ /* 0x000fe20000410000 */
[----:B------:R-:W-:-:S04]  /*3d30*/  FFMA.FTZ R12, R21, R12, 1 ;  /* 0x3f800000150c7423 */ /* 0x000fc8000001000c */
[----:B------:R-:W-:-:S07]  /*3d40*/  FMUL.FTZ R17, R17, R12 ;  /* 0x0000000c11117220 */ /* 0x000fce0000410000 */
.L_x_2097:
[----:B------:R-:W-:Y:S04]  /*3d50*/  BSSY B0, `(.L_x_2098) ;  /* 0x0000012000007945 */ /* 0x000fe80003800000 */
[----:B------:R-:W-:Y:S05]  /*3d60*/  @P3 BRA `(.L_x_2099) ;  /* 0x0000000000403947 */ /* 0x000fea0003800000 */
[----:B------:R-:W-:Y:S01]  /*3d70*/  ULDC.64 UR12, c[0x0][0x288] ;  /* 0x0000a200000c7ab9 */ /* 0x000fe20000000a00 */
[----:B------:R-:W-:Y:S01]  /*3d80*/  MOV R57, R59 ;  /* 0x0000003b00397202 */ /* 0x000fe20000000f00 */
[----:B------:R-:W-:Y:S02]  /*3d90*/  IMAD R41, R41, UR12, RZ ;  /* 0x0000000c29297c24 */ /* 0x000fe4000f8e02ff */
[-CC-:B------:R-:W-:Y:S01]  /*3da0*/  FFMA.FTZ R9, R9, R8.reuse, R25.reuse ;  /* 0x0000000809097223 */ /* 0x180fe20000010019 */
[----:B------:R-:W-:Y:S01]  /*3db0*/  FFMA.FTZ R6, R6, R8, R25 ;  /* 0x0000000806067223 */ /* 0x000fe20000010019 */
[----:B------:R-:W-:-:S04]  /*3dc0*/  IMAD.WIDE.U32 R56, R48, UR12, R56 ;  /* 0x0000000c30387c25 */ /* 0x000fc8000f8e0038 */
[----:B------:R-:W-:Y:S01]  /*3dd0*/  FFMA.FTZ R9, R18, R16, -R9 ;  /* 0x0000001012097223 */ /* 0x000fe20000010809 */
[----:B------:R-:W-:Y:S01]  /*3de0*/  FFMA.FTZ R17, R19, R17, -R6 ;  /* 0x0000001113117223 */ /* 0x000fe20000010806 */
[----:B------:R-:W-:Y:S01]  /*3df0*/  IMAD R41, R48, UR13, R41 ;  /* 0x0000000d30297c24 */ /* 0x000fe2000f8e0229 */
[----:B------:R-:W-:Y:S01]  /*3e00*/  ULDC.64 UR12, c[0x0][0x210] ;  /* 0x00008400000c7ab9 */ /* 0x000fe20000000a00 */
[-C--:B------:R-:W-:Y:S01]  /*3e10*/  FMUL.FTZ R16, R9, R44.reuse ;  /* 0x0000002c09107220 */ /* 0x080fe20000410000 */
[----:B--23--:R-:W-:Y:S01]  /*3e20*/  LEA R2, P0, R56, UR12, 0x2 ;  /* 0x0000000c38027c11 */ /* 0x00cfe2000f8010ff */
[----:B------:R-:W-:Y:S01]  /*3e30*/  FMUL.FTZ R17, R17, R44 ;  /* 0x0000002c11117220 */ /* 0x000fe20000410000 */
[----:B------:R-:W-:-:S04]  /*3e40*/  IADD3 R41, R57, R41, RZ ;  /* 0x0000002939297210 */ /* 0x000fc80007ffe0ff */
[----:B------:R-:W-:-:S05]  /*3e50*/  LEA.HI.X R3, R56, UR13, R41, 0x2, P0 ;  /* 0x0000000d38037c11 */ /* 0x000fca00080f1429 */
[----:B------:R4:W-:Y:S02]  /*3e60*/  STG.E.64 desc[UR8][R2.64], R16 ;  /* 0x0000001002007986 */ /* 0x0009e4000c101b08 */
.L_x_2099:
[----:B------:R-:W-:Y:S05]  /*3e70*/  BSYNC B0 ;  /* 0x0000000000007941 */ /* 0x000fea0003800000 */
.L_x_2098:
[----:B--234-:R-:W2:Y:S01]  /*3e80*/  LDC R3, c[0x0][0x10] ;  /* 0x00000400ff037b82 */ /* 0x01cea20000000800 */
[----:B------:R-:W-:Y:S02]  /*3e90*/  IADD3 R46, R46, 0x1, RZ ;  /* 0x000000012e2e7810 */ /* 0x000fe40007ffe0ff */
[----:B--2---:R-:W-:-:S04]  /*3ea0*/  IADD3 R52, R3, R52, RZ ;  /* 0x0000003403347210 */ /* 0x004fc80007ffe0ff */
[----:B------:R-:W-:-:S13]  /*3eb0*/  ISETP.GE.AND P0, PT, R52, UR4, PT ;  /* 0x0000000434007c0c */ /* 0x000fda000bf06270 */
[----:B------:R-:W-:Y:S05]  /*3ec0*/  @!P0 BRA `(.L_x_2100) ;  /* 0xffffffc400108947 */ /* 0x000fea000383ffff */
.L_x_2065:
[----:B------:R-:W2:Y:S01]  /*3ed0*/  LDC R4, c[0x0][0xc] ;  /* 0x00000300ff047b82 */ /* 0x000ea20000000800 */
[----:B------:R-:W-:Y:S01]  /*3ee0*/  ISETP.NE.AND P1, PT, R53, RZ, PT ;  /* 0x000000ff3500720c */ /* 0x000fe20003f25270 */
[----:B------:R-:W-:Y:S06]  /*3ef0*/  BSSY B0, `(.L_x_2101) ;  /* 0x0000011000007945 */ /* 0x000fec0003800000 */
[----:B------:R-:W3:Y:S08]  /*3f00*/  LDC R7, c[0x0][0x10] ;  /* 0x00000400ff077b82 */ /* 0x000ef00000000800 */
[----:B------:R-:W4:Y:S01]  /*3f10*/  LDC.64 R2, c[0x0][0x258] ;  /* 0x00009600ff027b82 */ /* 0x000f220000000a00 */
[----:B--2---:R-:W-:-:S02]  /*3f20*/  ISETP.NE.AND P0, PT, R4, 0x1, PT ;  /* 0x000000010400780c */ /* 0x004fc40003f05270 */
[----:B---3--:R-:W-:-:S04]  /*3f30*/  SHF.L.U32 R0, R7, 0x1, RZ ;  /* 0x0000000107007819 */ /* 0x008fc800000006ff */
[----:B------:R-:W-:-:S05]  /*3f40*/  SEL R5, R0, RZ, P0 ;  /* 0x000000ff00057207 */ /* 0x000fca0000000000 */
[----:B----4-:R-:W-:Y:S01]  /*3f50*/  IMAD.WIDE.U32 R2, R5, 0x4, R2 ;  /* 0x0000000405027825 */ /* 0x010fe200078e0002 */
[----:B------:R-:W-:Y:S06]  /*3f60*/  @P1 BRA `(.L_x_2102) ;  /* 0x0000000000241947 */ /* 0x000fec0003800000 */
[----:B------:R-:W2:Y:S01]  /*3f70*/  S2R R0, SR_LANEID ;  /* 0x0000000000007919 */ /* 0x000ea20000000000 */
[----:B------:R-:W-:Y:S02]  /*3f80*/  VOTEU.ANY UR4, UPT, PT ;  /* 0x0000000000047886 */ /* 0x000fe400038e0100 */
[----:B------:R-:W-:Y:S02]  /*3f90*/  UFLO.U32 UR5, UR4 ;  /* 0x00000004000572bd */ /* 0x000fe400080e0000 */
[----:B------:R-:W3:Y:S04]  /*3fa0*/  POPC R5, UR4 ;  /* 0x0000000400057d09 */ /* 0x000ee80008000000 */
[----:B--2---:R-:W-:-:S13]  /*3fb0*/  ISETP.EQ.U32.AND P0, PT, R0, UR5, PT ;  /* 0x0000000500007c0c */ /* 0x004fda000bf02070 */
[----:B------:R-:W-:Y:S06]  /*3fc0*/  @P0 MEMBAR.ALL.GPU ;  /* 0x0000000000000992 */ /* 0x000fec000000a000 */
[----:B------:R-:W-:-:S00]  /*3fd0*/  @P0 ERRBAR ;  /* 0x00000000000009ab */ /* 0x000fc00000000000 */
[----:B------:R-:W-:Y:S06]  /*3fe0*/  @P0 CGAERRBAR ;  /* 0x00000000000005ab */ /* 0x000fec0000000000 */
[----:B---3--:R2:W-:Y:S02]  /*3ff0*/  @P0 REDG.E.ADD.S32.STRONG.GPU desc[UR8][R2.64], R5 ;  /* 0x000000050200098e */ /* 0x0085e4000c10e388 */
.L_x_2102:
[----:B------:R-:W-:Y:S05]  /*4000*/  BSYNC B0 ;  /* 0x0000000000007941 */ /* 0x000fea0003800000 */
.L_x_2101:
[----:B------:R-:W3:Y:S01]  /*4010*/  S2UR UR4, SR_CTAID.X ;  /* 0x00000000000479c3 */ /* 0x000ee20000002500 */
[----:B------:R-:W-:Y:S02]  /*4020*/  IADD3 R0, R4, -0x1, RZ ;  /* 0xffffffff04007810 */ /* 0x000fe40007ffe0ff */
[----:B--2---:R-:W-:-:S05]  /*4030*/  IADD3 R5, R7, -0x1, RZ ;  /* 0xffffffff07057810 */ /* 0x004fca0007ffe0ff */
[----:B------:R-:W2:Y:S01]  /*4040*/  S2UR UR5, SR_CTAID.Y ;  /* 0x00000000000579c3 */ /* 0x000ea20000002600 */
[----:B---3--:R-:W-:-:S04]  /*4050*/  ISETP.NE.AND P0, PT, R0, UR4, PT ;  /* 0x0000000400007c0c */ /* 0x008fc8000bf05270 */
[----:B--2---:R-:W-:-:S13]  /*4060*/  ISETP.NE.OR P0, PT, R5, UR5, P0 ;  /* 0x0000000505007c0c */ /* 0x004fda0008705670 */
[----:B------:R-:W-:Y:S05]  /*4070*/  @P0 EXIT ;  /* 0x000000000000094d */ /* 0x000fea0003800000 */
[----:B------:R-:W-:Y:S05]  /*4080*/  @P1 BRA `(.L_x_2103) ;  /* 0x0000000000201947 */ /* 0x000fea0003800000 */
[----:B------:R-:W-:-:S05]  /*4090*/  IMAD R0, R4, R7, RZ ;  /* 0x0000000704007224 */ /* 0x000fca00078e02ff */
[----:B------:R-:W-:-:S13]  /*40a0*/  ISETP.NE.AND P0, PT, R0, -0x1, PT ;  /* 0xffffffff0000780c */ /* 0x000fda0003f05270 */
[----:B------:R-:W-:Y:S05]  /*40b0*/  @!P0 BRA `(.L_x_2103) ;  /* 0x0000000000148947 */ /* 0x000fea0003800000 */
.L_x_2104:
[----:B------:R-:W2:Y:S04]  /*40c0*/  LDG.E.STRONG.GPU R5, desc[UR8][R2.64] ;  /* 0x0000000802057981 */ /* 0x000ea8000c1ef900 */
[----:B--2---:R-:W-:Y:S01]  /*40d0*/  CCTL.IVALL ;  /* 0x00000000ff00798f */ /* 0x004fe20002000000 */
[----:B------:R-:W-:Y:S05]  /*40e0*/  YIELD ;  /* 0x0000000000007946 */ /* 0x000fea0003800000 */
[----:B------:R-:W-:-:S13]  /*40f0*/  ISETP.NE.AND P0, PT, R5, R0, PT ;  /* 0x000000000500720c */ /* 0x000fda0003f05270 */
[----:B------:R-:W-:Y:S05]  /*4100*/  @P0 BRA `(.L_x_2104) ;  /* 0xfffffffc00ec0947 */ /* 0x000fea000383ffff */
.L_x_2103:
[----:B------:R-:W-:Y:S05]  /*4110*/  WARPSYNC.ALL ;  /* 0x0000000000007948 */ /* 0x000fea0003800000 */
[----:B0-----:R-:W0:Y:S08]  /*4120*/  LDC.64 R22, c[0x0][0x288] ;  /* 0x0000a200ff167b82 */ /* 0x001e300000000a00 */
        /* <DEDUP_REMOVED lines=17> */
[----:B------:R-:W2:Y:S03]  /*4240*/  LDC.64 R16, c[0x0][0x220] ;  /* 0x00008800ff107b82 */ /* 0x000ea60000000a00 */
[----:B------:R-:W-:-:S04]  /*4250*/  IADD3.X R5, RZ, R5, RZ, P0, !PT ;  /* 0x00000005ff057210 */ /* 0x000fc800007fe4ff */
[--C-:B-1----:R-:W-:Y:S02]  /*4260*/  SHF.R.S64 R27, R2, 0x1, R5.reuse ;  /* 0x00000001021b7819 */ /* 0x102fe40000001005 */
[----:B------:R-:W-:-:S04]  /*4270*/  SHF.R.S32.HI R2, RZ, 0x1, R5 ;  /* 0x00000001ff027819 */ /* 0x000fc80000011405 */
[----:B------:R-:W-:-:S07]  /*4280*/  SHF.L.U64.HI R29, R27, 0x2, R2 ;  /* 0x000000021b1d7819 */ /* 0x000fce0000010202 */
.L_x_2105:
[----:B------:R-:W-:-:S04]  /*4290*/  LEA R6, P0, R53, UR4, 0x2 ;  /* 0x0000000435067c11 */ /* 0x000fc8000f8010ff */
[----:B------:R-:W-:Y:S02]  /*42a0*/  LEA.HI.X R7, R53, UR5, R0, 0x2, P0 ;  /* 0x0000000535077c11 */ /* 0x000fe400080f1400 */
[-C--:B------:R-:W-:Y:S02]  /*42b0*/  LEA R8, P0, R24, R6.reuse, 0x2 ;  /* 0x0000000618087211 */ /* 0x080fe400078010ff */
[-C--:B------:R-:W-:Y:S01]  /*42c0*/  LEA R12, P1, R22, R6.reuse, 0x2 ;  /* 0x00000006160c7211 */ /* 0x080fe200078210ff */
[----:B-1----:R-:W3:Y:S01]  /*42d0*/  LDG.E R18, desc[UR8][R6.64] ;  /* 0x0000000806127981 */ /* 0x002ee2000c1e1900 */
        /* <DEDUP_REMOVED lines=10> */
[----:B--2---:R-:W-:Y:S01]  /*4380*/  IMAD.WIDE R4, R5, 0x4, R16 ;  /* 0x0000000405047825 */ /* 0x004fe200078e0210 */
[----:B------:R-:W-:Y:S02]  /*4390*/  ISETP.GT.U32.AND P0, PT, R24, R53, PT ;  /* 0x000000351800720c */ /* 0x000fe40003f04070 */
[----:B------:R-:W-:-:S04]  /*43a0*/  SHF.R.S32.HI R0, RZ, 0x1f, R53 ;  /* 0x0000001fff007819 */ /* 0x000fc80000011435 */
[----:B------:R-:W-:Y:S01]  /*43b0*/  ISETP.GT.AND.EX P0, PT, R25, R0, PT, P0 ;  /* 0x000000001900720c */ /* 0x000fe20003f04300 */
[----:B---3--:R1:W-:Y:S04]  /*43c0*/  STG.E.64 desc[UR8][R2.64], R18 ;  /* 0x0000001202007986 */ /* 0x0083e8000c101b08 */
[----:B----4-:R1:W-:Y:S08]  /*43d0*/  STG.E.64 desc[UR8][R4.64], R20 ;  /* 0x0000001404007986 */ /* 0x0103f0000c101b08 */
[----:B------:R-:W-:Y:S05]  /*43e0*/  @P0 BRA `(.L_x_2105) ;  /* 0xfffffffc00a80947 */ /* 0x000fea000383ffff */
[----:B------:R-:W-:Y:S05]  /*43f0*/  EXIT ;  /* 0x000000000000794d */ /* 0x000fea0003800000 */
.L_x_2106:
        /* <DEDUP_REMOVED lines=16> */
.L_x_5138:


//--------------------- .text._Z35group_norm_nhwc_bwd_one_pass_kernelI11Fp32IOFp32WLi128ELi84ELi672EEv26Group_norm_nhwc_bwd_params --------------------------
	.section	.text._Z35group_norm_nhwc_bwd_one_pass_kernelI11Fp32IOFp32WLi128ELi84ELi672EEv26Group_norm_nhwc_bwd_params,"ax",@progbits
	.align	128
        .global         _Z35group_norm_nhwc_bwd_one_pass_kernelI11Fp32IOFp32WLi128ELi84ELi672EEv26Group_norm_nhwc_bwd_params
        .type           _Z35group_norm_nhwc_bwd_one_pass_kernelI11Fp32IOFp32WLi128ELi84ELi672EEv26Group_norm_nhwc_bwd_params,@function
        .size           _Z35group_norm_nhwc_bwd_one_pass_kernelI11Fp32IOFp32WLi128ELi84ELi672EEv26Group_norm_nhwc_bwd_params,(.L_x_5139 - _Z35group_norm_nhwc_bwd_one_pass_kernelI11Fp32IOFp32WLi128ELi84ELi672EEv26Group_norm_nhwc_bwd_params)
        .other          _Z35group_norm_nhwc_bwd_one_pass_kernelI11Fp32IOFp32WLi128ELi84ELi672EEv26Group_norm_nhwc_bwd_params,@"STO_CUDA_ENTRY STV_DEFAULT"
_Z35group_norm_nhwc_bwd_one_pass_kernelI11Fp32IOFp32WLi128ELi84ELi672EEv26Group_norm_nhwc_bwd_params:
.text._Z35group_norm_nhwc_bwd_one_pass_kernelI11Fp32IOFp32WLi128ELi84ELi672EEv26Group_norm_nhwc_bwd_params:
        /* <DEDUP_REMOVED lines=28> */
[----:B------:R-:W-:Y:S02]  /*01c0*/  USHF.R.S32.HI UR8, URZ, 0x1, UR12 ;  /* 0x000000013f087899 */ /* 0x000fe4000801140c */
[----:B------:R-:W-:Y:S01]  /*01d0*/  UIADD3.X UR10, URZ, UR10, URZ, UP0, !UPT ;  /* 0x0000000a3f0a7290 */ /* 0x000fe200087fe43f */
[----:B------:R-:W-:Y:S01]  /*01e0*/  SHF.R.S32.HI R3, RZ, 0x5, R3 ;  /* 0x00000005ff037819 */ /* 0x000fe20000011403 */
[----:B------:R-:W-:Y:S02]  /*01f0*/  ULDC.U8 UR17, c[0x0][0x2a4] ;  /* 0x0000a90000117ab9 */ /* 0x000fe40000000000 */
[----:B------:R-:W-:-:S02]  /*0200*/  USHF.R.S64 UR9, UR9, 0x1, UR10 ;  /* 0x0000000109097899 */ /* 0x000fc4000800100a */
        /* <DEDUP_REMOVED lines=21> */
.L_x_2158:
[----:B012---:R-:W0:Y:S01]  /*0360*/  LDC R6, c[0x0][0x2a0] ;  /* 0x0000a800ff067b82 */ /* 0x007e220000000800 */
[----:B------:R-:W-:Y:S01]  /*0370*/  ISETP.LE.AND P5, PT, RZ, UR6, PT ;  /* 0x00000006ff007c0c */ /* 0x000fe2000bfa3270 */
[----:B------:R-:W-:Y:S01]  /*0380*/  ULDC.64 UR18, c[0x0][0x290] ;  /* 0x0000a40000127ab9 */ /* 0x000fe20000000a00 */
[----:B---3--:R-:W-:Y:S01]  /*0390*/  SHF.R.S32.HI R11, RZ, 0x1f, R66 ;  /* 0x0000001fff0b7819 */ /* 0x008fe20000011442 */
[----:B------:R-:W-:Y:S01]  /*03a0*/  ULDC.64 UR12, c[0x0][0x298] ;  /* 0x0000a600000c7ab9 */ /* 0x000fe20000000a00 */
[----:B------:R-:W-:Y:S02]  /*03b0*/  SHF.R.S32.HI R19, RZ, 0x1f, R65 ;  /* 0x0000001fff137819 */ /* 0x000fe40000011441 */
[----:B------:R-:W-:Y:S02]  /*03c0*/  CS2R R36, SRZ ;  /* 0x0000000000247805 */ /* 0x000fe4000001ff00 */
[----:B------:R-:W-:Y:S01]  /*03d0*/  ISETP.GE.U32.AND P6, PT, R65, UR18, PT ;  /* 0x0000001241007c0c */ /* 0x000fe2000bfc6070 */
[----:B------:R-:W1:Y:S01]  /*03e0*/  @P1 LDC.64 R12, c[0x0][0x288] ;  /* 0x0000a200ff0c1b82 */ /* 0x000e620000000a00 */
[----:B------:R-:W-:-:S02]  /*03f0*/  SHF.R.S32.HI R21, RZ, 0x1f, R64 ;  /* 0x0000001fff157819 */ /* 0x000fc40000011440 */
[----:B------:R-:W-:Y:S02]  /*0400*/  ISETP.GE.AND.EX P6, PT, R19, UR19, PT, P6 ;  /* 0x0000001313007c0c */ /* 0x000fe4000bfc6360 */
[----:B------:R-:W-:Y:S02]  /*0410*/  SHF.R.S32.HI R17, RZ, 0x1f, R63 ;  /* 0x0000001fff117819 */ /* 0x000fe4000001143f */
[----:B------:R-:W-:Y:S01]  /*0420*/  ISETP.GT.U32.OR P6, PT, R68, 0x29f, P6 ;  /* 0x0000029f4400780c */ /* 0x000fe200037c4470 */
[----:B------:R-:W2:Y:S01]  /*0430*/  @P1 LDC.64 R26, c[0x0][0x230] ;  /* 0x00008c00ff1a1b82 */ /* 0x000ea20000000a00 */
[----:B------:R-:W-:Y:S02]  /*0440*/  SHF.R.S32.HI R31, RZ, 0x1f, R62 ;  /* 0x0000001fff1f7819 */ /* 0x000fe4000001143e */
[----:B0---4-:R-:W-:-:S05]  /*0450*/  IABS R5, R6 ;  /* 0x0000000600057213 */ /* 0x011fca0000000000 */
[----:B------:R-:W0:Y:S01]  /*0460*/  @P1 LDC.64 R24, c[0x0][0x228] ;  /* 0x00008a00ff181b82 */ /* 0x000e220000000a00 */
[----:B------:R-:W3:Y:S08]  /*0470*/  I2F.RP R0, R5 ;  /* 0x0000000500007306 */ /* 0x000ef00000209400 */
[----:B---3--:R-:W3:Y:S02]  /*0480*/  MUFU.RCP R0, R0 ;  /* 0x0000000000007308 */ /* 0x008ee40000001000 */
[----:B---3--:R-:W-:-:S06]  /*0490*/  IADD3 R2, R0, 0xffffffe, RZ ;  /* 0x0ffffffe00027810 */ /* 0x008fcc0007ffe0ff */
[----:B------:R3:W4:Y:S02]  /*04a0*/  F2I.FTZ.U32.TRUNC.NTZ R3, R2 ;  /* 0x0000000200037305 */ /* 0x000724000021f000 */
[----:B---3--:R-:W-:Y:S01]  /*04b0*/  HFMA2.MMA R2, -RZ, RZ, 0, 0 ;  /* 0x00000000ff027435 */ /* 0x008fe200000001ff */
[----:B----4-:R-:W-:-:S05]  /*04c0*/  IADD3 R4, RZ, -R3, RZ ;  /* 0x80000003ff047210 */ /* 0x010fca0007ffe0ff */
        /* <DEDUP_REMOVED lines=14> */
[----:B------:R-:W-:-:S02]  /*05b0*/  ISETP.GE.U32.AND P0, PT, R66, UR18, PT ;  /* 0x0000001242007c0c */ /* 0x000fc4000bf06070 */
[----:B------:R-:W-:Y:S02]  /*05c0*/  SEL R0, R5, R0, !P2 ;  /* 0x0000000005007207 */ /* 0x000fe40005000000 */
[----:B------:R-:W-:Y:S02]  /*05d0*/  ISETP.NE.AND P2, PT, R6, RZ, PT ;  /* 0x000000ff0600720c */ /* 0x000fe40003f45270 */
[----:B------:R-:W-:Y:S02]  /*05e0*/  LOP3.LUT R5, RZ, R6, RZ, 0x33, !PT ;  /* 0x00000006ff057212 */ /* 0x000fe400078e33ff */
[----:B------:R-:W-:Y:S01]  /*05f0*/  @!P5 IADD3 R0, -R0, RZ, RZ ;  /* 0x000000ff0000d210 */ /* 0x000fe20007ffe1ff */
[----:B------:R-:W3:Y:S01]  /*0600*/  @!P6 LDC.64 R6, c[0x0][0x288] ;  /* 0x0000a200ff06eb82 */ /* 0x000ee20000000a00 */
[----:B------:R-:W-:Y:S02]  /*0610*/  ISETP.GE.AND.EX P0, PT, R11, UR19, PT, P0 ;  /* 0x000000130b007c0c */ /* 0x000fe4000bf06300 */
[----:B------:R-:W-:-:S02]  /*0620*/  @P4 IADD3 R3, R3, 0x1, RZ ;  /* 0x0000000103034810 */ /* 0x000fc40007ffe0ff */
[----:B------:R-:W-:Y:S02]  /*0630*/  SEL R71, R5, R0, !P2 ;  /* 0x0000000005477207 */ /* 0x000fe40005000000 */
[----:B------:R-:W-:Y:S02]  /*0640*/  ISETP.GT.U32.OR P0, PT, R68, 0x29f, P0 ;  /* 0x0000029f4400780c */ /* 0x000fe40000704470 */
[----:B------:R-:W-:Y:S01]  /*0650*/  @!P3 IADD3 R3, -R3, RZ, RZ ;  /* 0x000000ff0303b210 */ /* 0x000fe20007ffe1ff */
[----:B------:R-:W-:Y:S01]  /*0660*/  IMAD R0, R71, 0x54, RZ ;  /* 0x0000005447007824 */ /* 0x000fe200078e02ff */
[----:B------:R-:W-:Y:S02]  /*0670*/  ISETP.GE.U32.AND P4, PT, R64, UR18, PT ;  /* 0x0000001240007c0c */ /* 0x000fe4000bf86070 */
[----:B------:R-:W-:Y:S02]  /*0680*/  SEL R3, R5, R3, !P2 ;  /* 0x0000000305037207 */ /* 0x000fe40005000000 */
[----:B------:R-:W-:-:S02]  /*0690*/  SHF.R.S32.HI R5, RZ, 0x1f, R69 ;  /* 0x0000001fff057819 */ /* 0x000fc40000011445 */
[----:B------:R-:W-:Y:S02]  /*06a0*/  IADD3 R72, P2, R69, R0, RZ ;  /* 0x0000000045487210 */ /* 0x000fe40007f5e0ff */
[----:B------:R-:W-:Y:S02]  /*06b0*/  SHF.R.S32.HI R2, RZ, 0x1f, R3 ;  /* 0x0000001fff027819 */ /* 0x000fe40000011403 */
[----:B------:R-:W-:Y:S02]  /*06c0*/  LEA.HI.X.SX32 R73, R0, R5, 0x1, P2 ;  /* 0x0000000500497211 */ /* 0x000fe400010f0eff */
[----:B------:R-:W4:Y:S01]  /*06d0*/  @!P0 LDC.64 R4, c[0x0][0x288] ;  /* 0x0000a200ff048b82 */ /* 0x000f220000000a00 */
[----:B------:R-:W-:Y:S01]  /*06e0*/  IMAD R2, R2, UR12, RZ ;  /* 0x0000000c02027c24 */ /* 0x000fe2000f8e02ff */
[----:B------:R-:W-:Y:S01]  /*06f0*/  ISETP.GE.AND.EX P4, PT, R21, UR19, PT, P4 ;  /* 0x0000001315007c0c */ /* 0x000fe2000bf86340 */
[----:B------:R-:W-:Y:S01]  /*0700*/  IMAD.WIDE.U32 R72, R3, UR12, R72 ;  /* 0x0000000c03487c25 */ /* 0x000fe2000f8e0048 */
[----:B------:R-:W-:-:S02]  /*0710*/  ISETP.GE.U32.AND P3, PT, R63, UR18, PT ;  /* 0x000000123f007c0c */ /* 0x000fc4000bf66070 */
[C---:B------:R-:W-:Y:S01]  /*0720*/  ISETP.GT.U32.OR P4, PT, R68.reuse, 0x29f, P4 ;  /* 0x0000029f4400780c */ /* 0x040fe20002784470 */
[----:B------:R-:W-:Y:S01]  /*0730*/  IMAD R75, R3, UR13, R2 ;  /* 0x0000000d034b7c24 */ /* 0x000fe2000f8e0202 */
[----:B------:R-:W-:Y:S01]  /*0740*/  @P1 MOV R74, R72 ;  /* 0x00000048004a1202 */ /* 0x000fe20000000f00 */
[----:B-1----:R-:W-:Y:S01]  /*0750*/  @P1 IMAD R2, R59, R12, RZ ;  /* 0x0000000c3b021224 */ /* 0x002fe200078e02ff */
[----:B------:R-:W-:Y:S01]  /*0760*/  @!P0 MOV R14, R72 ;  /* 0x00000048000e8202 */ /* 0x000fe20000000f00 */
[----:B---3--:R-:W-:Y:S01]  /*0770*/  @!P6 IMAD R20, R19, R6, RZ ;  /* 0x000000061314e224 */ /* 0x008fe200078e02ff */
[----:B------:R-:W-:Y:S01]  /*0780*/  IADD3 R75, R73, R75, RZ ;  /* 0x0000004b494b7210 */ /* 0x000fe20007ffe0ff */
[----:B------:R-:W-:Y:S01]  /*0790*/  @P1 IMAD R13, R67, R13, R2 ;  /* 0x0000000d430d1224 */ /* 0x000fe200078e0202 */
[----:B------:R-:W-:Y:S01]  /*07a0*/  ISETP.GE.AND.EX P3, PT, R17, UR19, PT, P3 ;  /* 0x0000001311007c0c */ /* 0x000fe2000bf66330 */
[----:B------:R-:W1:Y:S01]  /*07b0*/  @!P0 LDC.64 R2, c[0x0][0x230] ;  /* 0x00008c00ff028b82 */ /* 0x000e620000000a00 */
[----:B------:R-:W-:Y:S01]  /*07c0*/  @!P0 MOV R15, R75 ;  /* 0x0000004b000f8202 */ /* 0x000fe20000000f00 */
[----:B------:R-:W-:Y:S01]  /*07d0*/  @P1 IMAD.WIDE.U32 R8, R67, R12, R74 ;  /* 0x0000000c43081225 */ /* 0x000fe200078e004a */
[----:B------:R-:W-:-:S02]  /*07e0*/  ISETP.GT.U32.OR P3, PT, R68, 0x29f, P3 ;  /* 0x0000029f4400780c */ /* 0x000fc40001f64470 */
[----:B------:R-:W-:Y:S01]  /*07f0*/  CS2R R32, SRZ ;  /* 0x0000000000207805 */ /* 0x000fe2000001ff00 */
[----:B------:R-:W-:Y:S01]  /*0800*/  ULDC.64 UR12, c[0x0][0x248] ;  /* 0x00009200000c7ab9 */ /* 0x000fe20000000a00 */
[----:B------:R-:W-:Y:S01]  /*0810*/  @P1 IADD3 R13, R9, R13, RZ ;  /* 0x0000000d090d1210 */ /* 0x000fe20007ffe0ff */
[-C--:B----4-:R-:W-:Y:S01]  /*0820*/  @!P0 IMAD R12, R11, R4.reuse, RZ ;  /* 0x000000040b0c8224 */ /* 0x090fe200078e02ff */
[----:B------:R-:W-:Y:S01]  /*0830*/  @P1 SHF.L.U32 R9, R8, 0x2, RZ ;  /* 0x0000000208091819 */ /* 0x000fe200000006ff */
[----:B------:R-:W3:Y:S01]  /*0840*/  @!P0 LDC.64 R10, c[0x0][0x228] ;  /* 0x00008a00ff0a8b82 */ /* 0x000ee20000000a00 */
[----:B------:R-:W-:Y:S01]  /*0850*/  @!P0 IMAD.WIDE.U32 R14, R66, R4, R14 ;  /* 0x00000004420e8225 */ /* 0x000fe200078e000e */
[----:B------:R-:W-:Y:S02]  /*0860*/  @P1 SHF.L.U64.HI R18, R8, 0x2, R13 ;  /* 0x0000000208121819 */ /* 0x000fe4000001020d */
[----:B--2---:R-:W-:Y:S01]  /*0870*/  @P1 IADD3 R26, P5, R9, R26, RZ ;  /* 0x0000001a091a1210 */ /* 0x004fe20007fbe0ff */
[----:B------:R-:W-:Y:S01]  /*0880*/  @!P0 IMAD R23, R66, R5, R12 ;  /* 0x0000000542178224 */ /* 0x000fe200078e020c */
[----:B------:R-:W-:-:S02]  /*0890*/  @!P0 SHF.L.U32 R19, R14, 0x2, RZ ;  /* 0x000000020e138819 */ /* 0x000fc400000006ff */
[----:B------:R-:W2:Y:S01]  /*08a0*/  @!P6 LDC.64 R4, c[0x0][0x230] ;  /* 0x00008c00ff04eb82 */ /* 0x000ea20000000a00 */
[----:B0-----:R-:W-:Y:S02]  /*08b0*/  @P1 IADD3 R24, P2, R9, R24, RZ ;  /* 0x0000001809181210 */ /* 0x001fe40007f5e0ff */
[----:B------:R-:W-:Y:S01]  /*08c0*/  @!P0 IADD3 R15, R15, R23, RZ ;  /* 0x000000170f0f8210 */ /* 0x000fe20007ffe0ff */
[----:B------:R-:W-:Y:S01]  /*08d0*/  @!P6 IMAD R23, R65, R7, R20 ;  /* 0x000000074117e224 */ /* 0x000fe200078e0214 */
[----:B------:R-:W-:Y:S02]  /*08e0*/  @P1 IADD3.X R27, R18, R27, RZ, P5, !PT ;  /* 0x0000001b121b1210 */ /* 0x000fe40002ffe4ff */
[----:B------:R-:W-:Y:S01]  /*08f0*/  @!P0 SHF.L.U64.HI R16, R14, 0x2, R15 ;  /* 0x000000020e108819 */ /* 0x000fe2000001020f */
[----:B------:R-:W0:Y:S01]  /*0900*/  @!P4 LDC.64 R12, c[0x0][0x288] ;  /* 0x0000a200ff0ccb82 */ /* 0x000e220000000a00 */
[----:B------:R-:W-:Y:S02]  /*0910*/  @!P6 MOV R14, R72 ;  /* 0x00000048000ee202 */ /* 0x000fe40000000f00 */
[----:B------:R-:W-:-:S02]  /*0920*/  @!P6 MOV R15, R75 ;  /* 0x0000004b000fe202 */ /* 0x000fc40000000f00 */
[----:B------:R-:W-:Y:S01]  /*0930*/  @P1 IADD3.X R25, R18, R25, RZ, P2, !PT ;  /* 0x0000001912191210 */ /* 0x000fe200017fe4ff */
[----:B------:R-:W-:Y:S02]  /*0940*/  @!P6 IMAD.WIDE.U32 R14, R65, R6, R14 ;  /* 0x00000006410ee225 */ /* 0x000fe400078e000e */
[----:B------:R-:W4:Y:S01]  /*0950*/  @!P6 LDC.64 R8, c[0x0][0x228] ;  /* 0x00008a00ff08eb82 */ /* 0x000f220000000a00 */
[C---:B-1----:R-:W-:Y:S02]  /*0960*/  @!P0 IADD3 R6, P5, R19.reuse, R2, RZ ;  /* 0x0000000213068210 */ /* 0x042fe40007fbe0ff */
[----:B---3--:R-:W-:Y:S02]  /*0970*/  @!P0 IADD3 R10, P2, R19, R10, RZ ;  /* 0x0000000a130a8210 */ /* 0x008fe40007f5e0ff */
[----:B------:R-:W-:Y:S02]  /*0980*/  @!P0 IADD3.X R7, R16, R3, RZ, P5, !PT ;  /* 0x0000000310078210 */ /* 0x000fe40002ffe4ff */
[----:B------:R-:W-:Y:S01]  /*0990*/  @!P6 IADD3 R3, R15, R23, RZ ;  /* 0x000000170f03e210 */ /* 0x000fe20007ffe0ff */
[----:B------:R-:W-:Y:S01]  /*09a0*/  UIMAD.WIDE UR12, UR6, 0x8, UR12 ;  /* 0x00000008060c78a5 */ /* 0x000fe2000f8e020c */
[----:B------:R-:W-:Y:S01]  /*09b0*/  @!P6 SHF.L.U32 R15, R14, 0x2, RZ ;  /* 0x000000020e0fe819 */ /* 0x000fe200000006ff */
[----:B------:R-:W1:Y:S01]  /*09c0*/  @!P4 LDC.64 R22, c[0x0][0x228] ;  /* 0x00008a00ff16cb82 */ /* 0x000e620000000a00 */
[----:B------:R-:W-:Y:S01]  /*09d0*/  @!P0 IADD3.X R11, R16, R11, RZ, P2, !PT ;  /* 0x0000000b100b8210 */ /* 0x000fe200017fe4ff */
[----:B------:R3:W5:Y:S01]  /*09e0*/  @!P0 LDG.E.64 R36, desc[UR14][R6.64] ;  /* 0x0000000e06248981 */ /* 0x000762000c1e1b00 */
[----:B------:R-:W-:-:S02]  /*09f0*/  @!P6 SHF.L.U64.HI R14, R14, 0x2, R3 ;  /* 0x000000020e0ee819 */ /* 0x000fc40000010203 */
[----:B--2---:R-:W-:Y:S01]  /*0a00*/  @!P6 IADD3 R28, P2, R15, R4, RZ ;  /* 0x000000040f1ce210 */ /* 0x004fe20007f5e0ff */
[----:B0-----:R-:W-:Y:S01]  /*0a10*/  @!P4 IMAD R21, R21, R12, RZ ;  /* 0x0000000c1515c224 */ /* 0x001fe200078e02ff */
[----:B------:R-:W-:Y:S01]  /*0a20*/  @!P4 MOV R2, R72 ;  /* 0x000000480002c202 */ /* 0x000fe20000000f00 */
[----:B------:R-:W0:Y:S01]  /*0a30*/  @!P3 LDC.64 R18, c[0x0][0x228] ;  /* 0x00008a00ff12bb82 */ /* 0x000e220000000a00 */
[----:B------:R-:W-:Y:S01]  /*0a40*/  @!P6 IADD3.X R29, R14, R5, RZ, P2, !PT ;  /* 0x000000050e1de210 */ /* 0x000fe200017fe4ff */
[----:B------:R-:W-:Y:S01]  /*0a50*/  @!P4 IMAD R21, R64, R13, R21 ;  /* 0x0000000d4015c224 */ /* 0x000fe200078e0215 */
[----:B------:R-:W-:Y:S02]  /*0a60*/  ISETP.GE.U32.AND P2, PT, R62, UR18, PT ;  /* 0x000000123e007c0c */ /* 0x000fe4000bf46070 */
[----:B----4-:R-:W-:Y:S02]  /*0a70*/  @!P6 IADD3 R8, P5, R15, R8, RZ ;  /* 0x000000080f08e210 */ /* 0x010fe40007fbe0ff */
[----:B---3--:R-:W-:-:S02]  /*0a80*/  CS2R R6, SRZ ;  /* 0x0000000000067805 */ /* 0x008fc4000001ff00 */
[----:B------:R-:W-:Y:S01]  /*0a90*/  ISETP.GE.AND.EX P2, PT, R31, UR19, PT, P2 ;  /* 0x000000131f007c0c */ /* 0x000fe2000bf46320 */
[----:B------:R2:W5:Y:S01]  /*0aa0*/  @!P6 LDG.E.64 R32, desc[UR14][R28.64] ;  /* 0x0000000e1c20e981 */ /* 0x000562000c1e1b00 */
[----:B------:R-:W-:Y:S02]  /*0ab0*/  @!P4 MOV R3, R75 ;  /* 0x0000004b0003c202 */ /* 0x000fe40000000f00 */
[----:B------:R-:W-:Y:S02]  /*0ac0*/  CS2R R4, SRZ ;  /* 0x0000000000047805 */ /* 0x000fe4000001ff00 */
[----:B------:R-:W-:Y:S02]  /*0ad0*/  ISETP.GT.U32.OR P2, PT, R68, 0x29f, P2 ;  /* 0x0000029f4400780c */ /* 0x000fe40001744470 */
[----:B------:R-:W-:Y:S01]  /*0ae0*/  @!P6 IADD3.X R9, R14, R9, RZ, P5, !PT ;  /* 0x000000090e09e210 */ /* 0x000fe20002ffe4ff */
[----:B------:R-:W-:Y:S01]  /*0af0*/  @!P4 IMAD.WIDE.U32 R12, R64, R12, R2 ;  /* 0x0000000c400cc225 */ /* 0x000fe200078e0002 */
[----:B------:R-:W3:Y:S01]  /*0b00*/  @!P4 LDC.64 R14, c[0x0][0x230] ;  /* 0x00008c00ff0ecb82 */ /* 0x000ee20000000a00 */
[----:B------:R-:W-:Y:S01]  /*0b10*/  MOV R30, UR12 ;  /* 0x0000000c001e7c02 */ /* 0x000fe20008000f00 */
[----:B------:R-:W5:Y:S02]  /*0b20*/  @!P0 LDG.E.64 R4, desc[UR14][R10.64] ;  /* 0x0000000e0a048981 */ /* 0x000f64000c1e1b00 */
[----:B------:R-:W-:-:S02]  /*0b30*/  @!P4 IADD3 R13, R13, R21, RZ ;  /* 0x000000150d0dc210 */ /* 0x000fc40007ffe0ff */
[C---:B------:R-:W-:Y:S01]  /*0b40*/  @!P4 SHF.L.U32 R39, R12.reuse, 0x2, RZ ;  /* 0x000000020c27c819 */ /* 0x040fe200000006ff */
[----:B------:R4:W5:Y:S01]  /*0b50*/  @!P6 LDG.E.64 R6, desc[UR14][R8.64] ;  /* 0x0000000e0806e981 */ /* 0x000962000c1e1b00 */
[----:B------:R-:W1:Y:S01]  /*0b60*/  @!P3 LDC.64 R2, c[0x0][0x288] ;  /* 0x0000a200ff02bb82 */ /* 0x000e620000000a00 */
[----:B--2---:R-:W-:Y:S02]  /*0b70*/  @!P3 MOV R28, R72 ;  /* 0x00000048001cb202 */ /* 0x004fe40000000f00 */
[----:B------:R-:W-:Y:S02]  /*0b80*/  @!P3 MOV R29, R75 ;  /* 0x0000004b001db202 */ /* 0x000fe40000000f00 */
[----:B------:R-:W-:-:S03]  /*0b90*/  @!P4 SHF.L.U64.HI R12, R12, 0x2, R13 ;  /* 0x000000020c0cc819 */ /* 0x000fc6000001020d */
[----:B------:R-:W2:Y:S01]  /*0ba0*/  @!P2 LDC.64 R20, c[0x0][0x288] ;  /* 0x0000a200ff14ab82 */ /* 0x000ea20000000a00 */
[----:B---3--:R-:W-:-:S07]  /*0bb0*/  @!P4 IADD3 R14, P6, R39, R14, RZ ;  /* 0x0000000e270ec210 */ /* 0x008fce0007fde0ff */
[----:B------:R-:W3:Y:S01]  /*0bc0*/  @!P2 LDC.64 R42, c[0x0][0x230] ;  /* 0x00008c00ff2aab82 */ /* 0x000ee20000000a00 */
[-C--:B-1----:R-:W-:Y:S01]  /*0bd0*/  @!P3 IMAD R16, R17, R2.reuse, RZ ;  /* 0x000000021110b224 */ /* 0x082fe200078e02ff */
[----:B------:R-:W-:Y:S01]  /*0be0*/  SHF.R.S32.HI R35, RZ, 0x1f, R61 ;  /* 0x0000001fff237819 */ /* 0x000fe2000001143d */
[----:B------:R-:W-:Y:S01]  /*0bf0*/  @!P3 IMAD.WIDE.U32 R28, R63, R2, R28 ;  /* 0x000000023f1cb225 */ /* 0x000fe200078e001c */
[----:B------:R-:W-:-:S04]  /*0c00*/  @!P4 IADD3.X R15, R12, R15, RZ, P6, !PT ;  /* 0x0000000f0c0fc210 */ /* 0x000fc800037fe4ff */
[----:B------:R-:W1:Y:S01]  /*0c10*/  @!P2 LDC.64 R44, c[0x0][0x228] ;  /* 0x00008a00ff2cab82 */ /* 0x000e620000000a00 */
[----:B------:R-:W-:Y:S01]  /*0c20*/  @!P3 IMAD R3, R63, R3, R16 ;  /* 0x000000033f03b224 */ /* 0x000fe200078e0210 */
[----:B------:R-:W-:Y:S01]  /*0c30*/  @!P4 IADD3 R2, P6, R39, R22, RZ ;  /* 0x000000162702c210 */ /* 0x000fe20007fde0ff */
[----:B--2---:R-:W-:-:S03]  /*0c40*/  @!P2 IMAD R31, R31, R20, RZ ;  /* 0x000000141f1fa224 */ /* 0x004fc600078e02ff */
[----:B------:R-:W-:Y:S02]  /*0c50*/  @!P3 IADD3 R29, R29, R3, RZ ;  /* 0x000000031d1db210 */ /* 0x000fe40007ffe0ff */
[----:B------:R-:W2:Y:S01]  /*0c60*/  @!P3 LDC.64 R16, c[0x0][0x230] ;  /* 0x00008c00ff10bb82 */ /* 0x000ea20000000a00 */
[----:B------:R-:W-:Y:S01]  /*0c70*/  @!P4 IADD3.X R3, R12, R23, RZ, P6, !PT ;  /* 0x000000170c03c210 */ /* 0x000fe200037fe4ff */
[----:B------:R-:W-:Y:S01]  /*0c80*/  @!P2 IMAD R23, R62, R21, R31 ;  /* 0x000000153e17a224 */ /* 0x000fe200078e021f */
[C---:B----4-:R-:W-:Y:S02]  /*0c90*/  @!P3 SHF.L.U32 R9, R28.reuse, 0x2, RZ ;  /* 0x000000021c09b819 */ /* 0x050fe400000006ff */
[----:B------:R-:W-:Y:S02]  /*0ca0*/  @!P3 SHF.L.U64.HI R12, R28, 0x2, R29 ;  /* 0x000000021c0cb819 */ /* 0x000fe4000001021d */
[----:B------:R-:W-:Y:S02]  /*0cb0*/  @!P2 MOV R28, R72 ;  /* 0x00000048001ca202 */ /* 0x000fe40000000f00 */
[----:B------:R-:W-:-:S02]  /*0cc0*/  @!P2 MOV R29, R75 ;  /* 0x0000004b001da202 */ /* 0x000fc40000000f00 */
[----:B------:R-:W-:Y:S02]  /*0cd0*/  MOV R31, UR13 ;  /* 0x0000000d001f7c02 */ /* 0x000fe40008000f00 */
[----:B------:R-:W-:Y:S01]  /*0ce0*/  ISETP.GE.U32.AND P0, PT, R61, UR18, PT ;  /* 0x000000123d007c0c */ /* 0x000fe2000bf06070 */
[----:B------:R-:W-:Y:S02]  /*0cf0*/  @!P2 IMAD.WIDE.U32 R28, R62, R20, R28 ;  /* 0x000000143e1ca225 */ /* 0x000fe400078e001c */
[----:B------:R4:W4:Y:S01]  /*0d00*/  LDG.E.64 R20, desc[UR14][R30.64] ;  /* 0x0000000e1e147981 */ /* 0x000922000c1e1b00 */
[----:B------:R-:W-:-:S04]  /*0d10*/  ISETP.GE.AND.EX P0, PT, R35, UR19, PT, P0 ;  /* 0x0000001323007c0c */ /* 0x000fc8000bf06300 */
[----:B------:R-:W-:Y:S02]  /*0d20*/  ISETP.GT.U32.OR P0, PT, R68, 0x29f, P0 ;  /* 0x0000029f4400780c */ /* 0x000fe40000704470 */
[----:B------:R-:W-:Y:S02]  /*0d30*/  SHF.R.S32.HI R13, RZ, 0x1f, R60 ;  /* 0x0000001fff0d7819 */ /* 0x000fe4000001143c */
[----:B------:R-:W-:-:S04]  /*0d40*/  ISETP.GE.U32.AND P5, PT, R60, UR18, PT ;  /* 0x000000123c007c0c */ /* 0x000fc8000bfa6070 */
[----:B------:R-:W-:-:S05]  /*0d50*/  ISETP.GE.AND.EX P5, PT, R13, UR19, PT, P5 ;  /* 0x000000130d007c0c */ /* 0x000fca000bfa6350 */
[----:B------:R-:W3:Y:S01]  /*0d60*/  @!P0 LDC.64 R10, c[0x0][0x288] ;  /* 0x0000a200ff0a8b82 */ /* 0x000ee20000000a00 */
[----:B------:R-:W-:Y:S02]  /*0d70*/  ISETP.GT.U32.OR P5, PT, R68, 0x29f, P5 ;  /* 0x0000029f4400780c */ /* 0x000fe40002fa4470 */
[----:B--2---:R-:W-:-:S04]  /*0d80*/  @!P3 IADD3 R16, P6, R9, R16, RZ ;  /* 0x000000100910b210 */ /* 0x004fc80007fde0ff */
[----:B------:R-:W-:Y:S01]  /*0d90*/  @!P3 IADD3.X R17, R12, R17, RZ, P6, !PT ;  /* 0x000000110c11b210 */ /* 0x000fe200037fe4ff */
[----:B------:R-:W2:Y:S01]  /*0da0*/  @!P0 LDC.64 R46, c[0x0][0x230] ;  /* 0x00008c00ff2e8b82 */ /* 0x000ea20000000a00 */
[----:B0-----:R-:W-:-:S07]  /*0db0*/  @!P3 IADD3 R18, P6, R9, R18, RZ ;  /* 0x000000120912b210 */ /* 0x001fce0007fde0ff */
[----:B------:R-:W0:Y:S01]  /*0dc0*/  @!P5 LDC.64 R8, c[0x0][0x288] ;  /* 0x0000a200ff08db82 */ /* 0x000e220000000a00 */
[----:B------:R-:W-:Y:S02]  /*0dd0*/  @!P2 IADD3 R29, R29, R23, RZ ;  /* 0x000000171d1da210 */ /* 0x000fe40007ffe0ff */
[----:B------:R-:W-:Y:S02]  /*0de0*/  @!P3 IADD3.X R19, R12, R19, RZ, P6, !PT ;  /* 0x000000130c13b210 */ /* 0x000fe400037fe4ff */
[C---:B------:R-:W-:Y:S01]  /*0df0*/  @!P2 SHF.L.U64.HI R12, R28.reuse, 0x2, R29 ;  /* 0x000000021c0ca819 */ /* 0x040fe2000001021d */
[----:B---3--:R-:W-:Y:S01]  /*0e00*/  @!P0 IMAD R34, R35, R10, RZ ;  /* 0x0000000a23228224 */ /* 0x008fe200078e02ff */
[----:B------:R-:W-:Y:S01]  /*0e10*/  @!P2 SHF.L.U32 R35, R28, 0x2, RZ ;  /* 0x000000021c23a819 */ /* 0x000fe200000006ff */
[----:B------:R-:W3:Y:S01]  /*0e20*/  @!P0 LDC.64 R22, c[0x0][0x228] ;  /* 0x00008a00ff168b82 */ /* 0x000ee20000000a00 */
[----:B------:R-:W-:Y:S02]  /*0e30*/  @!P0 MOV R28, R72 ;  /* 0x00000048001c8202 */ /* 0x000fe40000000f00 */
[----:B------:R-:W-:Y:S01]  /*0e40*/  @!P0 MOV R29, R75 ;  /* 0x0000004b001d8202 */ /* 0x000fe20000000f00 */
[----:B------:R-:W-:Y:S01]  /*0e50*/  @!P0 IMAD R49, R61, R11, R34 ;  /* 0x0000000b3d318224 */ /* 0x000fe200078e0222 */
[----:B------:R-:W-:Y:S01]  /*0e60*/  @!P2 IADD3 R42, P6, R35, R42, RZ ;  /* 0x0000002a232aa210 */ /* 0x000fe20007fde0ff */
[----:B------:R-:W-:-:S03]  /*0e70*/  @!P0 IMAD.WIDE.U32 R10, R61, R10, R28 ;  /* 0x0000000a3d0a8225 */ /* 0x000fc600078e001c */
[C---:B------:R-:W-:Y:S01]  /*0e80*/  @!P2 IADD3.X R43, R12.reuse, R43, RZ, P6, !PT ;  /* 0x0000002b0c2ba210 */ /* 0x040fe200037fe4ff */
[----:B------:R-:W4:Y:S01]  /*0e90*/  @!P5 LDC.64 R38, c[0x0][0x230] ;  /* 0x00008c00ff26db82 */ /* 0x000f220000000a00 */
[----:B-1----:R-:W-:Y:S02]  /*0ea0*/  @!P2 IADD3 R44, P6, R35, R44, RZ ;  /* 0x0000002c232ca210 */ /* 0x002fe40007fde0ff */
[----:B------:R-:W-:Y:S01]  /*0eb0*/  @!P0 IADD3 R11, R11, R49, RZ ;  /* 0x000000310b0b8210 */ /* 0x000fe20007ffe0ff */
[----:B0-----:R-:W-:Y:S01]  /*0ec0*/  @!P5 IMAD R28, R13, R8, RZ ;  /* 0x000000080d1cd224 */ /* 0x001fe200078e02ff */
[----:B------:R-:W-:Y:S02]  /*0ed0*/  @!P2 IADD3.X R45, R12, R45, RZ, P6, !PT ;  /* 0x0000002d0c2da210 */ /* 0x000fe400037fe4ff */
[C---:B------:R-:W-:Y:S01]  /*0ee0*/  @!P0 SHF.L.U32 R13, R10.reuse, 0x2, RZ ;  /* 0x000000020a0d8819 */ /* 0x040fe200000006ff */
[----:B------:R-:W0:Y:S01]  /*0ef0*/  @!P5 LDC.64 R40, c[0x0][0x228] ;  /* 0x00008a00ff28db82 */ /* 0x000e220000000a00 */
[----:B------:R-:W-:-:S02]  /*0f00*/  @!P0 SHF.L.U64.HI R12, R10, 0x2, R11 ;  /* 0x000000020a0c8819 */ /* 0x000fc4000001020b */
[----:B------:R-:W-:Y:S02]  /*0f10*/  @!P5 MOV R10, R72 ;  /* 0x00000048000ad202 */ /* 0x000fe40000000f00 */
[----:B------:R-:W-:Y:S01]  /*0f20*/  @!P5 MOV R11, R75 ;  /* 0x0000004b000bd202 */ /* 0x000fe20000000f00 */
[C---:B------:R-:W-:Y:S01]  /*0f30*/  @!P5 IMAD R29, R60.reuse, R9, R28 ;  /* 0x000000093c1dd224 */ /* 0x040fe200078e021c */
[----:B--2---:R-:W-:Y:S01]  /*0f40*/  @!P0 IADD3 R46, P6, R13, R46, RZ ;  /* 0x0000002e0d2e8210 */ /* 0x004fe20007fde0ff */
[----:B------:R-:W-:-:S03]  /*0f50*/  @!P5 IMAD.WIDE.U32 R8, R60, R8, R10 ;  /* 0x000000083c08d225 */ /* 0x000fc600078e000a */
[----:B------:R-:W-:Y:S02]  /*0f60*/  @!P0 IADD3.X R47, R12, R47, RZ, P6, !PT ;  /* 0x0000002f0c2f8210 */ /* 0x000fe400037fe4ff */
[----:B------:R-:W-:Y:S02]  /*0f70*/  @!P5 IADD3 R11, R9, R29, RZ ;  /* 0x0000001d090bd210 */ /* 0x000fe40007ffe0ff */
[----:B---3--:R-:W-:Y:S02]  /*0f80*/  @!P0 IADD3 R22, P6, R13, R22, RZ ;  /* 0x000000160d168210 */ /* 0x008fe40007fde0ff */
[C---:B------:R-:W-:Y:S02]  /*0f90*/  @!P5 SHF.L.U32 R9, R8.reuse, 0x2, RZ ;  /* 0x000000020809d819 */ /* 0x040fe400000006ff */
[----:B------:R-:W-:Y:S02]  /*0fa0*/  @!P5 SHF.L.U64.HI R8, R8, 0x2, R11 ;  /* 0x000000020808d819 */ /* 0x000fe4000001020b */
[----:B------:R-:W-:-:S02]  /*0fb0*/  CS2R R10, SRZ ;  /* 0x00000000000a7805 */ /* 0x000fc4000001ff00 */
[----:B------:R-:W-:Y:S02]  /*0fc0*/  @!P0 IADD3.X R23, R12, R23, RZ, P6, !PT ;  /* 0x000000170c178210 */ /* 0x000fe400037fe4ff */
[----:B----4-:R-:W-:Y:S02]  /*0fd0*/  CS2R R30, SRZ ;  /* 0x00000000001e7805 */ /* 0x010fe4000001ff00 */
[C---:B------:R-:W-:Y:S02]  /*0fe0*/  @!P5 IADD3 R38, P6, R9.reuse, R38, RZ ;  /* 0x000000260926d210 */ /* 0x040fe40007fde0ff */
[----:B------:R-:W-:Y:S01]  /*0ff0*/  CS2R R12, SRZ ;  /* 0x00000000000c7805 */ /* 0x000fe2000001ff00 */
[----:B------:R1:W5:Y:S01]  /*1000*/  @!P4 LDG.E.64 R10, desc[UR14][R2.64] ;  /* 0x0000000e020ac981 */ /* 0x000362000c1e1b00 */
[----:B------:R-:W-:Y:S02]  /*1010*/  @!P5 IADD3.X R39, R8, R39, RZ, P6, !PT ;  /* 0x000000270827d210 */ /* 0x000fe400037fe4ff */
[----:B0-----:R-:W-:Y:S01]  /*1020*/  @!P5 IADD3 R40, P6, R9, R40, RZ ;  /* 0x000000280928d210 */ /* 0x001fe20007fde0ff */
[----:B------:R0:W5:Y:S04]  /*1030*/  @!P4 LDG.E.64 R30, desc[UR14][R14.64] ;  /* 0x0000000e0e1ec981 */ /* 0x000168000c1e1b00 */
[----:B------:R2:W5:Y:S01]  /*1040*/  @!P3 LDG.E.64 R12, desc[UR14][R18.64] ;  /* 0x0000000e120cb981 */ /* 0x000562000c1e1b00 */
[----:B-1----:R-:W-:Y:S01]  /*1050*/  HFMA2.MMA R3, -RZ, RZ, 0, 0 ;  /* 0x00000000ff037435 */ /* 0x002fe200000001ff */
[----:B------:R-:W-:-:S02]  /*1060*/  MOV R2, RZ ;  /* 0x000000ff00027202 */ /* 0x000fc40000000f00 */
[----:B------:R-:W-:Y:S02]  /*1070*/  @!P5 IADD3.X R41, R8, R41, RZ, P6, !PT ;  /* 0x000000290829d210 */ /* 0x000fe400037fe4ff */
[----:B0-----:R-:W-:Y:S02]  /*1080*/  CS2R R14, SRZ ;  /* 0x00000000000e7805 */ /* 0x001fe4000001ff00 */
[----:B--2---:R-:W-:-:S04]  /*1090*/  CS2R R18, SRZ ;  /* 0x0000000000127805 */ /* 0x004fc8000001ff00 */
[----:B------:R-:W5:Y:S04]  /*10a0*/  @!P2 LDG.E.64 R14, desc[UR14][R44.64] ;  /* 0x0000000e2c0ea981 */ /* 0x000f68000c1e1b00 */
[----:B------:R-:W5:Y:S04]  /*10b0*/  @!P5 LDG.E.64 R2, desc[UR14][R38.64] ;  /* 0x0000000e2602d981 */ /* 0x000f68000c1e1b00 */
[----:B------:R-:W5:Y:S01]  /*10c0*/  @!P5 LDG.E.64 R18, desc[UR14][R40.64] ;  /* 0x0000000e2812d981 */ /* 0x000f62000c1e1b00 */
[----:B------:R-:W-:Y:S02]  /*10d0*/  CS2R R8, SRZ ;  /* 0x0000000000087805 */ /* 0x000fe4000001ff00 */
[----:B------:R-:W-:-:S04]  /*10e0*/  CS2R R28, SRZ ;  /* 0x00000000001c7805 */ /* 0x000fc8000001ff00 */
[----:B------:R0:W5:Y:S04]  /*10f0*/  @P1 LDG.E.64 R8, desc[UR14][R24.64] ;  /* 0x0000000e18081981 */ /* 0x000168000c1e1b00 */
[----:B------:R1:W5:Y:S01]  /*1100*/  @!P3 LDG.E.64 R28, desc[UR14][R16.64] ;  /* 0x0000000e101cb981 */ /* 0x000362000c1e1b00 */
[----:B0-----:R-:W-:Y:S02]  /*1110*/  CS2R R24, SRZ ;  /* 0x0000000000187805 */ /* 0x001fe4000001ff00 */
[----:B-1----:R-:W-:-:S04]  /*1120*/  CS2R R16, SRZ ;  /* 0x0000000000107805 */ /* 0x002fc8000001ff00 */
[----:B------:R-:W5:Y:S04]  /*1130*/  @!P0 LDG.E.64 R24, desc[UR14][R46.64] ;  /* 0x0000000e2e188981 */ /* 0x000f68000c1e1b00 */
[----:B------:R-:W5:Y:S01]  /*1140*/  @!P0 LDG.E.64 R16, desc[UR14][R22.64] ;  /* 0x0000000e16108981 */ /* 0x000f62000c1e1b00 */
[----:B------:R-:W-:-:S06]  /*1150*/  CS2R R34, SRZ ;  /* 0x0000000000227805 */ /* 0x000fcc000001ff00 */
[----:B------:R0:W5:Y:S02]  /*1160*/  @P1 LDG.E.64 R34, desc[UR14][R26.64] ;  /* 0x0000000e1a221981 */ /* 0x000164000c1e1b00 */
[----:B0-----:R-:W-:-:S06]  /*1170*/  CS2R R26, SRZ ;  /* 0x00000000001a7805 */ /* 0x001fcc000001ff00 */
[----:B------:R0:W5:Y:S01]  /*1180*/  @!P2 LDG.E.64 R26, desc[UR14][R42.64] ;  /* 0x0000000e2a1aa981 */ /* 0x000162000c1e1b00 */
[----:B------:R-:W-:Y:S01]  /*1190*/  UMOV UR13, 0x3f800000 ;  /* 0x3f800000000d7882 */ /* 0x000fe20000000000 */
[----:B------:R-:W-:Y:S01]  /*11a0*/  BSSY B0, `(.L_x_2108) ;  /* 0x000001a000007945 */ /* 0x000fe20003800000 */
[----:B------:R-:W-:Y:S02]  /*11b0*/  CS2R R22, SRZ ;  /* 0x0000000000167805 */ /* 0x000fe4000001ff00 */
[----:B------:R-:W-:-:S13]  /*11c0*/  R2UR UR12, R20 ;  /* 0x00000000140c72ca */ /* 0x000fda00000e0000 */
[----:B------:R-:W-:-:S05]  /*11d0*/  MOV R20, UR12 ;  /* 0x0000000c00147c02 */ /* 0x000fca0008000f00 */
[----:B------:R-:W-:-:S05]  /*11e0*/  FFMA.FTZ R21, -R20, UR12, R21 ;  /* 0x0000000c14157c23 */ /* 0x000fca0008010115 */
[----:B------:R-:W-:-:S13]  /*11f0*/  FSETP.GTU.FTZ.AND P0, PT, R21, RZ, PT ;  /* 0x000000ff1500720b */ /* 0x000fda0003f1c000 */
[----:B------:R-:W-:Y:S01]  /*1200*/  VOTEU.ANY UP0, P0 ;  /* 0x00000000003f7886 */ /* 0x000fe20000000100 */
[----:B------:R-:W-:-:S04]  /*1210*/  PLOP3.LUT P0, PT, PT, PT, UP0, 0x80, 0x0 ;  /* 0x000000000000781c */ /* 0x000fc80003f0f008 */
[----:B------:R-:W-:-:S09]  /*1220*/  @UP0 ULDC UR11, c[0x0][0x250] ;  /* 0x00009400000b0ab9 */ /* 0x000fd20000000800 */
[----:B0-----:R-:W-:-:S06]  /*1230*/  @P0 FADD.FTZ R42, R21, UR11 ;  /* 0x0000000b152a0e21 */ /* 0x001fcc0008010000 */
[----:B------:R-:W0:Y:S01]  /*1240*/  @P0 MUFU.RSQ R42, R42 ;  /* 0x0000002a002a0308 */ /* 0x000e220000001400 */
[----:B------:R-:W-:Y:S02]  /*1250*/  CS2R R20, SRZ ;  /* 0x0000000000147805 */ /* 0x000fe4000001ff00 */
        /* <DEDUP_REMOVED lines=14> */
.L_x_2109:
[----:B------:R-:W-:Y:S05]  /*1340*/  BSYNC B0 ;  /* 0x0000000000007941 */ /* 0x000fea0003800000 */
.L_x_2108:
[----:B------:R-:W-:Y:S01]  /*1350*/  ISETP.NE.AND P5, PT, RZ, UR17, PT ;  /* 0x00000011ff007c0c */ /* 0x000fe2000bfa5270 */
[----:B-----5:R-:W-:Y:S01]  /*1360*/  FADD.FTZ R57, R34, -UR12 ;  /* 0x8000000c22397e21 */ /* 0x020fe20008010000 */
[----:B------:R-:W-:Y:S01]  /*1370*/  FADD.FTZ R54, R35, -UR12 ;  /* 0x8000000c23367e21 */ /* 0x000fe20008010000 */
[----:B------:R-:W-:Y:S01]  /*1380*/  FADD.FTZ R55, R36, -UR12 ;  /* 0x8000000c24377e21 */ /* 0x000fe20008010000 */
[----:B------:R-:W-:Y:S01]  /*1390*/  FADD.FTZ R37, R37, -UR12 ;  /* 0x8000000c25257e21 */ /* 0x000fe20008010000 */
[----:B------:R-:W-:Y:S01]  /*13a0*/  MOV R34, R8 ;  /* 0x0000000800227202 */ /* 0x000fe20000000f00 */
[----:B------:R-:W-:Y:S01]  /*13b0*/  FMUL.FTZ R57, R57, UR13 ;  /* 0x0000000d39397c20 */ /* 0x000fe20008410000 */
[----:B------:R-:W-:Y:S01]  /*13c0*/  MOV R36, R9 ;  /* 0x0000000900247202 */ /* 0x000fe20000000f00 */
[----:B------:R-:W-:Y:S01]  /*13d0*/  FMUL.FTZ R54, R54, UR13 ;  /* 0x0000000d36367c20 */ /* 0x000fe20008410000 */
[----:B------:R-:W-:-:S04]  /*13e0*/  MOV R35, R4 ;  /* 0x0000000400237202 */ /* 0x000fc80000000f00 */
[----:B------:R-:W-:Y:S05]  /*13f0*/  @!P5 BRA `(.L_x_2110) ;  /* 0x000000000048d947 */ /* 0x000fea0003800000 */
        /* <DEDUP_REMOVED lines=14> */
[----:B------:R-:W-:-:S03]  /*14e0*/  FMUL.FTZ R36, R9, R42 ;  /* 0x0000002a09247220 */ /* 0x000fc60000410000 */
[----:B------:R-:W-:Y:S01]  /*14f0*/  FFMA.FTZ R45, R34, R45, 1 ;  /* 0x3f800000222d7423 */ /* 0x000fe2000001002d */
[----:B------:R-:W-:-:S03]  /*1500*/  FMUL.FTZ R34, R39, R0 ;  /* 0x0000000027227220 */ /* 0x000fc60000410000 */
[----:B------:R-:W-:-:S07]  /*1510*/  FMUL.FTZ R36, R36, R45 ;  /* 0x0000002d24247220 */ /* 0x000fce0000410000 */
.L_x_2110:
[----:B0-----:R-:W-:Y:S01]  /*1520*/  FMUL.FTZ R38, R34, R20 ;  /* 0x0000001422267220 */ /* 0x001fe20000410000 */
[----:B------:R-:W-:Y:S01]  /*1530*/  MOV R0, R5 ;  /* 0x0000000500007202 */ /* 0x000fe20000000f00 */
        /* <DEDUP_REMOVED lines=21> */
[----:B------:R-:W-:-:S04]  /*1690*/  FFMA.FTZ R0, R0, R45, 1 ;  /* 0x3f80000000007423 */ /* 0x000fc8000001002d */
[----:B------:R-:W-:Y:S01]  /*16a0*/  FMUL.FTZ R35, R43, R0 ;  /* 0x000000002b237220 */ /* 0x000fe20000410000 */
[----:B------:R-:W-:-:S07]  /*16b0*/  FMUL.FTZ R0, R37, R46 ;  /* 0x0000002e25007220 */ /* 0x000fce0000410000 */
.L_x_2111:
[----:B------:R-:W-:Y:S01]  /*16c0*/  FFMA.FTZ R42, R54, R39, R41 ;  /* 0x00000027362a7223 */ /* 0x000fe20000010029 */
[----:B------:R-:W-:Y:S01]  /*16d0*/  FMUL.FTZ R40, R35, R20 ;  /* 0x0000001423287220 */ /* 0x000fe20000410000 */
[----:B------:R-:W-:Y:S01]  /*16e0*/  FADD.FTZ R39, R39, R38 ;  /* 0x0000002627277221 */ /* 0x000fe20000010000 */
[----:B------:R-:W-:Y:S01]  /*16f0*/  FADD.FTZ R53, R32, -UR12 ;  /* 0x8000000c20357e21 */ /* 0x000fe20008010000 */
[----:B------:R-:W-:Y:S01]  /*1700*/  FADD.FTZ R50, R33, -UR12 ;  /* 0x8000000c21327e21 */ /* 0x000fe20008010000 */
[----:B------:R-:W-:Y:S01]  /*1710*/  FFMA.FTZ R37, R55, R40, R42 ;  /* 0x0000002837257223 */ /* 0x000fe2000001002a */
[----:B------:R-:W-:Y:S01]  /*1720*/  FADD.FTZ R38, R39, R40 ;  /* 0x0000002827267221 */ /* 0x000fe20000010000 */
[----:B------:R-:W-:Y:S01]  /*1730*/  MOV R32, R6 ;  /* 0x0000000600207202 */ /* 0x000fe20000000f00 */
[----:B------:R-:W-:Y:S01]  /*1740*/  FMUL.FTZ R53, R53, UR13 ;  /* 0x0000000d35357c20 */ /* 0x000fe20008410000 */
[----:B------:R-:W-:Y:S01]  /*1750*/  MOV R33, R7 ;  /* 0x0000000700217202 */ /* 0x000fe20000000f00 */
        /* <DEDUP_REMOVED lines=16> */
[----:B-1----:R-:W-:-:S03]  /*1860*/  FADD.FTZ R46, -R44, 1 ;  /* 0x3f8000002c2e7421 */ /* 0x002fc60000010100 */
[----:B------:R-:W-:Y:S01]  /*1870*/  FMUL.FTZ R32, R45, R32 ;  /* 0x000000202d207220 */ /* 0x000fe20000410000 */
[----:B------:R-:W-:Y:S01]  /*1880*/  FFMA.FTZ R46, R33, R46, 1 ;  /* 0x3f800000212e7423 */ /* 0x000fe2000001002e */
[----:B------:R-:W-:-:S04]  /*1890*/  FMUL.FTZ R33, R7, R44 ;  /* 0x0000002c07217220 */ /* 0x000fc80000410000 */
[----:B------:R-:W-:-:S07]  /*18a0*/  FMUL.FTZ R33, R33, R46 ;  /* 0x0000002e21217220 */ /* 0x000fce0000410000 */
.L_x_2112:
        /* <DEDUP_REMOVED lines=31> */
.L_x_2113:
[----:B------:R-:W-:Y:S01]  /*1aa0*/  FFMA.FTZ R42, R50, R39, R37 ;  /* 0x00000027322a7223 */ /* 0x000fe20000010025 */
[----:B------:R-:W-:Y:S01]  /*1ab0*/  FMUL.FTZ R40, R30, R20 ;  /* 0x000000141e287220 */ /* 0x000fe20000410000 */
[----:B------:R-:W-:Y:S01]  /*1ac0*/  FADD.FTZ R41, R39, R38 ;  /* 0x0000002627297221 */ /* 0x000fe20000010000 */
[----:B------:R-:W-:Y:S01]  /*1ad0*/  FMUL.FTZ R39, R31, R21 ;  /* 0x000000151f277220 */ /* 0x000fe20000410000 */
[----:B------:R-:W-:Y:S01]  /*1ae0*/  FADD.FTZ R49, R28, -UR12 ;  /* 0x8000000c1c317e21 */ /* 0x000fe20008010000 */
[----:B------:R-:W-:Y:S01]  /*1af0*/  FFMA.FTZ R37, R51, R40, R42 ;  /* 0x0000002833257223 */ /* 0x000fe2000001002a */
[----:B------:R-:W-:Y:S01]  /*1b00*/  FADD.FTZ R40, R41, R40 ;  /* 0x0000002829287221 */ /* 0x000fe20000010000 */
[----:B------:R-:W-:Y:S01]  /*1b10*/  FADD.FTZ R46, R29, -UR12 ;  /* 0x8000000c1d2e7e21 */ /* 0x000fe20008010000 */
[----:B------:R-:W-:Y:S01]  /*1b20*/  MOV R29, R12 ;  /* 0x0000000c001d7202 */ /* 0x000fe20000000f00 */
[----:B------:R-:W-:Y:S01]  /*1b30*/  FFMA.FTZ R38, R48, R39, R37 ;  /* 0x0000002730267223 */ /* 0x000fe20000010025 */
[----:B------:R-:W-:Y:S01]  /*1b40*/  FADD.FTZ R37, R39, R40 ;  /* 0x0000002827257221 */ /* 0x000fe20000010000 */
[----:B------:R-:W-:Y:S01]  /*1b50*/  MOV R28, R13 ;  /* 0x0000000d001c7202 */ /* 0x000fe20000000f00 */
        /* <DEDUP_REMOVED lines=21> */
.L_x_2114:
[----:B------:R-:W-:Y:S01]  /*1cb0*/  FMUL.FTZ R42, R29, R20 ;  /* 0x000000141d2a7220 */ /* 0x000fe20000410000 */
[----:B------:R-:W-:Y:S01]  /*1cc0*/  FFMA.FTZ R44, R57, R34, RZ ;  /* 0x00000022392c7223 */ /* 0x000fe200000100ff */
[----:B------:R-:W-:Y:S01]  /*1cd0*/  FADD.FTZ R40, RZ, R34 ;  /* 0x00000022ff287221 */ /* 0x000fe20000010000 */
[----:B------:R-:W-:Y:S01]  /*1ce0*/  FMUL.FTZ R41, R28, R21 ;  /* 0x000000151c297220 */ /* 0x000fe20000410000 */
[----:B------:R-:W-:Y:S01]  /*1cf0*/  FFMA.FTZ R39, R49, R42, R38 ;  /* 0x0000002a31277223 */ /* 0x000fe20000010026 */
[----:B------:R-:W-:Y:S01]  /*1d00*/  FADD.FTZ R42, R37, R42 ;  /* 0x0000002a252a7221 */ /* 0x000fe20000010000 */
[----:B------:R-:W-:Y:S01]  /*1d10*/  FFMA.FTZ R34, R55, R35, R44 ;  /* 0x0000002337227223 */ /* 0x000fe2000001002c */
[----:B------:R-:W-:Y:S01]  /*1d20*/  FADD.FTZ R47, R26, -UR12 ;  /* 0x8000000c1a2f7e21 */ /* 0x000fe20008010000 */
[----:B------:R-:W-:Y:S01]  /*1d30*/  FADD.FTZ R44, R27, -UR12 ;  /* 0x8000000c1b2c7e21 */ /* 0x000fe20008010000 */
[----:B------:R-:W-:Y:S01]  /*1d40*/  FFMA.FTZ R38, R46, R41, R39 ;  /* 0x000000292e267223 */ /* 0x000fe20000010027 */
[----:B------:R-:W-:Y:S01]  /*1d50*/  FADD.FTZ R39, R41, R42 ;  /* 0x0000002a29277221 */ /* 0x000fe20000010000 */
[----:B------:R-:W-:Y:S01]  /*1d60*/  FADD.FTZ R35, R40, R35 ;  /* 0x0000002328237221 */ /* 0x000fe20000010000 */
[----:B------:R-:W-:Y:S01]  /*1d70*/  MOV R27, R14 ;  /* 0x0000000e001b7202 */ /* 0x000fe20000000f00 */
[----:B------:R-:W-:Y:S01]  /*1d80*/  FMUL.FTZ R47, R47, UR13 ;  /* 0x0000000d2f2f7c20 */ /* 0x000fe20008410000 */
[----:B------:R-:W-:Y:S01]  /*1d90*/  MOV R26, R15 ;  /* 0x0000000f001a7202 */ /* 0x000fe20000000f00 */
        /* <DEDUP_REMOVED lines=16> */
[----:B-1----:R-:W-:Y:S01]  /*1ea0*/  FADD.FTZ R76, -R70, 1 ;  /* 0x3f800000464c7421 */ /* 0x002fe20000010100 */
[----:B------:R-:W-:-:S03]  /*1eb0*/  FMUL.FTZ R70, R15, R70 ;  /* 0x000000460f467220 */ /* 0x000fc60000410000 */
[----:B------:R-:W-:Y:S01]  /*1ec0*/  FFMA.FTZ R77, R27, R76, 1 ;  /* 0x3f8000001b4d7423 */ /* 0x000fe2000001004c */
[----:B------:R-:W-:-:S04]  /*1ed0*/  FMUL.FTZ R27, R14, R43 ;  /* 0x0000002b0e1b7220 */ /* 0x000fc80000410000 */
[----:B------:R-:W-:Y:S01]  /*1ee0*/  FMUL.FTZ R27, R27, R26 ;  /* 0x0000001a1b1b7220 */ /* 0x000fe20000410000 */
[----:B------:R-:W-:-:S07]  /*1ef0*/  FMUL.FTZ R26, R70, R77 ;  /* 0x0000004d461a7220 */ /* 0x000fce0000410000 */
.L_x_2115:
[----:B------:R-:W-:Y:S01]  /*1f00*/  FMUL.FTZ R40, R27, R20 ;  /* 0x000000141b287220 */ /* 0x000fe20000410000 */
[----:B------:R-:W-:Y:S01]  /*1f10*/  FFMA.FTZ R37, R52, R0, R37 ;  /* 0x0000000034257223 */ /* 0x000fe20000010025 */
[----:B------:R-:W-:Y:S01]  /*1f20*/  FADD.FTZ R36, R41, R0 ;  /* 0x0000000029247221 */ /* 0x000fe20000010000 */
[----:B------:R-:W-:Y:S01]  /*1f30*/  FMUL.FTZ R0, R26, R21 ;  /* 0x000000151a007220 */ /* 0x000fe20000410000 */
[----:B------:R-:W-:Y:S01]  /*1f40*/  FFMA.FTZ R41, R47, R40, R38 ;  /* 0x000000282f297223 */ /* 0x000fe20000010026 */
[----:B------:R-:W-:Y:S01]  /*1f50*/  FADD.FTZ R39, R39, R40 ;  /* 0x0000002827277221 */ /* 0x000fe20000010000 */
[----:B------:R-:W-:Y:S01]  /*1f60*/  FADD.FTZ R38, R25, -UR12 ;  /* 0x8000000c19267e21 */ /* 0x000fe20008010000 */
[----:B------:R-:W-:Y:S01]  /*1f70*/  FADD.FTZ R45, R24, -UR12 ;  /* 0x8000000c182d7e21 */ /* 0x000fe20008010000 */
[----:B------:R-:W-:Y:S01]  /*1f80*/  FFMA.FTZ R40, R44, R0, R41 ;  /* 0x000000002c287223 */ /* 0x000fe20000010029 */
[----:B------:R-:W-:Y:S01]  /*1f90*/  FADD.FTZ R25, R0, R39 ;  /* 0x0000002700197221 */ /* 0x000fe20000010000 */
[----:B------:R-:W-:Y:S01]  /*1fa0*/  FMUL.FTZ R0, R38, UR13 ;  /* 0x0000000d26007c20 */ /* 0x000fe20008410000 */
[----:B------:R-:W-:Y:S01]  /*1fb0*/  MOV R24, R16 ;  /* 0x0000001000187202 */ /* 0x000fe20000000f00 */
[----:B------:R-:W-:Y:S01]  /*1fc0*/  FMUL.FTZ R45, R45, UR13 ;  /* 0x0000000d2d2d7c20 */ /* 0x000fe20008410000 */
[----:B------:R-:W-:Y:S01]  /*1fd0*/  MOV R38, R17 ;  /* 0x0000001100267202 */ /* 0x000fe20000000f00 */
        /* <DEDUP_REMOVED lines=19> */
.L_x_2116:
[----:B------:R-:W-:Y:S01]  /*2110*/  FMUL.FTZ R42, R24, R20 ;  /* 0x00000014182a7220 */ /* 0x000fe20000410000 */
[----:B------:R-:W-:Y:S01]  /*2120*/  FADD.FTZ R2, R2, -UR12 ;  /* 0x8000000c02027e21 */ /* 0x000fe20008010000 */
[----:B------:R-:W-:Y:S02]  /*2130*/  MOV R41, R18 ;  /* 0x0000001200297202 */ /* 0x000fe40000000f00 */
[----:B------:R-:W-:Y:S01]  /*2140*/  FFMA.FTZ R39, R45, R42, R40 ;  /* 0x0000002a2d277223 */ /* 0x000fe20000010028 */
[----:B------:R-:W-:Y:S01]  /*2150*/  FADD.FTZ R42, R25, R42 ;  /* 0x0000002a192a7221 */ /* 0x000fe20000010000 */
[----:B------:R-:W-:-:S04]  /*2160*/  FMUL.FTZ R25, R38, R21 ;  /* 0x0000001526197220 */ /* 0x000fc80000410000 */
[----:B------:R-:W-:Y:S01]  /*2170*/  FFMA.FTZ R40, R0, R25, R39 ;  /* 0x0000001900287223 */ /* 0x000fe20000010027 */
[----:B------:R-:W-:Y:S01]  /*2180*/  FADD.FTZ R39, R3, -UR12 ;  /* 0x8000000c03277e21 */ /* 0x000fe20008010000 */
[----:B------:R-:W-:Y:S01]  /*2190*/  FADD.FTZ R25, R25, R42 ;  /* 0x0000002a19197221 */ /* 0x000fe20000010000 */
[----:B------:R-:W-:Y:S01]  /*21a0*/  FMUL.FTZ R3, R2, UR13 ;  /* 0x0000000d02037c20 */ /* 0x000fe20008410000 */
[----:B------:R-:W-:Y:S01]  /*21b0*/  MOV R42, R19 ;  /* 0x00000013002a7202 */ /* 0x000fe20000000f00 */
        /* <DEDUP_REMOVED lines=16> */
[----:B0-----:R-:W-:-:S04]  /*22c0*/  FADD.FTZ R42, -R70, 1 ;  /* 0x3f800000462a7421 */ /* 0x001fc80000010100 */
[----:B------:R-:W-:Y:S01]  /*22d0*/  FFMA.FTZ R39, R39, R42, 1 ;  /* 0x3f80000027277423 */ /* 0x000fe2000001002a */
[----:B------:R-:W-:-:S04]  /*22e0*/  FMUL.FTZ R42, R19, R70 ;  /* 0x00000046132a7220 */ /* 0x000fc80000410000 */
[----:B------:R-:W-:-:S07]  /*22f0*/  FMUL.FTZ R42, R42, R39 ;  /* 0x000000272a2a7220 */ /* 0x000fce0000410000 */
.L_x_2117:
[----:B------:R-:W-:Y:S01]  /*2300*/  FMUL.FTZ R70, R41, R20 ;  /* 0x0000001429467220 */ /* 0x000fe20000410000 */
[----:B------:R-:W-:Y:S01]  /*2310*/  ISETP.GT.AND P0, PT, R58, 0x1e, PT ;  /* 0x0000001e3a00780c */ /* 0x000fe20003f04270 */
[----:B------:R-:W-:Y:S01]  /*2320*/  FADD.FTZ R35, R35, R32 ;  /* 0x0000002023237221 */ /* 0x000fe20000010000 */
[----:B------:R-:W-:Y:S01]  /*2330*/  FFMA.FTZ R34, R53, R32, R34 ;  /* 0x0000002035227223 */ /* 0x000fe20000010022 */
[----:B------:R-:W-:Y:S01]  /*2340*/  FFMA.FTZ R39, R3, R70, R40 ;  /* 0x0000004603277223 */ /* 0x000fe20000010028 */
[----:B------:R-:W-:Y:S01]  /*2350*/  FADD.FTZ R70, R25, R70 ;  /* 0x0000004619467221 */ /* 0x000fe20000010000 */
[----:B------:R-:W-:Y:S01]  /*2360*/  FMUL.FTZ R25, R42, R21 ;  /* 0x000000152a197220 */ /* 0x000fe20000410000 */
[----:B------:R-:W-:Y:S01]  /*2370*/  FFMA.FTZ R34, R51, R30, R34 ;  /* 0x0000001e33227223 */ /* 0x000fe20000010022 */
[----:B------:R-:W0:Y:S01]  /*2380*/  S2UR UR18, SR_CgaCtaId ;  /* 0x00000000001279c3 */ /* 0x000e220000008800 */
[----:B------:R-:W-:Y:S01]  /*2390*/  FADD.FTZ R36, R36, R33 ;  /* 0x0000002124247221 */ /* 0x000fe20000010000 */
[----:B------:R-:W-:Y:S01]  /*23a0*/  FFMA.FTZ R39, R2, R25, R39 ;  /* 0x0000001902277223 */ /* 0x000fe20000010027 */
[----:B------:R-:W-:Y:S01]  /*23b0*/  FADD.FTZ R25, R25, R70 ;  /* 0x0000004619197221 */ /* 0x000fe20000010000 */
[----:B------:R-:W-:Y:S01]  /*23c0*/  FFMA.FTZ R37, R50, R33, R37 ;  /* 0x0000002132257223 */ /* 0x000fe20000010025 */
[----:B------:R-:W-:Y:S01]  /*23d0*/  FADD.FTZ R33, R36, R31 ;  /* 0x0000001f24217221 */ /* 0x000fe20000010000 */
[----:B------:R-:W-:Y:S01]  /*23e0*/  FFMA.FTZ R34, R49, R29, R34 ;  /* 0x0000001d31227223 */ /* 0x000fe20000010022 */
[----:B------:R-:W1:Y:S01]  /*23f0*/  SHFL.DOWN PT, R40, R39, 0x1, 0x1f ;  /* 0x08201f0027287f89 */ /* 0x000e6200000e0000 */
[----:B------:R-:W-:Y:S01]  /*2400*/  FFMA.FTZ R37, R48, R31, R37 ;  /* 0x0000001f30257223 */ /* 0x000fe20000010025 */
[----:B------:R-:W-:Y:S01]  /*2410*/  FADD.FTZ R33, R33, R28 ;  /* 0x0000001c21217221 */ /* 0x000fe20000010000 */
[----:B------:R-:W-:Y:S01]  /*2420*/  UMOV UR12, 0x400 ;  /* 0x00000400000c7882 */ /* 0x000fe20000000000 */
[----:B------:R-:W2:Y:S01]  /*2430*/  SHFL.DOWN PT, R70, R25, 0x1, 0x1f ;  /* 0x08201f0019467f89 */ /* 0x000ea200000e0000 */
[----:B------:R-:W-:Y:S01]  /*2440*/  FFMA.FTZ R37, R46, R28, R37 ;  /* 0x0000001c2e257223 */ /* 0x000fe20000010025 */
[----:B------:R-:W-:Y:S01]  /*2450*/  UIADD3 UR11, UR12, 0xd0, URZ ;  /* 0x000000d00c0b7890 */ /* 0x000fe2000fffe03f */
[----:B------:R-:W-:Y:S01]  /*2460*/  FFMA.FTZ R34, R47, R27, R34 ;  /* 0x0000001b2f227223 */ /* 0x000fe20000010022 */
[----:B------:R-:W-:Y:S01]  /*2470*/  FADD.FTZ R33, R33, R26 ;  /* 0x0000001a21217221 */ /* 0x000fe20000010000 */
[----:B------:R-:W-:Y:S01]  /*2480*/  FFMA.FTZ R37, R44, R26, R37 ;  /* 0x0000001a2c257223 */ /* 0x000fe20000010025 */
[----:B------:R-:W-:Y:S01]  /*2490*/  ISETP.NE.AND P2, PT, R68, RZ, PT ;  /* 0x000000ff4400720c */ /* 0x000fe20003f45270 */
[----:B------:R-:W-:Y:S01]  /*24a0*/  FFMA.FTZ R34, R45, R24, R34 ;  /* 0x000000182d227223 */ /* 0x000fe20000010022 */
[----:B------:R-:W-:Y:S01]  /*24b0*/  BSSY B0, `(.L_x_2118) ;  /* 0x000005d000007945 */ /* 0x000fe20003800000 */
[----:B------:R-:W-:Y:S01]  /*24c0*/  FFMA.FTZ R37, R0, R38, R37 ;  /* 0x0000002600257223 */ /* 0x000fe20000010025 */
[----:B------:R-:W-:Y:S01]  /*24d0*/  ISETP.GT.U32.AND P3, PT, R68, 0x29, PT ;  /* 0x000000294400780c */ /* 0x000fe20003f64070 */
        /* <DEDUP_REMOVED lines=13> */
[----:B------:R-:W-:-:S03]  /*25b0*/  ISETP.GT.AND P0, PT, R58, 0x17, PT ;  /* 0x000000173a00780c */ /* 0x000fc60003f04270 */
[----:B------:R-:W0:Y:S04]  /*25c0*/  SHFL.DOWN PT, R70, R39, 0x8, 0x1f ;  /* 0x09001f0027467f89 */ /* 0x000e2800000e0000 */
[----:B------:R-:W1:Y:S06]  /*25d0*/  SHFL.DOWN PT, R40, R25, 0x8, 0x1f ;  /* 0x09001f0019287f89 */ /* 0x000e6c00000e0000 */
[----:B0-----:R-:W-:Y:S01]  /*25e0*/  @!P0 FADD.FTZ R39, R39, R70 ;  /* 0x0000004627278221 */ /* 0x001fe20000010000 */
[----:B------:R-:W-:Y:S01]  /*25f0*/  LEA R70, R68, UR11, 0x4 ;  /* 0x0000000b44467c11 */ /* 0x000fe2000f8e20ff */
[----:B-1----:R-:W-:Y:S01]  /*2600*/  @!P0 FADD.FTZ R25, R25, R40 ;  /* 0x0000002819198221 */ /* 0x002fe20000010000 */
[----:B------:R-:W-:Y:S01]  /*2610*/  FADD.FTZ R40, R35, R30 ;  /* 0x0000001e23287221 */ /* 0x000fe20000010000 */
[----:B------:R-:W-:Y:S01]  /*2620*/  ISETP.GT.AND P0, PT, R58, 0xf, PT ;  /* 0x0000000f3a00780c */ /* 0x000fe20003f04270 */
[----:B------:R-:W0:Y:S01]  /*2630*/  SHFL.DOWN PT, R30, R39, 0x10, 0x1f ;  /* 0x0a001f00271e7f89 */ /* 0x000e2200000e0000 */
[----:B------:R-:W-:Y:S01]  /*2640*/  FADD.FTZ R35, R33, R38 ;  /* 0x0000002621237221 */ /* 0x000fe20000010000 */
[----:B------:R-:W-:Y:S01]  /*2650*/  FADD.FTZ R40, R40, R29 ;  /* 0x0000001d28287221 */ /* 0x000fe20000010000 */
[----:B------:R-:W-:Y:S01]  /*2660*/  FFMA.FTZ R33, R2, R42, R37 ;  /* 0x0000002a02217223 */ /* 0x000fe20000010025 */
[----:B------:R-:W1:Y:S01]  /*2670*/  SHFL.DOWN PT, R32, R25, 0x10, 0x1f ;  /* 0x0a001f0019207f89 */ /* 0x000e6200000e0000 */
[----:B------:R-:W-:Y:S01]  /*2680*/  FADD.FTZ R35, R35, R42 ;  /* 0x0000002a23237221 */ /* 0x000fe20000010000 */
[----:B------:R-:W-:-:S04]  /*2690*/  FADD.FTZ R29, R40, R27 ;  /* 0x0000001b281d7221 */ /* 0x000fc80000010000 */
[----:B------:R-:W-:Y:S02]  /*26a0*/  FADD.FTZ R26, R29, R24 ;  /* 0x000000181d1a7221 */ /* 0x000fe40000010000 */
[----:B0-----:R-:W-:Y:S01]  /*26b0*/  @!P0 FADD.FTZ R39, R39, R30 ;  /* 0x0000001e27278221 */ /* 0x001fe20000010000 */
[----:B-1----:R-:W-:Y:S01]  /*26c0*/  @!P0 FADD.FTZ R25, R25, R32 ;  /* 0x0000002019198221 */ /* 0x002fe20000010000 */
[----:B------:R-:W-:Y:S01]  /*26d0*/  ISETP.NE.AND P0, PT, R58, RZ, PT ;  /* 0x000000ff3a00720c */ /* 0x000fe20003f05270 */
[----:B------:R-:W-:Y:S01]  /*26e0*/  FFMA.FTZ R32, R3, R41, R34 ;  /* 0x0000002903207223 */ /* 0x000fe20000010022 */
[----:B------:R-:W-:Y:S01]  /*26f0*/  FADD.FTZ R34, R26, R41 ;  /* 0x000000291a227221 */ /* 0x000fe20000010000 */
[----:B------:R-:W-:-:S04]  /*2700*/  MOV R24, R39 ;  /* 0x0000002700187202 */ /* 0x000fc80000000f00 */
[----:B------:R0:W-:Y:S06]  /*2710*/  STS.128 [R70], R32 ;  /* 0x0000002046007388 */ /* 0x0001ec0000000c00 */
        /* <DEDUP_REMOVED lines=10> */
[----:B------:R-:W-:Y:S01]  /*27c0*/  FADD.FTZ R28, R28, R31 ;  /* 0x0000001f1c1c7221 */ /* 0x000fe20000010000 */
[----:B0-----:R-:W0:Y:S02]  /*27d0*/  LDS.128 R24, [UR11+0x50] ;  /* 0x0000500bff187984 */ /* 0x001e240008000c00 */
[----:B--2---:R-:W-:Y:S01]  /*27e0*/  FADD.FTZ R29, R29, R40 ;  /* 0x000000281d1d7221 */ /* 0x004fe20000010000 */
[----:B------:R-:W-:-:S03]  /*27f0*/  FADD.FTZ R28, R28, R41 ;  /* 0x000000291c1c7221 */ /* 0x000fc60000010000 */
[----:B------:R-:W-:Y:S01]  /*2800*/  FADD.FTZ R29, R29, R42 ;  /* 0x0000002a1d1d7221 */ /* 0x000fe20000010000 */
[----:B------:R-:W-:-:S03]  /*2810*/  FADD.FTZ R28, R28, R43 ;  /* 0x0000002b1c1c7221 */ /* 0x000fc60000010000 */
[----:B---3--:R-:W-:Y:S01]  /*2820*/  FADD.FTZ R41, R29, R36 ;  /* 0x000000241d297221 */ /* 0x008fe20000010000 */
[----:B------:R-:W-:Y:S02]  /*2830*/  FADD.FTZ R36, R28, R37 ;  /* 0x000000251c247221 */ /* 0x000fe40000010000 */
[----:B------:R-:W1:Y:S01]  /*2840*/  LDS.128 R28, [UR11+0x60] ;  /* 0x0000600bff1c7984 */ /* 0x000e620008000c00 */
[----:B------:R-:W-:Y:S01]  /*2850*/  FADD.FTZ R41, R41, R38 ;  /* 0x0000002629297221 */ /* 0x000fe20000010000 */
[----:B------:R-:W-:Y:S02]  /*2860*/  FADD.FTZ R40, R36, R39 ;  /* 0x0000002724287221 */ /* 0x000fe40000010000 */
[----:B------:R-:W2:Y:S01]  /*2870*/  LDS.128 R36, [UR11+0x70] ;  /* 0x0000700bff247984 */ /* 0x000ea20008000c00 */
[----:B0-----:R-:W-:Y:S01]  /*2880*/  FADD.FTZ R41, R41, R24 ;  /* 0x0000001829297221 */ /* 0x001fe20000010000 */
[----:B------:R-:W-:-:S03]  /*2890*/  FADD.FTZ R24, R40, R25 ;  /* 0x0000001928187221 */ /* 0x000fc60000010000 */
[----:B------:R-:W-:Y:S01]  /*28a0*/  FADD.FTZ R25, R41, R26 ;  /* 0x0000001a29197221 */ /* 0x000fe20000010000 */
[----:B------:R-:W-:Y:S01]  /*28b0*/  FADD.FTZ R24, R24, R27 ;  /* 0x0000001b18187221 */ /* 0x000fe20000010000 */
[----:B------:R-:W0:Y:S02]  /*28c0*/  LDS.128 R40, [UR11+0x80] ;  /* 0x0000800bff287984 */ /* 0x000e240008000c00 */
[----:B-1----:R-:W-:Y:S01]  /*28d0*/  FADD.FTZ R25, R25, R28 ;  /* 0x0000001c19197221 */ /* 0x002fe20000010000 */
[----:B------:R-:W-:-:S03]  /*28e0*/  FADD.FTZ R24, R24, R29 ;  /* 0x0000001d18187221 */ /* 0x000fc60000010000 */
[----:B------:R-:W-:Y:S01]  /*28f0*/  FADD.FTZ R25, R25, R30 ;  /* 0x0000001e19197221 */ /* 0x000fe20000010000 */
[----:B------:R-:W-:-:S03]  /*2900*/  FADD.FTZ R24, R24, R31 ;  /* 0x0000001f18187221 */ /* 0x000fc60000010000 */
[----:B--2---:R-:W-:Y:S01]  /*2910*/  FADD.FTZ R25, R25, R36 ;  /* 0x0000002419197221 */ /* 0x004fe20000010000 */
[----:B------:R-:W-:-:S03]  /*2920*/  FADD.FTZ R28, R24, R37 ;  /* 0x00000025181c7221 */ /* 0x000fc60000010000 */
[----:B------:R-:W-:Y:S01]  /*2930*/  FADD.FTZ R29, R25, R38 ;  /* 0x00000026191d7221 */ /* 0x000fe20000010000 */
[----:B------:R-:W-:Y:S01]  /*2940*/  FADD.FTZ R36, R28, R39 ;  /* 0x000000271c247221 */ /* 0x000fe20000010000 */
[----:B------:R-:W1:Y:S02]  /*2950*/  LDS.128 R24, [UR11+0x90] ;  /* 0x0000900bff187984 */ /* 0x000e640008000c00 */
[----:B0-----:R-:W-:Y:S01]  /*2960*/  FADD.FTZ R37, R29, R40 ;  /* 0x000000281d257221 */ /* 0x001fe20000010000 */
[----:B------:R-:W-:Y:S01]  /*2970*/  FADD.FTZ R40, R36, R41 ;  /* 0x0000002924287221 */ /* 0x000fe20000010000 */
[----:B------:R-:W0:Y:S02]  /*2980*/  LDS.128 R28, [UR11+0xa0] ;  /* 0x0000a00bff1c7984 */ /* 0x000e240008000c00 */
[----:B------:R-:W-:Y:S01]  /*2990*/  FADD.FTZ R41, R37, R42 ;  /* 0x0000002a25297221 */ /* 0x000fe20000010000 */
[----:B------:R-:W-:Y:S01]  /*29a0*/  FADD.FTZ R40, R40, R43 ;  /* 0x0000002b28287221 */ /* 0x000fe20000010000 */
[----:B------:R-:W2:Y:S02]  /*29b0*/  LDS.128 R36, [UR11+0xb0] ;  /* 0x0000b00bff247984 */ /* 0x000ea40008000c00 */
[----:B-1----:R-:W-:Y:S01]  /*29c0*/  FADD.FTZ R41, R41, R24 ;  /* 0x0000001829297221 */ /* 0x002fe20000010000 */
[----:B------:R-:W-:-:S03]  /*29d0*/  FADD.FTZ R40, R40, R25 ;  /* 0x0000001928287221 */ /* 0x000fc60000010000 */
[----:B------:R-:W-:Y:S01]  /*29e0*/  FADD.FTZ R41, R41, R26 ;  /* 0x0000001a29297221 */ /* 0x000fe20000010000 */
[----:B------:R-:W-:-:S03]  /*29f0*/  FADD.FTZ R40, R40, R27 ;  /* 0x0000001b28287221 */ /* 0x000fc60000010000 */
[----:B0-----:R-:W-:Y:S01]  /*2a00*/  FADD.FTZ R41, R41, R28 ;  /* 0x0000001c29297221 */ /* 0x001fe20000010000 */
[----:B------:R-:W-:-:S03]  /*2a10*/  FADD.FTZ R40, R40, R29 ;  /* 0x0000001d28287221 */ /* 0x000fc60000010000 */
[----:B------:R-:W-:Y:S01]  /*2a20*/  FADD.FTZ R41, R41, R30 ;  /* 0x0000001e29297221 */ /* 0x000fe20000010000 */
[----:B------:R-:W-:-:S03]  /*2a30*/  FADD.FTZ R40, R40, R31 ;  /* 0x0000001f28287221 */ /* 0x000fc60000010000 */
[----:B--2---:R-:W-:Y:S01]  /*2a40*/  FADD.FTZ R41, R41, R36 ;  /* 0x0000002429297221 */ /* 0x004fe20000010000 */
[----:B------:R-:W-:-:S03]  /*2a50*/  FADD.FTZ R40, R40, R37 ;  /* 0x0000002528287221 */ /* 0x000fc60000010000 */
[----:B------:R-:W-:Y:S01]  /*2a60*/  FADD.FTZ R24, R41, R38 ;  /* 0x0000002629187221 */ /* 0x000fe20000010000 */
[----:B------:R-:W-:-:S07]  /*2a70*/  FADD.FTZ R25, R40, R39 ;  /* 0x0000002728197221 */ /* 0x000fce0000010000 */
.L_x_2119:
[----:B------:R-:W-:Y:S05]  /*2a80*/  BSYNC B0 ;  /* 0x0000000000007941 */ /* 0x000fea0003800000 */
.L_x_2118:
        /* <DEDUP_REMOVED lines=8> */
[----:B0-----:R-:W-:Y:S01]  /*2b10*/  FADD.FTZ R33, R34, R38 ;  /* 0x0000002622217221 */ /* 0x001fe20000010000 */
[----:B------:R-:W-:Y:S01]  /*2b20*/  FADD.FTZ R32, R35, R39 ;  /* 0x0000002723207221 */ /* 0x000fe20000010000 */
[----:B--2---:R-:W-:Y:S01]  /*2b30*/  FADD.FTZ R27, R27, R40 ;  /* 0x000000281b1b7221 */ /* 0x004fe20000010000 */
[----:B------:R-:W0:Y:S01]  /*2b40*/  LDS.128 R36, [R70+0xa80] ;  /* 0x000a800046247984 */ /* 0x000e220000000c00 */
[----:B------:R-:W-:Y:S01]  /*2b50*/  FADD.FTZ R34, R26, R41 ;  /* 0x000000291a227221 */ /* 0x000fe20000010000 */
[----:B------:R-:W-:Y:S01]  /*2b60*/  FADD.FTZ R33, R33, R42 ;  /* 0x0000002a21217221 */ /* 0x000fe20000010000 */
[----:B------:R-:W-:Y:S01]  /*2b70*/  FADD.FTZ R26, R32, R43 ;  /* 0x0000002b201a7221 */ /* 0x000fe20000010000 */
[----:B---3--:R-:W-:Y:S01]  /*2b80*/  FADD.FTZ R27, R27, R28 ;  /* 0x0000001c1b1b7221 */ /* 0x008fe20000010000 */
[----:B------:R-:W1:Y:S01]  /*2b90*/  LDS.128 R40, [R70+0xd20] ;  /* 0x000d200046287984 */ /* 0x000e620000000c00 */
[----:B------:R-:W-:Y:S01]  /*2ba0*/  FADD.FTZ R28, R34, R29 ;  /* 0x0000001d221c7221 */ /* 0x000fe20000010000 */
[----:B------:R-:W-:Y:S01]  /*2bb0*/  FADD.FTZ R29, R33, R30 ;  /* 0x0000001e211d7221 */ /* 0x000fe20000010000 */
[----:B------:R-:W-:Y:S01]  /*2bc0*/  FADD.FTZ R26, R26, R31 ;  /* 0x0000001f1a1a7221 */ /* 0x000fe20000010000 */
        /* <DEDUP_REMOVED lines=39> */
[----:B------:R-:W0:Y:S01]  /*2e40*/  LDS.128 R28, [R70+0x2220] ;  /* 0x00222000461c7984 */ /* 0x000e220000000c00 */
[----:B--2---:R-:W-:Y:S01]  /*2e50*/  FADD.FTZ R77, R77, R32 ;  /* 0x000000204d4d7221 */ /* 0x004fe20000010000 */
        /* <DEDUP_REMOVED lines=17> */
.L_x_2121:
[----:B------:R-:W-:Y:S05]  /*2f70*/  BSYNC B0 ;  /* 0x0000000000007941 */ /* 0x000fea0003800000 */
.L_x_2120:
        /* <DEDUP_REMOVED lines=20> */
.L_x_2123:
[----:B------:R-:W-:Y:S05]  /*30c0*/  BSYNC B0 ;  /* 0x0000000000007941 */ /* 0x000fea0003800000 */
.L_x_2122:
[----:B------:R-:W-:Y:S05]  /*30d0*/  @!P0 BRA `(.L_x_2124) ;  /* 0x0000001000908947 */ /* 0x000fea0003800000 */
[----:B0-2---:R-:W0:Y:S01]  /*30e0*/  LDC R35, c[0x0][0x10] ;  /* 0x00000400ff237b82 */ /* 0x005e220000000800 */
[----:B------:R-:W1:Y:S01]  /*30f0*/  S2R R34, SR_CTAID.Y ;  /* 0x0000000000227919 */ /* 0x000e620000002600 */
        /* <DEDUP_REMOVED lines=31> */
.L_x_2126:
[----:B------:R-:W2:Y:S04]  /*32f0*/  LDG.E.STRONG.GPU R28, desc[UR14][R26.64] ;  /* 0x0000000e1a1c7981 */ /* 0x000ea8000c1ef900 */
[----:B--2---:R-:W-:Y:S01]  /*3300*/  CCTL.IVALL ;  /* 0x00000000ff00798f */ /* 0x004fe20002000000 */
[----:B------:R-:W-:Y:S05]  /*3310*/  YIELD ;  /* 0x0000000000007946 */ /* 0x000fea0003800000 */
[----:B------:R-:W-:-:S13]  /*3320*/  ISETP.NE.AND P0, PT, R28, R31, PT ;  /* 0x0000001f1c00720c */ /* 0x000fda0003f05270 */
[----:B------:R-:W-:Y:S05]  /*3330*/  @P0 BRA `(.L_x_2126) ;  /* 0xfffffffc00ec0947 */ /* 0x000fea000383ffff */
.L_x_2125:
        /* <DEDUP_REMOVED lines=17> */
.L_x_2130:
        /* <DEDUP_REMOVED lines=8> */
[----:B------:R-:W-:-:S09]  /*34d0*/  IADD3 R30, R38, 0x3, RZ ;  /* 0x00000003261e7810 */ /* 0x000fd20007ffe0ff */
[C-C-:B------:R-:W-:Y:S02]  /*34e0*/  @!P3 IMAD R29, R35.reuse, R29, R34.reuse ;  /* 0x0000001d231db224 */ /* 0x140fe400078e0222 */
[----:B------:R-:W-:Y:S02]  /*34f0*/  @!P4 IMAD R31, R35, R31, R34 ;  /* 0x0000001f231fc224 */ /* 0x000fe400078e0222 */
[----:B--2---:R-:W-:Y:S01]  /*3500*/  @!P6 FADD.FTZ R24, R24, R26 ;  /* 0x0000001a1818e221 */ /* 0x004fe20000010000 */
        /* <DEDUP_REMOVED lines=103> */
.L_x_2129:
[----:B------:R-:W-:-:S13]  /*3b80*/  ISETP.GT.AND P3, PT, R37, 0x4, PT ;  /* 0x000000042500780c */ /* 0x000fda0003f64270 */
[----:B------:R-:W-:Y:S05]  /*3b90*/  @!P3 BRA `(.L_x_2131) ;  /* 0x0000000000ecb947 */ /* 0x000fea0003800000 */
[C---:B------:R-:W-:Y:S02]  /*3ba0*/  IADD3 R29, R38.reuse, 0x1, RZ ;  /* 0x00000001261d7810 */ /* 0x040fe40007ffe0ff */
[C---:B------:R-:W-:Y:S02]  /*3bb0*/  ISETP.EQ.OR P0, PT, R38.reuse, UR16, P2 ;  /* 0x0000001026007c0c */ /* 0x040fe40009702670 */
[----:B------:R-:W-:Y:S02]  /*3bc0*/  ISETP.EQ.OR P4, PT, R29, UR16, P2 ;  /* 0x000000101d007c0c */ /* 0x000fe40009782670 */
[C---:B------:R-:W-:Y:S02]  /*3bd0*/  IADD3 R31, R38.reuse, 0x2, RZ ;  /* 0x00000002261f7810 */ /* 0x040fe40007ffe0ff */
[----:B------:R-:W-:Y:S02]  /*3be0*/  IADD3 R32, R38, 0x3, RZ ;  /* 0x0000000326207810 */ /* 0x000fe40007ffe0ff */
[----:B------:R-:W-:-:S02]  /*3bf0*/  ISETP.EQ.OR P6, PT, R31, UR16, P2 ;  /* 0x000000101f007c0c */ /* 0x000fc400097c2670 */
[----:B------:R-:W-:-:S03]  /*3c00*/  ISETP.EQ.OR P3, PT, R32, UR16, P2 ;  /* 0x0000001020007c0c */ /* 0x000fc60009762670 */
[--C-:B------:R-:W-:Y:S02]  /*3c10*/  @!P0 IMAD R27, R38, R35, R34.reuse ;  /* 0x00000023261b8224 */ /* 0x100fe400078e0222 */
[----:B------:R-:W-:Y:S02]  /*3c20*/  @!P4 IMAD R29, R35, R29, R34 ;  /* 0x0000001d231dc224 */ /* 0x000fe400078e0222 */
[----:B------:R-:W-:-:S04]  /*3c30*/  @!P0 IMAD.WIDE.U32 R26, R27, 0x8, R40 ;  /* 0x000000081b1a8825 */ /* 0x000fc800078e0028 */
[----:B------:R-:W-:Y:S02]  /*3c40*/  @!P4 IMAD.WIDE.U32 R28, R29, 0x8, R40 ;  /* 0x000000081d1cc825 */ /* 0x000fe400078e0028 */
[----:B------:R-:W2:Y:S02]  /*3c50*/  @!P0 LDG.E.64 R26, desc[UR14][R26.64] ;  /* 0x0000000e1a1a8981 */ /* 0x000ea4000c1e1b00 */
[C-C-:B------:R-:W-:Y:S02]  /*3c60*/  @!P6 IMAD R31, R35.reuse, R31, R34.reuse ;  /* 0x0000001f231fe224 */ /* 0x140fe400078e0222 */
[----:B------:R-:W-:Y:S01]  /*3c70*/  @!P3 IMAD R33, R35, R32, R34 ;  /* 0x000000202321b224 */ /* 0x000fe200078e0222 */
[----:B------:R-:W3:Y:S01]  /*3c80*/  @!P4 LDG.E.64 R28, desc[UR14][R28.64] ;  /* 0x0000000e1c1cc981 */ /* 0x000ee2000c1e1b00 */
[----:B------:R-:W-:-:S04]  /*3c90*/  @!P6 IMAD.WIDE.U32 R30, R31, 0x8, R40 ;  /* 0x000000081f1ee825 */ /* 0x000fc800078e0028 */
[----:B------:R-:W-:Y:S02]  /*3ca0*/  @!P3 IMAD.WIDE.U32 R32, R33, 0x8, R40 ;  /* 0x000000082120b825 */ /* 0x000fe400078e0028 */
[----:B------:R-:W4:Y:S04]  /*3cb0*/  @!P6 LDG.E.64 R30, desc[UR14][R30.64] ;  /* 0x0000000e1e1ee981 */ /* 0x000f28000c1e1b00 */
[----:B------:R-:W5:Y:S01]  /*3cc0*/  @!P3 LDG.E.64 R32, desc[UR14][R32.64] ;  /* 0x0000000e2020b981 */ /* 0x000f62000c1e1b00 */
[----:B------:R-:W-:-:S04]  /*3cd0*/  IADD3 R38, R38, 0x4, RZ ;  /* 0x0000000426267810 */ /* 0x000fc80007ffe0ff */
[----:B------:R-:W-:Y:S01]  /*3ce0*/  IADD3 R39, R38, 0x3, RZ ;  /* 0x0000000326277810 */ /* 0x000fe20007ffe0ff */
[----:B--2---:R-:W-:Y:S01]  /*3cf0*/  @!P0 FADD.FTZ R24, R24, R26 ;  /* 0x0000001a18188221 */ /* 0x004fe20000010000 */
[----:B------:R-:W-:Y:S01]  /*3d00*/  @!P0 FADD.FTZ R25, R25, R27 ;  /* 0x0000001b19198221 */ /* 0x000fe20000010000 */
[C---:B------:R-:W-:Y:S02]  /*3d10*/  IADD3 R26, R38.reuse, 0x1, RZ ;  /* 0x00000001261a7810 */ /* 0x040fe40007ffe0ff */
[----:B------:R-:W-:Y:S01]  /*3d20*/  ISETP.EQ.OR P0, PT, R38, UR16, P2 ;  /* 0x0000001026007c0c */ /* 0x000fe20009702670 */
[----:B---3--:R-:W-:Y:S01]  /*3d30*/  @!P4 FADD.FTZ R24, R24, R28 ;  /* 0x0000001c1818c221 */ /* 0x008fe20000010000 */
[----:B------:R-:W-:Y:S01]  /*3d40*/  @!P4 FADD.FTZ R25, R25, R29 ;  /* 0x0000001d1919c221 */ /* 0x000fe20000010000 */
[----:B------:R-:W-:Y:S02]  /*3d50*/  IADD3 R28, R38, 0x2, RZ ;  /* 0x00000002261c7810 */ /* 0x000fe40007ffe0ff */
[----:B------:R-:W-:Y:S01]  /*3d60*/  ISETP.EQ.OR P4, PT, R26, UR16, P2 ;  /* 0x000000101a007c0c */ /* 0x000fe20009782670 */
[----:B----4-:R-:W-:Y:S01]  /*3d70*/  @!P6 FADD.FTZ R24, R24, R30 ;  /* 0x0000001e1818e221 */ /* 0x010fe20000010000 */
[----:B------:R-:W-:Y:S01]  /*3d80*/  @!P6 FADD.FTZ R25, R25, R31 ;  /* 0x0000001f1919e221 */ /* 0x000fe20000010000 */
[----:B------:R-:W-:-:S02]  /*3d90*/  ISETP.EQ.OR P6, PT, R28, UR16, P2 ;  /* 0x000000101c007c0c */ /* 0x000fc400097c2670 */
[----:B-----5:R-:W-:Y:S01]  /*3da0*/  @!P3 FADD.FTZ R24, R24, R32 ;  /* 0x000000201818b221 */ /* 0x020fe20000010000 */
[----:B------:R-:W-:Y:S01]  /*3db0*/  @!P3 FADD.FTZ R25, R25, R33 ;  /* 0x000000211919b221 */ /* 0x000fe20000010000 */
[----:B------:R-:W-:Y:S01]  /*3dc0*/  ISETP.EQ.OR P3, PT, R39, UR16, P2 ;  /* 0x0000001027007c0c */ /* 0x000fe20009762670 */
[----:B------:R-:W-:-:S05]  /*3dd0*/  @!P0 IMAD R27, R35, R38, R34 ;  /* 0x00000026231b8224 */ /* 0x000fca00078e0222 */
[----:B------:R-:W-:Y:S02]  /*3de0*/  @!P4 IMAD R29, R35, R26, R34 ;  /* 0x0000001a231dc224 */ /* 0x000fe400078e0222 */
[----:B------:R-:W-:-:S04]  /*3df0*/  @!P0 IMAD.WIDE.U32 R26, R27, 0x8, R40 ;  /* 0x000000081b1a8825 */ /* 0x000fc800078e0028 */
[----:B------:R-:W-:Y:S02]  /*3e00*/  @!P6 IMAD R31, R35, R28, R34 ;  /* 0x0000001c231fe224 */ /* 0x000fe400078e0222 */
[--C-:B------:R-:W-:Y:S01]  /*3e10*/  @!P4 IMAD.WIDE.U32 R28, R29, 0x8, R40.reuse ;  /* 0x000000081d1cc825 */ /* 0x100fe200078e0028 */
[----:B------:R-:W2:Y:S03]  /*3e20*/  @!P0 LDG.E.64 R26, desc[UR14][R26.64] ;  /* 0x0000000e1a1a8981 */ /* 0x000ea6000c1e1b00 */
[----:B------:R-:W-:Y:S02]  /*3e30*/  @!P6 IMAD.WIDE.U32 R30, R31, 0x8, R40 ;  /* 0x000000081f1ee825 */ /* 0x000fe400078e0028 */
[----:B------:R-:W3:Y:S02]  /*3e40*/  @!P4 LDG.E.64 R28, desc[UR14][R28.64] ;  /* 0x0000000e1c1cc981 */ /* 0x000ee4000c1e1b00 */
[----:B------:R-:W-:-:S02]  /*3e50*/  @!P3 IMAD R33, R35, R39, R34 ;  /* 0x000000272321b224 */ /* 0x000fc400078e0222 */
[----:B------:R-:W4:Y:S02]  /*3e60*/  @!P6 LDG.E.64 R30, desc[UR14][R30.64] ;  /* 0x0000000e1e1ee981 */ /* 0x000f24000c1e1b00 */
[----:B------:R-:W-:-:S06]  /*3e70*/  @!P3 IMAD.WIDE.U32 R32, R33, 0x8, R40 ;  /* 0x000000082120b825 */ /* 0x000fcc00078e0028 */
[----:B------:R-:W5:Y:S01]  /*3e80*/  @!P3 LDG.E.64 R32, desc[UR14][R32.64] ;  /* 0x0000000e2020b981 */ /* 0x000f62000c1e1b00 */
[----:B------:R-:W-:Y:S02]  /*3e90*/  IADD3 R37, R37, -0x4, RZ ;  /* 0xfffffffc25257810 */ /* 0x000fe40007ffe0ff */
        /* <DEDUP_REMOVED lines=11> */
.L_x_2131:
[----:B------:R-:W-:-:S13]  /*3f50*/  ISETP.NE.OR P0, PT, R37, RZ, P0 ;  /* 0x000000ff2500720c */ /* 0x000fda0000705670 */
[----:B------:R-:W-:Y:S05]  /*3f60*/  @!P0 BRA `(.L_x_2127) ;  /* 0x00000000007c8947 */ /* 0x000fea0003800000 */
.L_x_2128:
        /* <DEDUP_REMOVED lines=10> */
[----:B------:R-:W2:Y:S01]  /*4010*/  @!P4 LDG.E.64 R26, desc[UR14][R26.64] ;  /* 0x0000000e1a1ac981 */ /* 0x000ea2000c1e1b00 */
[----:B------:R-:W-:Y:S02]  /*4020*/  @!P3 IMAD R31, R35, R31, R34 ;  /* 0x0000001f231fb224 */ /* 0x000fe400078e0222 */
[----:B------:R-:W-:-:S04]  /*4030*/  @!P6 IMAD.WIDE.U32 R28, R29, 0x8, R40 ;  /* 0x000000081d1ce825 */ /* 0x000fc800078e0028 */
[----:B------:R-:W-:Y:S02]  /*4040*/  @!P3 IMAD.WIDE.U32 R30, R31, 0x8, R40 ;  /* 0x000000081f1eb825 */ /* 0x000fe400078e0028 */
[----:B------:R-:W3:Y:S02]  /*4050*/  @!P6 LDG.E.64 R28, desc[UR14][R28.64] ;  /* 0x0000000e1c1ce981 */ /* 0x000ee4000c1e1b00 */
[----:B------:R-:W-:Y:S02]  /*4060*/  @!P0 IMAD R33, R35, R33, R34 ;  /* 0x0000002123218224 */ /* 0x000fe400078e0222 */
[----:B------:R-:W4:Y:S02]  /*4070*/  @!P3 LDG.E.64 R30, desc[UR14][R30.64] ;  /* 0x0000000e1e1eb981 */ /* 0x000f24000c1e1b00 */
[----:B------:R-:W-:-:S06]  /*4080*/  @!P0 IMAD.WIDE.U32 R32, R33, 0x8, R40 ;  /* 0x0000000821208825 */ /* 0x000fcc00078e0028 */
[----:B------:R-:W5:Y:S01]  /*4090*/  @!P0 LDG.E.64 R32, desc[UR14][R32.64] ;  /* 0x0000000e20208981 */ /* 0x000f62000c1e1b00 */
[----:B------:R-:W-:Y:S02]  /*40a0*/  IADD3 R37, R37, -0x4, RZ ;  /* 0xfffffffc25257810 */ /* 0x000fe40007ffe0ff */
[----:B------:R-:W-:Y:S01]  /*40b0*/  IADD3 R38, R38, 0x4, RZ ;  /* 0x0000000426267810 */ /* 0x000fe20007ffe0ff */
[----:B--2---:R-:W-:Y:S01]  /*40c0*/  @!P4 FADD.FTZ R24, R24, R26 ;  /* 0x0000001a1818c221 */ /* 0x004fe20000010000 */
[----:B------:R-:W-:Y:S01]  /*40d0*/  @!P4 FADD.FTZ R25, R25, R27 ;  /* 0x0000001b1919c221 */ /* 0x000fe20000010000 */
[----:B------:R-:W-:Y:S02]  /*40e0*/  ISETP.NE.AND P4, PT, R37, RZ, PT ;  /* 0x000000ff2500720c */ /* 0x000fe40003f85270 */
[----:B---3--:R-:W-:Y:S01]  /*40f0*/  @!P6 FADD.FTZ R24, R24, R28 ;  /* 0x0000001c1818e221 */ /* 0x008fe20000010000 */
[----:B------:R-:W-:-:S03]  /*4100*/  @!P6 FADD.FTZ R25, R25, R29 ;  /* 0x0000001d1919e221 */ /* 0x000fc60000010000 */
[----:B----4-:R-:W-:Y:S01]  /*4110*/  @!P3 FADD.FTZ R24, R24, R30 ;  /* 0x0000001e1818b221 */ /* 0x010fe20000010000 */
[----:B------:R-:W-:-:S03]  /*4120*/  @!P3 FADD.FTZ R25, R25, R31 ;  /* 0x0000001f1919b221 */ /* 0x000fc60000010000 */
[----:B-----5:R-:W-:Y:S01]  /*4130*/  @!P0 FADD.FTZ R24, R24, R32 ;  /* 0x0000002018188221 */ /* 0x020fe20000010000 */
[----:B------:R-:W-:Y:S02]  /*4140*/  @!P0 FADD.FTZ R25, R25, R33 ;  /* 0x0000002119198221 */ /* 0x000fe40000010000 */
[----:B------:R-:W-:Y:S05]  /*4150*/  @P4 BRA `(.L_x_2128) ;  /* 0xfffffffc00844947 */ /* 0x000fea000383ffff */
.L_x_2127:
        /* <DEDUP_REMOVED lines=11> */
.L_x_2133:
[----:B------:R-:W-:Y:S05]  /*4210*/  BSYNC B0 ;  /* 0x0000000000007941 */ /* 0x000fea0003800000 */
.L_x_2132:
        /* <DEDUP_REMOVED lines=16> */
.L_x_2124:
[----:B------:R-:W1:Y:S01]  /*4320*/  S2UR UR12, SR_CgaCtaId ;  /* 0x00000000000c79c3 */ /* 0x000e620000008800 */
[----:B------:R-:W-:Y:S01]  /*4330*/  UMOV UR11, 0x400 ;  /* 0x00000400000b7882 */ /* 0x000fe20000000000 */
[----:B------:R-:W-:Y:S01]  /*4340*/  ULDC.64 UR20, c[0x0][0x290] ;  /* 0x0000a40000147ab9 */ /* 0x000fe20000000a00 */
[----:B0-2---:R-:W-:Y:S02]  /*4350*/  SHF.R.S32.HI R33, RZ, 0x1f, R66 ;  /* 0x0000001fff217819 */ /* 0x005fe40000011442 */
[----:B------:R-:W-:Y:S02]  /*4360*/  SHF.R.S32.HI R32, RZ, 0x1f, R65 ;  /* 0x0000001fff207819 */ /* 0x000fe40000011441 */
[----:B------:R-:W-:Y:S02]  /*4370*/  ISETP.GE.U32.AND P0, PT, R66, UR20, PT ;  /* 0x0000001442007c0c */ /* 0x000fe4000bf06070 */
[----:B------:R-:W-:Y:S02]  /*4380*/  SHF.R.S32.HI R28, RZ, 0x1f, R64 ;  /* 0x0000001fff1c7819 */ /* 0x000fe40000011440 */
[----:B------:R-:W-:-:S02]  /*4390*/  ISETP.GE.AND.EX P0, PT, R33, UR21, PT, P0 ;  /* 0x0000001521007c0c */ /* 0x000fc4000bf06300 */
[----:B------:R-:W-:Y:S02]  /*43a0*/  SHF.R.S32.HI R29, RZ, 0x1f, R63 ;  /* 0x0000001fff1d7819 */ /* 0x000fe4000001143f */
[----:B------:R-:W-:Y:S01]  /*43b0*/  ISETP.GT.U32.OR P0, PT, R68, 0x29f, P0 ;  /* 0x0000029f4400780c */ /* 0x000fe20000704470 */
[----:B-1----:R-:W-:-:S09]  /*43c0*/  ULEA UR11, UR12, UR11, 0x18 ;  /* 0x0000000b0c0b7291 */ /* 0x002fd2000f8ec03f */
[----:B------:R-:W-:Y:S01]  /*43d0*/  @!P2 STS.64 [UR11+0xc8], R24 ;  /* 0x0000c818ff00a988 */ /* 0x000fe20008000a0b */
[----:B------:R-:W-:Y:S01]  /*43e0*/  BAR.SYNC.DEFER_BLOCKING 0x0 ;  /* 0x0000000000007b1d */ /* 0x000fe20000010000 */
[----:B------:R-:W-:-:S04]  /*43f0*/  ISETP.GE.U32.AND P2, PT, R65, UR20, PT ;  /* 0x0000001441007c0c */ /* 0x000fc8000bf46070 */
[----:B------:R-:W-:-:S04]  /*4400*/  ISETP.GE.AND.EX P2, PT, R32, UR21, PT, P2 ;  /* 0x0000001520007c0c */ /* 0x000fc8000bf46320 */
        /* <DEDUP_REMOVED lines=24> */
.L_x_2134:
[----:B------:R-:W-:Y:S04]  /*4590*/  BSSY B0, `(.L_x_2135) ;  /* 0x0000013000007945 */ /* 0x000fe80003800000 */
[----:B------:R-:W-:Y:S05]  /*45a0*/  @!P1 BRA `(.L_x_2136) ;  /* 0x0000000000449947 */ /* 0x000fea0003800000 */
[----:B------:R-:W-:Y:S01]  /*45b0*/  ULDC.64 UR18, c[0x0][0x288] ;  /* 0x0000a20000127ab9 */ /* 0x000fe20000000a00 */
[----:B------:R-:W-:Y:S01]  /*45c0*/  MOV R24, R72 ;  /* 0x0000004800187202 */ /* 0x000fe20000000f00 */
        /* <DEDUP_REMOVED lines=10> */
[----:B------:R-:W-:Y:S01]  /*4670*/  FMUL.FTZ R8, R8, UR13 ;  /* 0x0000000d08087c20 */ /* 0x000fe20008410000 */
[----:B------:R-:W-:Y:S01]  /*4680*/  IADD3 R27, R25, R27, RZ ;  /* 0x0000001b191b7210 */ /* 0x000fe20007ffe0ff */
[----:B------:R-:W-:-:S03]  /*4690*/  FMUL.FTZ R9, R9, UR13 ;  /* 0x0000000d09097c20 */ /* 0x000fc60008410000 */
[----:B------:R-:W-:-:S05]  /*46a0*/  LEA.HI.X R27, R24, UR19, R27, 0x2, P3 ;  /* 0x00000013181b7c11 */ /* 0x000fca00098f141b */
[----:B------:R0:W-:Y:S02]  /*46b0*/  STG.E.64 desc[UR14][R26.64], R8 ;  /* 0x000000081a007986 */ /* 0x0001e4000c101b0e */
.L_x_2136:
[----:B------:R-:W-:Y:S05]  /*46c0*/  BSYNC B0 ;  /* 0x0000000000007941 */ /* 0x000fea0003800000 */
.L_x_2135:
[----:B------:R-:W-:Y:S05]  /*46d0*/  @!P5 BRA `(.L_x_2137) ;  /* 0x000000000048d947 */ /* 0x000fea0003800000 */
        /* <DEDUP_REMOVED lines=18> */
.L_x_2137:
[----:B------:R-:W-:Y:S04]  /*4800*/  BSSY B0, `(.L_x_2138) ;  /* 0x0000013000007945 */ /* 0x000fe80003800000 */
[----:B------:R-:W-:Y:S05]  /*4810*/  @P0 BRA `(.L_x_2139) ;  /* 0x0000000000440947 */ /* 0x000fea0003800000 */
        /* <DEDUP_REMOVED lines=17> */
.L_x_2139:
[----:B------:R-:W-:Y:S05]  /*4930*/  BSYNC B0 ;  /* 0x0000000000007941 */ /* 0x000fea0003800000 */
.L_x_2138:
[----:B------:R-:W-:Y:S05]  /*4940*/  @!P5 BRA `(.L_x_2140) ;  /* 0x000000000048d947 */ /* 0x000fea0003800000 */
[----:B-1----:R-:W-:Y:S01]  /*4950*/  FFMA.FTZ R4, R53, R20, R22 ;  /* 0x0000001435047223 */ /* 0x002fe20000010016 */
        /* <DEDUP_REMOVED lines=17> */
.L_x_2140:
        /* <DEDUP_REMOVED lines=8> */
[C---:B0-----:R-:W-:Y:S02]  /*4af0*/  IMAD R9, R65.reuse, UR19, R32 ;  /* 0x0000001341097c24 */ /* 0x041fe4000f8e0220 */
        /* <DEDUP_REMOVED lines=10> */
.L_x_2142:
[----:B------:R-:W-:Y:S05]  /*4ba0*/  BSYNC B0 ;  /* 0x0000000000007941 */ /* 0x000fea0003800000 */
.L_x_2141:
[----:B-1----:R-:W-:Y:S02]  /*4bb0*/  SHF.R.S32.HI R24, RZ, 0x1f, R62 ;  /* 0x0000001fff187819 */ /* 0x002fe4000001143e */
[----:B0-2---:R-:W-:Y:S02]  /*4bc0*/  SHF.R.S32.HI R9, RZ, 0x1f, R61 ;  /* 0x0000001fff097819 */ /* 0x005fe4000001143d */
[----:B------:R-:W-:Y:S02]  /*4bd0*/  SHF.R.S32.HI R8, RZ, 0x1f, R60 ;  /* 0x0000001fff087819 */ /* 0x000fe4000001143c */
[----:B------:R-:W-:Y:S02]  /*4be0*/  ISETP.GE.U32.AND P6, PT, R64, UR20, PT ;  /* 0x0000001440007c0c */ /* 0x000fe4000bfc6070 */
[----:B------:R-:W-:Y:S02]  /*4bf0*/  ISETP.GE.U32.AND P0, PT, R63, UR20, PT ;  /* 0x000000143f007c0c */ /* 0x000fe4000bf06070 */
[----:B------:R-:W-:-:S02]  /*4c00*/  ISETP.GE.U32.AND P2, PT, R62, UR20, PT ;  /* 0x000000143e007c0c */ /* 0x000fc4000bf46070 */
[----:B------:R-:W-:Y:S02]  /*4c10*/  ISETP.GE.U32.AND P3, PT, R61, UR20, PT ;  /* 0x000000143d007c0c */ /* 0x000fe4000bf66070 */
[----:B------:R-:W-:Y:S02]  /*4c20*/  ISETP.GE.U32.AND P4, PT, R60, UR20, PT ;  /* 0x000000143c007c0c */ /* 0x000fe4000bf86070 */
[----:B------:R-:W-:Y:S02]  /*4c30*/  ISETP.GE.AND.EX P6, PT, R28, UR21, PT, P6 ;  /* 0x000000151c007c0c */ /* 0x000fe4000bfc6360 */
[----:B------:R-:W-:Y:S02]  /*4c40*/  ISETP.GE.AND.EX P0, PT, R29, UR21, PT, P0 ;  /* 0x000000151d007c0c */ /* 0x000fe4000bf06300 */
[----:B------:R-:W-:Y:S02]  /*4c50*/  ISETP.GE.AND.EX P2, PT, R24, UR21, PT, P2 ;  /* 0x0000001518007c0c */ /* 0x000fe4000bf46320 */
[----:B------:R-:W-:-:S02]  /*4c60*/  ISETP.GE.AND.EX P3, PT, R9, UR21, PT, P3 ;  /* 0x0000001509007c0c */ /* 0x000fc4000bf66330 */
[----:B------:R-:W-:Y:S02]  /*4c70*/  ISETP.GE.AND.EX P4, PT, R8, UR21, PT, P4 ;  /* 0x0000001508007c0c */ /* 0x000fe4000bf86340 */
[C---:B------:R-:W-:Y:S02]  /*4c80*/  ISETP.GT.U32.OR P6, PT, R68.reuse, 0x29f, P6 ;  /* 0x0000029f4400780c */ /* 0x040fe400037c4470 */
[C---:B------:R-:W-:Y:S02]  /*4c90*/  ISETP.GT.U32.OR P0, PT, R68.reuse, 0x29f, P0 ;  /* 0x0000029f4400780c */ /* 0x040fe40000704470 */
[C---:B------:R-:W-:Y:S02]  /*4ca0*/  ISETP.GT.U32.OR P2, PT, R68.reuse, 0x29f, P2 ;  /* 0x0000029f4400780c */ /* 0x040fe40001744470 */
        /* <DEDUP_REMOVED lines=21> */
.L_x_2143:
[----:B------:R-:W-:Y:S04]  /*4e00*/  BSSY B0, `(.L_x_2144) ;  /* 0x0000013000007945 */ /* 0x000fe80003800000 */
[----:B------:R-:W-:Y:S05]  /*4e10*/  @P6 BRA `(.L_x_2145) ;  /* 0x0000000000446947 */ /* 0x000fea0003800000 */
        /* <DEDUP_REMOVED lines=17> */
.L_x_2145:
[----:B------:R-:W-:Y:S05]  /*4f30*/  BSYNC B0 ;  /* 0x0000000000007941 */ /* 0x000fea0003800000 */
.L_x_2144:
[----:B------:R-:W-:Y:S05]  /*4f40*/  @!P5 BRA `(.L_x_2146) ;  /* 0x000000000048d947 */ /* 0x000fea0003800000 */
        /* <DEDUP_REMOVED lines=18> */
.L_x_2146:
[----:B------:R-:W-:Y:S04]  /*5070*/  BSSY B0, `(.L_x_2147) ;  /* 0x0000013000007945 */ /* 0x000fe80003800000 */
[----:B------:R-:W-:Y:S05]  /*5080*/  @P0 BRA `(.L_x_2148) ;  /* 0x0000000000440947 */ /* 0x000fea0003800000 */
[----:B------:R-:W-:Y:S01]  /*5090*/  ULDC.64 UR18, c[0x0][0x288] ;  /* 0x0000a20000127ab9 */ /* 0x000fe20000000a00 */
[----:B------:R-:W-:Y:S01]  /*50a0*/  MOV R4, R72 ;  /* 0x0000004800047202 */ /* 0x000fe20000000f00 */
[----:B0-----:R-:W-:Y:S01]  /*50b0*/  IMAD R6, R29, UR18, RZ ;  /* 0x000000121d067c24 */ /* 0x001fe2000f8e02ff */
        /* <DEDUP_REMOVED lines=14> */
.L_x_2148:
[----:B------:R-:W-:Y:S05]  /*51a0*/  BSYNC B0 ;  /* 0x0000000000007941 */ /* 0x000fea0003800000 */
.L_x_2147:
[----:B------:R-:W-:Y:S05]  /*51b0*/  @!P5 BRA `(.L_x_2149) ;  /* 0x000000000048d947 */ /* 0x000fea0003800000 */
[----:B------:R-:W-:Y:S01]  /*51c0*/  FFMA.FTZ R4, R47, R20, R22 ;  /* 0x000000142f047223 */ /* 0x000fe20000010016 */
[----:B------:R-:W-:-:S03]  /*51d0*/  FFMA.FTZ R5, R44, R21, R23 ;  /* 0x000000152c057223 */ /* 0x000fc60000010017 */
[----:B01----:R-:W-:Y:S01]  /*51e0*/  FMUL.FTZ R6, R4, -1.4426950216293334961 ;  /* 0xbfb8aa3b04067820 */ /* 0x003fe20000410000 */
        /* <DEDUP_REMOVED lines=15> */
.L_x_2149:
[----:B------:R-:W-:Y:S04]  /*52e0*/  BSSY B0, `(.L_x_2150) ;  /* 0x0000013000007945 */ /* 0x000fe80003800000 */
[----:B------:R-:W-:Y:S05]  /*52f0*/  @P2 BRA `(.L_x_2151) ;  /* 0x0000000000442947 */ /* 0x000fea0003800000 */
[----:B------:R-:W-:Y:S01]  /*5300*/  ULDC.64 UR18, c[0x0][0x288] ;  /* 0x0000a20000127ab9 */ /* 0x000fe20000000a00 */
[----:B------:R-:W-:Y:S01]  /*5310*/  MOV R4, R72 ;  /* 0x0000004800047202 */ /* 0x000fe20000000f00 */
[----:B01----:R-:W-:Y:S01]  /*5320*/  IMAD R7, R24, UR18, RZ ;  /* 0x0000001218077c24 */ /* 0x003fe2000f8e02ff */
        /* <DEDUP_REMOVED lines=14> */
.L_x_2151:
[----:B------:R-:W-:Y:S05]  /*5410*/  BSYNC B0 ;  /* 0x0000000000007941 */ /* 0x000fea0003800000 */
.L_x_2150:
[----:B------:R-:W-:Y:S05]  /*5420*/  @!P5 BRA `(.L_x_2152) ;  /* 0x000000000048d947 */ /* 0x000fea0003800000 */
[----:B------:R-:W-:Y:S01]  /*5430*/  FFMA.FTZ R4, R45, R20, R22 ;  /* 0x000000142d047223 */ /* 0x000fe20000010016 */
[----:B------:R-:W-:-:S03]  /*5440*/  FFMA.FTZ R5, R0, R21, R23 ;  /* 0x0000001500057223 */ /* 0x000fc60000010017 */
[----:B012---:R-:W-:Y:S01]  /*5450*/  FMUL.FTZ R6, R4, -1.4426950216293334961 ;  /* 0xbfb8aa3b04067820 */ /* 0x007fe20000410000 */
        /* <DEDUP_REMOVED lines=15> */
.L_x_2152:
[----:B------:R-:W-:Y:S04]  /*5550*/  BSSY B0, `(.L_x_2153) ;  /* 0x0000013000007945 */ /* 0x000fe80003800000 */
[----:B------:R-:W-:Y:S05]  /*5560*/  @P3 BRA `(.L_x_2154) ;  /* 0x0000000000443947 */ /* 0x000fea0003800000 */
[----:B------:R-:W-:Y:S01]  /*5570*/  ULDC.64 UR18, c[0x0][0x288] ;  /* 0x0000a20000127ab9 */ /* 0x000fe20000000a00 */
[----:B------:R-:W-:Y:S01]  /*5580*/  MOV R4, R72 ;  /* 0x0000004800047202 */ /* 0x000fe20000000f00 */
[----:B012---:R-:W-:Y:S01]  /*5590*/  IMAD R10, R9, UR18, RZ ;  /* 0x00000012090a7c24 */ /* 0x007fe2000f8e02ff */
[----:B------:R-:W-:Y:S01]  /*55a0*/  MOV R5, R75 ;  /* 0x0000004b00057202 */ /* 0x000fe20000000f00 */
[-CC-:B------:R-:W-:Y:S01]  /*55b0*/  FFMA.FTZ R45, R45, R30.reuse, R31.reuse ;  /* 0x0000001e2d2d7223 */ /* 0x180fe2000001001f */
[----:B------:R-:W-:Y:S01]  /*55c0*/  FFMA.FTZ R0, R0, R30, R31 ;  /* 0x0000001e00007223 */ /* 0x000fe2000001001f */
[----:B------:R-:W-:-:S04]  /*55d0*/  IMAD.WIDE.U32 R6, R61, UR18, R4 ;  /* 0x000000123d067c25 */ /* 0x000fc8000f8e0004 */
[----:B------:R-:W-:Y:S01]  /*55e0*/  FFMA.FTZ R45, R20, R16, -R45 ;  /* 0x00000010142d7223 */ /* 0x000fe2000001082d */
[----:B------:R-:W-:Y:S01]  /*55f0*/  FFMA.FTZ R0, R21, R17, -R0 ;  /* 0x0000001115007223 */ /* 0x000fe20000010800 */
[----:B------:R-:W-:Y:S01]  /*5600*/  IMAD R5, R61, UR19, R10 ;  /* 0x000000133d057c24 */ /* 0x000fe2000f8e020a */
[----:B------:R-:W-:Y:S01]  /*5610*/  ULDC.64 UR18, c[0x0][0x210] ;  /* 0x0000840000127ab9 */ /* 0x000fe20000000a00 */
[----:B------:R-:W-:Y:S01]  /*5620*/  FMUL.FTZ R10, R45, UR13 ;  /* 0x0000000d2d0a7c20 */ /* 0x000fe20008410000 */
[----:B------:R-:W-:Y:S01]  /*5630*/  LEA R4, P0, R6, UR18, 0x2 ;  /* 0x0000001206047c11 */ /* 0x000fe2000f8010ff */
[----:B------:R-:W-:Y:S01]  /*5640*/  FMUL.FTZ R11, R0, UR13 ;  /* 0x0000000d000b7c20 */ /* 0x000fe20008410000 */
[----:B------:R-:W-:-:S04]  /*5650*/  IADD3 R5, R7, R5, RZ ;  /* 0x0000000507057210 */ /* 0x000fc80007ffe0ff */
[----:B------:R-:W-:-:S05]  /*5660*/  LEA.HI.X R5, R6, UR19, R5, 0x2, P0 ;  /* 0x0000001306057c11 */ /* 0x000fca00080f1405 */
[----:B------:R3:W-:Y:S02]  /*5670*/  STG.E.64 desc[UR14][R4.64], R10 ;  /* 0x0000000a04007986 */ /* 0x0007e4000c101b0e */
.L_x_2154:
[----:B------:R-:W-:Y:S05]  /*5680*/  BSYNC B0 ;  /* 0x0000000000007941 */ /* 0x000fea0003800000 */
.L_x_2153:
[----:B------:R-:W-:Y:S05]  /*5690*/  @!P5 BRA `(.L_x_2155) ;  /* 0x000000000048d947 */ /* 0x000fea0003800000 */
[----:B------:R-:W-:Y:S01]  /*56a0*/  FFMA.FTZ R22, R3, R20, R22 ;  /* 0x0000001403167223 */ /* 0x000fe20000010016 */
[----:B------:R-:W-:-:S03]  /*56b0*/  FFMA.FTZ R23, R2, R21, R23 ;  /* 0x0000001502177223 */ /* 0x000fc60000010017 */
[----:B------:R-:W-:Y:S01]  /*56c0*/  FMUL.FTZ R0, R22, -1.4426950216293334961 ;  /* 0xbfb8aa3b16007820 */ /* 0x000fe20000410000 */
[----:B012---:R-:W-:-:S05]  /*56d0*/  FMUL.FTZ R6, R23, -1.4426950216293334961 ;  /* 0xbfb8aa3b17067820 */ /* 0x007fca0000410000 */
[----:B------:R-:W3:Y:S08]  /*56e0*/  MUFU.EX2 R0, R0 ;  /* 0x0000000000007308 */ /* 0x000ef00000000800 */
[----:B------:R-:W0:Y:S01]  /*56f0*/  MUFU.EX2 R6, R6 ;  /* 0x0000000600067308 */ /* 0x000e220000000800 */
[----:B---3--:R-:W-:-:S07]  /*5700*/  FADD.FTZ R4, R0, 1 ;  /* 0x3f80000000047421 */ /* 0x008fce0000010000 */
        /* <DEDUP_REMOVED lines=11> */
.L_x_2155:
[----:B------:R-:W-:Y:S04]  /*57c0*/  BSSY B0, `(.L_x_2156) ;  /* 0x0000012000007945 */ /* 0x000fe80003800000 */
[----:B------:R-:W-:Y:S05]  /*57d0*/  @P4 BRA `(.L_x_2157) ;  /* 0x0000000000404947 */ /* 0x000fea0003800000 */
[----:B------:R-:W-:Y:S01]  /*57e0*/  ULDC.64 UR18, c[0x0][0x288] ;  /* 0x0000a20000127ab9 */ /* 0x000fe20000000a00 */
[----:B------:R-:W-:Y:S01]  /*57f0*/  MOV R73, R75 ;  /* 0x0000004b00497202 */ /* 0x000fe20000000f00 */
[----:B---3--:R-:W-:Y:S02]  /*5800*/  IMAD R5, R8, UR18, RZ ;  /* 0x0000001208057c24 */ /* 0x008fe4000f8e02ff */
        /* <DEDUP_REMOVED lines=8> */
[----:B------:R-:W-:Y:S02]  /*5890*/  LEA R2, P0, R72, UR18, 0x2 ;  /* 0x0000001248027c11 */ /* 0x000fe4000f8010ff */
[----:B------:R-:W-:-:S04]  /*58a0*/  IADD3 R5, R73, R5, RZ ;  /* 0x0000000549057210 */ /* 0x000fc80007ffe0ff */
[----:B------:R-:W-:Y:S01]  /*58b0*/  LEA.HI.X R3, R72, UR19, R5, 0x2, P0 ;  /* 0x0000001348037c11 */ /* 0x000fe200080f1405 */
[----:B------:R-:W-:-:S05]  /*58c0*/  FMUL.FTZ R5, R30, UR13 ;  /* 0x0000000d1e057c20 */ /* 0x000fca0008410000 */
[----:B------:R4:W-:Y:S02]  /*58d0*/  STG.E.64 desc[UR14][R2.64], R4 ;  /* 0x0000000402007986 */ /* 0x0009e4000c101b0e */
.L_x_2157:
[----:B------:R-:W-:Y:S05]  /*58e0*/  BSYNC B0 ;  /* 0x0000000000007941 */ /* 0x000fea0003800000 */
.L_x_2156:
[----:B------:R-:W-:Y:S01]  /*58f0*/  ULDC UR11, c[0x0][0x10] ;  /* 0x00000400000b7ab9 */ /* 0x000fe20000000800 */
[----:B------:R-:W-:Y:S02]  /*5900*/  UIADD3 UR4, UR4, 0x1, URZ ;  /* 0x0000000104047890 */ /* 0x000fe4000fffe03f */
[----:B------:R-:W-:-:S04]  /*5910*/  UIADD3 UR6, UR11, UR6, URZ ;  /* 0x000000060b067290 */ /* 0x000fc8000fffe03f */
[----:B------:R-:W-:-:S06]  /*5920*/  UISETP.GE.AND UP0, UPT, UR6, UR5, UPT ;  /* 0x000000050600728c */ /* 0x000fcc000bf06270 */
[----:B------:R-:W-:-:S13]  /*5930*/  PLOP3.LUT P0, PT, PT, PT, UP0, 0x80, 0x0 ;  /* 0x000000000000781c */ /* 0x000fda0003f0f008 */
[----:B------:R-:W-:Y:S05]  /*5940*/  @!P0 BRA `(.L_x_2158) ;  /* 0xffffffa800848947 */ /* 0x000fea000383ffff */
.L_x_2107:
[----:B---34-:R-:W3:Y:S01]  /*5950*/  LDC R4, c[0x0][0xc] ;  /* 0x00000300ff047b82 */ /* 0x018ee20000000800 */
[----:B------:R-:W-:Y:S01]  /*5960*/  ISETP.NE.AND P1, PT, R68, RZ, PT ;  /* 0x000000ff4400720c */ /* 0x000fe20003f25270 */
[----:B------:R-:W-:Y:S06]  /*5970*/  BSSY B0, `(.L_x_2159) ;  /* 0x0000011000007945 */ /* 0x000fec0003800000 */
[----:B012---:R-:W0:Y:S08]  /*5980*/  LDC R7, c[0x0][0x10] ;  /* 0x00000400ff077b82 */ /* 0x007e300000000800 */
[----:B------:R-:W1:Y:S01]  /*5990*/  LDC.64 R2, c[0x0][0x258] ;  /* 0x00009600ff027b82 */ /* 0x000e620000000a00 */
[----:B---3--:R-:W-:-:S02]  /*59a0*/  ISETP.NE.AND P0, PT, R4, 0x1, PT ;  /* 0x000000010400780c */ /* 0x008fc40003f05270 */
[----:B0-----:R-:W-:-:S04]  /*59b0*/  SHF.L.U32 R0, R7, 0x1, RZ ;  /* 0x0000000107007819 */ /* 0x001fc800000006ff */
[----:B------:R-:W-:-:S05]  /*59c0*/  SEL R5, R0, RZ, P0 ;  /* 0x000000ff00057207 */ /* 0x000fca0000000000 */
[----:B-1----:R-:W-:Y:S01]  /*59d0*/  IMAD.WIDE.U32 R2, R5, 0x4, R2 ;  /* 0x0000000405027825 */ /* 0x002fe200078e0002 */
        /* <DEDUP_REMOVED lines=10> */
.L_x_2160:
[----:B------:R-:W-:Y:S05]  /*5a80*/  BSYNC B0 ;  /* 0x0000000000007941 */ /* 0x000fea0003800000 */
.L_x_2159:
        /* <DEDUP_REMOVED lines=11> */
.L_x_2162:
[----:B------:R-:W2:Y:S04]  /*5b40*/  LDG.E.STRONG.GPU R5, desc[UR14][R2.64] ;  /* 0x0000000e02057981 */ /* 0x000ea8000c1ef900 */
[----:B--2---:R-:W-:Y:S01]  /*5b50*/  CCTL.IVALL ;  /* 0x00000000ff00798f */ /* 0x004fe20002000000 */
[----:B------:R-:W-:Y:S05]  /*5b60*/  YIELD ;  /* 0x0000000000007946 */ /* 0x000fea0003800000 */
[----:B------:R-:W-:-:S13]  /*5b70*/  ISETP.NE.AND P0, PT, R5, R0, PT ;  /* 0x000000000500720c */ /* 0x000fda0003f05270 */
[----:B------:R-:W-:Y:S05]  /*5b80*/  @P0 BRA `(.L_x_2162) ;  /* 0xfffffffc00ec0947 */ /* 0x000fea000383ffff */
.L_x_2161:
        /* <DEDUP_REMOVED lines=24> */
.L_x_2163:
        /* <DEDUP_REMOVED lines=23> */
.L_x_2164:
        /* <DEDUP_REMOVED lines=16> */
.L_x_5139:


//--------------------- .text._Z35group_norm_nhwc_bwd_one_pass_kernelI11Fp32IOFp32WLi256ELi84ELi672EEv26Group_norm_nhwc_bwd_params --------------------------
	.section	.text._Z35group_norm_nhwc_bwd_one_pass_kernelI11Fp32IOFp32WLi256ELi84ELi672EEv26Group_norm_nhwc_bwd_params,"ax",@progbits
	.align	128
        .global         _Z35group_norm_nhwc_bwd_one_pass_kernelI11Fp32IOFp32WLi256ELi84ELi672EEv26Group_norm_nhwc_bwd_params
        .type           _Z35group_norm_nhwc_bwd_one_pass_kernelI11Fp32IOFp32WLi256ELi84ELi672EEv26Group_norm_nhwc_bwd_params,@function
        .size           _Z35group_norm_nhwc_bwd_one_pass_kernelI11Fp32IOFp32WLi256ELi84ELi672EEv26Group_norm_nhwc_bwd_params,(.L_x_5140 - _Z35group_norm_nhwc_bwd_one_pass_kernelI11Fp32IOFp32WLi256ELi84ELi672EEv26Group_norm_nhwc_bwd_params)
        .other          _Z35group_norm_nhwc_bwd_one_pass_kernelI11Fp32IOFp32WLi256ELi84ELi672EEv26Group_norm_nhwc_bwd_params,@"STO_CUDA_ENTRY STV_DEFAULT"
_Z35group_norm_nhwc_bwd_one_pass_kernelI11Fp32IOFp32WLi256ELi84ELi672EEv26Group_norm_nhwc_bwd_params:
.text._Z35group_norm_nhwc_bwd_one_pass_kernelI11Fp32IOFp32WLi256ELi84ELi672EEv26Group_norm_nhwc_bwd_params:
        /* <DEDUP_REMOVED lines=11> */
[----:B------:R-:W0:Y:S01]  /*00b0*/  S2UR UR7, SR_CgaCtaId ;  /* 0x00000000000779c3 */ /* 0x000e220000008800 */
[--C-:B------:R-:W-:Y:S01]  /*00c0*/  SHF.R.U32.HI R2, RZ, 0x1, R0.reuse ;  /* 0x00000001ff027819 */ /* 0x100fe20000011600 */
[----:B------:R-:W-:Y:S01]  /*00d0*/  ULDC.64 UR10, c[0x0][0x288] ;  /* 0x0000a200000a7ab9 */ /* 0x000fe20000000a00 */
[----:B------:R-:W-:Y:S01]  /*00e0*/  SHF.R.S32.HI R5, RZ, 0x1f, R0 ;  /* 0x0000001fff057819 */ /* 0x000fe20000011400 */
[----:B------:R-:W-:Y:S02]  /*00f0*/  UIMAD.WIDE.U32 UR4, UR10, 0x3, URZ ;  /* 0x000000030a0478a5 */ /* 0x000fe4000f8e003f */
[----:B------:R-:W-:Y:S01]  /*0100*/  IMAD.WIDE.U32 R2, R2, 0x30c30c31, RZ ;  /* 0x30c30c3102027825 */ /* 0x000fe200078e00ff */
[----:B------:R-:W-:Y:S01]  /*0110*/  UIMAD UR12, UR11, 0x3, URZ ;  /* 0x000000030b0c78a4 */ /* 0x000fe2000f8e023f */
[----:B------:R-:W1:Y:S01]  /*0120*/  S2UR UR24, SR_CTAID.X ;  /* 0x00000000001879c3 */ /* 0x000e620000002500 */
[----:B------:R-:W-:Y:S01]  /*0130*/  UMOV UR6, 0x400 ;  /* 0x0000040000067882 */ /* 0x000fe20000000000 */
[----:B------:R-:W-:Y:S01]  /*0140*/  LEA.HI R5, R5, R0, RZ, 0x5 ;  /* 0x0000000005057211 */ /* 0x000fe200078f28ff */
[----:B------:R-:W-:Y:S01]  /*0150*/  ULEA.HI UR9, UP0, UR11, UR10, URZ, 0x1 ;  /* 0x0000000a0b097291 */ /* 0x000fe2000f81083f */
[----:B------:R-:W-:Y:S01]  /*0160*/  SHF.R.U32.HI R3, RZ, 0x2, R3 ;  /* 0x00000002ff037819 */ /* 0x000fe20000011603 */
[----:B------:R-:W-:Y:S01]  /*0170*/  UIADD3 UR12, UR5, UR12, URZ ;  /* 0x0000000c050c7290 */ /* 0x000fe2000fffe03f */
[----:B------:R-:W-:Y:S01]  /*0180*/  SHF.R.S32.HI R5, RZ, 0x5, R5 ;  /* 0x00000005ff057819 */ /* 0x000fe20000011405 */
[----:B------:R-:W-:Y:S01]  /*0190*/  UIADD3.X UR11, URZ, UR11, URZ, UP0, !UPT ;  /* 0x0000000b3f0b7290 */ /* 0x000fe200087fe43f */
[----:B------:R-:W1:Y:S01]  /*01a0*/  LDC R4, c[0x0][0x2ac] ;  /* 0x0000ab00ff047b82 */ /* 0x000e620000000800 */
[----:B------:R-:W-:Y:S01]  /*01b0*/  ULDC.64 UR14, c[0x0][0x290] ;  /* 0x0000a400000e7ab9 */ /* 0x000fe20000000a00 */
[----:B------:R-:W-:-:S02]  /*01c0*/  ULEA.HI UR10, UP0, UR12, UR4, URZ, 0x1 ;  /* 0x000000040c0a7291 */ /* 0x000fc4000f81083f */
[----:B------:R-:W-:Y:S02]  /*01d0*/  USHF.R.S64 UR9, UR9, 0x1, UR11 ;  /* 0x0000000109097899 */ /* 0x000fe4000800100b */
[----:B------:R-:W-:Y:S02]  /*01e0*/  UIADD3.X UR12, URZ, UR12, URZ, UP0, !UPT ;  /* 0x0000000c3f0c7290 */ /* 0x000fe400087fe43f */
[----:B0-----:R-:W-:Y:S02]  /*01f0*/  ULEA UR6, UR7, UR6, 0x18 ;  /* 0x0000000607067291 */ /* 0x001fe4000f8ec03f */
[----:B------:R-:W-:Y:S02]  /*0200*/  USHF.R.S64 UR10, UR10, 0x1, UR12 ;  /* 0x000000010a0a7899 */ /* 0x000fe4000800100c */
[----:B------:R-:W-:Y:S02]  /*0210*/  USHF.R.S32.HI UR11, URZ, 0x1, UR11 ;  /* 0x000000013f0b7899 */ /* 0x000fe4000801140b */
[----:B------:R-:W-:-:S02]  /*0220*/  USHF.R.S32.HI UR12, URZ, 0x1, UR12 ;  /* 0x000000013f0c7899 */ /* 0x000fc4000801140c */
[----:B------:R-:W-:Y:S02]  /*0230*/  USHF.L.U64.HI UR11, UR9, 0x2, UR11 ;  /* 0x00000002090b7899 */ /* 0x000fe4000801020b */
[----:B------:R-:W-:Y:S01]  /*0240*/  USHF.L.U64.HI UR12, UR10, 0x2, UR12 ;  /* 0x000000020a0c7899 */ /* 0x000fe2000801020c */
[----:B------:R-:W-:Y:S01]  /*0250*/  ULDC.U8 UR25, c[0x0][0x2a4] ;  /* 0x0000a90000197ab9 */ /* 0x000fe20000000000 */
[----:B------:R-:W-:Y:S01]  /*0260*/  UMOV UR4, URZ ;  /* 0x0000003f00047c82 */ /* 0x000fe20008000000 */
[----:B-1----:R-:W-:Y:S01]  /*0270*/  IMAD R2, R4, UR24, R3 ;  /* 0x0000001804027c24 */ /* 0x002fe2000f8e0203 */
[----:B------:R-:W-:Y:S01]  /*0280*/  LEA R4, R5, UR6, 0x3 ;  /* 0x0000000605047c11 */ /* 0x000fe2000f8e18ff */
[----:B------:R-:W-:-:S03]  /*0290*/  IMAD R3, R3, -0x2a, R0 ;  /* 0xffffffd603037824 */ /* 0x000fc600078e0200 */
[----:B------:R-:W-:Y:S01]  /*02a0*/  ISETP.GE.U32.AND P1, PT, R2, UR14, PT ;  /* 0x0000000e02007c0c */ /* 0x000fe2000bf26070 */
[----:B------:R0:W-:Y:S01]  /*02b0*/  STL [R1+0x44], R4 ;  /* 0x0000440401007387 */ /* 0x0001e20000100800 */
[----:B------:R-:W-:Y:S02]  /*02c0*/  SHF.R.S32.HI R6, RZ, 0x1f, R2 ;  /* 0x0000001fff067819 */ /* 0x000fe40000011402 */
[----:B------:R-:W-:Y:S02]  /*02d0*/  SHF.L.U32 R3, R3, 0x1, RZ ;  /* 0x0000000103037819 */ /* 0x000fe400000006ff */
[----:B------:R-:W-:Y:S02]  /*02e0*/  ISETP.GE.AND.EX P1, PT, R6, UR15, PT, P1 ;  /* 0x0000000f06007c0c */ /* 0x000fe4000bf26310 */
[----:B------:R-:W-:Y:S01]  /*02f0*/  IADD3 R5, R2, 0x30, RZ ;  /* 0x0000003002057810 */ /* 0x000fe20007ffe0ff */
[----:B------:R1:W-:Y:S01]  /*0300*/  STL [R1+0x40], R3 ;  /* 0x0000400301007387 */ /* 0x0003e20000100800 */
[----:B------:R-:W-:-:S02]  /*0310*/  ISETP.LT.U32.AND P1, PT, R0, 0x2a0, !P1 ;  /* 0x000002a00000780c */ /* 0x000fc40004f21070 */
[C---:B0-----:R-:W-:Y:S02]  /*0320*/  IADD3 R4, R2.reuse, 0x10, RZ ;  /* 0x0000001002047810 */ /* 0x041fe40007ffe0ff */
[C---:B------:R-:W-:Y:S02]  /*0330*/  IADD3 R4, R2.reuse, 0x40, RZ ;  /* 0x0000004002047810 */ /* 0x040fe40007ffe0ff */
[C---:B-1----:R-:W-:Y:S02]  /*0340*/  IADD3 R3, R2.reuse, 0x20, RZ ;  /* 0x0000002002037810 */ /* 0x042fe40007ffe0ff */
[----:B------:R-:W-:-:S07]  /*0350*/  IADD3 R3, R2, 0x50, RZ ;  /* 0x0000005002037810 */ /* 0x000fce0007ffe0ff */
.L_x_2248:
[----:B--2---:R-:W2:Y:S01]  /*0360*/  LDL R7, [R1+0x40] ;  /* 0x0000400001077983 */ /* 0x004ea20000100800 */
[----:B------:R-:W-:Y:S01]  /*0370*/  ULDC UR14, c[0x0][0x2a0] ;  /* 0x0000a800000e7ab9 */ /* 0x000fe20000000800 */
[----:B----4-:R-:W-:Y:S01]  /*0380*/  IABS R5, UR8 ;  /* 0x0000000800057c13 */ /* 0x010fe20008000000 */
[----:B------:R-:W-:Y:S01]  /*0390*/  UMOV UR6, URZ ;  /* 0x0000003f00067c82 */ /* 0x000fe20008000000 */
[----:B------:R-:W-:Y:S01]  /*03a0*/  MOV R3, UR14 ;  /* 0x0000000e00037c02 */ /* 0x000fe20008000f00 */
[----:B------:R-:W-:Y:S01]  /*03b0*/  UISETP.GE.AND UP4, UPT, UR8, URZ, UPT ;  /* 0x0000003f0800728c */ /* 0x000fe2000bf86270 */
[----:B------:R-:W-:Y:S01]  /*03c0*/  R2UR UR13, R5 ;  /* 0x00000000050d72ca */ /* 0x000fe200000e0000 */
[----:B------:R-:W-:Y:S01]  /*03d0*/  ULDC.64 UR18, c[0x0][0x290] ;  /* 0x0000a40000127ab9 */ /* 0x000fe20000000a00 */
[----:B------:R-:W-:Y:S01]  /*03e0*/  IABS R3, R3 ;  /* 0x0000000300037213 */ /* 0x000fe20000000000 */
[----:B------:R-:W-:Y:S01]  /*03f0*/  UISETP.NE.AND UP0, UPT, UR14, URZ, UPT ;  /* 0x0000003f0e00728c */ /* 0x000fe2000bf05270 */
[----:B------:R-:W-:Y:S01]  /*0400*/  IADD3 R17, R2, 0xa0, RZ ;  /* 0x000000a002117810 */ /* 0x000fe20007ffe0ff */
[----:B01----:R-:W0:Y:S01]  /*0410*/  @P1 LDC.64 R10, c[0x0][0x288] ;  /* 0x0000a200ff0a1b82 */ /* 0x003e220000000a00 */
[----:B------:R-:W-:-:S02]  /*0420*/  R2UR UR15, R3 ;  /* 0x00000000030f72ca */ /* 0x000fc400000e0000 */
[----:B------:R-:W-:Y:S02]  /*0430*/  CS2R R54, SRZ ;  /* 0x0000000000367805 */ /* 0x000fe4000001ff00 */
[----:B------:R-:W-:Y:S02]  /*0440*/  ISETP.GE.U32.AND P2, PT, R17, UR18, PT ;  /* 0x0000001211007c0c */ /* 0x000fe4000bf46070 */
[----:B------:R-:W-:Y:S02]  /*0450*/  SHF.R.S32.HI R5, RZ, 0x1f, R17 ;  /* 0x0000001fff057819 */ /* 0x000fe40000011411 */
[----:B------:R-:W-:Y:S01]  /*0460*/  IADD3 R35, R2, 0x60, RZ ;  /* 0x0000006002237810 */ /* 0x000fe20007ffe0ff */
[----:B------:R-:W1:Y:S01]  /*0470*/  @P1 LDC.64 R46, c[0x0][0x230] ;  /* 0x00008c00ff2e1b82 */ /* 0x000e620000000a00 */
[----:B------:R-:W-:Y:S02]  /*0480*/  ISETP.GE.AND.EX P2, PT, R5, UR19, PT, P2 ;  /* 0x0000001305007c0c */ /* 0x000fe4000bf46320 */
[----:B------:R-:W-:-:S02]  /*0490*/  ISETP.GE.U32.AND P5, PT, R35, UR18, PT ;  /* 0x0000001223007c0c */ /* 0x000fc4000bfa6070 */
[----:B------:R-:W-:Y:S01]  /*04a0*/  ISETP.GT.U32.OR P2, PT, R0, 0x29f, P2 ;  /* 0x0000029f0000780c */ /* 0x000fe20001744470 */
[----:B---3--:R-:W3:Y:S01]  /*04b0*/  I2F.RP R3, UR15 ;  /* 0x0000000f00037d06 */ /* 0x008ee20008209400 */
[----:B------:R-:W-:Y:S01]  /*04c0*/  SHF.R.S32.HI R21, RZ, 0x1f, R35 ;  /* 0x0000001fff157819 */ /* 0x000fe20000011423 */
[----:B------:R-:W4:Y:S01]  /*04d0*/  @P1 LDC.64 R44, c[0x0][0x228] ;  /* 0x00008a00ff2c1b82 */ /* 0x000f220000000a00 */
[----:B------:R-:W-:Y:S02]  /*04e0*/  IADD3 R26, R2, 0x70, RZ ;  /* 0x00000070021a7810 */ /* 0x000fe40007ffe0ff */
[----:B------:R-:W-:Y:S02]  /*04f0*/  ISETP.GE.AND.EX P5, PT, R21, UR19, PT, P5 ;  /* 0x0000001315007c0c */ /* 0x000fe4000bfa6350 */
[----:B------:R-:W-:Y:S02]  /*0500*/  ISETP.GE.U32.AND P4, PT, R26, UR18, PT ;  /* 0x000000121a007c0c */ /* 0x000fe4000bf86070 */
[----:B------:R-:W-:-:S02]  /*0510*/  SHF.R.S32.HI R29, RZ, 0x1f, R26 ;  /* 0x0000001fff1d7819 */ /* 0x000fc4000001141a */
[C---:B------:R-:W-:Y:S01]  /*0520*/  ISETP.GT.U32.OR P5, PT, R0.reuse, 0x29f, P5 ;  /* 0x0000029f0000780c */ /* 0x040fe20002fa4470 */
[----:B------:R-:W0:Y:S01]  /*0530*/  @!P2 LDC.64 R8, c[0x0][0x288] ;  /* 0x0000a200ff08ab82 */ /* 0x000e220000000a00 */
[----:B------:R-:W-:Y:S01]  /*0540*/  ISETP.GE.AND.EX P4, PT, R29, UR19, PT, P4 ;  /* 0x000000131d007c0c */ /* 0x000fe2000bf86340 */
[----:B---3--:R-:W3:Y:S01]  /*0550*/  MUFU.RCP R3, R3 ;  /* 0x0000000300037308 */ /* 0x008ee20000001000 */
[----:B------:R-:W-:Y:S02]  /*0560*/  SHF.R.S32.HI R23, RZ, 0x1f, R17 ;  /* 0x0000001fff177819 */ /* 0x000fe40000011411 */
[----:B------:R-:W-:-:S03]  /*0570*/  ISETP.GT.U32.OR P4, PT, R0, 0x29f, P4 ;  /* 0x0000029f0000780c */ /* 0x000fc60002784470 */
[----:B------:R-:W4:Y:S01]  /*0580*/  @!P2 LDC.64 R18, c[0x0][0x230] ;  /* 0x00008c00ff12ab82 */ /* 0x000f220000000a00 */
[----:B------:R-:W-:-:S07]  /*0590*/  IADD3 R34, R2, 0x90, RZ ;  /* 0x0000009002227810 */ /* 0x000fce0007ffe0ff */
[----:B------:R-:W1:Y:S01]  /*05a0*/  @!P5 LDC.64 R24, c[0x0][0x288] ;  /* 0x0000a200ff18db82 */ /* 0x000e620000000a00 */
[----:B---3--:R-:W-:-:S07]  /*05b0*/  IADD3 R4, R3, 0xffffffe, RZ ;  /* 0x0ffffffe03047810 */ /* 0x008fce0007ffe0ff */
[----:B------:R-:W3:Y:S01]  /*05c0*/  @!P4 LDC.64 R14, c[0x0][0x288] ;  /* 0x0000a200ff0ecb82 */ /* 0x000ee20000000a00 */
[----:B0-----:R-:W-:Y:S01]  /*05d0*/  @!P2 IMAD R12, R23, R8, RZ ;  /* 0x00000008170ca224 */ /* 0x001fe200078e02ff */
[----:B------:R-:W0:Y:S03]  /*05e0*/  F2I.FTZ.U32.TRUNC.NTZ R4, R4 ;  /* 0x0000000400047305 */ /* 0x000e26000021f000 */
[----:B------:R-:W-:Y:S02]  /*05f0*/  @!P2 IMAD R23, R17, R9, R12 ;  /* 0x000000091117a224 */ /* 0x000fe400078e020c */
[----:B-1----:R-:W-:Y:S01]  /*0600*/  @!P5 IMAD R22, R21, R24, RZ ;  /* 0x000000181516d224 */ /* 0x002fe200078e02ff */
[----:B0-----:R-:W-:Y:S01]  /*0610*/  R2UR UR7, R4 ;  /* 0x00000000040772ca */ /* 0x001fe200000e0000 */
[----:B------:R-:W0:Y:S02]  /*0620*/  @!P4 LDC.64 R20, c[0x0][0x230] ;  /* 0x00008c00ff14cb82 */ /* 0x000e240000000a00 */
[----:B------:R-:W-:-:S02]  /*0630*/  @!P5 IMAD R33, R35, R25, R22 ;  /* 0x000000192321d224 */ /* 0x000fc400078e0216 */
[----:B---3--:R-:W-:-:S08]  /*0640*/  @!P4 IMAD R32, R29, R14, RZ ;  /* 0x0000000e1d20c224 */ /* 0x008fd000078e02ff */
[----:B------:R-:W-:-:S04]  /*0650*/  UIADD3 UR5, URZ, -UR7, URZ ;  /* 0x800000073f057290 */ /* 0x000fc8000fffe03f */
[----:B------:R-:W-:-:S04]  /*0660*/  UIMAD UR5, UR5, UR15, URZ ;  /* 0x0000000f050572a4 */ /* 0x000fc8000f8e023f */
[----:B------:R-:W-:-:S04]  /*0670*/  UIMAD.WIDE.U32 UR6, UR7, UR5, UR6 ;  /* 0x00000005070672a5 */ /* 0x000fc8000f8e0006 */
[----:B------:R-:W-:-:S04]  /*0680*/  UIMAD.WIDE.U32 UR6, UR7, UR13, URZ ;  /* 0x0000000d070672a5 */ /* 0x000fc8000f8e003f */
[----:B------:R-:W-:-:S04]  /*0690*/  UIADD3 UR5, -UR7, URZ, URZ ;  /* 0x0000003f07057290 */ /* 0x000fc8000fffe13f */
[----:B------:R-:W-:Y:S02]  /*06a0*/  UIMAD UR5, UR15, UR5, UR13 ;  /* 0x000000050f0572a4 */ /* 0x000fe4000f8e020d */
[----:B------:R-:W-:Y:S02]  /*06b0*/  ULOP3.LUT UR13, URZ, UR14, URZ, 0x33, !UPT ;  /* 0x0000000e3f0d7292 */ /* 0x000fe4000f8e333f */
[----:B------:R-:W-:-:S11]  /*06c0*/  UISETP.GT.U32.AND UP2, UPT, UR15, UR5, UPT ;  /* 0x000000050f00728c */ /* 0x000fd6000bf44070 */
[----:B------:R-:W-:Y:S02]  /*06d0*/  @!UP2 UIADD3 UR5, UR5, -UR15, URZ ;  /* 0x8000000f0505a290 */ /* 0x000fe4000fffe03f */
[----:B------:R-:W-:Y:S02]  /*06e0*/  @!UP2 UIADD3 UR7, UR7, 0x1, URZ ;  /* 0x000000010707a890 */ /* 0x000fe4000fffe03f */
[----:B------:R-:W-:Y:S02]  /*06f0*/  UIADD3 UR6, UR5, -UR15, URZ ;  /* 0x8000000f05067290 */ /* 0x000fe4000fffe03f */
[----:B------:R-:W-:Y:S02]  /*0700*/  UISETP.GT.U32.AND UP3, UPT, UR15, UR5, UPT ;  /* 0x000000050f00728c */ /* 0x000fe4000bf64070 */
[----:B------:R-:W-:Y:S02]  /*0710*/  UISETP.GE.U32.AND UP1, UPT, UR5, UR15, UPT ;  /* 0x0000000f0500728c */ /* 0x000fe4000bf26070 */
[----:B------:R-:W-:-:S02]  /*0720*/  USEL UR5, UR6, UR5, !UP3 ;  /* 0x0000000506057287 */ /* 0x000fc4000d800000 */
[----:B------:R-:W-:Y:S02]  /*0730*/  ULOP3.LUT UR6, UR8, UR14, URZ, 0x3c, !UPT ;  /* 0x0000000e08067292 */ /* 0x000fe4000f8e3c3f */
[----:B------:R-:W-:Y:S02]  /*0740*/  @!UP4 UIADD3 UR5, -UR5, URZ, URZ ;  /* 0x0000003f0505c290 */ /* 0x000fe4000fffe13f */
[----:B------:R-:W-:Y:S02]  /*0750*/  UISETP.GE.AND UP2, UPT, UR6, URZ, UPT ;  /* 0x0000003f0600728c */ /* 0x000fe4000bf46270 */
[----:B------:R-:W-:Y:S02]  /*0760*/  USEL UR16, UR13, UR5, !UP0 ;  /* 0x000000050d107287 */ /* 0x000fe4000c000000 */
[----:B------:R-:W-:Y:S02]  /*0770*/  @UP1 UIADD3 UR7, UR7, 0x1, URZ ;  /* 0x0000000107071890 */ /* 0x000fe4000fffe03f */
[----:B------:R-:W-:Y:S01]  /*0780*/  UIMAD UR17, UR16, 0x54, URZ ;  /* 0x00000054101178a4 */ /* 0x000fe2000f8e023f */
[----:B------:R-:W-:-:S04]  /*0790*/  ULDC.64 UR14, c[0x0][0x298] ;  /* 0x0000a600000e7ab9 */ /* 0x000fc80000000a00 */
[----:B------:R-:W-:Y:S01]  /*07a0*/  @!UP2 UIADD3 UR7, -UR7, URZ, URZ ;  /* 0x0000003f0707a290 */ /* 0x000fe2000fffe13f */
[----:B------:R-:W-:-:S03]  /*07b0*/  MOV R6, UR17 ;  /* 0x0000001100067c02 */ /* 0x000fc60008000f00 */
[----:B------:R-:W-:-:S04]  /*07c0*/  USEL UR7, UR13, UR7, !UP0 ;  /* 0x000000070d077287 */ /* 0x000fc8000c000000 */
[----:B------:R-:W-:-:S04]  /*07d0*/  USHF.R.S32.HI UR5, URZ, 0x1f, UR7 ;  /* 0x0000001f3f057899 */ /* 0x000fc80008011407 */
[----:B------:R-:W-:-:S04]  /*07e0*/  UIMAD UR5, UR5, UR14, URZ ;  /* 0x0000000e050572a4 */ /* 0x000fc8000f8e023f */
[----:B------:R-:W-:Y:S01]  /*07f0*/  UIMAD UR5, UR7, UR15, UR5 ;  /* 0x0000000f070572a4 */ /* 0x000fe2000f8e0205 */
[----:B--2---:R-:W-:Y:S02]  /*0800*/  SHF.R.S32.HI R3, RZ, 0x1f, R7 ;  /* 0x0000001fff037819 */ /* 0x004fe40000011407 */
[----:B------:R-:W-:Y:S02]  /*0810*/  IADD3 R4, P0, R7, UR17, RZ ;  /* 0x0000001107047c10 */ /* 0x000fe4000ff1e0ff */
[----:B------:R-:W-:Y:S02]  /*0820*/  SHF.R.S32.HI R7, RZ, 0x1f, R2 ;  /* 0x0000001fff077819 */ /* 0x000fe40000011402 */
[----:B------:R-:W-:Y:S02]  /*0830*/  LEA.HI.X.SX32 R5, R6, R3, 0x1, P0 ;  /* 0x0000000306057211 */ /* 0x000fe400000f0eff */
[----:B------:R-:W-:-:S05]  /*0840*/  MOV R3, UR14 ;  /* 0x0000000e00037c02 */ /* 0x000fca0008000f00 */
[----:B------:R-:W-:Y:S01]  /*0850*/  IMAD.WIDE.U32 R4, R3, UR7, R4 ;  /* 0x0000000703047c25 */ /* 0x000fe2000f8e0004 */
[----:B------:R-:W-:-:S03]  /*0860*/  ULDC.64 UR6, c[0x0][0x248] ;  /* 0x0000920000067ab9 */ /* 0x000fc60000000a00 */
[----:B------:R-:W-:Y:S01]  /*0870*/  @P1 IMAD R3, R7, R10, RZ ;  /* 0x0000000a07031224 */ /* 0x000fe200078e02ff */
[----:B------:R-:W-:Y:S02]  /*0880*/  IADD3 R7, R5, UR5, RZ ;  /* 0x0000000505077c10 */ /* 0x000fe4000fffe0ff */
[-C--:B------:R-:W-:Y:S01]  /*0890*/  @P1 MOV R6, R4.reuse ;  /* 0x0000000400061202 */ /* 0x080fe20000000f00 */
[C---:B------:R-:W-:Y:S01]  /*08a0*/  @P1 IMAD R3, R2.reuse, R11, R3 ;  /* 0x0000000b02031224 */ /* 0x040fe200078e0203 */
[-C--:B------:R-:W-:Y:S02]  /*08b0*/  @!P2 MOV R12, R4.reuse ;  /* 0x00000004000ca202 */ /* 0x080fe40000000f00 */
[----:B------:R-:W-:Y:S01]  /*08c0*/  @!P5 MOV R28, R4 ;  /* 0x00000004001cd202 */ /* 0x000fe20000000f00 */
[----:B------:R-:W-:Y:S01]  /*08d0*/  @P1 IMAD.WIDE.U32 R10, R2, R10, R6 ;  /* 0x0000000a020a1225 */ /* 0x000fe200078e0006 */
[----:B------:R-:W-:-:S04]  /*08e0*/  @!P5 MOV R29, R7 ;  /* 0x00000007001dd202 */ /* 0x000fc80000000f00 */
[----:B------:R-:W-:Y:S01]  /*08f0*/  @P1 IADD3 R11, R11, R3, RZ ;  /* 0x000000030b0b1210 */ /* 0x000fe20007ffe0ff */
[----:B------:R-:W-:Y:S01]  /*0900*/  @!P5 IMAD.WIDE.U32 R24, R35, R24, R28 ;  /* 0x000000182318d225 */ /* 0x000fe200078e001c */
[----:B------:R-:W-:Y:S02]  /*0910*/  IADD3 R3, R2, 0x80, RZ ;  /* 0x0000008002037810 */ /* 0x000fe40007ffe0ff */
[----:B------:R-:W-:Y:S02]  /*0920*/  @P1 SHF.L.U32 R13, R10, 0x2, RZ ;  /* 0x000000020a0d1819 */ /* 0x000fe400000006ff */
[----:B------:R-:W-:Y:S02]  /*0930*/  ISETP.GE.U32.AND P3, PT, R3, UR18, PT ;  /* 0x0000001203007c0c */ /* 0x000fe4000bf66070 */
[----:B------:R-:W-:Y:S02]  /*0940*/  SHF.R.S32.HI R27, RZ, 0x1f, R3 ;  /* 0x0000001fff1b7819 */ /* 0x000fe40000011403 */
[----:B------:R-:W-:-:S02]  /*0950*/  @P1 IADD3 R46, P0, R13, R46, RZ ;  /* 0x0000002e0d2e1210 */ /* 0x000fc40007f1e0ff */
[----:B------:R-:W-:Y:S02]  /*0960*/  ISETP.GE.AND.EX P3, PT, R27, UR19, PT, P3 ;  /* 0x000000131b007c0c */ /* 0x000fe4000bf66330 */
[----:B----4-:R-:W-:Y:S02]  /*0970*/  @P1 IADD3 R44, P6, R13, R44, RZ ;  /* 0x0000002c0d2c1210 */ /* 0x010fe40007fde0ff */
[----:B------:R-:W-:Y:S02]  /*0980*/  @!P2 MOV R13, R7 ;  /* 0x00000007000da202 */ /* 0x000fe40000000f00 */
[----:B------:R-:W-:Y:S02]  /*0990*/  @P1 SHF.L.U64.HI R16, R10, 0x2, R11 ;  /* 0x000000020a101819 */ /* 0x000fe4000001020b */
[----:B------:R-:W1:Y:S01]  /*09a0*/  @!P2 LDC.64 R10, c[0x0][0x228] ;  /* 0x00008a00ff0aab82 */ /* 0x000e620000000a00 */
[----:B------:R-:W-:Y:S01]  /*09b0*/  ISETP.GT.U32.OR P3, PT, R0, 0x29f, P3 ;  /* 0x0000029f0000780c */ /* 0x000fe20001f64470 */
[----:B------:R-:W-:Y:S01]  /*09c0*/  @!P2 IMAD.WIDE.U32 R8, R17, R8, R12 ;  /* 0x000000081108a225 */ /* 0x000fe200078e000c */
[----:B------:R-:W-:-:S02]  /*09d0*/  @P1 IADD3.X R47, R16, R47, RZ, P0, !PT ;  /* 0x0000002f102f1210 */ /* 0x000fc400007fe4ff */
[----:B------:R-:W-:Y:S02]  /*09e0*/  @P1 IADD3.X R45, R16, R45, RZ, P6, !PT ;  /* 0x0000002d102d1210 */ /* 0x000fe400037fe4ff */
[----:B------:R-:W-:Y:S01]  /*09f0*/  @!P2 IADD3 R9, R9, R23, RZ ;  /* 0x000000170909a210 */ /* 0x000fe20007ffe0ff */
[----:B------:R-:W2:Y:S01]  /*0a00*/  @!P5 LDC.64 R12, c[0x0][0x228] ;  /* 0x00008a00ff0cdb82 */ /* 0x000ea20000000a00 */
[C---:B------:R-:W-:Y:S02]  /*0a10*/  @!P2 SHF.L.U32 R31, R8.reuse, 0x2, RZ ;  /* 0x00000002081fa819 */ /* 0x040fe400000006ff */
[----:B------:R-:W-:Y:S02]  /*0a20*/  @!P2 SHF.L.U64.HI R30, R8, 0x2, R9 ;  /* 0x00000002081ea819 */ /* 0x000fe40000010209 */
[----:B------:R-:W-:Y:S02]  /*0a30*/  @!P4 MOV R28, R4 ;  /* 0x00000004001cc202 */ /* 0x000fe40000000f00 */
[----:B------:R-:W-:Y:S01]  /*0a40*/  @!P4 MOV R29, R7 ;  /* 0x00000007001dc202 */ /* 0x000fe20000000f00 */
[----:B------:R-:W3:Y:S01]  /*0a50*/  @!P5 LDC.64 R16, c[0x0][0x230] ;  /* 0x00008c00ff10db82 */ /* 0x000ee20000000a00 */
[----:B------:R-:W-:-:S02]  /*0a60*/  @!P2 IADD3 R18, P0, R31, R18, RZ ;  /* 0x000000121f12a210 */ /* 0x000fc40007f1e0ff */
[----:B------:R-:W-:Y:S02]  /*0a70*/  @!P5 IADD3 R25, R25, R33, RZ ;  /* 0x000000211919d210 */ /* 0x000fe40007ffe0ff */
[----:B------:R-:W-:Y:S01]  /*0a80*/  @!P2 IADD3.X R19, R30, R19, RZ, P0, !PT ;  /* 0x000000131e13a210 */ /* 0x000fe200007fe4ff */
[----:B------:R-:W-:Y:S01]  /*0a90*/  UIMAD.WIDE UR6, UR8, 0x8, UR6 ;  /* 0x00000008080678a5 */ /* 0x000fe2000f8e0206 */
[----:B------:R-:W-:Y:S01]  /*0aa0*/  SHF.R.S32.HI R33, RZ, 0x1f, R34 ;  /* 0x0000001fff217819 */ /* 0x000fe20000011422 */
[----:B------:R-:W4:Y:S01]  /*0ab0*/  @!P4 LDC.64 R22, c[0x0][0x228] ;  /* 0x00008a00ff16cb82 */ /* 0x000f220000000a00 */
[----:B-1----:R-:W-:Y:S01]  /*0ac0*/  @!P2 IADD3 R10, P6, R31, R10, RZ ;  /* 0x0000000a1f0aa210 */ /* 0x002fe20007fde0ff */
[C---:B------:R-:W-:Y:S01]  /*0ad0*/  @!P4 IMAD R31, R26.reuse, R15, R32 ;  /* 0x0000000f1a1fc224 */ /* 0x040fe200078e0220 */
[----:B------:R-:W4:Y:S01]  /*0ae0*/  @!P2 LDG.E.64 R54, desc[UR22][R18.64] ;  /* 0x000000161236a981 */ /* 0x000f22000c1e1b00 */
[----:B------:R-:W-:Y:S01]  /*0af0*/  @!P4 IMAD.WIDE.U32 R14, R26, R14, R28 ;  /* 0x0000000e1a0ec225 */ /* 0x000fe200078e001c */
[----:B------:R-:W-:-:S02]  /*0b00*/  @!P5 SHF.L.U32 R29, R24, 0x2, RZ ;  /* 0x00000002181dd819 */ /* 0x000fc400000006ff */
[----:B------:R-:W-:Y:S01]  /*0b10*/  @!P2 IADD3.X R11, R30, R11, RZ, P6, !PT ;  /* 0x0000000b1e0ba210 */ /* 0x000fe200037fe4ff */
[----:B------:R-:W1:Y:S01]  /*0b20*/  @!P3 LDC.64 R8, c[0x0][0x288] ;  /* 0x0000a200ff08bb82 */ /* 0x000e620000000a00 */
[----:B------:R-:W-:Y:S02]  /*0b30*/  @!P5 SHF.L.U64.HI R26, R24, 0x2, R25 ;  /* 0x00000002181ad819 */ /* 0x000fe40000010219 */
[----:B------:R-:W-:Y:S02]  /*0b40*/  @!P4 IADD3 R25, R15, R31, RZ ;  /* 0x0000001f0f19c210 */ /* 0x000fe40007ffe0ff */
[C---:B--2---:R-:W-:Y:S02]  /*0b50*/  @!P5 IADD3 R12, P6, R29.reuse, R12, RZ ;  /* 0x0000000c1d0cd210 */ /* 0x044fe40007fde0ff */
[----:B------:R-:W-:Y:S02]  /*0b60*/  @!P4 SHF.L.U32 R15, R14, 0x2, RZ ;  /* 0x000000020e0fc819 */ /* 0x000fe400000006ff */
[----:B---3--:R-:W-:-:S02]  /*0b70*/  @!P5 IADD3 R16, P0, R29, R16, RZ ;  /* 0x000000101d10d210 */ /* 0x008fc40007f1e0ff */
[----:B------:R-:W-:Y:S02]  /*0b80*/  @!P4 SHF.L.U64.HI R24, R14, 0x2, R25 ;  /* 0x000000020e18c819 */ /* 0x000fe40000010219 */
[C---:B------:R-:W-:Y:S02]  /*0b90*/  @!P5 IADD3.X R13, R26.reuse, R13, RZ, P6, !PT ;  /* 0x0000000d1a0dd210 */ /* 0x040fe400037fe4ff */
[----:B------:R-:W-:Y:S02]  /*0ba0*/  @!P5 IADD3.X R17, R26, R17, RZ, P0, !PT ;  /* 0x000000111a11d210 */ /* 0x000fe400007fe4ff */
[C---:B----4-:R-:W-:Y:S02]  /*0bb0*/  @!P4 IADD3 R14, P6, R15.reuse, R22, RZ ;  /* 0x000000160f0ec210 */ /* 0x050fe40007fde0ff */
[----:B0-----:R-:W-:Y:S02]  /*0bc0*/  @!P4 IADD3 R20, P0, R15, R20, RZ ;  /* 0x000000140f14c210 */ /* 0x001fe40007f1e0ff */
[----:B------:R-:W-:-:S02]  /*0bd0*/  @!P4 IADD3.X R15, R24, R23, RZ, P6, !PT ;  /* 0x00000017180fc210 */ /* 0x000fc400037fe4ff */
[----:B------:R-:W-:Y:S01]  /*0be0*/  @!P3 MOV R23, R7 ;  /* 0x000000070017b202 */ /* 0x000fe20000000f00 */
[----:B-1----:R-:W-:Y:S01]  /*0bf0*/  @!P3 IMAD R22, R27, R8, RZ ;  /* 0x000000081b16b224 */ /* 0x002fe200078e02ff */
[----:B------:R-:W-:Y:S01]  /*0c00*/  MOV R52, UR6 ;  /* 0x0000000600347c02 */ /* 0x000fe20008000f00 */
[----:B------:R-:W0:Y:S01]  /*0c10*/  @!P3 LDC.64 R26, c[0x0][0x230] ;  /* 0x00008c00ff1abb82 */ /* 0x000e220000000a00 */
[----:B------:R-:W-:Y:S01]  /*0c20*/  MOV R53, UR7 ;  /* 0x0000000700357c02 */ /* 0x000fe20008000f00 */
[C---:B------:R-:W-:Y:S01]  /*0c30*/  @!P3 IMAD R31, R3.reuse, R9, R22 ;  /* 0x00000009031fb224 */ /* 0x040fe200078e0216 */
[----:B------:R-:W-:Y:S02]  /*0c40*/  @!P3 MOV R22, R4 ;  /* 0x000000040016b202 */ /* 0x000fe40000000f00 */
[----:B------:R-:W-:Y:S02]  /*0c50*/  @!P4 IADD3.X R21, R24, R21, RZ, P0, !PT ;  /* 0x000000151815c210 */ /* 0x000fe400007fe4ff */
[----:B------:R-:W2:Y:S01]  /*0c60*/  LDG.E.64 R52, desc[UR22][R52.64] ;  /* 0x0000001634347981 */ /* 0x000ea2000c1e1b00 */
[----:B------:R-:W-:Y:S01]  /*0c70*/  @!P3 IMAD.WIDE.U32 R22, R3, R8, R22 ;  /* 0x000000080316b225 */ /* 0x000fe200078e0016 */
[----:B------:R-:W-:-:S02]  /*0c80*/  CS2R R8, SRZ ;  /* 0x0000000000087805 */ /* 0x000fc4000001ff00 */
[----:B------:R-:W-:Y:S01]  /*0c90*/  ISETP.GE.U32.AND P0, PT, R34, UR18, PT ;  /* 0x0000001222007c0c */ /* 0x000fe2000bf06070 */
[----:B------:R-:W1:Y:S01]  /*0ca0*/  @!P3 LDC.64 R24, c[0x0][0x228] ;  /* 0x00008a00ff18bb82 */ /* 0x000e620000000a00 */
[----:B------:R-:W-:Y:S02]  /*0cb0*/  IADD3 R29, R2, 0xb0, RZ ;  /* 0x000000b0021d7810 */ /* 0x000fe40007ffe0ff */
[----:B------:R-:W-:Y:S01]  /*0cc0*/  ISETP.GE.AND.EX P0, PT, R33, UR19, PT, P0 ;  /* 0x0000001321007c0c */ /* 0x000fe2000bf06300 */
[----:B------:R3:W4:Y:S03]  /*0cd0*/  @!P2 LDG.E.64 R8, desc[UR22][R10.64] ;  /* 0x000000160a08a981 */ /* 0x000726000c1e1b00 */
[----:B------:R-:W-:Y:S02]  /*0ce0*/  ISETP.GT.U32.OR P0, PT, R0, 0x29f, P0 ;  /* 0x0000029f0000780c */ /* 0x000fe40000704470 */
[----:B------:R-:W-:-:S02]  /*0cf0*/  @!P3 IADD3 R23, R23, R31, RZ ;  /* 0x0000001f1717b210 */ /* 0x000fc40007ffe0ff */
[----:B------:R-:W-:Y:S02]  /*0d00*/  ISETP.GE.U32.AND P2, PT, R29, UR18, PT ;  /* 0x000000121d007c0c */ /* 0x000fe4000bf46070 */
[----:B------:R-:W-:Y:S02]  /*0d10*/  SHF.R.S32.HI R37, RZ, 0x1f, R29 ;  /* 0x0000001fff257819 */ /* 0x000fe4000001141d */
[----:B------:R-:W-:Y:S02]  /*0d20*/  CS2R R56, SRZ ;  /* 0x0000000000387805 */ /* 0x000fe4000001ff00 */
[----:B---3--:R-:W-:-:S03]  /*0d30*/  CS2R R10, SRZ ;  /* 0x00000000000a7805 */ /* 0x008fc6000001ff00 */
[----:B------:R-:W3:Y:S01]  /*0d40*/  @!P0 LDC.64 R30, c[0x0][0x288] ;  /* 0x0000a200ff1e8b82 */ /* 0x000ee20000000a00 */
[----:B------:R-:W-:Y:S01]  /*0d50*/  ISETP.GE.AND.EX P2, PT, R37, UR19, PT, P2 ;  /* 0x0000001325007c0c */ /* 0x000fe2000bf46320 */
[----:B------:R-:W5:Y:S01]  /*0d60*/  @!P5 LDG.E.64 R56, desc[UR22][R16.64] ;  /* 0x000000161038d981 */ /* 0x000f62000c1e1b00 */
[----:B------:R-:W-:Y:S02]  /*0d70*/  IADD3 R28, R2, 0xd0, RZ ;  /* 0x000000d0021c7810 */ /* 0x000fe40007ffe0ff */
[----:B------:R-:W-:Y:S01]  /*0d80*/  ISETP.GT.U32.OR P2, PT, R0, 0x29f, P2 ;  /* 0x0000029f0000780c */ /* 0x000fe20001744470 */
[----:B------:R3:W5:Y:S01]  /*0d90*/  @!P5 LDG.E.64 R10, desc[UR22][R12.64] ;  /* 0x000000160c0ad981 */ /* 0x000762000c1e1b00 */
[----:B------:R-:W-:Y:S02]  /*0da0*/  ISETP.GE.U32.AND P5, PT, R28, UR18, PT ;  /* 0x000000121c007c0c */ /* 0x000fe4000bfa6070 */
[----:B------:R-:W-:Y:S02]  /*0db0*/  SHF.R.S32.HI R41, RZ, 0x1f, R28 ;  /* 0x0000001fff297819 */ /* 0x000fe4000001141c */
[----:B------:R-:W-:-:S02]  /*0dc0*/  @!P3 SHF.L.U32 R3, R22, 0x2, RZ ;  /* 0x000000021603b819 */ /* 0x000fc400000006ff */
[----:B------:R-:W-:Y:S02]  /*0dd0*/  ISETP.GE.AND.EX P5, PT, R41, UR19, PT, P5 ;  /* 0x0000001329007c0c */ /* 0x000fe4000bfa6350 */
[----:B------:R-:W-:Y:S02]  /*0de0*/  @!P3 SHF.L.U64.HI R36, R22, 0x2, R23 ;  /* 0x000000021624b819 */ /* 0x000fe40000010217 */
[C---:B0-----:R-:W-:Y:S01]  /*0df0*/  @!P3 IADD3 R26, P6, R3.reuse, R26, RZ ;  /* 0x0000001a031ab210 */ /* 0x041fe20007fde0ff */
[----:B------:R-:W0:Y:S01]  /*0e00*/  @!P2 LDC.64 R22, c[0x0][0x288] ;  /* 0x0000a200ff16ab82 */ /* 0x000e220000000a00 */
[----:B------:R-:W-:Y:S02]  /*0e10*/  ISETP.GT.U32.OR P5, PT, R0, 0x29f, P5 ;  /* 0x0000029f0000780c */ /* 0x000fe40002fa4470 */
[----:B------:R-:W-:Y:S02]  /*0e20*/  @!P3 IADD3.X R27, R36, R27, RZ, P6, !PT ;  /* 0x0000001b241bb210 */ /* 0x000fe400037fe4ff */
[----:B-1----:R-:W-:Y:S01]  /*0e30*/  @!P3 IADD3 R18, P6, R3, R24, RZ ;  /* 0x000000180312b210 */ /* 0x002fe20007fde0ff */
[----:B---3--:R-:W-:Y:S01]  /*0e40*/  @!P0 IMAD R3, R33, R30, RZ ;  /* 0x0000001e21038224 */ /* 0x008fe200078e02ff */
[----:B------:R-:W-:Y:S01]  /*0e50*/  @!P0 MOV R12, R4 ;  /* 0x00000004000c8202 */ /* 0x000fe20000000f00 */
[----:B------:R-:W1:Y:S01]  /*0e60*/  @!P0 LDC.64 R32, c[0x0][0x230] ;  /* 0x00008c00ff208b82 */ /* 0x000e620000000a00 */
[----:B------:R-:W-:Y:S01]  /*0e70*/  @!P0 MOV R13, R7 ;  /* 0x00000007000d8202 */ /* 0x000fe20000000f00 */
[----:B------:R-:W-:-:S02]  /*0e80*/  @!P0 IMAD R39, R34, R31, R3 ;  /* 0x0000001f22278224 */ /* 0x000fc400078e0203 */
[----:B------:R-:W-:-:S04]  /*0e90*/  @!P0 IMAD.WIDE.U32 R30, R34, R30, R12 ;  /* 0x0000001e221e8225 */ /* 0x000fc800078e000c */
[----:B------:R-:W3:Y:S01]  /*0ea0*/  @!P0 LDC.64 R34, c[0x0][0x228] ;  /* 0x00008a00ff228b82 */ /* 0x000ee20000000a00 */
[----:B------:R-:W-:-:S07]  /*0eb0*/  CS2R R12, SRZ ;  /* 0x00000000000c7805 */ /* 0x000fce000001ff00 */
[----:B------:R-:W3:Y:S01]  /*0ec0*/  @!P5 LDC.64 R16, c[0x0][0x288] ;  /* 0x0000a200ff10db82 */ /* 0x000ee20000000a00 */
[----:B------:R0:W5:Y:S01]  /*0ed0*/  @!P4 LDG.E.64 R12, desc[UR22][R14.64] ;  /* 0x000000160e0cc981 */ /* 0x000162000c1e1b00 */
[----:B------:R-:W-:Y:S01]  /*0ee0*/  @!P0 IADD3 R39, R31, R39, RZ ;  /* 0x000000271f278210 */ /* 0x000fe20007ffe0ff */
[----:B0-----:R-:W-:Y:S01]  /*0ef0*/  @!P2 IMAD R38, R37, R22, RZ ;  /* 0x000000162526a224 */ /* 0x001fe200078e02ff */
[----:B------:R-:W-:Y:S02]  /*0f00*/  @!P0 SHF.L.U32 R31, R30, 0x2, RZ ;  /* 0x000000021e1f8819 */ /* 0x000fe400000006ff */
[----:B------:R-:W-:Y:S02]  /*0f10*/  CS2R R58, SRZ ;  /* 0x00000000003a7805 */ /* 0x000fe4000001ff00 */
[----:B------:R-:W-:Y:S01]  /*0f20*/  @!P3 IADD3.X R19, R36, R25, RZ, P6, !PT ;  /* 0x000000192413b210 */ /* 0x000fe200037fe4ff */
[----:B------:R-:W-:Y:S01]  /*0f30*/  @!P2 IMAD R37, R29, R23, R38 ;  /* 0x000000171d25a224 */ /* 0x000fe200078e0226 */
[----:B------:R-:W-:Y:S01]  /*0f40*/  @!P2 MOV R14, R4 ;  /* 0x00000004000ea202 */ /* 0x000fe20000000f00 */
[----:B------:R-:W0:Y:S01]  /*0f50*/  @!P2 LDC.64 R24, c[0x0][0x230] ;  /* 0x00008c00ff18ab82 */ /* 0x000e220000000a00 */
[----:B------:R-:W-:Y:S01]  /*0f60*/  @!P2 MOV R15, R7 ;  /* 0x00000007000fa202 */ /* 0x000fe20000000f00 */
[----:B------:R0:W5:Y:S01]  /*0f70*/  @!P4 LDG.E.64 R58, desc[UR22][R20.64] ;  /* 0x00000016143ac981 */ /* 0x000162000c1e1b00 */
[----:B------:R-:W-:-:S02]  /*0f80*/  @!P0 SHF.L.U64.HI R36, R30, 0x2, R39 ;  /* 0x000000021e248819 */ /* 0x000fc40000010227 */
[----:B-1----:R-:W-:Y:S01]  /*0f90*/  @!P0 IADD3 R32, P6, R31, R32, RZ ;  /* 0x000000201f208210 */ /* 0x002fe20007fde0ff */
[----:B------:R-:W-:Y:S01]  /*0fa0*/  @!P2 IMAD.WIDE.U32 R22, R29, R22, R14 ;  /* 0x000000161d16a225 */ /* 0x000fe200078e000e */
[----:B------:R-:W-:Y:S02]  /*0fb0*/  IADD3 R3, R2, 0xe0, RZ ;  /* 0x000000e002037810 */ /* 0x000fe40007ffe0ff */
[----:B------:R-:W-:Y:S02]  /*0fc0*/  @!P0 IADD3.X R33, R36, R33, RZ, P6, !PT ;  /* 0x0000002124218210 */ /* 0x000fe400037fe4ff */
[----:B------:R-:W-:Y:S01]  /*0fd0*/  ISETP.GE.U32.AND P4, PT, R3, UR18, PT ;  /* 0x0000001203007c0c */ /* 0x000fe2000bf86070 */
[----:B---3--:R-:W-:Y:S01]  /*0fe0*/  @!P5 IMAD R14, R41, R16, RZ ;  /* 0x00000010290ed224 */ /* 0x008fe200078e02ff */
[----:B------:R-:W-:Y:S02]  /*0ff0*/  SHF.R.S32.HI R40, RZ, 0x1f, R3 ;  /* 0x0000001fff287819 */ /* 0x000fe40000011403 */
[----:B------:R-:W-:-:S02]  /*1000*/  @!P0 IADD3 R34, P6, R31, R34, RZ ;  /* 0x000000221f228210 */ /* 0x000fc40007fde0ff */
[----:B------:R-:W1:Y:S01]  /*1010*/  @!P2 LDC.64 R30, c[0x0][0x228] ;  /* 0x00008a00ff1eab82 */ /* 0x000e620000000a00 */
[----:B------:R-:W-:Y:S01]  /*1020*/  @!P2 IADD3 R15, R23, R37, RZ ;  /* 0x00000025170fa210 */ /* 0x000fe20007ffe0ff */
[----:B------:R-:W-:Y:S01]  /*1030*/  @!P5 IMAD R39, R28, R17, R14 ;  /* 0x000000111c27d224 */ /* 0x000fe200078e020e */
[----:B------:R-:W-:Y:S02]  /*1040*/  ISETP.GE.AND.EX P4, PT, R40, UR19, PT, P4 ;  /* 0x0000001328007c0c */ /* 0x000fe4000bf86340 */
[C---:B------:R-:W-:Y:S02]  /*1050*/  @!P2 SHF.L.U64.HI R38, R22.reuse, 0x2, R15 ;  /* 0x000000021626a819 */ /* 0x040fe4000001020f */
[----:B------:R-:W-:Y:S02]  /*1060*/  @!P2 SHF.L.U32 R37, R22, 0x2, RZ ;  /* 0x000000021625a819 */ /* 0x000fe400000006ff */
[----:B------:R-:W-:Y:S01]  /*1070*/  @!P5 MOV R14, R4 ;  /* 0x00000004000ed202 */ /* 0x000fe20000000f00 */
[----:B------:R-:W3:Y:S01]  /*1080*/  @!P5 LDC.64 R22, c[0x0][0x230] ;  /* 0x00008c00ff16db82 */ /* 0x000ee20000000a00 */
[----:B------:R-:W-:-:S02]  /*1090*/  @!P5 MOV R15, R7 ;  /* 0x00000007000fd202 */ /* 0x000fc40000000f00 */
[----:B------:R-:W-:Y:S01]  /*10a0*/  ISETP.GT.U32.OR P4, PT, R0, 0x29f, P4 ;  /* 0x0000029f0000780c */ /* 0x000fe20002784470 */
[----:B------:R-:W-:-:S04]  /*10b0*/  @!P5 IMAD.WIDE.U32 R16, R28, R16, R14 ;  /* 0x000000101c10d225 */ /* 0x000fc800078e000e */
[----:B------:R-:W3:Y:S01]  /*10c0*/  @!P5 LDC.64 R28, c[0x0][0x228] ;  /* 0x00008a00ff1cdb82 */ /* 0x000ee20000000a00 */
[----:B------:R-:W-:Y:S02]  /*10d0*/  @!P0 IADD3.X R35, R36, R35, RZ, P6, !PT ;  /* 0x0000002324238210 */ /* 0x000fe400037fe4ff */
[----:B0-----:R-:W-:-:S05]  /*10e0*/  @!P2 IADD3 R24, P6, R37, R24, RZ ;  /* 0x000000182518a210 */ /* 0x001fca0007fde0ff */
[----:B------:R-:W0:Y:S01]  /*10f0*/  @!P4 LDC.64 R20, c[0x0][0x288] ;  /* 0x0000a200ff14cb82 */ /* 0x000e220000000a00 */
[----:B------:R-:W-:Y:S02]  /*1100*/  @!P2 IADD3.X R25, R38, R25, RZ, P6, !PT ;  /* 0x000000192619a210 */ /* 0x000fe400037fe4ff */
[----:B-1----:R-:W-:Y:S02]  /*1110*/  @!P2 IADD3 R30, P6, R37, R30, RZ ;  /* 0x0000001e251ea210 */ /* 0x002fe40007fde0ff */
[----:B------:R-:W-:Y:S02]  /*1120*/  @!P5 IADD3 R37, R17, R39, RZ ;  /* 0x000000271125d210 */ /* 0x000fe40007ffe0ff */
[----:B------:R-:W-:Y:S02]  /*1130*/  @!P5 SHF.L.U32 R17, R16, 0x2, RZ ;  /* 0x000000021011d819 */ /* 0x000fe400000006ff */
[----:B------:R-:W-:Y:S02]  /*1140*/  CS2R R60, SRZ ;  /* 0x00000000003c7805 */ /* 0x000fe4000001ff00 */
[----:B------:R-:W-:-:S02]  /*1150*/  CS2R R14, SRZ ;  /* 0x00000000000e7805 */ /* 0x000fc4000001ff00 */
[----:B------:R-:W-:Y:S02]  /*1160*/  @!P2 IADD3.X R31, R38, R31, RZ, P6, !PT ;  /* 0x0000001f261fa210 */ /* 0x000fe400037fe4ff */
[----:B------:R-:W-:Y:S02]  /*1170*/  @!P5 SHF.L.U64.HI R16, R16, 0x2, R37 ;  /* 0x000000021010d819 */ /* 0x000fe40000010225 */
[----:B------:R-:W-:Y:S02]  /*1180*/  CS2R R62, SRZ ;  /* 0x00000000003e7805 */ /* 0x000fe4000001ff00 */
[----:B---3--:R-:W-:Y:S01]  /*1190*/  @!P5 IADD3 R22, P6, R17, R22, RZ ;  /* 0x000000161116d210 */ /* 0x008fe20007fde0ff */
[----:B------:R-:W5:Y:S01]  /*11a0*/  @!P3 LDG.E.64 R60, desc[UR22][R26.64] ;  /* 0x000000161a3cb981 */ /* 0x000f62000c1e1b00 */
[C---:B------:R-:W-:Y:S02]  /*11b0*/  IADD3 R36, R2.reuse, 0xc0, RZ ;  /* 0x000000c002247810 */ /* 0x040fe40007ffe0ff */
[----:B------:R-:W-:Y:S01]  /*11c0*/  IADD3 R49, R2, 0x10, RZ ;  /* 0x0000001002317810 */ /* 0x000fe20007ffe0ff */
[----:B------:R0:W5:Y:S01]  /*11d0*/  @!P3 LDG.E.64 R14, desc[UR22][R18.64] ;  /* 0x00000016120eb981 */ /* 0x000162000c1e1b00 */
[----:B------:R-:W-:-:S02]  /*11e0*/  @!P5 IADD3.X R23, R16, R23, RZ, P6, !PT ;  /* 0x000000171017d210 */ /* 0x000fc400037fe4ff */
[----:B------:R-:W-:Y:S02]  /*11f0*/  CS2R R64, SRZ ;  /* 0x0000000000407805 */ /* 0x000fe4000001ff00 */
[----:B------:R-:W-:Y:S01]  /*1200*/  @!P5 IADD3 R28, P6, R17, R28, RZ ;  /* 0x0000001c111cd210 */ /* 0x000fe20007fde0ff */
[----:B------:R-:W5:Y:S01]  /*1210*/  @!P0 LDG.E.64 R62, desc[UR22][R32.64] ;  /* 0x00000016203e8981 */ /* 0x000f62000c1e1b00 */
[----:B------:R-:W-:Y:S01]  /*1220*/  ISETP.GE.U32.AND P3, PT, R36, UR18, PT ;  /* 0x0000001224007c0c */ /* 0x000fe2000bf66070 */
[----:B------:R-:W1:Y:S01]  /*1230*/  @!P4 LDC.64 R38, c[0x0][0x230] ;  /* 0x00008c00ff26cb82 */ /* 0x000e620000000a00 */
[----:B------:R-:W-:Y:S02]  /*1240*/  @!P5 IADD3.X R29, R16, R29, RZ, P6, !PT ;  /* 0x0000001d101dd210 */ /* 0x000fe400037fe4ff */
[----:B------:R-:W-:Y:S02]  /*1250*/  CS2R R16, SRZ ;  /* 0x0000000000107805 */ /* 0x000fe4000001ff00 */
[----:B------:R-:W-:Y:S01]  /*1260*/  SHF.R.S32.HI R42, RZ, 0x1f, R49 ;  /* 0x0000001fff2a7819 */ /* 0x000fe20000011431 */
[----:B0-----:R-:W-:Y:S01]  /*1270*/  @!P4 IMAD R18, R40, R20, RZ ;  /* 0x000000142812c224 */ /* 0x001fe200078e02ff */
[----:B------:R-:W-:Y:S01]  /*1280*/  @!P4 MOV R19, R7 ;  /* 0x000000070013c202 */ /* 0x000fe20000000f00 */
[----:B------:R0:W5:Y:S02]  /*1290*/  @!P2 LDG.E.64 R64, desc[UR22][R24.64] ;  /* 0x000000161840a981 */ /* 0x000164000c1e1b00 */
[----:B------:R-:W-:-:S02]  /*12a0*/  @!P4 IMAD R37, R3, R21, R18 ;  /* 0x000000150325c224 */ /* 0x000fc400078e0212 */
[----:B------:R3:W5:Y:S01]  /*12b0*/  @!P0 LDG.E.64 R16, desc[UR22][R34.64] ;  /* 0x0000001622108981 */ /* 0x000762000c1e1b00 */
[----:B------:R-:W-:Y:S02]  /*12c0*/  ISETP.GE.U32.AND P0, PT, R49, UR18, PT ;  /* 0x0000001231007c0c */ /* 0x000fe4000bf06070 */
[----:B------:R-:W-:Y:S02]  /*12d0*/  @!P4 MOV R18, R4 ;  /* 0x000000040012c202 */ /* 0x000fe40000000f00 */
[----:B------:R-:W-:Y:S01]  /*12e0*/  ISETP.GE.AND.EX P0, PT, R42, UR19, PT, P0 ;  /* 0x000000132a007c0c */ /* 0x000fe2000bf06300 */
[----:B0-----:R-:W0:Y:S02]  /*12f0*/  @!P4 LDC.64 R24, c[0x0][0x228] ;  /* 0x00008a00ff18cb82 */ /* 0x001e240000000a00 */
[----:B------:R-:W-:Y:S01]  /*1300*/  @!P4 IMAD.WIDE.U32 R20, R3, R20, R18 ;  /* 0x000000140314c225 */ /* 0x000fe200078e0012 */
[----:B------:R-:W-:Y:S02]  /*1310*/  CS2R R18, SRZ ;  /* 0x0000000000127805 */ /* 0x000fe4000001ff00 */
[----:B------:R-:W-:-:S04]  /*1320*/  ISETP.GT.U32.OR P0, PT, R0, 0x29f, P0 ;  /* 0x0000029f0000780c */ /* 0x000fc80000704470 */
[----:B------:R3:W5:Y:S01]  /*1330*/  @!P2 LDG.E.64 R18, desc[UR22][R30.64] ;  /* 0x000000161e12a981 */ /* 0x000762000c1e1b00 */
[----:B------:R-:W-:-:S08]  /*1340*/  @!P4 IADD3 R3, R21, R37, RZ ;  /* 0x000000251503c210 */ /* 0x000fd00007ffe0ff */
[----:B------:R-:W0:Y:S01]  /*1350*/  @!P0 LDC.64 R32, c[0x0][0x288] ;  /* 0x0000a200ff208b82 */ /* 0x000e220000000a00 */
[C---:B------:R-:W-:Y:S02]  /*1360*/  @!P4 SHF.L.U32 R41, R20.reuse, 0x2, RZ ;  /* 0x000000021429c819 */ /* 0x040fe400000006ff */
[----:B------:R-:W-:Y:S02]  /*1370*/  @!P4 SHF.L.U64.HI R3, R20, 0x2, R3 ;  /* 0x000000021403c819 */ /* 0x000fe40000010203 */
[----:B------:R-:W-:Y:S02]  /*1380*/  CS2R R20, SRZ ;  /* 0x0000000000147805 */ /* 0x000fe4000001ff00 */
[----:B------:R-:W-:Y:S02]  /*1390*/  CS2R R66, SRZ ;  /* 0x0000000000427805 */ /* 0x000fe4000001ff00 */
[----:B------:R-:W-:Y:S02]  /*13a0*/  IADD3 R48, R2, 0x30, RZ ;  /* 0x0000003002307810 */ /* 0x000fe40007ffe0ff */
[----:B------:R1:W5:Y:S02]  /*13b0*/  @!P5 LDG.E.64 R20, desc[UR22][R28.64] ;  /* 0x000000161c14d981 */ /* 0x000364000c1e1b00 */
[----:B------:R-:W-:-:S02]  /*13c0*/  ISETP.GE.U32.AND P6, PT, R48, UR18, PT ;  /* 0x0000001230007c0c */ /* 0x000fc4000bfc6070 */
[----:B------:R2:W5:Y:S04]  /*13d0*/  @!P5 LDG.E.64 R66, desc[UR22][R22.64] ;  /* 0x000000161642d981 */ /* 0x000568000c1e1b00 */
[----:B------:R-:W-:Y:S04]  /*13e0*/  STL [R1+0x4c], R54 ;  /* 0x00004c3601007387 */ /* 0x000fe80000100800 */
[----:B------:R-:W-:Y:S04]  /*13f0*/  STL [R1+0x48], R55 ;  /* 0x0000483701007387 */ /* 0x000fe80000100800 */
[----:B----4-:R4:W-:Y:S02]  /*1400*/  STL.64 [R1+0x50], R8 ;  /* 0x0000500801007387 */ /* 0x0109e40000100a00 */
[----:B----4-:R-:W-:-:S04]  /*1410*/  SHF.R.S32.HI R8, RZ, 0x1f, R36 ;  /* 0x0000001fff087819 */ /* 0x010fc80000011424 */
[----:B------:R-:W-:-:S04]  /*1420*/  ISETP.GE.AND.EX P3, PT, R8, UR19, PT, P3 ;  /* 0x0000001308007c0c */ /* 0x000fc8000bf66330 */
[----:B------:R-:W-:Y:S02]  /*1430*/  ISETP.GT.U32.OR P3, PT, R0, 0x29f, P3 ;  /* 0x0000029f0000780c */ /* 0x000fe40001f64470 */
[----:B------:R-:W-:-:S04]  /*1440*/  IADD3 R9, R2, 0x20, RZ ;  /* 0x0000002002097810 */ /* 0x000fc80007ffe0ff */
[----:B------:R-:W-:Y:S02]  /*1450*/  SHF.R.S32.HI R43, RZ, 0x1f, R9 ;  /* 0x0000001fff2b7819 */ /* 0x000fe40000011409 */
[----:B------:R-:W-:-:S05]  /*1460*/  ISETP.GE.U32.AND P2, PT, R9, UR18, PT ;  /* 0x0000001209007c0c */ /* 0x000fca000bf46070 */
[----:B------:R-:W4:Y:S01]  /*1470*/  @!P3 LDC.64 R26, c[0x0][0x288] ;  /* 0x0000a200ff1abb82 */ /* 0x000f220000000a00 */
[----:B------:R-:W-:-:S04]  /*1480*/  ISETP.GE.AND.EX P2, PT, R43, UR19, PT, P2 ;  /* 0x000000132b007c0c */ /* 0x000fc8000bf46320 */
[----:B------:R-:W-:-:S03]  /*1490*/  ISETP.GT.U32.OR P2, PT, R0, 0x29f, P2 ;  /* 0x0000029f0000780c */ /* 0x000fc60001744470 */
[----:B---3--:R-:W3:Y:S01]  /*14a0*/  @!P3 LDC.64 R34, c[0x0][0x230] ;  /* 0x00008c00ff22bb82 */ /* 0x008ee20000000a00 */
[----:B------:R-:W-:Y:S02]  /*14b0*/  @!P3 MOV R30, R4 ;  /* 0x00000004001eb202 */ /* 0x000fe40000000f00 */
[----:B------:R-:W-:-:S05]  /*14c0*/  @!P3 MOV R31, R7 ;  /* 0x00000007001fb202 */ /* 0x000fca0000000f00 */
[----:B-1----:R-:W1:Y:S01]  /*14d0*/  @!P3 LDC.64 R28, c[0x0][0x228] ;  /* 0x00008a00ff1cbb82 */ /* 0x002e620000000a00 */
[----:B----4-:R-:W-:Y:S01]  /*14e0*/  @!P3 IMAD R40, R8, R26, RZ ;  /* 0x0000001a0828b224 */ /* 0x010fe200078e02ff */
[----:B------:R-:W-:-:S06]  /*14f0*/  SHF.R.S32.HI R8, RZ, 0x1f, R48 ;  /* 0x0000001fff087819 */ /* 0x000fcc0000011430 */
[----:B--2---:R-:W2:Y:S01]  /*1500*/  @!P2 LDC.64 R22, c[0x0][0x288] ;  /* 0x0000a200ff16ab82 */ /* 0x004ea20000000a00 */
[----:B------:R-:W-:Y:S01]  /*1510*/  @!P3 IMAD R40, R36, R27, R40 ;  /* 0x0000001b2428b224 */ /* 0x000fe200078e0228 */
[----:B------:R-:W-:Y:S01]  /*1520*/  ISETP.GE.AND.EX P6, PT, R8, UR19, PT, P6 ;  /* 0x0000001308007c0c */ /* 0x000fe2000bfc6360 */
[----:B------:R-:W-:-:S03]  /*1530*/  @!P3 IMAD.WIDE.U32 R26, R36, R26, R30 ;  /* 0x0000001a241ab225 */ /* 0x000fc600078e001e */
[----:B------:R-:W-:Y:S02]  /*1540*/  ISETP.GT.U32.OR P5, PT, R0, 0x29f, P6 ;  /* 0x0000029f0000780c */ /* 0x000fe400037a4470 */
[----:B------:R-:W4:Y:S01]  /*1550*/  @!P0 LDC.64 R36, c[0x0][0x230] ;  /* 0x00008c00ff248b82 */ /* 0x000f220000000a00 */
[----:B------:R-:W-:Y:S02]  /*1560*/  @!P4 IADD3 R38, P6, R41, R38, RZ ;  /* 0x000000262926c210 */ /* 0x000fe40007fde0ff */
[----:B------:R-:W-:Y:S01]  /*1570*/  @!P3 IADD3 R27, R27, R40, RZ ;  /* 0x000000281b1bb210 */ /* 0x000fe20007ffe0ff */
[----:B0-----:R-:W-:Y:S01]  /*1580*/  @!P0 IMAD R40, R42, R32, RZ ;  /* 0x000000202a288224 */ /* 0x001fe200078e02ff */
[----:B------:R-:W-:Y:S02]  /*1590*/  @!P4 IADD3.X R39, R3, R39, RZ, P6, !PT ;  /* 0x000000270327c210 */ /* 0x000fe400037fe4ff */
[----:B------:R-:W-:Y:S01]  /*15a0*/  @!P4 IADD3 R24, P6, R41, R24, RZ ;  /* 0x000000182918c210 */ /* 0x000fe20007fde0ff */
[----:B------:R-:W-:Y:S01]  /*15b0*/  @!P0 IMAD R33, R49, R33, R40 ;  /* 0x0000002131218224 */ /* 0x000fe200078e0228 */
[----:B------:R-:W-:Y:S01]  /*15c0*/  @!P3 SHF.L.U32 R42, R26, 0x2, RZ ;  /* 0x000000021a2ab819 */ /* 0x000fe200000006ff */
[----:B------:R-:W0:Y:S01]  /*15d0*/  @!P0 LDC.64 R30, c[0x0][0x228] ;  /* 0x00008a00ff1e8b82 */ /* 0x000e220000000a00 */
[----:B------:R-:W-:-:S02]  /*15e0*/  @!P0 MOV R40, R4 ;  /* 0x0000000400288202 */ /* 0x000fc40000000f00 */
[----:B------:R-:W-:Y:S02]  /*15f0*/  @!P0 MOV R41, R7 ;  /* 0x0000000700298202 */ /* 0x000fe40000000f00 */
[----:B------:R-:W-:Y:S02]  /*1600*/  @!P4 IADD3.X R25, R3, R25, RZ, P6, !PT ;  /* 0x000000190319c210 */ /* 0x000fe400037fe4ff */
[----:B------:R-:W-:Y:S01]  /*1610*/  @!P3 SHF.L.U64.HI R3, R26, 0x2, R27 ;  /* 0x000000021a03b819 */ /* 0x000fe2000001021b */
[----:B------:R-:W-:Y:S01]  /*1620*/  @!P0 IMAD.WIDE.U32 R40, R49, R32, R40 ;  /* 0x0000002031288225 */ /* 0x000fe200078e0028 */
[C---:B---3--:R-:W-:Y:S01]  /*1630*/  @!P3 IADD3 R34, P6, R42.reuse, R34, RZ ;  /* 0x000000222a22b210 */ /* 0x048fe20007fde0ff */
[----:B------:R-:W3:Y:S03]  /*1640*/  @!P5 LDC.64 R26, c[0x0][0x288] ;  /* 0x0000a200ff1adb82 */ /* 0x000ee60000000a00 */
[----:B------:R-:W-:Y:S01]  /*1650*/  @!P3 IADD3.X R35, R3, R35, RZ, P6, !PT ;  /* 0x000000230323b210 */ /* 0x000fe200037fe4ff */
[----:B--2---:R-:W-:Y:S01]  /*1660*/  @!P2 IMAD R32, R43, R22, RZ ;  /* 0x000000162b20a224 */ /* 0x004fe200078e02ff */
[----:B-1----:R-:W-:-:S02]  /*1670*/  @!P3 IADD3 R28, P6, R42, R28, RZ ;  /* 0x0000001c2a1cb210 */ /* 0x002fc40007fde0ff */
[----:B------:R-:W-:Y:S02]  /*1680*/  @!P0 IADD3 R33, R41, R33, RZ ;  /* 0x0000002129218210 */ /* 0x000fe40007ffe0ff */
[----:B------:R-:W-:Y:S02]  /*1690*/  CS2R R68, SRZ ;  /* 0x0000000000447805 */ /* 0x000fe4000001ff00 */
[C---:B------:R-:W-:Y:S02]  /*16a0*/  @!P0 SHF.L.U32 R41, R40.reuse, 0x2, RZ ;  /* 0x0000000228298819 */ /* 0x040fe400000006ff */
[----:B------:R-:W-:Y:S02]  /*16b0*/  CS2R R70, SRZ ;  /* 0x0000000000467805 */ /* 0x000fe4000001ff00 */
[----:B------:R-:W-:Y:S01]  /*16c0*/  @!P3 IADD3.X R29, R3, R29, RZ, P6, !PT ;  /* 0x0000001d031db210 */ /* 0x000fe200037fe4ff */
[----:B------:R-:W-:Y:S01]  /*16d0*/  @!P2 IMAD R3, R9, R23, R32 ;  /* 0x000000170903a224 */ /* 0x000fe200078e0220 */
[----:B------:R-:W-:Y:S01]  /*16e0*/  @!P0 SHF.L.U64.HI R40, R40, 0x2, R33 ;  /* 0x0000000228288819 */ /* 0x000fe20000010221 */
[----:B------:R1:W5:Y:S01]  /*16f0*/  @!P4 LDG.E.64 R68, desc[UR22][R38.64] ;  /* 0x000000162644c981 */ /* 0x000362000c1e1b00 */
[----:B------:R-:W-:-:S02]  /*1700*/  @!P2 MOV R32, R4 ;  /* 0x000000040020a202 */ /* 0x000fc40000000f00 */
[----:B------:R-:W-:Y:S02]  /*1710*/  CS2R R72, SRZ ;  /* 0x0000000000487805 */ /* 0x000fe4000001ff00 */
[----:B------:R-:W-:Y:S01]  /*1720*/  @!P2 MOV R33, R7 ;  /* 0x000000070021a202 */ /* 0x000fe20000000f00 */
[----:B------:R2:W5:Y:S01]  /*1730*/  @!P3 LDG.E.64 R70, desc[UR22][R34.64] ;  /* 0x000000162246b981 */ /* 0x000562000c1e1b00 */
[----:B------:R-:W-:Y:S02]  /*1740*/  IADD3 R54, R2, 0x40, RZ ;  /* 0x0000004002367810 */ /* 0x000fe40007ffe0ff */
[----:B------:R-:W-:Y:S01]  /*1750*/  CS2R R50, SRZ ;  /* 0x0000000000327805 */ /* 0x000fe2000001ff00 */
[----:B------:R-:W2:Y:S01]  /*1760*/  @!P5 LDC.64 R42, c[0x0][0x228] ;  /* 0x00008a00ff2adb82 */ /* 0x000ea20000000a00 */
[----:B------:R-:W-:Y:S01]  /*1770*/  @!P2 IMAD.WIDE.U32 R22, R9, R22, R32 ;  /* 0x000000160916a225 */ /* 0x000fe200078e0020 */
[----:B----4-:R-:W-:-:S04]  /*1780*/  @!P0 IADD3 R36, P6, R41, R36, RZ ;  /* 0x0000002429248210 */ /* 0x010fc80007fde0ff */
[----:B------:R-:W-:Y:S02]  /*1790*/  @!P2 IADD3 R3, R23, R3, RZ ;  /* 0x000000031703a210 */ /* 0x000fe40007ffe0ff */
[C---:B------:R-:W-:Y:S01]  /*17a0*/  @!P2 SHF.L.U32 R33, R22.reuse, 0x2, RZ ;  /* 0x000000021621a819 */ /* 0x040fe200000006ff */
[----:B-1----:R-:W1:Y:S01]  /*17b0*/  @!P2 LDC.64 R38, c[0x0][0x230] ;  /* 0x00008c00ff26ab82 */ /* 0x002e620000000a00 */
[----:B------:R-:W-:Y:S02]  /*17c0*/  @!P2 SHF.L.U64.HI R3, R22, 0x2, R3 ;  /* 0x000000021603a819 */ /* 0x000fe40000010203 */
[----:B------:R-:W-:Y:S02]  /*17d0*/  CS2R R22, SRZ ;  /* 0x0000000000167805 */ /* 0x000fe4000001ff00 */
[----:B------:R-:W-:Y:S02]  /*17e0*/  @!P0 IADD3.X R37, R40, R37, RZ, P6, !PT ;  /* 0x0000002528258210 */ /* 0x000fe400037fe4ff */
[----:B0-----:R-:W-:-:S02]  /*17f0*/  @!P0 IADD3 R30, P6, R41, R30, RZ ;  /* 0x0000001e291e8210 */ /* 0x001fc40007fde0ff */
[----:B------:R0:W5:Y:S02]  /*1800*/  @!P4 LDG.E.64 R22, desc[UR22][R24.64] ;  /* 0x000000161816c981 */ /* 0x000164000c1e1b00 */
[----:B------:R-:W-:Y:S01]  /*1810*/  @!P0 IADD3.X R31, R40, R31, RZ, P6, !PT ;  /* 0x0000001f281f8210 */ /* 0x000fe200037fe4ff */
[----:B---3--:R-:W-:Y:S01]  /*1820*/  @!P5 IMAD R32, R8, R26, RZ ;  /* 0x0000001a0820d224 */ /* 0x008fe200078e02ff */
[----:B------:R-:W-:Y:S01]  /*1830*/  SHF.R.S32.HI R40, RZ, 0x1f, R54 ;  /* 0x0000001fff287819 */ /* 0x000fe20000011436 */
[----:B--2---:R-:W2:Y:S01]  /*1840*/  @!P2 LDC.64 R34, c[0x0][0x228] ;  /* 0x00008a00ff22ab82 */ /* 0x004ea20000000a00 */
[----:B------:R-:W-:Y:S01]  /*1850*/  ISETP.GE.U32.AND P4, PT, R54, UR18, PT ;  /* 0x0000001236007c0c */ /* 0x000fe2000bf86070 */
[----:B------:R3:W5:Y:S01]  /*1860*/  @!P0 LDG.E.64 R72, desc[UR22][R36.64] ;  /* 0x0000001624488981 */ /* 0x000762000c1e1b00 */
[----:B------:R-:W-:Y:S02]  /*1870*/  IADD3 R8, R2, 0x50, RZ ;  /* 0x0000005002087810 */ /* 0x000fe40007ffe0ff */
[----:B0-----:R-:W-:-:S02]  /*1880*/  CS2R R24, SRZ ;  /* 0x0000000000187805 */ /* 0x001fc4000001ff00 */
[----:B------:R-:W-:Y:S01]  /*1890*/  ISETP.GE.AND.EX P4, PT, R40, UR19, PT, P4 ;  /* 0x0000001328007c0c */ /* 0x000fe2000bf86340 */
[----:B------:R0:W5:Y:S01]  /*18a0*/  @!P0 LDG.E.64 R50, desc[UR22][R30.64] ;  /* 0x000000161e328981 */ /* 0x000162000c1e1b00 */
[----:B------:R-:W-:-:S03]  /*18b0*/  SHF.R.S32.HI R9, RZ, 0x1f, R8 ;  /* 0x0000001fff097819 */ /* 0x000fc60000011408 */
[----:B------:R4:W5:Y:S01]  /*18c0*/  @!P3 LDG.E.64 R24, desc[UR22][R28.64] ;  /* 0x000000161c18b981 */ /* 0x000962000c1e1b00 */
[----:B------:R-:W-:Y:S01]  /*18d0*/  ISETP.GE.U32.AND P3, PT, R8, UR18, PT ;  /* 0x0000001208007c0c */ /* 0x000fe2000bf66070 */
[----:B---3--:R-:W3:Y:S01]  /*18e0*/  @!P5 LDC.64 R36, c[0x0][0x230] ;  /* 0x00008c00ff24db82 */ /* 0x008ee20000000a00 */
[----:B------:R-:W-:Y:S02]  /*18f0*/  ISETP.GT.U32.OR P4, PT, R0, 0x29f, P4 ;  /* 0x0000029f0000780c */ /* 0x000fe40002784470 */
[----:B------:R-:W-:-:S04]  /*1900*/  ISETP.GE.AND.EX P3, PT, R9, UR19, PT, P3 ;  /* 0x0000001309007c0c */ /* 0x000fc8000bf66330 */
[----:B------:R-:W-:Y:S02]  /*1910*/  ISETP.GT.U32.OR P3, PT, R0, 0x29f, P3 ;  /* 0x0000029f0000780c */ /* 0x000fe40001f64470 */
[----:B------:R-:W-:Y:S01]  /*1920*/  IADD3 R41, R2, 0xf0, RZ ;  /* 0x000000f002297810 */ /* 0x000fe20007ffe0ff */
[----:B------:R-:W-:Y:S01]  /*1930*/  @!P5 IMAD R32, R48, R27, R32 ;  /* 0x0000001b3020d224 */ /* 0x000fe200078e0220 */
[----:B0-----:R-:W-:Y:S02]  /*1940*/  @!P5 MOV R30, R4 ;  /* 0x00000004001ed202 */ /* 0x001fe40000000f00 */
[----:B------:R-:W-:Y:S01]  /*1950*/  ISETP.GE.U32.AND P6, PT, R41, UR18, PT ;  /* 0x0000001229007c0c */ /* 0x000fe2000bfc6070 */
[----:B----4-:R-:W0:Y:S01]  /*1960*/  @!P4 LDC.64 R28, c[0x0][0x288] ;  /* 0x0000a200ff1ccb82 */ /* 0x010e220000000a00 */
[----:B------:R-:W-:Y:S02]  /*1970*/  SHF.R.S32.HI R27, RZ, 0x1f, R41 ;  /* 0x0000001fff1b7819 */ /* 0x000fe40000011429 */
[----:B------:R-:W-:-:S02]  /*1980*/  @!P5 MOV R31, R7 ;  /* 0x00000007001fd202 */ /* 0x000fc40000000f00 */
[----:B------:R-:W-:Y:S01]  /*1990*/  ISETP.GE.AND.EX P6, PT, R27, UR19, PT, P6 ;  /* 0x000000131b007c0c */ /* 0x000fe2000bfc6360 */
[----:B------:R-:W-:Y:S01]  /*19a0*/  @!P5 IMAD.WIDE.U32 R26, R48, R26, R30 ;  /* 0x0000001a301ad225 */ /* 0x000fe200078e001e */
[----:B-1----:R-:W-:Y:S01]  /*19b0*/  @!P2 IADD3 R38, P0, R33, R38, RZ ;  /* 0x000000262126a210 */ /* 0x002fe20007f1e0ff */
[----:B------:R-:W1:Y:S01]  /*19c0*/  @!P3 LDC.64 R48, c[0x0][0x288] ;  /* 0x0000a200ff30bb82 */ /* 0x000e620000000a00 */
[----:B------:R-:W-:Y:S02]  /*19d0*/  ISETP.GT.U32.OR P6, PT, R0, 0x29f, P6 ;  /* 0x0000029f0000780c */ /* 0x000fe400037c4470 */
[----:B------:R-:W-:Y:S02]  /*19e0*/  @!P2 IADD3.X R39, R3, R39, RZ, P0, !PT ;  /* 0x000000270327a210 */ /* 0x000fe400007fe4ff */
[----:B--2---:R-:W-:Y:S02]  /*19f0*/  @!P2 IADD3 R34, P0, R33, R34, RZ ;  /* 0x000000222122a210 */ /* 0x004fe40007f1e0ff */
[----:B------:R-:W-:Y:S01]  /*1a00*/  @!P5 IADD3 R27, R27, R32, RZ ;  /* 0x000000201b1bd210 */ /* 0x000fe20007ffe0ff */
[----:B------:R-:W2:Y:S01]  /*1a10*/  @!P4 LDC.64 R30, c[0x0][0x230] ;  /* 0x00008c00ff1ecb82 */ /* 0x000ea20000000a00 */
[----:B------:R-:W-:-:S02]  /*1a20*/  @!P5 SHF.L.U32 R32, R26, 0x2, RZ ;  /* 0x000000021a20d819 */ /* 0x000fc400000006ff */
[----:B------:R-:W-:Y:S02]  /*1a30*/  @!P2 IADD3.X R35, R3, R35, RZ, P0, !PT ;  /* 0x000000230323a210 */ /* 0x000fe400007fe4ff */
[----:B------:R-:W-:Y:S02]  /*1a40*/  @!P5 SHF.L.U64.HI R3, R26, 0x2, R27 ;  /* 0x000000021a03d819 */ /* 0x000fe4000001021b */
[----:B---3--:R-:W-:Y:S01]  /*1a50*/  @!P5 IADD3 R36, P0, R32, R36, RZ ;  /* 0x000000242024d210 */ /* 0x008fe20007f1e0ff */
[----:B0-----:R-:W-:Y:S01]  /*1a60*/  @!P4 IMAD R74, R40, R28, RZ ;  /* 0x0000001c284ac224 */ /* 0x001fe200078e02ff */
[----:B------:R-:W-:Y:S01]  /*1a70*/  @!P4 MOV R33, R7 ;  /* 0x000000070021c202 */ /* 0x000fe20000000f00 */
[----:B------:R-:W0:Y:S01]  /*1a80*/  @!P6 LDC.64 R40, c[0x0][0x288] ;  /* 0x0000a200ff28eb82 */ /* 0x000e220000000a00 */
[----:B------:R-:W-:Y:S02]  /*1a90*/  @!P5 IADD3.X R37, R3, R37, RZ, P0, !PT ;  /* 0x000000250325d210 */ /* 0x000fe400007fe4ff */
[----:B------:R-:W-:-:S02]  /*1aa0*/  @!P5 IADD3 R42, P0, R32, R42, RZ ;  /* 0x0000002a202ad210 */ /* 0x000fc40007f1e0ff */
[----:B------:R-:W-:Y:S01]  /*1ab0*/  @!P4 MOV R32, R4 ;  /* 0x000000040020c202 */ /* 0x000fe20000000f00 */
[----:B-1----:R-:W-:Y:S02]  /*1ac0*/  @!P3 IMAD R75, R9, R48, RZ ;  /* 0x00000030094bb224 */ /* 0x002fe400078e02ff */
[----:B------:R-:W1:Y:S01]  /*1ad0*/  @!P4 LDC.64 R26, c[0x0][0x228] ;  /* 0x00008a00ff1acb82 */ /* 0x000e620000000a00 */
[C---:B------:R-:W-:Y:S01]  /*1ae0*/  @!P4 IMAD R74, R54.reuse, R29, R74 ;  /* 0x0000001d364ac224 */ /* 0x040fe200078e024a */
[----:B------:R-:W-:Y:S01]  /*1af0*/  MOV R55, R53 ;  /* 0x0000003500377202 */ /* 0x000fe20000000f00 */
[----:B------:R-:W-:Y:S01]  /*1b00*/  @!P4 IMAD.WIDE.U32 R28, R54, R28, R32 ;  /* 0x0000001c361cc225 */ /* 0x000fe200078e0020 */
[----:B------:R-:W-:Y:S02]  /*1b10*/  MOV R54, R52 ;  /* 0x0000003400367202 */ /* 0x000fe40000000f00 */
[----:B------:R-:W-:Y:S01]  /*1b20*/  @!P3 MOV R52, R4 ;  /* 0x000000040034b202 */ /* 0x000fe20000000f00 */
[----:B------:R-:W-:Y:S01]  /*1b30*/  @!P3 IMAD R75, R8, R49, R75 ;  /* 0x00000031084bb224 */ /* 0x000fe200078e024b */
[----:B------:R-:W-:Y:S01]  /*1b40*/  IADD3 R49, R2, 0x50, RZ ;  /* 0x0000005002317810 */ /* 0x000fe20007ffe0ff */
[----:B------:R-:W3:Y:S01]  /*1b50*/  @!P3 LDC.64 R32, c[0x0][0x230] ;  /* 0x00008c00ff20bb82 */ /* 0x000ee20000000a00 */
[----:B------:R-:W-:-:S02]  /*1b60*/  @!P3 MOV R53, R7 ;  /* 0x000000070035b202 */ /* 0x000fc40000000f00 */
[----:B------:R-:W-:Y:S01]  /*1b70*/  @!P5 IADD3.X R43, R3, R43, RZ, P0, !PT ;  /* 0x0000002b032bd210 */ /* 0x000fe200007fe4ff */
[----:B------:R-:W-:Y:S01]  /*1b80*/  @!P3 IMAD.WIDE.U32 R48, R49, R48, R52 ;  /* 0x000000303130b225 */ /* 0x000fe200078e0034 */
[----:B------:R-:W-:-:S03]  /*1b90*/  IADD3 R53, R2, 0xf0, RZ ;  /* 0x000000f002357810 */ /* 0x000fc60007ffe0ff */
[----:B------:R-:W4:Y:S01]  /*1ba0*/  @!P3 LDC.64 R76, c[0x0][0x228] ;  /* 0x00008a00ff4cbb82 */ /* 0x000f220000000a00 */
[----:B------:R-:W-:Y:S02]  /*1bb0*/  @!P4 IADD3 R74, R29, R74, RZ ;  /* 0x0000004a1d4ac210 */ /* 0x000fe40007ffe0ff */
[C---:B------:R-:W-:Y:S02]  /*1bc0*/  @!P4 SHF.L.U32 R3, R28.reuse, 0x2, RZ ;  /* 0x000000021c03c819 */ /* 0x040fe400000006ff */
[----:B------:R-:W-:Y:S02]  /*1bd0*/  SHF.R.S32.HI R53, RZ, 0x1f, R53 ;  /* 0x0000001fff357819 */ /* 0x000fe40000011435 */
[----:B------:R-:W-:Y:S02]  /*1be0*/  @!P4 SHF.L.U64.HI R74, R28, 0x2, R74 ;  /* 0x000000021c4ac819 */ /* 0x000fe4000001024a */
[----:B--2---:R-:W-:Y:S01]  /*1bf0*/  @!P4 IADD3 R8, P0, R3, R30, RZ ;  /* 0x0000001e0308c210 */ /* 0x004fe20007f1e0ff */
[----:B------:R-:W2:Y:S01]  /*1c00*/  @!P6 LDC.64 R28, c[0x0][0x230] ;  /* 0x00008c00ff1ceb82 */ /* 0x000ea20000000a00 */
[----:B------:R-:W-:Y:S01]  /*1c10*/  @!P3 IADD3 R52, R49, R75, RZ ;  /* 0x0000004b3134b210 */ /* 0x000fe20007ffe0ff */
[----:B0-----:R-:W-:Y:S01]  /*1c20*/  @!P6 IMAD R49, R53, R40, RZ ;  /* 0x000000283531e224 */ /* 0x001fe200078e02ff */
[----:B------:R-:W-:-:S02]  /*1c30*/  IADD3 R75, R2, 0xf0, RZ ;  /* 0x000000f0024b7810 */ /* 0x000fc40007ffe0ff */
[----:B------:R-:W-:Y:S02]  /*1c40*/  @!P4 IADD3.X R9, R74, R31, RZ, P0, !PT ;  /* 0x0000001f4a09c210 */ /* 0x000fe400007fe4ff */
[----:B-1----:R-:W-:Y:S01]  /*1c50*/  @!P4 IADD3 R26, P0, R3, R26, RZ ;  /* 0x0000001a031ac210 */ /* 0x002fe20007f1e0ff */
[----:B------:R-:W-:Y:S01]  /*1c60*/  @!P6 IMAD R53, R75, R41, R49 ;  /* 0x000000294b35e224 */ /* 0x000fe200078e0231 */
[C---:B------:R-:W-:Y:S01]  /*1c70*/  @!P3 SHF.L.U32 R3, R48.reuse, 0x2, RZ ;  /* 0x000000023003b819 */ /* 0x040fe200000006ff */
[----:B------:R-:W0:Y:S01]  /*1c80*/  @!P6 LDC.64 R30, c[0x0][0x228] ;  /* 0x00008a00ff1eeb82 */ /* 0x000e220000000a00 */
[----:B------:R-:W-:Y:S02]  /*1c90*/  @!P3 SHF.L.U64.HI R52, R48, 0x2, R52 ;  /* 0x000000023034b819 */ /* 0x000fe40000010234 */
[----:B------:R-:W-:Y:S02]  /*1ca0*/  @!P6 MOV R48, R4 ;  /* 0x000000040030e202 */ /* 0x000fe40000000f00 */
[----:B------:R-:W-:-:S02]  /*1cb0*/  @!P6 MOV R49, R7 ;  /* 0x000000070031e202 */ /* 0x000fc40000000f00 */
[----:B------:R-:W-:Y:S01]  /*1cc0*/  @!P4 IADD3.X R27, R74, R27, RZ, P0, !PT ;  /* 0x0000001b4a1bc210 */ /* 0x000fe200007fe4ff */
[----:B------:R-:W-:Y:S01]  /*1cd0*/  @!P6 IMAD.WIDE.U32 R40, R75, R40, R48 ;  /* 0x000000284b28e225 */ /* 0x000fe200078e0030 */
[----:B------:R-:W-:-:S06]  /*1ce0*/  CS2R R74, SRZ ;  /* 0x00000000004a7805 */ /* 0x000fcc000001ff00 */
[----:B------:R-:W2:Y:S01]  /*1cf0*/  @P1 LDG.E.64 R74, desc[UR22][R46.64] ;  /* 0x000000162e4a1981 */ /* 0x000ea2000c1e1b00 */
[C---:B---3--:R-:W-:Y:S02]  /*1d00*/  @!P3 IADD3 R32, P0, R3.reuse, R32, RZ ;  /* 0x000000200320b210 */ /* 0x048fe40007f1e0ff */
[----:B------:R-:W-:Y:S02]  /*1d10*/  R2UR UR6, R54 ;  /* 0x00000000360672ca */ /* 0x000fe400000e0000 */
[----:B------:R-:W-:Y:S02]  /*1d20*/  @!P3 IADD3.X R33, R52, R33, RZ, P0, !PT ;  /* 0x000000213421b210 */ /* 0x000fe400007fe4ff */
[----:B----4-:R-:W-:Y:S02]  /*1d30*/  @!P3 IADD3 R76, P0, R3, R76, RZ ;  /* 0x0000004c034cb210 */ /* 0x010fe40007f1e0ff */
[----:B------:R-:W-:Y:S02]  /*1d40*/  @!P6 IADD3 R41, R41, R53, RZ ;  /* 0x000000352929e210 */ /* 0x000fe40007ffe0ff */
[----:B------:R-:W-:-:S02]  /*1d50*/  @!P6 SHF.L.U32 R3, R40, 0x2, RZ ;  /* 0x000000022803e819 */ /* 0x000fc400000006ff */
[----:B------:R-:W-:Y:S02]  /*1d60*/  @!P3 IADD3.X R77, R52, R77, RZ, P0, !PT ;  /* 0x0000004d344db210 */ /* 0x000fe400007fe4ff */
[----:B------:R-:W-:Y:S02]  /*1d70*/  @!P6 SHF.L.U64.HI R40, R40, 0x2, R41 ;  /* 0x000000022828e819 */ /* 0x000fe40000010229 */
[----:B--2---:R-:W-:-:S04]  /*1d80*/  @!P6 IADD3 R28, P0, R3, R28, RZ ;  /* 0x0000001c031ce210 */ /* 0x004fc80007f1e0ff */
[----:B------:R-:W-:Y:S02]  /*1d90*/  @!P6 IADD3.X R29, R40, R29, RZ, P0, !PT ;  /* 0x0000001d281de210 */ /* 0x000fe400007fe4ff */
[----:B0-----:R-:W-:Y:S02]  /*1da0*/  @!P6 IADD3 R30, P0, R3, R30, RZ ;  /* 0x0000001e031ee210 */ /* 0x001fe40007f1e0ff */
[----:B------:R-:W-:-:S05]  /*1db0*/  MOV R3, UR6 ;  /* 0x0000000600037c02 */ /* 0x000fca0008000f00 */
[----:B------:R-:W-:Y:S01]  /*1dc0*/  FFMA.FTZ R3, -R3, UR6, R55 ;  /* 0x0000000603037c23 */ /* 0x000fe20008010137 */
[----:B------:R-:W-:-:S04]  /*1dd0*/  @!P6 IADD3.X R31, R40, R31, RZ, P0, !PT ;  /* 0x0000001f281fe210 */ /* 0x000fc800007fe4ff */
[----:B------:R-:W-:-:S13]  /*1de0*/  FSETP.GTU.FTZ.AND P0, PT, R3, RZ, PT ;  /* 0x000000ff0300720b */ /* 0x000fda0003f1c000 */
[----:B------:R-:W-:Y:S01]  /*1df0*/  VOTEU.ANY UP0, P0 ;  /* 0x00000000003f7886 */ /* 0x000fe20000000100 */
[----:B------:R-:W-:-:S04]  /*1e00*/  PLOP3.LUT P0, PT, PT, PT, UP0, 0x80, 0x0 ;  /* 0x000000000000781c */ /* 0x000fc80003f0f008 */
[----:B------:R-:W-:Y:S01]  /*1e10*/  @UP0 ULDC UR5, c[0x0][0x250] ;  /* 0x0000940000050ab9 */ /* 0x000fe20000000800 */
[----:B------:R-:W-:-:S06]  /*1e20*/  CS2R R40, SRZ ;  /* 0x0000000000287805 */ /* 0x000fcc000001ff00 */
[----:B------:R0:W5:Y:S02]  /*1e30*/  @!P2 LDG.E.64 R40, desc[UR22][R38.64] ;  /* 0x000000162628a981 */ /* 0x000164000c1e1b00 */
[----:B------:R-:W-:-:S06]  /*1e40*/  @P0 FADD.FTZ R3, R3, UR5 ;  /* 0x0000000503030e21 */ /* 0x000fcc0008010000 */
[----:B------:R-:W1:Y:S01]  /*1e50*/  @P0 MUFU.RSQ R3, R3 ;  /* 0x0000000300030308 */ /* 0x000e620000001400 */
[----:B0-----:R-:W-:-:S06]  /*1e60*/  CS2R R38, SRZ ;  /* 0x0000000000267805 */ /* 0x001fcc000001ff00 */
[----:B------:R0:W5:Y:S01]  /*1e70*/  @!P5 LDG.E.64 R38, desc[UR22][R36.64] ;  /* 0x000000162426d981 */ /* 0x000162000c1e1b00 */
[----:B------:R-:W-:Y:S02]  /*1e80*/  CS2R R52, SRZ ;  /* 0x0000000000347805 */ /* 0x000fe4000001ff00 */
[----:B------:R-:W-:Y:S02]  /*1e90*/  CS2R R48, SRZ ;  /* 0x0000000000307805 */ /* 0x000fe4000001ff00 */
[----:B------:R-:W-:Y:S02]  /*1ea0*/  CS2R R46, SRZ ;  /* 0x00000000002e7805 */ /* 0x000fe4000001ff00 */
[----:B------:R2:W5:Y:S01]  /*1eb0*/  @P1 LDG.E.64 R52, desc[UR22][R44.64] ;  /* 0x000000162c341981 */ /* 0x000562000c1e1b00 */
[----:B0-----:R-:W-:Y:S02]  /*1ec0*/  CS2R R36, SRZ ;  /* 0x0000000000247805 */ /* 0x001fe4000001ff00 */
[----:B-1----:R-:W-:Y:S01]  /*1ed0*/  @P0 R2UR UR5, R3 ;  /* 0x00000000030502ca */ /* 0x002fe200000e0000 */
[----:B------:R0:W5:Y:S04]  /*1ee0*/  @!P2 LDG.E.64 R48, desc[UR22][R34.64] ;  /* 0x000000162230a981 */ /* 0x000168000c1e1b00 */
[----:B------:R-:W5:Y:S01]  /*1ef0*/  @!P4 LDG.E.64 R36, desc[UR22][R8.64] ;  /* 0x000000160824c981 */ /* 0x000f62000c1e1b00 */
[----:B------:R-:W-:-:S03]  /*1f00*/  ISETP.GT.U32.AND P0, PT, R0, 0x29f, PT ;  /* 0x0000029f0000780c */ /* 0x000fc60003f04070 */
[----:B------:R1:W5:Y:S04]  /*1f10*/  @!P5 LDG.E.64 R46, desc[UR22][R42.64] ;  /* 0x000000162a2ed981 */ /* 0x000368000c1e1b00 */
[----:B------:R-:W5:Y:S04]  /*1f20*/  LDL.LU.64 R8, [R1+0x50] ;  /* 0x0000500001087983 */ /* 0x000f680000300a00 */
[----:B------:R-:W5:Y:S04]  /*1f30*/  LDL.LU R54, [R1+0x4c] ;  /* 0x00004c0001367983 */ /* 0x000f680000300800 */
[----:B------:R-:W5:Y:S01]  /*1f40*/  LDL.LU R55, [R1+0x48] ;  /* 0x0000480001377983 */ /* 0x000f620000300800 */
[----:B--2---:R-:W-:-:S02]  /*1f50*/  CS2R R44, SRZ ;  /* 0x00000000002c7805 */ /* 0x004fc4000001ff00 */
[----:B0-----:R-:W-:Y:S02]  /*1f60*/  CS2R R34, SRZ ;  /* 0x0000000000227805 */ /* 0x001fe4000001ff00 */
[----:B-1----:R-:W-:Y:S02]  /*1f70*/  CS2R R42, SRZ ;  /* 0x00000000002a7805 */ /* 0x002fe4000001ff00 */
[----:B------:R0:W5:Y:S04]  /*1f80*/  @!P4 LDG.E.64 R44, desc[UR22][R26.64] ;  /* 0x000000161a2cc981 */ /* 0x000168000c1e1b00 */
[----:B------:R1:W5:Y:S01]  /*1f90*/  @!P3 LDG.E.64 R34, desc[UR22][R32.64] ;  /* 0x000000162022b981 */ /* 0x000362000c1e1b00 */
[----:B------:R-:W-:Y:S01]  /*1fa0*/  UMOV UR26, 0x3f800000 ;  /* 0x3f800000001a7882 */ /* 0x000fe20000000000 */
[----:B------:R-:W-:Y:S01]  /*1fb0*/  @UP0 UMOV UR26, UR5 ;  /* 0x00000005001a0c82 */ /* 0x000fe20008000000 */
[----:B------:R-:W-:Y:S01]  /*1fc0*/  BSSY B0, `(.L_x_2166) ;  /* 0x0000018000007945 */ /* 0x000fe20003800000 */
[----:B------:R-:W5:Y:S01]  /*1fd0*/  @!P3 LDG.E.64 R42, desc[UR22][R76.64] ;  /* 0x000000164c2ab981 */ /* 0x000f62000c1e1b00 */
[----:B0-----:R-:W-:-:S02]  /*1fe0*/  CS2R R26, SRZ ;  /* 0x00000000001a7805 */ /* 0x001fc4000001ff00 */
[----:B-1----:R-:W-:Y:S02]  /*1ff0*/  CS2R R32, SRZ ;  /* 0x0000000000207805 */ /* 0x002fe4000001ff00 */
[----:B------:R-:W-:Y:S02]  /*2000*/  ISETP.NE.AND P5, PT, RZ, UR25, PT ;  /* 0x00000019ff007c0c */ /* 0x000fe4000bfa5270 */
[----:B------:R0:W5:Y:S04]  /*2010*/  @!P6 LDG.E.64 R26, desc[UR22][R30.64] ;  /* 0x000000161e1ae981 */ /* 0x000168000c1e1b00 */
[----:B------:R1:W5:Y:S01]  /*2020*/  @!P6 LDG.E.64 R32, desc[UR22][R28.64] ;  /* 0x000000161c20e981 */ /* 0x000362000c1e1b00 */
[----:B0-----:R-:W-:Y:S02]  /*2030*/  CS2R R30, SRZ ;  /* 0x00000000001e7805 */ /* 0x001fe4000001ff00 */
[----:B-1----:R-:W-:Y:S01]  /*2040*/  CS2R R28, SRZ ;  /* 0x00000000001c7805 */ /* 0x002fe2000001ff00 */
[----:B------:R-:W-:-:S05]  /*2050*/  FADD.FTZ R3, R74, -UR6 ;  /* 0x800000064a037e21 */ /* 0x000fca0008010000 */
[----:B------:R0:W-:Y:S01]  /*2060*/  STL [R1], R3 ;  /* 0x0000000301007387 */ /* 0x0001e20000100800 */
[----:B------:R-:W-:Y:S01]  /*2070*/  FADD.FTZ R77, R75, -UR6 ;  /* 0x800000064b4d7e21 */ /* 0x000fe20008010000 */
[----:B------:R-:W-:Y:S06]  /*2080*/  @P0 BRA `(.L_x_2167) ;  /* 0x00000000002c0947 */ /* 0x000fec0003800000 */
[----:B------:R-:W0:Y:S01]  /*2090*/  LDL R76, [R1+0x40] ;  /* 0x00004000014c7983 */ /* 0x000e220000100800 */
[----:B------:R-:W-:Y:S01]  /*20a0*/  ISETP.NE.AND P0, PT, RZ, UR25, PT ;  /* 0x00000019ff007c0c */ /* 0x000fe2000bf05270 */
[----:B------:R-:W1:-:S12]  /*20b0*/  LDC.64 R74, c[0x0][0x238] ;  /* 0x00008e00ff4a7b82 */ /* 0x000e580000000a00 */
[----:B------:R-:W2:Y:S01]  /*20c0*/  @P0 LDC.64 R28, c[0x0][0x240] ;  /* 0x00009000ff1c0b82 */ /* 0x000ea20000000a00 */
[----:B0-----:R-:W-:-:S04]  /*20d0*/  IADD3 R3, R76, UR17, RZ ;  /* 0x000000114c037c10 */ /* 0x001fc8000fffe0ff */
[C---:B--2---:R-:W-:Y:S01]  /*20e0*/  @P0 LEA R28, P2, R3.reuse, R28, 0x2 ;  /* 0x0000001c031c0211 */ /* 0x044fe200078410ff */
[----:B-1----:R-:W-:Y:S01]  /*20f0*/  IMAD.WIDE R74, R3, 0x4, R74 ;  /* 0x00000004034a7825 */ /* 0x002fe200078e024a */
[----:B------:R-:W-:-:S04]  /*2100*/  SHF.R.S32.HI R76, RZ, 0x1f, R3 ;  /* 0x0000001fff4c7819 */ /* 0x000fc80000011403 */
[----:B------:R-:W-:-:S05]  /*2110*/  @P0 LEA.HI.X R29, R3, R29, R76, 0x2, P2 ;  /* 0x0000001d031d0211 */ /* 0x000fca00010f144c */
[----:B------:R1:W5:Y:S04]  /*2120*/  @P0 LDG.E.64 R30, desc[UR22][R28.64] ;  /* 0x000000161c1e0981 */ /* 0x000368000c1e1b00 */
[----:B------:R1:W5:Y:S02]  /*2130*/  LDG.E.64 R28, desc[UR22][R74.64] ;  /* 0x000000164a1c7981 */ /* 0x000364000c1e1b00 */
.L_x_2167:
[----:B------:R-:W-:Y:S05]  /*2140*/  BSYNC B0 ;  /* 0x0000000000007941 */ /* 0x000fea0003800000 */
.L_x_2166:
[----:B-1----:R-:W2:Y:S01]  /*2150*/  LDL.LU R75, [R1] ;  /* 0x00000000014b7983 */ /* 0x002ea20000300800 */
[----:B------:R-:W-:Y:S01]  /*2160*/  FMUL.FTZ R76, R77, UR26 ;  /* 0x0000001a4d4c7c20 */ /* 0x000fe20008410000 */
[----:B0----5:R-:W-:Y:S02]  /*2170*/  MOV R3, R52 ;  /* 0x0000003400037202 */ /* 0x021fe40000000f00 */
[----:B------:R-:W-:Y:S02]  /*2180*/  MOV R74, R53 ;  /* 0x00000035004a7202 */ /* 0x000fe40000000f00 */
[----:B------:R0:W-:Y:S01]  /*2190*/  STL [R1+0x30], R76 ;  /* 0x0000304c01007387 */ /* 0x0001e20000100800 */
[----:B--2---:R-:W-:-:S05]  /*21a0*/  FMUL.FTZ R75, R75, UR26 ;  /* 0x0000001a4b4b7c20 */ /* 0x004fca0008410000 */
[----:B------:R0:W-:Y:S01]  /*21b0*/  STL [R1+0x3c], R75 ;  /* 0x00003c4b01007387 */ /* 0x0001e20000100800 */
[----:B------:R-:W-:Y:S05]  /*21c0*/  @!P5 BRA `(.L_x_2168) ;  /* 0x000000000048d947 */ /* 0x000fea0003800000 */
[----:B------:R-:W-:-:S04]  /*21d0*/  FFMA.FTZ R3, R75, R28, R30 ;  /* 0x0000001c4b037223 */ /* 0x000fc8000001001e */
[----:B------:R-:W-:-:S06]  /*21e0*/  FMUL.FTZ R74, R3, -1.4426950216293334961 ;  /* 0xbfb8aa3b034a7820 */ /* 0x000fcc0000410000 */
[----:B------:R-:W1:Y:S02]  /*21f0*/  MUFU.EX2 R74, R74 ;  /* 0x0000004a004a7308 */ /* 0x000e640000000800 */
[----:B-1----:R-:W-:-:S06]  /*2200*/  FADD.FTZ R74, R74, 1 ;  /* 0x3f8000004a4a7421 */ /* 0x002fcc0000010000 */
        /* <DEDUP_REMOVED lines=14> */
.L_x_2168:
[----:B0-----:R-:W2:Y:S04]  /*22f0*/  LDL R75, [R1+0x3c] ;  /* 0x00003c00014b7983 */ /* 0x001ea80000100800 */
[----:B------:R0:W-:Y:S04]  /*2300*/  STL [R1+0x48], R0 ;  /* 0x0000480001007387 */ /* 0x0001e80000100800 */
[----:B0-----:R-:W3:Y:S01]  /*2310*/  LDL R0, [R1+0x30] ;  /* 0x0000300001007983 */ /* 0x001ee20000100800 */
[----:B------:R-:W-:Y:S01]  /*2320*/  FMUL.FTZ R77, R3, R28 ;  /* 0x0000001c034d7220 */ /* 0x000fe20000410000 */
[----:B------:R-:W-:-:S03]  /*2330*/  FMUL.FTZ R76, R74, R29 ;  /* 0x0000001d4a4c7220 */ /* 0x000fc60000410000 */
[----:B--2---:R-:W-:Y:S01]  /*2340*/  FFMA.FTZ R75, R75, R77, RZ ;  /* 0x0000004d4b4b7223 */ /* 0x004fe200000100ff */
[----:B------:R-:W-:-:S04]  /*2350*/  FADD.FTZ R77, RZ, R77 ;  /* 0x0000004dff4d7221 */ /* 0x000fc80000010000 */
[----:B------:R-:W-:Y:S01]  /*2360*/  FADD.FTZ R77, R76, R77 ;  /* 0x0000004d4c4d7221 */ /* 0x000fe20000010000 */
[----:B---3--:R-:W-:Y:S02]  /*2370*/  FFMA.FTZ R75, R0, R76, R75 ;  /* 0x0000004c004b7223 */ /* 0x008fe4000001004b */
[----:B------:R0:W5:Y:S01]  /*2380*/  LDL.LU R0, [R1+0x48] ;  /* 0x0000480001007983 */ /* 0x0001620000300800 */
[----:B------:R-:W-:Y:S01]  /*2390*/  FADD.FTZ R76, R72, -UR6 ;  /* 0x80000006484c7e21 */ /* 0x000fe20008010000 */
[----:B------:R-:W-:Y:S02]  /*23a0*/  MOV R72, R51 ;  /* 0x0000003300487202 */ /* 0x000fe40000000f00 */
[----:B------:R1:W-:Y:S01]  /*23b0*/  STL [R1+0x4], R77 ;  /* 0x0000044d01007387 */ /* 0x0003e20000100800 */
[----:B------:R-:W-:Y:S01]  /*23c0*/  FMUL.FTZ R76, R76, UR26 ;  /* 0x0000001a4c4c7c20 */ /* 0x000fe20008410000 */
[----:B-1----:R-:W-:Y:S01]  /*23d0*/  FADD.FTZ R77, R73, -UR6 ;  /* 0x80000006494d7e21 */ /* 0x002fe20008010000 */
[----:B------:R-:W-:-:S03]  /*23e0*/  MOV R73, R50 ;  /* 0x0000003200497202 */ /* 0x000fc60000000f00 */
[----:B------:R-:W-:-:S05]  /*23f0*/  FMUL.FTZ R77, R77, UR26 ;  /* 0x0000001a4d4d7c20 */ /* 0x000fca0008410000 */
[----:B------:R0:W-:Y:S04]  /*2400*/  STL [R1+0x34], R77 ;  /* 0x0000344d01007387 */ /* 0x0001e80000100800 */
        /* <DEDUP_REMOVED lines=20> */
.L_x_2169:
[----:B0-----:R-:W2:Y:S04]  /*2550*/  LDL R77, [R1+0x3c] ;  /* 0x00003c00014d7983 */ /* 0x001ea80000100800 */
[----:B------:R0:W-:Y:S04]  /*2560*/  STL [R1+0x50], R4 ;  /* 0x0000500401007387 */ /* 0x0001e80000100800 */
[----:B0-----:R-:W3:Y:S04]  /*2570*/  LDL.LU R4, [R1+0x4] ;  /* 0x0000040001047983 */ /* 0x001ee80000300800 */
[----:B------:R-:W-:Y:S04]  /*2580*/  STL [R1+0x4c], R2 ;  /* 0x00004c0201007387 */ /* 0x000fe80000100800 */
[----:B-----5:R0:W-:Y:S04]  /*2590*/  STL [R1+0x48], R0 ;  /* 0x0000480001007387 */ /* 0x0201e80000100800 */
[----:B0-----:R-:W4:Y:S01]  /*25a0*/  LDL R0, [R1+0x38] ;  /* 0x0000380001007983 */ /* 0x001f220000100800 */
[----:B------:R-:W-:Y:S01]  /*25b0*/  FMUL.FTZ R76, R73, R28 ;  /* 0x0000001c494c7220 */ /* 0x000fe20000410000 */
[----:B--2---:R-:W-:Y:S01]  /*25c0*/  FFMA.FTZ R2, R77, R3, RZ ;  /* 0x000000034d027223 */ /* 0x004fe200000100ff */
[----:B------:R-:W-:Y:S01]  /*25d0*/  FADD.FTZ R77, RZ, R3 ;  /* 0x00000003ff4d7221 */ /* 0x000fe20000010000 */
[----:B------:R-:W-:Y:S01]  /*25e0*/  FADD.FTZ R40, R40, -UR6 ;  /* 0x8000000628287e21 */ /* 0x000fe20008010000 */
[----:B------:R-:W-:-:S02]  /*25f0*/  FMUL.FTZ R3, R72, R29 ;  /* 0x0000001d48037220 */ /* 0x000fc40000410000 */
[----:B------:R-:W-:Y:S01]  /*2600*/  FADD.FTZ R77, R77, R73 ;  /* 0x000000494d4d7221 */ /* 0x000fe20000010000 */
[C---:B----4-:R-:W-:Y:S01]  /*2610*/  FFMA.FTZ R75, R0.reuse, R76, R75 ;  /* 0x0000004c004b7223 */ /* 0x050fe2000001004b */
[----:B------:R-:W-:Y:S01]  /*2620*/  FFMA.FTZ R0, R0, R73, R2 ;  /* 0x0000004900007223 */ /* 0x000fe20000010002 */
[----:B---3--:R-:W-:Y:S02]  /*2630*/  FADD.FTZ R76, R4, R76 ;  /* 0x0000004c044c7221 */ /* 0x008fe40000010000 */
[----:B------:R0:W5:Y:S04]  /*2640*/  LDL.LU R4, [R1+0x50] ;  /* 0x0000500001047983 */ /* 0x0001680000300800 */
[----:B------:R0:W5:Y:S04]  /*2650*/  LDL.LU R2, [R1+0x4c] ;  /* 0x00004c0001027983 */ /* 0x0001680000300800 */
[----:B------:R1:W-:Y:S04]  /*2660*/  STL [R1+0x4], R0 ;  /* 0x0000040001007387 */ /* 0x0003e80000100800 */
[----:B-1----:R0:W5:Y:S04]  /*2670*/  LDL.LU R0, [R1+0x48] ;  /* 0x0000480001007983 */ /* 0x0021680000300800 */
[----:B------:R-:W2:Y:S04]  /*2680*/  LDL R73, [R1+0x34] ;  /* 0x0000340001497983 */ /* 0x000ea80000100800 */
[----:B------:R1:W-:Y:S04]  /*2690*/  STL [R1], R77 ;  /* 0x0000004d01007387 */ /* 0x0003e80000100800 */
[----:B-1----:R-:W3:Y:S01]  /*26a0*/  LDL R77, [R1+0x30] ;  /* 0x00003000014d7983 */ /* 0x002ee20000100800 */
[----:B------:R-:W-:Y:S01]  /*26b0*/  FMUL.FTZ R40, R40, UR26 ;  /* 0x0000001a28287c20 */ /* 0x000fe20008410000 */
[----:B------:R-:W-:-:S04]  /*26c0*/  FADD.FTZ R76, R3, R76 ;  /* 0x0000004c034c7221 */ /* 0x000fc80000010000 */
[----:B------:R3:W-:Y:S01]  /*26d0*/  STL [R1+0x2c], R40 ;  /* 0x00002c2801007387 */ /* 0x0007e20000100800 */
[----:B--2---:R-:W-:Y:S01]  /*26e0*/  FFMA.FTZ R75, R73, R3, R75 ;  /* 0x00000003494b7223 */ /* 0x004fe2000001004b */
[----:B------:R-:W-:Y:S01]  /*26f0*/  FADD.FTZ R73, R41, -UR6 ;  /* 0x8000000629497e21 */ /* 0x000fe20008010000 */
[----:B------:R-:W-:Y:S02]  /*2700*/  MOV R41, R48 ;  /* 0x0000003000297202 */ /* 0x000fe40000000f00 */
[----:B------:R-:W-:Y:S01]  /*2710*/  MOV R3, R49 ;  /* 0x0000003100037202 */ /* 0x000fe20000000f00 */
[----:B---3--:R-:W-:Y:S01]  /*2720*/  FFMA.FTZ R40, R77, R74, RZ ;  /* 0x0000004a4d287223 */ /* 0x008fe200000100ff */
[----:B------:R-:W-:Y:S01]  /*2730*/  FMUL.FTZ R77, R73, UR26 ;  /* 0x0000001a494d7c20 */ /* 0x000fe20008410000 */
[----:B------:R-:W-:-:S04]  /*2740*/  FADD.FTZ R74, RZ, R74 ;  /* 0x0000004aff4a7221 */ /* 0x000fc80000010000 */
[----:B------:R0:W-:Y:S01]  /*2750*/  STL [R1+0x28], R77 ;  /* 0x0000284d01007387 */ /* 0x0001e20000100800 */
[----:B------:R-:W-:Y:S05]  /*2760*/  @!P5 BRA `(.L_x_2170) ;  /* 0x00000000004cd947 */ /* 0x000fea0003800000 */
[----:B------:R-:W2:Y:S02]  /*2770*/  LDL R73, [R1+0x2c] ;  /* 0x00002c0001497983 */ /* 0x000ea40000100800 */
[----:B--2---:R-:W-:-:S04]  /*2780*/  FFMA.FTZ R3, R73, R28, R30 ;  /* 0x0000001c49037223 */ /* 0x004fc8000001001e */
[----:B------:R-:W-:-:S06]  /*2790*/  FMUL.FTZ R41, R3, -1.4426950216293334961 ;  /* 0xbfb8aa3b03297820 */ /* 0x000fcc0000410000 */
[----:B------:R-:W1:Y:S02]  /*27a0*/  MUFU.EX2 R41, R41 ;  /* 0x0000002900297308 */ /* 0x000e640000000800 */
[----:B-1----:R-:W-:-:S06]  /*27b0*/  FADD.FTZ R41, R41, 1 ;  /* 0x3f80000029297421 */ /* 0x002fcc0000010000 */
[----:B------:R-:W1:Y:S02]  /*27c0*/  MUFU.RCP R41, R41 ;  /* 0x0000002900297308 */ /* 0x000e640000001000 */
[----:B-1----:R-:W-:Y:S01]  /*27d0*/  FADD.FTZ R73, -R41, 1 ;  /* 0x3f80000029497421 */ /* 0x002fe20000010100 */
[----:B------:R-:W-:-:S03]  /*27e0*/  FMUL.FTZ R41, R48, R41 ;  /* 0x0000002930297220 */ /* 0x000fc60000410000 */
[----:B------:R-:W-:Y:S01]  /*27f0*/  FFMA.FTZ R73, R3, R73, 1 ;  /* 0x3f80000003497423 */ /* 0x000fe20000010049 */
[----:B------:R-:W-:-:S03]  /*2800*/  FFMA.FTZ R3, R77, R29, R31 ;  /* 0x0000001d4d037223 */ /* 0x000fc6000001001f */
[----:B------:R-:W-:Y:S01]  /*2810*/  FMUL.FTZ R41, R41, R73 ;  /* 0x0000004929297220 */ /* 0x000fe20000410000 */
[----:B------:R-:W-:-:S06]  /*2820*/  FMUL.FTZ R73, R3, -1.4426950216293334961 ;  /* 0xbfb8aa3b03497820 */ /* 0x000fcc0000410000 */
[----:B------:R-:W1:Y:S02]  /*2830*/  MUFU.EX2 R73, R73 ;  /* 0x0000004900497308 */ /* 0x000e640000000800 */
[----:B-1----:R-:W-:-:S06]  /*2840*/  FADD.FTZ R73, R73, 1 ;  /* 0x3f80000049497421 */ /* 0x002fcc0000010000 */
[----:B------:R-:W0:Y:S02]  /*2850*/  MUFU.RCP R73, R73 ;  /* 0x0000004900497308 */ /* 0x000e240000001000 */
[----:B0-----:R-:W-:Y:S01]  /*2860*/  FADD.FTZ R77, -R73, 1 ;  /* 0x3f800000494d7421 */ /* 0x001fe20000010100 */
[----:B------:R-:W-:-:S03]  /*2870*/  FMUL.FTZ R73, R49, R73 ;  /* 0x0000004931497220 */ /* 0x000fc60000410000 */
[----:B------:R-:W-:-:S04]  /*2880*/  FFMA.FTZ R3, R3, R77, 1 ;  /* 0x3f80000003037423 */ /* 0x000fc8000001004d */
[----:B------:R-:W-:-:S07]  /*2890*/  FMUL.FTZ R3, R73, R3 ;  /* 0x0000000349037220 */ /* 0x000fce0000410000 */
.L_x_2170:
[----:B-----5:R1:W-:Y:S04]  /*28a0*/  STL [R1+0x50], R4 ;  /* 0x0000500401007387 */ /* 0x0203e80000100800 */
[----:B-1----:R-:W2:Y:S04]  /*28b0*/  LDL R4, [R1+0x34] ;  /* 0x0000340001047983 */ /* 0x002ea80000100800 */
[----:B------:R1:W-:Y:S04]  /*28c0*/  STL [R1+0x4c], R2 ;  /* 0x00004c0201007387 */ /* 0x0003e80000100800 */
[----:B-1----:R-:W3:Y:S04]  /*28d0*/  LDL.LU R2, [R1+0x4] ;  /* 0x0000040001027983 */ /* 0x002ee80000300800 */
[----:B------:R1:W-:Y:S01]  /*28e0*/  STL [R1+0x48], R0 ;  /* 0x0000480001007387 */ /* 0x0003e20000100800 */
[----:B------:R-:W-:-:S03]  /*28f0*/  FMUL.FTZ R73, R41, R28 ;  /* 0x0000001c29497220 */ /* 0x000fc60000410000 */
[----:B0-----:R-:W4:Y:S04]  /*2900*/  LDL R77, [R1+0x28] ;  /* 0x00002800014d7983 */ /* 0x001f280000100800 */
[----:B-1----:R-:W3:Y:S01]  /*2910*/  LDL R0, [R1+0x2c] ;  /* 0x00002c0001007983 */ /* 0x002ee20000100800 */
[----:B------:R-:W-:Y:S01]  /*2920*/  FADD.FTZ R76, R76, R73 ;  /* 0x000000494c4c7221 */ /* 0x000fe20000010000 */
[----:B--2---:R-:W-:Y:S02]  /*2930*/  FFMA.FTZ R40, R4, R72, R40 ;  /* 0x0000004804287223 */ /* 0x004fe40000010028 */
[----:B------:R0:W5:Y:S01]  /*2940*/  LDL.LU R4, [R1+0x50] ;  /* 0x0000500001047983 */ /* 0x0001620000300800 */
[----:B---3--:R-:W-:-:S03]  /*2950*/  FFMA.FTZ R75, R0, R73, R75 ;  /* 0x00000049004b7223 */ /* 0x008fc6000001004b */
[----:B------:R-:W2:Y:S01]  /*2960*/  LDL.LU R73, [R1] ;  /* 0x0000000001497983 */ /* 0x000ea20000300800 */
[----:B------:R-:W-:Y:S01]  /*2970*/  FADD.FTZ R74, R74, R72 ;  /* 0x000000484a4a7221 */ /* 0x000fe20000010000 */
[----:B------:R-:W-:-:S04]  /*2980*/  FMUL.FTZ R72, R3, R29 ;  /* 0x0000001d03487220 */ /* 0x000fc80000410000 */
[----:B----4-:R-:W-:Y:S01]  /*2990*/  FFMA.FTZ R75, R77, R72, R75 ;  /* 0x000000484d4b7223 */ /* 0x010fe2000001004b */
[----:B------:R-:W-:Y:S01]  /*29a0*/  FADD.FTZ R76, R72, R76 ;  /* 0x0000004c484c7221 */ /* 0x000fe20000010000 */
[----:B------:R-:W-:Y:S01]  /*29b0*/  FADD.FTZ R77, R39, -UR6 ;  /* 0x80000006274d7e21 */ /* 0x000fe20008010000 */
[----:B------:R-:W-:-:S03]  /*29c0*/  FADD.FTZ R72, R38, -UR6 ;  /* 0x8000000626487e21 */ /* 0x000fc60008010000 */
[----:B------:R-:W-:Y:S01]  /*29d0*/  FMUL.FTZ R77, R77, UR26 ;  /* 0x0000001a4d4d7c20 */ /* 0x000fe20008410000 */
[----:B------:R-:W-:Y:S01]  /*29e0*/  FMUL.FTZ R72, R72, UR26 ;  /* 0x0000001a48487c20 */ /* 0x000fe20008410000 */
[----:B------:R-:W-:Y:S02]  /*29f0*/  MOV R39, R46 ;  /* 0x0000002e00277202 */ /* 0x000fe40000000f00 */
[----:B------:R-:W-:Y:S01]  /*2a00*/  MOV R38, R47 ;  /* 0x0000002f00267202 */ /* 0x000fe20000000f00 */
[----:B--2---:R-:W-:Y:S01]  /*2a10*/  FADD.FTZ R73, R73, R41 ;  /* 0x0000002949497221 */ /* 0x004fe20000010000 */
[----:B------:R-:W-:Y:S02]  /*2a20*/  FFMA.FTZ R41, R0, R41, R2 ;  /* 0x0000002900297223 */ /* 0x000fe40000010002 */
[----:B------:R0:W5:Y:S04]  /*2a30*/  LDL.LU R2, [R1+0x4c] ;  /* 0x00004c0001027983 */ /* 0x0001680000300800 */
[----:B------:R0:W5:Y:S04]  /*2a40*/  LDL.LU R0, [R1+0x48] ;  /* 0x0000480001007983 */ /* 0x0001680000300800 */
        /* <DEDUP_REMOVED lines=21> */
.L_x_2171:
[----:B-----5:R1:W-:Y:S04]  /*2ba0*/  STL [R1+0x4c], R2 ;  /* 0x00004c0201007387 */ /* 0x0203e80000100800 */
[----:B-1----:R-:W2:Y:S04]  /*2bb0*/  LDL R2, [R1+0x28] ;  /* 0x0000280001027983 */ /* 0x002ea80000100800 */
[----:B------:R1:W-:Y:S04]  /*2bc0*/  STL [R1+0x48], R0 ;  /* 0x0000480001007387 */ /* 0x0003e80000100800 */
[----:B0-----:R-:W3:Y:S04]  /*2bd0*/  LDL R77, [R1+0x20] ;  /* 0x00002000014d7983 */ /* 0x001ee80000100800 */
[----:B-1----:R-:W4:Y:S01]  /*2be0*/  LDL R0, [R1+0x24] ;  /* 0x0000240001007983 */ /* 0x002f220000100800 */
[----:B------:R-:W-:Y:S01]  /*2bf0*/  FMUL.FTZ R72, R39, R28 ;  /* 0x0000001c27487220 */ /* 0x000fe20000410000 */
[----:B------:R-:W-:Y:S01]  /*2c00*/  FADD.FTZ R74, R74, R3 ;  /* 0x000000034a4a7221 */ /* 0x000fe20000010000 */
[----:B------:R-:W-:Y:S01]  /*2c10*/  FADD.FTZ R73, R73, R39 ;  /* 0x0000002749497221 */ /* 0x000fe20000010000 */
[----:B------:R-:W-:Y:S01]  /*2c20*/  FADD.FTZ R37, R37, -UR6 ;  /* 0x8000000625257e21 */ /* 0x000fe20008010000 */
[----:B------:R-:W-:Y:S01]  /*2c30*/  FADD.FTZ R76, R76, R72 ;  /* 0x000000484c4c7221 */ /* 0x000fe20000010000 */
[----:B--2---:R-:W-:Y:S01]  /*2c40*/  FFMA.FTZ R40, R2, R3, R40 ;  /* 0x0000000302287223 */ /* 0x004fe20000010028 */
[----:B------:R-:W-:Y:S01]  /*2c50*/  FMUL.FTZ R3, R38, R29 ;  /* 0x0000001d26037220 */ /* 0x000fe20000410000 */
[----:B------:R0:W5:Y:S01]  /*2c60*/  LDL.LU R2, [R1+0x4c] ;  /* 0x00004c0001027983 */ /* 0x0001620000300800 */
[C---:B----4-:R-:W-:Y:S01]  /*2c70*/  FFMA.FTZ R75, R0.reuse, R72, R75 ;  /* 0x00000048004b7223 */ /* 0x050fe2000001004b */
[----:B------:R-:W-:Y:S01]  /*2c80*/  FFMA.FTZ R41, R0, R39, R41 ;  /* 0x0000002700297223 */ /* 0x000fe20000010029 */
[----:B------:R-:W-:Y:S01]  /*2c90*/  FADD.FTZ R39, R36, -UR6 ;  /* 0x8000000624277e21 */ /* 0x000fe20008010000 */
[----:B------:R-:W-:Y:S01]  /*2ca0*/  FMUL.FTZ R72, R37, UR26 ;  /* 0x0000001a25487c20 */ /* 0x000fe20008410000 */
[----:B---3--:R-:W-:Y:S01]  /*2cb0*/  FFMA.FTZ R75, R77, R3, R75 ;  /* 0x000000034d4b7223 */ /* 0x008fe2000001004b */
[----:B------:R0:W5:Y:S01]  /*2cc0*/  LDL.LU R0, [R1+0x48] ;  /* 0x0000480001007983 */ /* 0x0001620000300800 */
[----:B------:R-:W-:-:S03]  /*2cd0*/  FMUL.FTZ R77, R39, UR26 ;  /* 0x0000001a274d7c20 */ /* 0x000fc60008410000 */
[----:B------:R0:W-:Y:S04]  /*2ce0*/  STL [R1+0x8], R72 ;  /* 0x0000084801007387 */ /* 0x0001e80000100800 */
[----:B------:R0:W-:Y:S01]  /*2cf0*/  STL [R1+0x1c], R77 ;  /* 0x00001c4d01007387 */ /* 0x0001e20000100800 */
[----:B------:R-:W-:Y:S01]  /*2d00*/  FADD.FTZ R76, R3, R76 ;  /* 0x0000004c034c7221 */ /* 0x000fe20000010000 */
[----:B------:R-:W-:Y:S02]  /*2d10*/  MOV R36, R44 ;  /* 0x0000002c00247202 */ /* 0x000fe40000000f00 */
[----:B------:R-:W-:Y:S01]  /*2d20*/  MOV R3, R45 ;  /* 0x0000002d00037202 */ /* 0x000fe20000000f00 */
[----:B------:R-:W-:Y:S06]  /*2d30*/  @!P5 BRA `(.L_x_2172) ;  /* 0x000000000048d947 */ /* 0x000fec0003800000 */
[----:B------:R-:W-:-:S04]  /*2d40*/  FFMA.FTZ R3, R77, R28, R30 ;  /* 0x0000001c4d037223 */ /* 0x000fc8000001001e */
        /* <DEDUP_REMOVED lines=12> */
[----:B------:R-:W1:Y:S02]  /*2e10*/  MUFU.RCP R37, R37 ;  /* 0x0000002500257308 */ /* 0x000e640000001000 */
[----:B-1----:R-:W-:Y:S01]  /*2e20*/  FADD.FTZ R39, -R37, 1 ;  /* 0x3f80000025277421 */ /* 0x002fe20000010100 */
[----:B------:R-:W-:-:S03]  /*2e30*/  FMUL.FTZ R37, R45, R37 ;  /* 0x000000252d257220 */ /* 0x000fc60000410000 */
[----:B------:R-:W-:-:S04]  /*2e40*/  FFMA.FTZ R3, R3, R39, 1 ;  /* 0x3f80000003037423 */ /* 0x000fc80000010027 */
[----:B------:R-:W-:-:S07]  /*2e50*/  FMUL.FTZ R3, R37, R3 ;  /* 0x0000000325037220 */ /* 0x000fce0000410000 */
.L_x_2172:
[----:B------:R-:W2:Y:S01]  /*2e60*/  LDL R39, [R1+0x20] ;  /* 0x0000200001277983 */ /* 0x000ea20000100800 */
[----:B------:R-:W-:Y:S01]  /*2e70*/  FMUL.FTZ R37, R36, R28 ;  /* 0x0000001c24257220 */ /* 0x000fe20000410000 */
[----:B------:R-:W-:Y:S01]  /*2e80*/  FADD.FTZ R74, R74, R38 ;  /* 0x000000264a4a7221 */ /* 0x000fe20000010000 */
[----:B------:R-:W-:Y:S01]  /*2e90*/  FADD.FTZ R73, R73, R36 ;  /* 0x0000002449497221 */ /* 0x000fe20000010000 */
[C---:B------:R-:W-:Y:S01]  /*2ea0*/  FFMA.FTZ R41, R77.reuse, R36, R41 ;  /* 0x000000244d297223 */ /* 0x040fe20000010029 */
[----:B------:R-:W-:Y:S01]  /*2eb0*/  FFMA.FTZ R75, R77, R37, R75 ;  /* 0x000000254d4b7223 */ /* 0x000fe2000001004b */
[----:B------:R-:W-:Y:S01]  /*2ec0*/  FADD.FTZ R76, R76, R37 ;  /* 0x000000254c4c7221 */ /* 0x000fe20000010000 */
[----:B--2---:R-:W-:Y:S01]  /*2ed0*/  FFMA.FTZ R40, R39, R38, R40 ;  /* 0x0000002627287223 */ /* 0x004fe20000010028 */
[----:B------:R-:W-:Y:S01]  /*2ee0*/  FMUL.FTZ R38, R3, R29 ;  /* 0x0000001d03267220 */ /* 0x000fe20000410000 */
[----:B------:R-:W-:Y:S01]  /*2ef0*/  FADD.FTZ R39, R35, -UR6 ;  /* 0x8000000623277e21 */ /* 0x000fe20008010000 */
[----:B------:R-:W-:-:S02]  /*2f00*/  MOV R35, R42 ;  /* 0x0000002a00237202 */ /* 0x000fc40000000f00 */
[----:B------:R-:W-:Y:S01]  /*2f10*/  FFMA.FTZ R37, R72, R38, R75 ;  /* 0x0000002648257223 */ /* 0x000fe2000001004b */
[----:B------:R-:W-:Y:S01]  /*2f20*/  FADD.FTZ R36, R38, R76 ;  /* 0x0000004c26247221 */ /* 0x000fe20000010000 */
[----:B------:R-:W-:Y:S01]  /*2f30*/  FADD.FTZ R38, R34, -UR6 ;  /* 0x8000000622267e21 */ /* 0x000fe20008010000 */
[----:B0-----:R-:W-:Y:S01]  /*2f40*/  FMUL.FTZ R77, R39, UR26 ;  /* 0x0000001a274d7c20 */ /* 0x001fe20008410000 */
[----:B------:R-:W-:Y:S02]  /*2f50*/  MOV R34, R43 ;  /* 0x0000002b00227202 */ /* 0x000fe40000000f00 */
[----:B------:R-:W-:Y:S02]  /*2f60*/  FMUL.FTZ R72, R38, UR26 ;  /* 0x0000001a26487c20 */ /* 0x000fe40008410000 */
        /* <DEDUP_REMOVED lines=21> */
.L_x_2173:
[----:B------:R-:W2:Y:S01]  /*30c0*/  LDL R39, [R1+0x8] ;  /* 0x0000080001277983 */ /* 0x000ea20000100800 */
[----:B------:R-:W-:Y:S01]  /*30d0*/  FMUL.FTZ R38, R35, R28 ;  /* 0x0000001c23267220 */ /* 0x000fe20000410000 */
[----:B------:R-:W-:Y:S01]  /*30e0*/  FADD.FTZ R57, R57, -UR6 ;  /* 0x8000000639397e21 */ /* 0x000fe20008010000 */
[----:B------:R-:W-:Y:S01]  /*30f0*/  FADD.FTZ R56, R56, -UR6 ;  /* 0x8000000638387e21 */ /* 0x000fe20008010000 */
[C---:B------:R-:W-:Y:S01]  /*3100*/  FFMA.FTZ R41, R72.reuse, R35, R41 ;  /* 0x0000002348297223 */ /* 0x040fe20000010029 */
[----:B------:R-:W-:Y:S01]  /*3110*/  FFMA.FTZ R37, R72, R38, R37 ;  /* 0x0000002648257223 */ /* 0x000fe20000010025 */
[----:B0-----:R-:W-:Y:S01]  /*3120*/  FMUL.FTZ R72, R57, UR26 ;  /* 0x0000001a39487c20 */ /* 0x001fe20008410000 */
[----:B------:R-:W-:Y:S01]  /*3130*/  FMUL.FTZ R75, R56, UR26 ;  /* 0x0000001a384b7c20 */ /* 0x000fe20008410000 */
[----:B------:R-:W-:Y:S01]  /*3140*/  FADD.FTZ R74, R74, R3 ;  /* 0x000000034a4a7221 */ /* 0x000fe20000010000 */
[----:B------:R-:W-:Y:S01]  /*3150*/  FADD.FTZ R38, R36, R38 ;  /* 0x0000002624267221 */ /* 0x000fe20000010000 */
[----:B------:R-:W-:Y:S01]  /*3160*/  FADD.FTZ R73, R73, R35 ;  /* 0x0000002349497221 */ /* 0x000fe20000010000 */
[----:B------:R0:W-:Y:S04]  /*3170*/  STL [R1+0x14], R72 ;  /* 0x0000144801007387 */ /* 0x0001e80000100800 */
[----:B------:R0:W-:Y:S01]  /*3180*/  STL [R1+0x18], R75 ;  /* 0x0000184b01007387 */ /* 0x0001e20000100800 */
[----:B--2---:R-:W-:Y:S01]  /*3190*/  FFMA.FTZ R40, R39, R3, R40 ;  /* 0x0000000327287223 */ /* 0x004fe20000010028 */
[----:B------:R-:W-:-:S04]  /*31a0*/  FMUL.FTZ R3, R34, R29 ;  /* 0x0000001d22037220 */ /* 0x000fc80000410000 */
[----:B------:R-:W-:Y:S01]  /*31b0*/  FFMA.FTZ R36, R77, R3, R37 ;  /* 0x000000034d247223 */ /* 0x000fe20000010025 */
[----:B------:R-:W-:Y:S01]  /*31c0*/  FADD.FTZ R35, R3, R38 ;  /* 0x0000002603237221 */ /* 0x000fe20000010000 */
[----:B------:R-:W-:Y:S02]  /*31d0*/  MOV R37, R10 ;  /* 0x0000000a00257202 */ /* 0x000fe40000000f00 */
[----:B------:R-:W-:Y:S01]  /*31e0*/  MOV R3, R11 ;  /* 0x0000000b00037202 */ /* 0x000fe20000000f00 */
[----:B0-----:R-:W-:Y:S06]  /*31f0*/  @!P5 BRA `(.L_x_2174) ;  /* 0x000000000048d947 */ /* 0x001fec0003800000 */
        /* <DEDUP_REMOVED lines=18> */
.L_x_2174:
[----:B------:R-:W-:Y:S01]  /*3320*/  FADD.FTZ R59, R59, -UR6 ;  /* 0x800000063b3b7e21 */ /* 0x000fe20008010000 */
[----:B------:R-:W-:Y:S01]  /*3330*/  FADD.FTZ R58, R58, -UR6 ;  /* 0x800000063a3a7e21 */ /* 0x000fe20008010000 */
[----:B------:R-:W-:Y:S01]  /*3340*/  FMUL.FTZ R38, R37, R28 ;  /* 0x0000001c25267220 */ /* 0x000fe20000410000 */
[----:B------:R-:W-:Y:S01]  /*3350*/  FADD.FTZ R74, R74, R34 ;  /* 0x000000224a4a7221 */ /* 0x000fe20000010000 */
[----:B------:R-:W-:Y:S01]  /*3360*/  FMUL.FTZ R56, R59, UR26 ;  /* 0x0000001a3b387c20 */ /* 0x000fe20008410000 */
[----:B------:R-:W-:Y:S01]  /*3370*/  FMUL.FTZ R57, R58, UR26 ;  /* 0x0000001a3a397c20 */ /* 0x000fe20008410000 */
[----:B------:R-:W-:Y:S01]  /*3380*/  FFMA.FTZ R40, R77, R34, R40 ;  /* 0x000000224d287223 */ /* 0x000fe20000010028 */
[----:B------:R-:W-:Y:S01]  /*3390*/  FFMA.FTZ R36, R75, R38, R36 ;  /* 0x000000264b247223 */ /* 0x000fe20000010024 */
[----:B------:R-:W-:Y:S01]  /*33a0*/  FADD.FTZ R35, R35, R38 ;  /* 0x0000002623237221 */ /* 0x000fe20000010000 */
[----:B------:R0:W-:Y:S01]  /*33b0*/  STL [R1], R56 ;  /* 0x0000003801007387 */ /* 0x0001e20000100800 */
[----:B------:R-:W-:Y:S01]  /*33c0*/  FMUL.FTZ R34, R3, R29 ;  /* 0x0000001d03227220 */ /* 0x000fe20000410000 */
[----:B------:R-:W-:Y:S01]  /*33d0*/  FADD.FTZ R73, R73, R37 ;  /* 0x0000002549497221 */ /* 0x000fe20000010000 */
[----:B------:R-:W-:Y:S01]  /*33e0*/  FFMA.FTZ R41, R75, R37, R41 ;  /* 0x000000254b297223 */ /* 0x000fe20000010029 */
[----:B------:R0:W-:Y:S01]  /*33f0*/  STL [R1+0x4], R57 ;  /* 0x0000043901007387 */ /* 0x0001e20000100800 */
[----:B------:R-:W-:Y:S01]  /*3400*/  FFMA.FTZ R36, R72, R34, R36 ;  /* 0x0000002248247223 */ /* 0x000fe20000010024 */
[----:B------:R-:W-:Y:S01]  /*3410*/  FADD.FTZ R35, R34, R35 ;  /* 0x0000002322237221 */ /* 0x000fe20000010000 */
[----:B------:R-:W-:-:S02]  /*3420*/  MOV R37, R12 ;  /* 0x0000000c00257202 */ /* 0x000fc40000000f00 */
        /* <DEDUP_REMOVED lines=20> */
.L_x_2175:
[----:B------:R-:W-:Y:S01]  /*3570*/  FMUL.FTZ R38, R37, R28 ;  /* 0x0000001c25267220 */ /* 0x000fe20000410000 */
[----:B------:R-:W-:Y:S01]  /*3580*/  FADD.FTZ R74, R74, R3 ;  /* 0x000000034a4a7221 */ /* 0x000fe20000010000 */
[----:B------:R-:W-:Y:S01]  /*3590*/  FFMA.FTZ R40, R72, R3, R40 ;  /* 0x0000000348287223 */ /* 0x000fe20000010028 */
[----:B------:R-:W-:Y:S01]  /*35a0*/  FMUL.FTZ R3, R34, R29 ;  /* 0x0000001d22037220 */ /* 0x000fe20000410000 */
[----:B------:R-:W-:Y:S01]  /*35b0*/  FFMA.FTZ R36, R57, R38, R36 ;  /* 0x0000002639247223 */ /* 0x000fe20000010024 */
[----:B------:R-:W-:Y:S01]  /*35c0*/  FADD.FTZ R35, R35, R38 ;  /* 0x0000002623237221 */ /* 0x000fe20000010000 */
[----:B------:R-:W-:Y:S01]  /*35d0*/  FADD.FTZ R60, R60, -UR6 ;  /* 0x800000063c3c7e21 */ /* 0x000fe20008010000 */
[----:B------:R-:W-:Y:S01]  /*35e0*/  FADD.FTZ R61, R61, -UR6 ;  /* 0x800000063d3d7e21 */ /* 0x000fe20008010000 */
[----:B------:R-:W-:Y:S01]  /*35f0*/  FFMA.FTZ R36, R56, R3, R36 ;  /* 0x0000000338247223 */ /* 0x000fe20000010024 */
[----:B------:R-:W-:Y:S01]  /*3600*/  FADD.FTZ R35, R3, R35 ;  /* 0x0000002303237221 */ /* 0x000fe20000010000 */
[----:B------:R-:W-:Y:S01]  /*3610*/  FADD.FTZ R73, R73, R37 ;  /* 0x0000002549497221 */ /* 0x000fe20000010000 */
[----:B------:R-:W-:Y:S01]  /*3620*/  FFMA.FTZ R41, R57, R37, R41 ;  /* 0x0000002539297223 */ /* 0x000fe20000010029 */
[----:B------:R-:W-:Y:S01]  /*3630*/  MOV R38, R14 ;  /* 0x0000000e00267202 */ /* 0x000fe20000000f00 */
[----:B------:R-:W-:Y:S01]  /*3640*/  FMUL.FTZ R77, R60, UR26 ;  /* 0x0000001a3c4d7c20 */ /* 0x000fe20008410000 */
[----:B------:R-:W-:Y:S01]  /*3650*/  MOV R3, R15 ;  /* 0x0000000f00037202 */ /* 0x000fe20000000f00 */
[----:B------:R-:W-:Y:S01]  /*3660*/  FMUL.FTZ R76, R61, UR26 ;  /* 0x0000001a3d4c7c20 */ /* 0x000fe20008410000 */
        /* <DEDUP_REMOVED lines=19> */
.L_x_2176:
        /* <DEDUP_REMOVED lines=8> */
[----:B------:R-:W-:Y:S01]  /*3820*/  FADD.FTZ R73, R73, R38 ;  /* 0x0000002649497221 */ /* 0x000fe20000010000 */
[----:B------:R-:W-:Y:S01]  /*3830*/  FFMA.FTZ R41, R77, R38, R41 ;  /* 0x000000264d297223 */ /* 0x000fe20000010029 */
[----:B------:R-:W-:Y:S01]  /*3840*/  FFMA.FTZ R36, R76, R34, R36 ;  /* 0x000000224c247223 */ /* 0x000fe20000010024 */
[----:B------:R-:W-:Y:S01]  /*3850*/  FADD.FTZ R35, R34, R35 ;  /* 0x0000002322237221 */ /* 0x000fe20000010000 */
        /* <DEDUP_REMOVED lines=23> */
.L_x_2177:
[----:B------:R-:W-:Y:S01]  /*39d0*/  FMUL.FTZ R39, R38, R28 ;  /* 0x0000001c26277220 */ /* 0x000fe20000410000 */
[----:B------:R-:W-:Y:S01]  /*39e0*/  FADD.FTZ R37, R37, R3 ;  /* 0x0000000325257221 */ /* 0x000fe20000010000 */
[----:B------:R-:W-:Y:S01]  /*39f0*/  FFMA.FTZ R40, R76, R3, R40 ;  /* 0x000000034c287223 */ /* 0x000fe20000010028 */
[----:B0-----:R-:W-:Y:S01]  /*3a00*/  FMUL.FTZ R56, R34, R29 ;  /* 0x0000001d22387220 */ /* 0x001fe20000410000 */
[----:B------:R-:W-:Y:S01]  /*3a10*/  FADD.FTZ R3, R35, R39 ;  /* 0x0000002723037221 */ /* 0x000fe20000010000 */
[----:B------:R-:W-:Y:S01]  /*3a20*/  FADD.FTZ R35, R73, R38 ;  /* 0x0000002649237221 */ /* 0x000fe20000010000 */
[----:B------:R-:W-:Y:S01]  /*3a30*/  FFMA.FTZ R36, R75, R39, R36 ;  /* 0x000000274b247223 */ /* 0x000fe20000010024 */
[----:B------:R-:W-:Y:S01]  /*3a40*/  FADD.FTZ R73, R54, -UR6 ;  /* 0x8000000636497e21 */ /* 0x000fe20008010000 */
[----:B------:R-:W-:Y:S01]  /*3a50*/  FADD.FTZ R55, R55, -UR6 ;  /* 0x8000000637377e21 */ /* 0x000fe20008010000 */
[----:B------:R-:W-:Y:S01]  /*3a60*/  FFMA.FTZ R41, R75, R38, R41 ;  /* 0x000000264b297223 */ /* 0x000fe20000010029 */
        /* <DEDUP_REMOVED lines=25> */
.L_x_2178:
[----:B------:R-:W-:Y:S01]  /*3c00*/  FMUL.FTZ R55, R54, R28 ;  /* 0x0000001c36377220 */ /* 0x000fe20000410000 */
[----:B------:R-:W-:Y:S01]  /*3c10*/  FADD.FTZ R63, R64, -UR6 ;  /* 0x80000006403f7e21 */ /* 0x000fe20008010000 */
[----:B------:R-:W-:Y:S01]  /*3c20*/  FADD.FTZ R62, R65, -UR6 ;  /* 0x80000006413e7e21 */ /* 0x000fe20008010000 */
[----:B------:R-:W-:Y:S01]  /*3c30*/  FADD.FTZ R36, R37, R34 ;  /* 0x0000002225247221 */ /* 0x000fe20000010000 */
[----:B------:R-:W-:Y:S01]  /*3c40*/  FFMA.FTZ R39, R73, R55, R39 ;  /* 0x0000003749277223 */ /* 0x000fe20000010027 */
[----:B------:R-:W-:Y:S01]  /*3c50*/  FADD.FTZ R38, R38, R55 ;  /* 0x0000003726267221 */ /* 0x000fe20000010000 */
[----:B------:R-:W-:Y:S01]  /*3c60*/  FMUL.FTZ R55, R3, R29 ;  /* 0x0000001d03377220 */ /* 0x000fe20000410000 */
[----:B------:R-:W-:Y:S01]  /*3c70*/  FFMA.FTZ R40, R74, R34, R40 ;  /* 0x000000224a287223 */ /* 0x000fe20000010028 */
        /* <DEDUP_REMOVED lines=27> */
.L_x_2179:
[----:B------:R-:W-:Y:S01]  /*3e30*/  FMUL.FTZ R55, R54, R28 ;  /* 0x0000001c36377220 */ /* 0x000fe20000410000 */
[----:B------:R-:W-:Y:S01]  /*3e40*/  FFMA.FTZ R41, R72, R3, R40 ;  /* 0x0000000348297223 */ /* 0x000fe20000010028 */
[----:B------:R-:W-:Y:S01]  /*3e50*/  FMUL.FTZ R40, R35, R29 ;  /* 0x0000001d23287220 */ /* 0x000fe20000410000 */
[----:B------:R-:W-:Y:S01]  /*3e60*/  FADD.FTZ R61, R70, -UR6 ;  /* 0x80000006463d7e21 */ /* 0x000fe20008010000 */
[----:B------:R-:W-:Y:S01]  /*3e70*/  FFMA.FTZ R39, R63, R55, R39 ;  /* 0x000000373f277223 */ /* 0x000fe20000010027 */
[----:B------:R-:W-:Y:S01]  /*3e80*/  FADD.FTZ R38, R38, R55 ;  /* 0x0000003726267221 */ /* 0x000fe20000010000 */
[----:B------:R-:W-:Y:S01]  /*3e90*/  FADD.FTZ R60, R71, -UR6 ;  /* 0x80000006473c7e21 */ /* 0x000fe20008010000 */
[----:B------:R-:W-:Y:S01]  /*3ea0*/  FADD.FTZ R36, R36, R3 ;  /* 0x0000000324247221 */ /* 0x000fe20000010000 */
[----:B------:R-:W-:Y:S01]  /*3eb0*/  FFMA.FTZ R39, R62, R40, R39 ;  /* 0x000000283e277223 */ /* 0x000fe20000010027 */
[----:B------:R-:W-:Y:S01]  /*3ec0*/  FFMA.FTZ R3, R63, R54, R37 ;  /* 0x000000363f037223 */ /* 0x000fe20000010025 */
[----:B------:R-:W-:Y:S01]  /*3ed0*/  FADD.FTZ R40, R40, R38 ;  /* 0x0000002628287221 */ /* 0x000fe20000010000 */
        /* <DEDUP_REMOVED lines=24> */
.L_x_2180:
[----:B------:R-:W-:Y:S01]  /*4060*/  FMUL.FTZ R54, R38, R28 ;  /* 0x0000001c26367220 */ /* 0x000fe20000410000 */
[----:B------:R-:W-:Y:S01]  /*4070*/  FADD.FTZ R36, R36, R35 ;  /* 0x0000002324247221 */ /* 0x000fe20000010000 */
[----:B------:R-:W-:Y:S01]  /*4080*/  FFMA.FTZ R35, R62, R35, R41 ;  /* 0x000000233e237223 */ /* 0x000fe20000010029 */
[----:B------:R-:W-:Y:S01]  /*4090*/  FADD.FTZ R59, R66, -UR6 ;  /* 0x80000006423b7e21 */ /* 0x000fe20008010000 */
[----:B------:R-:W-:Y:S01]  /*40a0*/  FFMA.FTZ R39, R61, R54, R39 ;  /* 0x000000363d277223 */ /* 0x000fe20000010027 */
[----:B------:R-:W-:Y:S01]  /*40b0*/  FADD.FTZ R41, R40, R54 ;  /* 0x0000003628297221 */ /* 0x000fe20000010000 */
[----:B------:R-:W-:Y:S01]  /*40c0*/  FMUL.FTZ R54, R37, R29 ;  /* 0x0000001d25367220 */ /* 0x000fe20000410000 */
[----:B------:R-:W-:Y:S01]  /*40d0*/  FADD.FTZ R58, R67, -UR6 ;  /* 0x80000006433a7e21 */ /* 0x000fe20008010000 */
[----:B------:R-:W-:Y:S01]  /*40e0*/  MOV R64, R20 ;  /* 0x0000001400407202 */ /* 0x000fe20000000f00 */
[----:B------:R-:W-:Y:S01]  /*40f0*/  FMUL.FTZ R59, R59, UR26 ;  /* 0x0000001a3b3b7c20 */ /* 0x000fe20008410000 */
[----:B------:R-:W-:Y:S01]  /*4100*/  FFMA.FTZ R40, R60, R54, R39 ;  /* 0x000000363c287223 */ /* 0x000fe20000010027 */
[----:B------:R-:W-:Y:S01]  /*4110*/  FADD.FTZ R41, R54, R41 ;  /* 0x0000002936297221 */ /* 0x000fe20000010000 */
[----:B------:R-:W-:Y:S01]  /*4120*/  FMUL.FTZ R58, R58, UR26 ;  /* 0x0000001a3a3a7c20 */ /* 0x000fe20008410000 */
[----:B------:R-:W-:Y:S01]  /*4130*/  MOV R39, R21 ;  /* 0x0000001500277202 */ /* 0x000fe20000000f00 */
        /* <DEDUP_REMOVED lines=19> */
.L_x_2181:
[----:B------:R-:W-:Y:S01]  /*4270*/  FMUL.FTZ R54, R64, R28 ;  /* 0x0000001c40367220 */ /* 0x000fe20000410000 */
[----:B------:R-:W-:Y:S01]  /*4280*/  FADD.FTZ R55, R68, -UR6 ;  /* 0x8000000644377e21 */ /* 0x000fe20008010000 */
[----:B------:R-:W-:Y:S02]  /*4290*/  MOV R67, R22 ;  /* 0x0000001600437202 */ /* 0x000fe40000000f00 */
[----:B------:R-:W-:Y:S01]  /*42a0*/  FFMA.FTZ R40, R59, R54, R40 ;  /* 0x000000363b287223 */ /* 0x000fe20000010028 */
[----:B------:R-:W-:Y:S01]  /*42b0*/  FADD.FTZ R41, R41, R54 ;  /* 0x0000003629297221 */ /* 0x000fe20000010000 */
[----:B------:R-:W-:Y:S01]  /*42c0*/  FMUL.FTZ R54, R39, R29 ;  /* 0x0000001d27367220 */ /* 0x000fe20000410000 */
[----:B------:R-:W-:Y:S01]  /*42d0*/  FMUL.FTZ R55, R55, UR26 ;  /* 0x0000001a37377c20 */ /* 0x000fe20008410000 */
[----:B------:R-:W-:Y:S02]  /*42e0*/  MOV R66, R23 ;  /* 0x0000001700427202 */ /* 0x000fe40000000f00 */
[----:B------:R-:W-:Y:S01]  /*42f0*/  FFMA.FTZ R40, R58, R54, R40 ;  /* 0x000000363a287223 */ /* 0x000fe20000010028 */
[----:B------:R-:W-:Y:S01]  /*4300*/  FADD.FTZ R41, R54, R41 ;  /* 0x0000002936297221 */ /* 0x000fe20000010000 */
        /* <DEDUP_REMOVED lines=21> */
.L_x_2182:
[----:B------:R-:W-:Y:S01]  /*4460*/  FMUL.FTZ R56, R67, R28 ;  /* 0x0000001c43387220 */ /* 0x000fe20000410000 */
[----:B------:R-:W-:Y:S01]  /*4470*/  FADD.FTZ R33, R33, -UR6 ;  /* 0x8000000621217e21 */ /* 0x000fe20008010000 */
[----:B------:R-:W-:Y:S01]  /*4480*/  FADD.FTZ R32, R32, -UR6 ;  /* 0x8000000620207e21 */ /* 0x000fe20008010000 */
[----:B------:R-:W-:Y:S01]  /*4490*/  MOV R65, R27 ;  /* 0x0000001b00417202 */ /* 0x000fe20000000f00 */
[----:B------:R-:W-:Y:S01]  /*44a0*/  FFMA.FTZ R40, R55, R56, R40 ;  /* 0x0000003837287223 */ /* 0x000fe20000010028 */
[----:B------:R-:W-:Y:S01]  /*44b0*/  FADD.FTZ R41, R41, R56 ;  /* 0x0000003829297221 */ /* 0x000fe20000010000 */
[----:B------:R-:W-:Y:S01]  /*44c0*/  FMUL.FTZ R56, R66, R29 ;  /* 0x0000001d42387220 */ /* 0x000fe20000410000 */
[----:B------:R-:W-:-:S03]  /*44d0*/  FMUL.FTZ R57, R32, UR26 ;  /* 0x0000001a20397c20 */ /* 0x000fc60008410000 */
        /* <DEDUP_REMOVED lines=23> */
.L_x_2183:
[----:B------:R-:W2:Y:S01]  /*4650*/  LDL R69, [R1+0x44] ;  /* 0x0000440001457983 */ /* 0x000ea20000100800 */
[----:B------:R-:W-:Y:S01]  /*4660*/  FMUL.FTZ R32, R33, R28 ;  /* 0x0000001c21207220 */ /* 0x000fe20000410000 */
[----:B------:R-:W0:Y:S01]  /*4670*/  S2UR UR7, SR_CgaCtaId ;  /* 0x00000000000779c3 */ /* 0x000e220000008800 */
[----:B------:R-:W-:Y:S01]  /*4680*/  FADD.FTZ R34, R34, R38 ;  /* 0x0000002622227221 */ /* 0x000fe20000010000 */
[----:B------:R-:W1:Y:S01]  /*4690*/  S2R R70, SR_LANEID ;  /* 0x0000000000467919 */ /* 0x000e620000000000 */
[----:B------:R-:W-:Y:S01]  /*46a0*/  FFMA.FTZ R40, R57, R32, R40 ;  /* 0x0000002039287223 */ /* 0x000fe20000010028 */
[----:B------:R-:W-:Y:S01]  /*46b0*/  FADD.FTZ R41, R41, R32 ;  /* 0x0000002029297221 */ /* 0x000fe20000010000 */
[----:B------:R-:W-:Y:S01]  /*46c0*/  FMUL.FTZ R32, R65, R29 ;  /* 0x0000001d41207220 */ /* 0x000fe20000410000 */
[----:B------:R-:W-:Y:S01]  /*46d0*/  FFMA.FTZ R3, R61, R38, R3 ;  /* 0x000000263d037223 */ /* 0x000fe20000010003 */
[----:B------:R-:W-:Y:S01]  /*46e0*/  FFMA.FTZ R35, R60, R37, R35 ;  /* 0x000000253c237223 */ /* 0x000fe20000010023 */
[----:B------:R-:W-:Y:S01]  /*46f0*/  FADD.FTZ R36, R36, R37 ;  /* 0x0000002524247221 */ /* 0x000fe20000010000 */
[----:B------:R-:W-:Y:S01]  /*4700*/  FFMA.FTZ R40, R56, R32, R40 ;  /* 0x0000002038287223 */ /* 0x000fe20000010028 */
[----:B------:R-:W-:Y:S01]  /*4710*/  FADD.FTZ R41, R32, R41 ;  /* 0x0000002920297221 */ /* 0x000fe20000010000 */
[----:B------:R-:W-:Y:S01]  /*4720*/  UMOV UR6, 0x400 ;  /* 0x0000040000067882 */ /* 0x000fe20000000000 */
[----:B------:R-:W-:Y:S01]  /*4730*/  FADD.FTZ R34, R34, R64 ;  /* 0x0000004022227221 */ /* 0x000fe20000010000 */
[----:B------:R-:W-:Y:S01]  /*4740*/  FFMA.FTZ R3, R59, R64, R3 ;  /* 0x000000403b037223 */ /* 0x000fe20000010003 */
[----:B------:R-:W3:Y:S01]  /*4750*/  SHFL.DOWN PT, R32, R40, 0x1, 0x1f ;  /* 0x08201f0028207f89 */ /* 0x000ee200000e0000 */
[----:B------:R-:W-:Y:S01]  /*4760*/  UIADD3 UR5, UR6, 0xd0, URZ ;  /* 0x000000d006057890 */ /* 0x000fe2000fffe03f */
[----:B------:R-:W-:Y:S01]  /*4770*/  FFMA.FTZ R35, R58, R39, R35 ;  /* 0x000000273a237223 */ /* 0x000fe20000010023 */
[----:B------:R-:W-:Y:S01]  /*4780*/  FADD.FTZ R36, R36, R39 ;  /* 0x0000002724247221 */ /* 0x000fe20000010000 */
[----:B------:R-:W4:Y:S01]  /*4790*/  SHFL.DOWN PT, R68, R41, 0x1, 0x1f ;  /* 0x08201f0029447f89 */ /* 0x000f2200000e0000 */
[----:B------:R-:W-:Y:S01]  /*47a0*/  FADD.FTZ R34, R34, R67 ;  /* 0x0000004322227221 */ /* 0x000fe20000010000 */
[----:B------:R-:W-:Y:S01]  /*47b0*/  FFMA.FTZ R3, R55, R67, R3 ;  /* 0x0000004337037223 */ /* 0x000fe20000010003 */
[----:B------:R-:W-:Y:S01]  /*47c0*/  FFMA.FTZ R35, R54, R66, R35 ;  /* 0x0000004236237223 */ /* 0x000fe20000010023 */
[----:B-----5:R-:W-:Y:S01]  /*47d0*/  ISETP.NE.AND P2, PT, R0, RZ, PT ;  /* 0x000000ff0000720c */ /* 0x020fe20003f45270 */
[----:B------:R-:W-:Y:S01]  /*47e0*/  FADD.FTZ R36, R36, R66 ;  /* 0x0000004224247221 */ /* 0x000fe20000010000 */
[----:B0-----:R-:W-:Y:S01]  /*47f0*/  ULEA UR5, UR7, UR5, 0x18 ;  /* 0x0000000507057291 */ /* 0x001fe2000f8ec03f */
[----:B------:R-:W-:Y:S01]  /*4800*/  FADD.FTZ R34, R34, R33 ;  /* 0x0000002122227221 */ /* 0x000fe20000010000 */
[----:B------:R-:W-:Y:S01]  /*4810*/  BSSY B0, `(.L_x_2184) ;  /* 0x0000055000007945 */ /* 0x000fe20003800000 */
[----:B------:R-:W-:-:S02]  /*4820*/  ISETP.GT.U32.AND P3, PT, R0, 0x29, PT ;  /* 0x000000290000780c */ /* 0x000fc40003f64070 */
[----:B-1----:R-:W-:-:S13]  /*4830*/  ISETP.GT.AND P0, PT, R70, 0x1e, PT ;  /* 0x0000001e4600780c */ /* 0x002fda0003f04270 */
[----:B---3--:R-:W-:Y:S01]  /*4840*/  @!P0 FADD.FTZ R40, R40, R32 ;  /* 0x0000002028288221 */ /* 0x008fe20000010000 */
[----:B----4-:R-:W-:Y:S01]  /*4850*/  @!P0 FADD.FTZ R41, R41, R68 ;  /* 0x0000004429298221 */ /* 0x010fe20000010000 */
        /* <DEDUP_REMOVED lines=20> */
[----:B------:R-:W-:Y:S01]  /*49a0*/  FFMA.FTZ R33, R56, R65, R35 ;  /* 0x0000004138217223 */ /* 0x000fe20000010023 */
[----:B------:R-:W-:Y:S01]  /*49b0*/  FADD.FTZ R35, R36, R65 ;  /* 0x0000004124237221 */ /* 0x000fe20000010000 */
[----:B-1----:R-:W-:Y:S01]  /*49c0*/  @!P0 FADD.FTZ R41, R41, R68 ;  /* 0x0000004429298221 */ /* 0x002fe20000010000 */
[----:B------:R-:W-:-:S02]  /*49d0*/  ISETP.NE.AND P0, PT, R70, RZ, PT ;  /* 0x000000ff4600720c */ /* 0x000fc40003f05270 */
[----:B------:R-:W-:-:S05]  /*49e0*/  LEA R3, R0, UR5, 0x4 ;  /* 0x0000000500037c11 */ /* 0x000fca000f8e20ff */
[----:B------:R0:W-:Y:S06]  /*49f0*/  STS.128 [R3], R32 ;  /* 0x0000002003007388 */ /* 0x0001ec0000000c00 */
        /* <DEDUP_REMOVED lines=54> */
.L_x_2185:
[----:B------:R-:W-:Y:S05]  /*4d60*/  BSYNC B0 ;  /* 0x0000000000007941 */ /* 0x000fea0003800000 */
.L_x_2184:
        /* <DEDUP_REMOVED lines=78> */
.L_x_2187:
[----:B------:R-:W-:Y:S05]  /*5250*/  BSYNC B0 ;  /* 0x0000000000007941 */ /* 0x000fea0003800000 */
.L_x_2186:
        /* <DEDUP_REMOVED lines=20> */
.L_x_2189:
[----:B------:R-:W-:Y:S05]  /*53a0*/  BSYNC B0 ;  /* 0x0000000000007941 */ /* 0x000fea0003800000 */
.L_x_2188:
        /* <DEDUP_REMOVED lines=40> */
.L_x_2192:
[----:B------:R-:W-:Y:S02]  /*5630*/  MOV R32, UR18 ;  /* 0x0000001200207c02 */ /* 0x000fe40008000f00 */
[----:B------:R-:W-:-:S05]  /*5640*/  MOV R33, UR19 ;  /* 0x0000001300217c02 */ /* 0x000fca0008000f00 */
[----:B------:R-:W2:Y:S04]  /*5650*/  LDG.E.STRONG.GPU R32, desc[UR22][R32.64] ;  /* 0x0000001620207981 */ /* 0x000ea8000c1ef900 */
[----:B--2---:R-:W-:Y:S01]  /*5660*/  CCTL.IVALL ;  /* 0x00000000ff00798f */ /* 0x004fe20002000000 */
[----:B------:R-:W-:Y:S05]  /*5670*/  YIELD ;  /* 0x0000000000007946 */ /* 0x000fea0003800000 */
[----:B------:R-:W-:-:S13]  /*5680*/  ISETP.NE.AND P0, PT, R32, R3, PT ;  /* 0x000000032000720c */ /* 0x000fda0003f05270 */
[----:B------:R-:W-:Y:S05]  /*5690*/  @P0 BRA `(.L_x_2192) ;  /* 0xfffffffc00e40947 */ /* 0x000fea000383ffff */
.L_x_2191:
        /* <DEDUP_REMOVED lines=19> */
.L_x_2196:
        /* <DEDUP_REMOVED lines=145> */
[----:B------:R-:W-:Y:S02]  /*60e0*/  @!UP2 UIMAD UR17, UR14, UR17, UR13 ;  /* 0x000000110e11a2a4 */ /* 0x000fe4000f8e020d */
[----:B------:R-:W-:Y:S02]  /*60f0*/  @!UP1 UIMAD.WIDE.U32 UR20, UR20, 0x8, UR6 ;  /* 0x00000008141498a5 */ /* 0x000fe4000f8e0006 */
[----:B------:R-:W-:-:S04]  /*6100*/  @!UP2 UIMAD.WIDE.U32 UR18, UR17, 0x8, UR6 ;  /* 0x000000081112a8a5 */ /* 0x000fc8000f8e0006 */
[----:B------:R-:W-:Y:S02]  /*6110*/  MOV R32, UR20 ;  /* 0x0000001400207c02 */ /* 0x000fe40008000f00 */
[----:B------:R-:W-:Y:S02]  /*6120*/  MOV R33, UR21 ;  /* 0x0000001500217c02 */ /* 0x000fe40008000f00 */
[----:B------:R-:W-:Y:S02]  /*6130*/  MOV R36, UR18 ;  /* 0x0000001200247c02 */ /* 0x000fe40008000f00 */
[----:B------:R-:W-:Y:S02]  /*6140*/  MOV R37, UR19 ;  /* 0x0000001300257c02 */ /* 0x000fe40008000f00 */
[----:B------:R-:W2:Y:S04]  /*6150*/  @!P3 LDG.E.64 R32, desc[UR22][R32.64] ;  /* 0x000000162020b981 */ /* 0x000ea8000c1e1b00 */
        /* <DEDUP_REMOVED lines=12> */
.L_x_2195:
        /* <DEDUP_REMOVED lines=11> */
[----:B------:R-:W-:-:S04]  /*62d0*/  UIADD3 UR20, UR5, 0x2, URZ ;  /* 0x0000000205147890 */ /* 0x000fc8000fffe03f */
[C---:B------:R-:W-:Y:S01]  /*62e0*/  ISETP.EQ.OR P4, PT, R3.reuse, UR18, P2 ;  /* 0x0000001203007c0c */ /* 0x040fe20009782670 */
[----:B------:R-:W-:Y:S01]  /*62f0*/  UIADD3 UR17, UR5, 0x3, URZ ;  /* 0x0000000305117890 */ /* 0x000fe2000fffe03f */
[C---:B------:R-:W-:Y:S01]  /*6300*/  ISETP.EQ.OR P6, PT, R3.reuse, UR20, P2 ;  /* 0x0000001403007c0c */ /* 0x040fe200097c2670 */
[----:B------:R-:W2:Y:S04]  /*6310*/  @!P0 LDG.E.64 R32, desc[UR22][R32.64] ;  /* 0x0000001620208981 */ /* 0x000ea8000c1e1b00 */
[----:B------:R-:W-:-:S06]  /*6320*/  ISETP.EQ.OR P3, PT, R3, UR17, P2 ;  /* 0x0000001103007c0c */ /* 0x000fcc0009762670 */
[----:B------:R-:W-:Y:S02]  /*6330*/  VOTEU.ALL UP0, P4 ;  /* 0x00000000003f7886 */ /* 0x000fe40002000000 */
[----:B------:R-:W-:-:S03]  /*6340*/  VOTEU.ALL UP1, P6 ;  /* 0x00000000003f7886 */ /* 0x000fc60003020000 */
[----:B------:R-:W-:Y:S02]  /*6350*/  @!UP0 UIMAD UR18, UR14, UR18, UR13 ;  /* 0x000000120e1282a4 */ /* 0x000fe4000f8e020d */
[----:B------:R-:W-:Y:S02]  /*6360*/  @!UP1 UIMAD UR20, UR14, UR20, UR13 ;  /* 0x000000140e1492a4 */ /* 0x000fe4000f8e020d */
[----:B------:R-:W-:Y:S01]  /*6370*/  @!UP0 UIMAD.WIDE.U32 UR18, UR18, 0x8, UR6 ;  /* 0x00000008121288a5 */ /* 0x000fe2000f8e0006 */
[----:B------:R-:W-:Y:S01]  /*6380*/  VOTEU.ALL UP2, P3 ;  /* 0x00000000003f7886 */ /* 0x000fe20001840000 */
[----:B------:R-:W-:-:S04]  /*6390*/  @!UP1 UIMAD.WIDE.U32 UR20, UR20, 0x8, UR6 ;  /* 0x00000008141498a5 */ /* 0x000fc8000f8e0006 */
[----:B------:R-:W-:Y:S01]  /*63a0*/  MOV R36, UR18 ;  /* 0x0000001200247c02 */ /* 0x000fe20008000f00 */
[----:B------:R-:W-:Y:S01]  /*63b0*/  @!UP2 UIMAD UR17, UR14, UR17, UR13 ;  /* 0x000000110e11a2a4 */ /* 0x000fe2000f8e020d */
[----:B------:R-:W-:Y:S02]  /*63c0*/  MOV R37, UR19 ;  /* 0x0000001300257c02 */ /* 0x000fe40008000f00 */
[----:B------:R-:W-:Y:S01]  /*63d0*/  MOV R34, UR20 ;  /* 0x0000001400227c02 */ /* 0x000fe20008000f00 */
[----:B------:R-:W-:Y:S01]  /*63e0*/  @!UP2 UIMAD.WIDE.U32 UR18, UR17, 0x8, UR6 ;  /* 0x000000081112a8a5 */ /* 0x000fe2000f8e0006 */
[----:B------:R-:W-:Y:S02]  /*63f0*/  MOV R35, UR21 ;  /* 0x0000001500237c02 */ /* 0x000fe40008000f00 */
[----:B------:R-:W3:Y:S03]  /*6400*/  @!P4 LDG.E.64 R36, desc[UR22][R36.64] ;  /* 0x000000162424c981 */ /* 0x000ee6000c1e1b00 */
[----:B------:R-:W-:Y:S01]  /*6410*/  MOV R38, UR18 ;  /* 0x0000001200267c02 */ /* 0x000fe20008000f00 */
[----:B------:R-:W4:Y:S01]  /*6420*/  @!P6 LDG.E.64 R34, desc[UR22][R34.64] ;  /* 0x000000162222e981 */ /* 0x000f22000c1e1b00 */
[----:B------:R-:W-:-:S06]  /*6430*/  MOV R39, UR19 ;  /* 0x0000001300277c02 */ /* 0x000fcc0008000f00 */
[----:B------:R-:W5:Y:S01]  /*6440*/  @!P3 LDG.E.64 R38, desc[UR22][R38.64] ;  /* 0x000000162626b981 */ /* 0x000f62000c1e1b00 */
        /* <DEDUP_REMOVED lines=9> */
[----:B------:R-:W-:Y:S01]  /*64e0*/  @!P4 FADD.FTZ R41, R41, R37 ;  /* 0x000000252929c221 */ /* 0x000fe20000010000 */
[----:B------:R-:W-:Y:S02]  /*64f0*/  ISETP.EQ.OR P4, PT, R3, UR20, P2 ;  /* 0x0000001403007c0c */ /* 0x000fe40009782670 */
[----:B----4-:R-:W-:Y:S01]  /*6500*/  @!P6 FADD.FTZ R40, R40, R34 ;  /* 0x000000222828e221 */ /* 0x010fe20000010000 */
[----:B------:R-:W-:Y:S01]  /*6510*/  @!P6 FADD.FTZ R41, R41, R35 ;  /* 0x000000232929e221 */ /* 0x000fe20000010000 */
[----:B------:R-:W-:Y:S02]  /*6520*/  ISETP.EQ.OR P6, PT, R3, UR5, P2 ;  /* 0x0000000503007c0c */ /* 0x000fe400097c2670 */
[----:B-----5:R-:W-:Y:S01]  /*6530*/  @!P3 FADD.FTZ R40, R40, R38 ;  /* 0x000000262828b221 */ /* 0x020fe20000010000 */
[----:B------:R-:W-:Y:S01]  /*6540*/  @!P3 FADD.FTZ R41, R41, R39 ;  /* 0x000000272929b221 */ /* 0x000fe20000010000 */
[----:B------:R-:W-:Y:S01]  /*6550*/  ISETP.EQ.OR P3, PT, R3, UR27, P2 ;  /* 0x0000001b03007c0c */ /* 0x000fe20009762670 */
[----:B------:R-:W-:-:S04]  /*6560*/  @!UP0 UIMAD UR18, UR14, UR17, UR13 ;  /* 0x000000110e1282a4 */ /* 0x000fc8000f8e020d */
[----:B------:R-:W-:-:S04]  /*6570*/  VOTEU.ALL UP1, P4 ;  /* 0x00000000003f7886 */ /* 0x000fc80002020000 */
[----:B------:R-:W-:Y:S01]  /*6580*/  VOTEU.ALL UP2, P6 ;  /* 0x00000000003f7886 */ /* 0x000fe20003040000 */
[----:B------:R-:W-:Y:S02]  /*6590*/  @!UP0 UIMAD.WIDE.U32 UR18, UR18, 0x8, UR6 ;  /* 0x00000008121288a5 */ /* 0x000fe4000f8e0006 */
[----:B------:R-:W-:Y:S02]  /*65a0*/  @!UP1 UIMAD UR20, UR14, UR20, UR13 ;  /* 0x000000140e1492a4 */ /* 0x000fe4000f8e020d */
[----:B------:R-:W-:Y:S01]  /*65b0*/  @!UP2 UIMAD UR5, UR14, UR5, UR13 ;  /* 0x000000050e05a2a4 */ /* 0x000fe2000f8e020d */
[----:B------:R-:W-:Y:S01]  /*65c0*/  VOTEU.ALL UP0, P3 ;  /* 0x00000000003f7886 */ /* 0x000fe20001800000 */
[----:B------:R-:W-:Y:S01]  /*65d0*/  @!UP1 UIMAD.WIDE.U32 UR20, UR20, 0x8, UR6 ;  /* 0x00000008141498a5 */ /* 0x000fe2000f8e0006 */
[----:B------:R-:W-:Y:S02]  /*65e0*/  MOV R36, UR18 ;  /* 0x0000001200247c02 */ /* 0x000fe40008000f00 */
[----:B------:R-:W-:Y:S01]  /*65f0*/  MOV R37, UR19 ;  /* 0x0000001300257c02 */ /* 0x000fe20008000f00 */
[----:B------:R-:W-:-:S02]  /*6600*/  @!UP2 UIMAD.WIDE.U32 UR18, UR5, 0x8, UR6 ;  /* 0x000000080512a8a5 */ /* 0x000fc4000f8e0006 */
[----:B------:R-:W-:Y:S01]  /*6610*/  @!UP0 UIMAD UR5, UR14, UR27, UR13 ;  /* 0x0000001b0e0582a4 */ /* 0x000fe2000f8e020d */
[----:B------:R-:W-:Y:S02]  /*6620*/  MOV R34, UR20 ;  /* 0x0000001400227c02 */ /* 0x000fe40008000f00 */
[----:B------:R-:W-:Y:S01]  /*6630*/  MOV R35, UR21 ;  /* 0x0000001500237c02 */ /* 0x000fe20008000f00 */
[----:B------:R-:W2:Y:S01]  /*6640*/  @!P0 LDG.E.64 R36, desc[UR22][R36.64] ;  /* 0x0000001624248981 */ /* 0x000ea2000c1e1b00 */
[----:B------:R-:W-:Y:S02]  /*6650*/  MOV R32, UR18 ;  /* 0x0000001200207c02 */ /* 0x000fe40008000f00 */
[----:B------:R-:W-:Y:S01]  /*6660*/  MOV R33, UR19 ;  /* 0x0000001300217c02 */ /* 0x000fe20008000f00 */
[----:B------:R-:W-:Y:S01]  /*6670*/  @!UP0 UIMAD.WIDE.U32 UR18, UR5, 0x8, UR6 ;  /* 0x00000008051288a5 */ /* 0x000fe2000f8e0006 */
[----:B------:R-:W3:Y:S04]  /*6680*/  @!P4 LDG.E.64 R34, desc[UR22][R34.64] ;  /* 0x000000162222c981 */ /* 0x000ee8000c1e1b00 */
[----:B------:R-:W4:Y:S01]  /*6690*/  @!P6 LDG.E.64 R32, desc[UR22][R32.64] ;  /* 0x000000162020e981 */ /* 0x000f22000c1e1b00 */
[----:B------:R-:W-:-:S02]  /*66a0*/  MOV R38, UR18 ;  /* 0x0000001200267c02 */ /* 0x000fc40008000f00 */
[----:B------:R-:W-:-:S06]  /*66b0*/  MOV R39, UR19 ;  /* 0x0000001300277c02 */ /* 0x000fcc0008000f00 */
[----:B------:R-:W5:Y:S01]  /*66c0*/  @!P3 LDG.E.64 R38, desc[UR22][R38.64] ;  /* 0x000000162626b981 */ /* 0x000f62000c1e1b00 */
        /* <DEDUP_REMOVED lines=12> */
.L_x_2197:
[----:B------:R-:W-:-:S13]  /*6790*/  ISETP.NE.OR P0, PT, RZ, UR16, P0 ;  /* 0x00000010ff007c0c */ /* 0x000fda0008705670 */
[----:B------:R-:W-:Y:S05]  /*67a0*/  @!P0 BRA `(.L_x_2193) ;  /* 0x0000000000b08947 */ /* 0x000fea0003800000 */
.L_x_2194:
        /* <DEDUP_REMOVED lines=44> */
.L_x_2193:
        /* <DEDUP_REMOVED lines=14> */
.L_x_2199:
[----:B------:R-:W-:Y:S05]  /*6b50*/  BSYNC B0 ;  /* 0x0000000000007941 */ /* 0x000fea0003800000 */
.L_x_2198:
        /* <DEDUP_REMOVED lines=25> */
.L_x_2190:
[----:B0-----:R0:W5:Y:S04]  /*6cf0*/  LDL R35, [R1+0x3c] ;  /* 0x00003c0001237983 */ /* 0x0011680000100800 */
[----:B------:R0:W5:Y:S01]  /*6d00*/  LDL R34, [R1+0x30] ;  /* 0x0000300001227983 */ /* 0x0001620000100800 */
[----:B------:R-:W1:Y:S01]  /*6d10*/  S2UR UR6, SR_CgaCtaId ;  /* 0x00000000000679c3 */ /* 0x000e620000008800 */
[----:B------:R-:W-:Y:S02]  /*6d20*/  UMOV UR5, 0x400 ;  /* 0x0000040000057882 */ /* 0x000fe40000000000 */
[----:B-1----:R-:W-:-:S03]  /*6d30*/  ULEA UR5, UR6, UR5, 0x18 ;  /* 0x0000000506057291 */ /* 0x002fc6000f8ec03f */
[----:B------:R-:W-:-:S06]  /*6d40*/  ULDC UR6, c[0x0][0x2bc] ;  /* 0x0000af0000067ab9 */ /* 0x000fcc0000000800 */
[----:B------:R-:W-:Y:S01]  /*6d50*/  @!P2 STS.64 [UR5+0xc8], R40 ;  /* 0x0000c828ff00a988 */ /* 0x000fe20008000a05 */
[----:B------:R-:W-:Y:S06]  /*6d60*/  BAR.SYNC.DEFER_BLOCKING 0x0 ;  /* 0x0000000000007b1d */ /* 0x000fec0000010000 */
[----:B------:R-:W1:Y:S02]  /*6d70*/  LDS.64 R32, [UR5+0xc8] ;  /* 0x0000c805ff207984 */ /* 0x000e640008000a00 */
[----:B-1----:R-:W-:Y:S01]  /*6d80*/  FMUL.FTZ R32, R32, UR6 ;  /* 0x0000000620207c20 */ /* 0x002fe20008410000 */
[----:B------:R-:W-:-:S04]  /*6d90*/  FMUL.FTZ R33, R33, UR6 ;  /* 0x0000000621217c20 */ /* 0x000fc80008410000 */
[----:B------:R-:W-:Y:S02]  /*6da0*/  R2UR UR5, R32 ;  /* 0x00000000200572ca */ /* 0x000fe400000e0000 */
[----:B------:R-:W-:Y:S01]  /*6db0*/  R2UR UR13, R33 ;  /* 0x00000000210d72ca */ /* 0x000fe200000e0000 */
[----:B0-----:R-:W-:-:S14]  /*6dc0*/  @!P5 BRA `(.L_x_2200) ;  /* 0x000000000048d947 */ /* 0x001fdc0003800000 */
        /* <DEDUP_REMOVED lines=18> */
.L_x_2200:
[----:B------:R-:W-:Y:S04]  /*6ef0*/  BSSY B0, `(.L_x_2201) ;  /* 0x0000016000007945 */ /* 0x000fe80003800000 */
[----:B------:R-:W-:Y:S05]  /*6f00*/  @!P1 BRA `(.L_x_2202) ;  /* 0x0000000000509947 */ /* 0x000fea0003800000 */
[----:B------:R-:W-:Y:S01]  /*6f10*/  MOV R3, UR5 ;  /* 0x0000000500037c02 */ /* 0x000fe20008000f00 */
[----:B------:R-:W-:Y:S01]  /*6f20*/  ULDC.64 UR6, c[0x0][0x288] ;  /* 0x0000a20000067ab9 */ /* 0x000fe20000000a00 */
[----:B------:R-:W-:-:S03]  /*6f30*/  SHF.R.S32.HI R32, RZ, 0x1f, R2 ;  /* 0x0000001fff207819 */ /* 0x000fc60000011402 */
[----:B-----5:R-:W-:Y:S01]  /*6f40*/  FFMA.FTZ R3, R35, R3, UR13 ;  /* 0x0000000d23037e23 */ /* 0x020fe20008010003 */
[----:B------:R-:W-:-:S03]  /*6f50*/  MOV R35, R7 ;  /* 0x0000000700237202 */ /* 0x000fc60000000f00 */
[----:B------:R-:W-:Y:S01]  /*6f60*/  FFMA.FTZ R52, R28, R52, -R3 ;  /* 0x000000341c347223 */ /* 0x000fe20000010803 */
[----:B------:R-:W-:-:S05]  /*6f70*/  MOV R3, UR5 ;  /* 0x0000000500037c02 */ /* 0x000fca0008000f00 */
[----:B------:R-:W-:Y:S01]  /*6f80*/  FFMA.FTZ R3, R34, R3, UR13 ;  /* 0x0000000d22037e23 */ /* 0x000fe20008010003 */
[----:B------:R-:W-:-:S03]  /*6f90*/  MOV R34, R4 ;  /* 0x0000000400227202 */ /* 0x000fc60000000f00 */
[----:B------:R-:W-:Y:S01]  /*6fa0*/  FFMA.FTZ R53, R29, R53, -R3 ;  /* 0x000000351d357223 */ /* 0x000fe20000010803 */
[----:B------:R-:W-:Y:S02]  /*6fb0*/  IMAD R3, R32, UR6, RZ ;  /* 0x0000000620037c24 */ /* 0x000fe4000f8e02ff */
[----:B------:R-:W-:-:S04]  /*6fc0*/  IMAD.WIDE.U32 R34, R2, UR6, R34 ;  /* 0x0000000602227c25 */ /* 0x000fc8000f8e0022 */
[----:B------:R-:W-:Y:S01]  /*6fd0*/  IMAD R3, R2, UR7, R3 ;  /* 0x0000000702037c24 */ /* 0x000fe2000f8e0203 */
[----:B------:R-:W-:Y:S02]  /*6fe0*/  ULDC.64 UR6, c[0x0][0x210] ;  /* 0x0000840000067ab9 */ /* 0x000fe40000000a00 */
[----:B------:R-:W-:Y:S02]  /*6ff0*/  LEA R32, P0, R34, UR6, 0x2 ;  /* 0x0000000622207c11 */ /* 0x000fe4000f8010ff */
[----:B------:R-:W-:Y:S01]  /*7000*/  IADD3 R3, R35, R3, RZ ;  /* 0x0000000323037210 */ /* 0x000fe20007ffe0ff */
[----:B------:R-:W-:-:S03]  /*7010*/  FMUL.FTZ R35, R53, UR26 ;  /* 0x0000001a35237c20 */ /* 0x000fc60008410000 */
[----:B------:R-:W-:Y:S01]  /*7020*/  LEA.HI.X R33, R34, UR7, R3, 0x2, P0 ;  /* 0x0000000722217c11 */ /* 0x000fe200080f1403 */
[----:B------:R-:W-:-:S05]  /*7030*/  FMUL.FTZ R34, R52, UR26 ;  /* 0x0000001a34227c20 */ /* 0x000fca0008410000 */
[----:B------:R0:W-:Y:S02]  /*7040*/  STG.E.64 desc[UR22][R32.64], R34 ;  /* 0x0000002220007986 */ /* 0x0001e4000c101b16 */
.L_x_2202:
[----:B------:R-:W-:Y:S05]  /*7050*/  BSYNC B0 ;  /* 0x0000000000007941 */ /* 0x000fea0003800000 */
.L_x_2201:
[----:B------:R1:W5:Y:S04]  /*7060*/  LDL R36, [R1+0x38] ;  /* 0x0000380001247983 */ /* 0x0003680000100800 */
[----:B0----5:R1:W5:Y:S01]  /*7070*/  LDL R35, [R1+0x34] ;  /* 0x0000340001237983 */ /* 0x0213620000100800 */
[C---:B------:R-:W-:Y:S01]  /*7080*/  IADD3 R34, R2.reuse, 0x10, RZ ;  /* 0x0000001002227810 */ /* 0x040fe20007ffe0ff */
[----:B------:R-:W-:Y:S01]  /*7090*/  ULDC.64 UR6, c[0x0][0x290] ;  /* 0x0000a40000067ab9 */ /* 0x000fe20000000a00 */
[----:B------:R-:W-:Y:S02]  /*70a0*/  IADD3 R33, R2, 0x10, RZ ;  /* 0x0000001002217810 */ /* 0x000fe40007ffe0ff */
[----:B------:R-:W-:Y:S02]  /*70b0*/  SHF.R.S32.HI R34, RZ, 0x1f, R34 ;  /* 0x0000001fff227819 */ /* 0x000fe40000011422 */
[----:B------:R-:W-:-:S04]  /*70c0*/  ISETP.GE.U32.AND P0, PT, R33, UR6, PT ;  /* 0x0000000621007c0c */ /* 0x000fc8000bf06070 */
[----:B------:R-:W-:-:S04]  /*70d0*/  ISETP.GE.AND.EX P0, PT, R34, UR7, PT, P0 ;  /* 0x0000000722007c0c */ /* 0x000fc8000bf06300 */
[----:B------:R-:W-:Y:S01]  /*70e0*/  ISETP.GT.U32.OR P0, PT, R0, 0x29f, P0 ;  /* 0x0000029f0000780c */ /* 0x000fe20000704470 */
[----:B-1----:R-:W-:-:S12]  /*70f0*/  @!P5 BRA `(.L_x_2203) ;  /* 0x000000000048d947 */ /* 0x002fd80003800000 */
        /* <DEDUP_REMOVED lines=8> */
[----:B-----5:R-:W-:-:S03]  /*7180*/  FFMA.FTZ R3, R35, R29, R31 ;  /* 0x0000001d23037223 */ /* 0x020fc6000001001f */
        /* <DEDUP_REMOVED lines=9> */
.L_x_2203:
[----:B------:R-:W-:Y:S04]  /*7220*/  BSSY B0, `(.L_x_2204) ;  /* 0x0000015000007945 */ /* 0x000fe80003800000 */
[----:B------:R-:W-:Y:S05]  /*7230*/  @P0 BRA `(.L_x_2205) ;  /* 0x00000000004c0947 */ /* 0x000fea0003800000 */
[----:B------:R-:W-:Y:S01]  /*7240*/  MOV R3, UR5 ;  /* 0x0000000500037c02 */ /* 0x000fe20008000f00 */
[----:B------:R-:W-:-:S04]  /*7250*/  ULDC.64 UR14, c[0x0][0x288] ;  /* 0x0000a200000e7ab9 */ /* 0x000fc80000000a00 */
[----:B------:R-:W-:-:S04]  /*7260*/  FFMA.FTZ R3, R36, R3, UR13 ;  /* 0x0000000d24037e23 */ /* 0x000fc80008010003 */
[----:B------:R-:W-:Y:S01]  /*7270*/  FFMA.FTZ R50, R28, R50, -R3 ;  /* 0x000000321c327223 */ /* 0x000fe20000010803 */
[----:B------:R-:W-:-:S05]  /*7280*/  MOV R3, UR5 ;  /* 0x0000000500037c02 */ /* 0x000fca0008000f00 */
[----:B-----5:R-:W-:Y:S01]  /*7290*/  FFMA.FTZ R3, R35, R3, UR13 ;  /* 0x0000000d23037e23 */ /* 0x020fe20008010003 */
[----:B------:R-:W-:-:S03]  /*72a0*/  MOV R35, R7 ;  /* 0x0000000700237202 */ /* 0x000fc60000000f00 */
[----:B------:R-:W-:Y:S01]  /*72b0*/  FFMA.FTZ R51, R29, R51, -R3 ;  /* 0x000000331d337223 */ /* 0x000fe20000010803 */
[----:B------:R-:W-:Y:S01]  /*72c0*/  IMAD R3, R34, UR14, RZ ;  /* 0x0000000e22037c24 */ /* 0x000fe2000f8e02ff */
[----:B------:R-:W-:-:S03]  /*72d0*/  MOV R34, R4 ;  /* 0x0000000400227202 */ /* 0x000fc60000000f00 */
[C---:B------:R-:W-:Y:S02]  /*72e0*/  IMAD R3, R33.reuse, UR15, R3 ;  /* 0x0000000f21037c24 */ /* 0x040fe4000f8e0203 */
[----:B------:R-:W-:Y:S01]  /*72f0*/  IMAD.WIDE.U32 R34, R33, UR14, R34 ;  /* 0x0000000e21227c25 */ /* 0x000fe2000f8e0022 */
[----:B------:R-:W-:-:S04]  /*7300*/  ULDC.64 UR14, c[0x0][0x210] ;  /* 0x00008400000e7ab9 */ /* 0x000fc80000000a00 */
[----:B------:R-:W-:Y:S01]  /*7310*/  IADD3 R3, R35, R3, RZ ;  /* 0x0000000323037210 */ /* 0x000fe20007ffe0ff */
[----:B------:R-:W-:Y:S01]  /*7320*/  FMUL.FTZ R35, R51, UR26 ;  /* 0x0000001a33237c20 */ /* 0x000fe20008410000 */
[----:B------:R-:W-:-:S04]  /*7330*/  LEA R32, P0, R34, UR14, 0x2 ;  /* 0x0000000e22207c11 */ /* 0x000fc8000f8010ff */
[----:B------:R-:W-:Y:S01]  /*7340*/  LEA.HI.X R33, R34, UR15, R3, 0x2, P0 ;  /* 0x0000000f22217c11 */ /* 0x000fe200080f1403 */
[----:B------:R-:W-:-:S05]  /*7350*/  FMUL.FTZ R34, R50, UR26 ;  /* 0x0000001a32227c20 */ /* 0x000fca0008410000 */
[----:B------:R0:W-:Y:S03]  /*7360*/  STG.E.64 desc[UR22][R32.64], R34 ;  /* 0x0000002220007986 */ /* 0x0001e6000c101b16 */
.L_x_2205:
[----:B------:R-:W-:Y:S05]  /*7370*/  BSYNC B0 ;  /* 0x0000000000007941 */ /* 0x000fea0003800000 */
.L_x_2204:
[----:B------:R1:W5:Y:S04]  /*7380*/  LDL R52, [R1+0x2c] ;  /* 0x00002c0001347983 */ /* 0x0003680000100800 */
[----:B0----5:R1:W5:Y:S01]  /*7390*/  LDL R35, [R1+0x28] ;  /* 0x0000280001237983 */ /* 0x0213620000100800 */
[C---:B------:R-:W-:Y:S02]  /*73a0*/  IADD3 R51, R2.reuse, 0x20, RZ ;  /* 0x0000002002337810 */ /* 0x040fe40007ffe0ff */
[C---:B------:R-:W-:Y:S02]  /*73b0*/  IADD3 R37, R2.reuse, 0x30, RZ ;  /* 0x0000003002257810 */ /* 0x040fe40007ffe0ff */
[C---:B------:R-:W-:Y:S02]  /*73c0*/  IADD3 R38, R2.reuse, 0x40, RZ ;  /* 0x0000004002267810 */ /* 0x040fe40007ffe0ff */
[----:B------:R-:W-:-:S02]  /*73d0*/  IADD3 R40, R2, 0x50, RZ ;  /* 0x0000005002287810 */ /* 0x000fc40007ffe0ff */
[C---:B------:R-:W-:Y:S02]  /*73e0*/  IADD3 R41, R2.reuse, 0x50, RZ ;  /* 0x0000005002297810 */ /* 0x040fe40007ffe0ff */
[C---:B------:R-:W-:Y:S02]  /*73f0*/  IADD3 R39, R2.reuse, 0x40, RZ ;  /* 0x0000004002277810 */ /* 0x040fe40007ffe0ff */
[C---:B------:R-:W-:Y:S02]  /*7400*/  IADD3 R50, R2.reuse, 0x30, RZ ;  /* 0x0000003002327810 */ /* 0x040fe40007ffe0ff */
[----:B------:R-:W-:Y:S02]  /*7410*/  IADD3 R34, R2, 0x20, RZ ;  /* 0x0000002002227810 */ /* 0x000fe40007ffe0ff */
[----:B------:R-:W-:Y:S02]  /*7420*/  ISETP.GE.U32.AND P4, PT, R51, UR6, PT ;  /* 0x0000000633007c0c */ /* 0x000fe4000bf86070 */
[----:B------:R-:W-:-:S02]  /*7430*/  ISETP.GE.U32.AND P3, PT, R37, UR6, PT ;  /* 0x0000000625007c0c */ /* 0x000fc4000bf66070 */
[----:B------:R-:W-:Y:S02]  /*7440*/  ISETP.GE.U32.AND P0, PT, R38, UR6, PT ;  /* 0x0000000626007c0c */ /* 0x000fe4000bf06070 */
[----:B------:R-:W-:Y:S02]  /*7450*/  ISETP.GE.U32.AND P2, PT, R40, UR6, PT ;  /* 0x0000000628007c0c */ /* 0x000fe4000bf46070 */
[----:B------:R-:W-:Y:S02]  /*7460*/  SHF.R.S32.HI R34, RZ, 0x1f, R34 ;  /* 0x0000001fff227819 */ /* 0x000fe40000011422 */
[----:B------:R-:W-:Y:S02]  /*7470*/  SHF.R.S32.HI R50, RZ, 0x1f, R50 ;  /* 0x0000001fff327819 */ /* 0x000fe40000011432 */
[----:B------:R-:W-:Y:S02]  /*7480*/  SHF.R.S32.HI R39, RZ, 0x1f, R39 ;  /* 0x0000001fff277819 */ /* 0x000fe40000011427 */
[----:B------:R-:W-:-:S02]  /*7490*/  SHF.R.S32.HI R41, RZ, 0x1f, R41 ;  /* 0x0000001fff297819 */ /* 0x000fc40000011429 */
[----:B------:R-:W-:Y:S02]  /*74a0*/  ISETP.GE.AND.EX P4, PT, R34, UR7, PT, P4 ;  /* 0x0000000722007c0c */ /* 0x000fe4000bf86340 */
[----:B------:R-:W-:Y:S02]  /*74b0*/  ISETP.GE.AND.EX P3, PT, R50, UR7, PT, P3 ;  /* 0x0000000732007c0c */ /* 0x000fe4000bf66330 */
[----:B------:R-:W-:Y:S02]  /*74c0*/  ISETP.GE.AND.EX P0, PT, R39, UR7, PT, P0 ;  /* 0x0000000727007c0c */ /* 0x000fe4000bf06300 */
[----:B------:R-:W-:Y:S02]  /*74d0*/  ISETP.GE.AND.EX P2, PT, R41, UR7, PT, P2 ;  /* 0x0000000729007c0c */ /* 0x000fe4000bf46320 */
[C---:B------:R-:W-:Y:S02]  /*74e0*/  ISETP.GT.U32.OR P4, PT, R0.reuse, 0x29f, P4 ;  /* 0x0000029f0000780c */ /* 0x040fe40002784470 */
[----:B------:R-:W-:-:S02]  /*74f0*/  ISETP.GT.U32.OR P3, PT, R0, 0x29f, P3 ;  /* 0x0000029f0000780c */ /* 0x000fc40001f64470 */
[C---:B------:R-:W-:Y:S02]  /*7500*/  ISETP.GT.U32.OR P0, PT, R0.reuse, 0x29f, P0 ;  /* 0x0000029f0000780c */ /* 0x040fe40000704470 */
[----:B------:R-:W-:Y:S02]  /*7510*/  ISETP.GT.U32.OR P2, PT, R0, 0x29f, P2 ;  /* 0x0000029f0000780c */ /* 0x000fe40001744470 */
[C---:B------:R-:W-:Y:S02]  /*7520*/  IADD3 R3, R2.reuse, 0x60, RZ ;  /* 0x0000006002037810 */ /* 0x040fe40007ffe0ff */
[----:B------:R-:W-:Y:S01]  /*7530*/  IADD3 R36, R2, 0x70, RZ ;  /* 0x0000007002247810 */ /* 0x000fe20007ffe0ff */
[----:B-1----:R-:W-:Y:S08]  /*7540*/  @!P5 BRA `(.L_x_2206) ;  /* 0x000000000048d947 */ /* 0x002ff00003800000 */
        /* <DEDUP_REMOVED lines=18> */
.L_x_2206:
        /* <DEDUP_REMOVED lines=21> */
.L_x_2208:
[----:B------:R-:W-:Y:S05]  /*77c0*/  BSYNC B0 ;  /* 0x0000000000007941 */ /* 0x000fea0003800000 */
.L_x_2207:
[----:B------:R-:W-:Y:S05]  /*77d0*/  @!P5 BRA `(.L_x_2209) ;  /* 0x000000000050d947 */ /* 0x000fea0003800000 */
[----:B0-----:R-:W2:Y:S04]  /*77e0*/  LDL R32, [R1+0x24] ;  /* 0x0000240001207983 */ /* 0x001ea80000100800 */
[----:B------:R-:W3:Y:S01]  /*77f0*/  LDL R34, [R1+0x20] ;  /* 0x0000200001227983 */ /* 0x000ee20000100800 */
[----:B--2---:R-:W-:-:S04]  /*7800*/  FFMA.FTZ R32, R32, R28, R30 ;  /* 0x0000001c20207223 */ /* 0x004fc8000001001e */
[----:B------:R-:W-:-:S06]  /*7810*/  FMUL.FTZ R33, R32, -1.4426950216293334961 ;  /* 0xbfb8aa3b20217820 */ /* 0x000fcc0000410000 */
[----:B------:R-:W0:Y:S02]  /*7820*/  MUFU.EX2 R33, R33 ;  /* 0x0000002100217308 */ /* 0x000e240000000800 */
[----:B0-----:R-:W-:-:S06]  /*7830*/  FADD.FTZ R33, R33, 1 ;  /* 0x3f80000021217421 */ /* 0x001fcc0000010000 */
[----:B------:R-:W0:Y:S02]  /*7840*/  MUFU.RCP R33, R33 ;  /* 0x0000002100217308 */ /* 0x000e240000001000 */
[----:B0-----:R-:W-:Y:S01]  /*7850*/  FMUL.FTZ R46, R46, R33 ;  /* 0x000000212e2e7220 */ /* 0x001fe20000410000 */
[----:B------:R-:W-:-:S04]  /*7860*/  FADD.FTZ R33, -R33, 1 ;  /* 0x3f80000021217421 */ /* 0x000fc80000010100 */
[----:B------:R-:W-:Y:S01]  /*7870*/  FFMA.FTZ R33, R32, R33, 1 ;  /* 0x3f80000020217423 */ /* 0x000fe20000010021 */
[----:B---3--:R-:W-:-:S03]  /*7880*/  FFMA.FTZ R32, R34, R29, R31 ;  /* 0x0000001d22207223 */ /* 0x008fc6000001001f */
        /* <DEDUP_REMOVED lines=9> */
.L_x_2209:
[----:B------:R-:W-:Y:S04]  /*7920*/  BSSY B0, `(.L_x_2210) ;  /* 0x0000017000007945 */ /* 0x000fe80003800000 */
[----:B------:R-:W-:Y:S05]  /*7930*/  @P3 BRA `(.L_x_2211) ;  /* 0x0000000000543947 */ /* 0x000fea0003800000 */
[----:B0-----:R-:W2:Y:S01]  /*7940*/  LDL.LU R34, [R1+0x24] ;  /* 0x0000240001227983 */ /* 0x001ea20000300800 */
[----:B------:R-:W-:Y:S01]  /*7950*/  MOV R32, UR5 ;  /* 0x0000000500207c02 */ /* 0x000fe20008000f00 */
[----:B------:R-:W-:Y:S02]  /*7960*/  ULDC.64 UR14, c[0x0][0x288] ;  /* 0x0000a200000e7ab9 */ /* 0x000fe40000000a00 */
[----:B------:R-:W3:Y:S01]  /*7970*/  LDL.LU R33, [R1+0x20] ;  /* 0x0000200001217983 */ /* 0x000ee20000300800 */
[----:B-----5:R-:W-:Y:S01]  /*7980*/  MOV R35, R7 ;  /* 0x0000000700237202 */ /* 0x020fe20000000f00 */
[----:B--2---:R-:W-:Y:S01]  /*7990*/  FFMA.FTZ R32, R34, R32, UR13 ;  /* 0x0000000d22207e23 */ /* 0x004fe20008010020 */
[----:B------:R-:W-:-:S03]  /*79a0*/  MOV R34, R4 ;  /* 0x0000000400227202 */ /* 0x000fc60000000f00 */
[----:B------:R-:W-:Y:S01]  /*79b0*/  FFMA.FTZ R46, R28, R46, -R32 ;  /* 0x0000002e1c2e7223 */ /* 0x000fe20000010820 */
[----:B------:R-:W-:Y:S01]  /*79c0*/  MOV R32, UR5 ;  /* 0x0000000500207c02 */ /* 0x000fe20008000f00 */
[----:B------:R-:W-:-:S04]  /*79d0*/  IMAD.WIDE.U32 R34, R37, UR14, R34 ;  /* 0x0000000e25227c25 */ /* 0x000fc8000f8e0022 */
[----:B---3--:R-:W-:-:S04]  /*79e0*/  FFMA.FTZ R32, R33, R32, UR13 ;  /* 0x0000000d21207e23 */ /* 0x008fc80008010020 */
[----:B------:R-:W-:Y:S01]  /*79f0*/  FFMA.FTZ R47, R29, R47, -R32 ;  /* 0x0000002f1d2f7223 */ /* 0x000fe20000010820 */
[----:B------:R-:W-:-:S04]  /*7a00*/  IMAD R32, R50, UR14, RZ ;  /* 0x0000000e32207c24 */ /* 0x000fc8000f8e02ff */
[----:B------:R-:W-:Y:S01]  /*7a10*/  IMAD R32, R37, UR15, R32 ;  /* 0x0000000f25207c24 */ /* 0x000fe2000f8e0220 */
[----:B------:R-:W-:-:S04]  /*7a20*/  ULDC.64 UR14, c[0x0][0x210] ;  /* 0x00008400000e7ab9 */ /* 0x000fc80000000a00 */
[----:B------:R-:W-:Y:S01]  /*7a30*/  IADD3 R33, R35, R32, RZ ;  /* 0x0000002023217210 */ /* 0x000fe20007ffe0ff */
[----:B------:R-:W-:Y:S01]  /*7a40*/  FMUL.FTZ R35, R47, UR26 ;  /* 0x0000001a2f237c20 */ /* 0x000fe20008410000 */
[----:B------:R-:W-:-:S04]  /*7a50*/  LEA R32, P3, R34, UR14, 0x2 ;  /* 0x0000000e22207c11 */ /* 0x000fc8000f8610ff */
[----:B------:R-:W-:Y:S01]  /*7a60*/  LEA.HI.X R33, R34, UR15, R33, 0x2, P3 ;  /* 0x0000000f22217c11 */ /* 0x000fe200098f1421 */
[----:B------:R-:W-:-:S05]  /*7a70*/  FMUL.FTZ R34, R46, UR26 ;  /* 0x0000001a2e227c20 */ /* 0x000fca0008410000 */
[----:B------:R1:W-:Y:S03]  /*7a80*/  STG.E.64 desc[UR22][R32.64], R34 ;  /* 0x0000002220007986 */ /* 0x0003e6000c101b16 */
.L_x_2211:
[----:B------:R-:W-:Y:S05]  /*7a90*/  BSYNC B0 ;  /* 0x0000000000007941 */ /* 0x000fea0003800000 */
.L_x_2210:
[----:B------:R-:W-:Y:S05]  /*7aa0*/  @!P5 BRA `(.L_x_2212) ;  /* 0x000000000050d947 */ /* 0x000fea0003800000 */
[----:B01----:R-:W2:Y:S04]  /*7ab0*/  LDL R32, [R1+0x1c] ;  /* 0x00001c0001207983 */ /* 0x003ea80000100800 */
[----:B------:R-:W3:Y:S01]  /*7ac0*/  LDL R37, [R1+0x8] ;  /* 0x0000080001257983 */ /* 0x000ee20000100800 */
[----:B--2---:R-:W-:-:S04]  /*7ad0*/  FFMA.FTZ R32, R32, R28, R30 ;  /* 0x0000001c20207223 */ /* 0x004fc8000001001e */
[----:B------:R-:W-:-:S06]  /*7ae0*/  FMUL.FTZ R34, R32, -1.4426950216293334961 ;  /* 0xbfb8aa3b20227820 */ /* 0x000fcc0000410000 */
[----:B------:R-:W0:Y:S02]  /*7af0*/  MUFU.EX2 R34, R34 ;  /* 0x0000002200227308 */ /* 0x000e240000000800 */
[----:B0-----:R-:W-:-:S06]  /*7b00*/  FADD.FTZ R33, R34, 1 ;  /* 0x3f80000022217421 */ /* 0x001fcc0000010000 */
[----:B------:R-:W0:Y:S02]  /*7b10*/  MUFU.RCP R33, R33 ;  /* 0x0000002100217308 */ /* 0x000e240000001000 */
[----:B0----5:R-:W-:Y:S01]  /*7b20*/  FADD.FTZ R35, -R33, 1 ;  /* 0x3f80000021237421 */ /* 0x021fe20000010100 */
[----:B------:R-:W-:-:S03]  /*7b30*/  FMUL.FTZ R44, R44, R33 ;  /* 0x000000212c2c7220 */ /* 0x000fc60000410000 */
[----:B------:R-:W-:Y:S01]  /*7b40*/  FFMA.FTZ R35, R32, R35, 1 ;  /* 0x3f80000020237423 */ /* 0x000fe20000010023 */
[----:B---3--:R-:W-:-:S03]  /*7b50*/  FFMA.FTZ R32, R37, R29, R31 ;  /* 0x0000001d25207223 */ /* 0x008fc6000001001f */
        /* <DEDUP_REMOVED lines=9> */
.L_x_2212:
[----:B------:R-:W-:Y:S04]  /*7bf0*/  BSSY B0, `(.L_x_2213) ;  /* 0x0000017000007945 */ /* 0x000fe80003800000 */
[----:B------:R-:W-:Y:S05]  /*7c00*/  @P0 BRA `(.L_x_2214) ;  /* 0x0000000000540947 */ /* 0x000fea0003800000 */
[----:B01----:R-:W2:Y:S01]  /*7c10*/  LDL.LU R32, [R1+0x1c] ;  /* 0x00001c0001207983 */ /* 0x003ea20000300800 */
[----:B------:R-:W-:Y:S01]  /*7c20*/  MOV R33, UR5 ;  /* 0x0000000500217c02 */ /* 0x000fe20008000f00 */
[----:B------:R-:W-:Y:S02]  /*7c30*/  ULDC.64 UR14, c[0x0][0x288] ;  /* 0x0000a200000e7ab9 */ /* 0x000fe40000000a00 */
[----:B------:R-:W3:Y:S01]  /*7c40*/  LDL.LU R34, [R1+0x8] ;  /* 0x0000080001227983 */ /* 0x000ee20000300800 */
[----:B-----5:R-:W-:Y:S01]  /*7c50*/  MOV R35, R7 ;  /* 0x0000000700237202 */ /* 0x020fe20000000f00 */
[----:B--2---:R-:W-:Y:S01]  /*7c60*/  FFMA.FTZ R33, R32, R33, UR13 ;  /* 0x0000000d20217e23 */ /* 0x004fe20008010021 */
[----:B------:R-:W-:-:S03]  /*7c70*/  MOV R32, UR5 ;  /* 0x0000000500207c02 */ /* 0x000fc60008000f00 */
[----:B------:R-:W-:Y:S02]  /*7c80*/  FFMA.FTZ R44, R28, R44, -R33 ;  /* 0x0000002c1c2c7223 */ /* 0x000fe40000010821 */
[----:B---3--:R-:W-:Y:S01]  /*7c90*/  FFMA.FTZ R32, R34, R32, UR13 ;  /* 0x0000000d22207e23 */ /* 0x008fe20008010020 */
        /* <DEDUP_REMOVED lines=12> */
.L_x_2214:
[----:B------:R-:W-:Y:S05]  /*7d60*/  BSYNC B0 ;  /* 0x0000000000007941 */ /* 0x000fea0003800000 */
.L_x_2213:
[----:B------:R-:W-:Y:S05]  /*7d70*/  @!P5 BRA `(.L_x_2215) ;  /* 0x000000000050d947 */ /* 0x000fea0003800000 */
[----:B012---:R-:W2:Y:S04]  /*7d80*/  LDL R32, [R1+0x10] ;  /* 0x0000100001207983 */ /* 0x007ea80000100800 */
[----:B------:R-:W3:Y:S01]  /*7d90*/  LDL R33, [R1+0xc] ;  /* 0x00000c0001217983 */ /* 0x000ee20000100800 */
[----:B--2---:R-:W-:Y:S01]  /*7da0*/  FFMA.FTZ R32, R32, R28, R30 ;  /* 0x0000001c20207223 */ /* 0x004fe2000001001e */
[----:B---3--:R-:W-:-:S03]  /*7db0*/  FFMA.FTZ R33, R33, R29, R31 ;  /* 0x0000001d21217223 */ /* 0x008fc6000001001f */
[----:B------:R-:W-:Y:S01]  /*7dc0*/  FMUL.FTZ R34, R32, -1.4426950216293334961 ;  /* 0xbfb8aa3b20227820 */ /* 0x000fe20000410000 */
[----:B------:R-:W-:-:S05]  /*7dd0*/  FMUL.FTZ R37, R33, -1.4426950216293334961 ;  /* 0xbfb8aa3b21257820 */ /* 0x000fca0000410000 */
[----:B------:R-:W0:Y:S08]  /*7de0*/  MUFU.EX2 R34, R34 ;  /* 0x0000002200227308 */ /* 0x000e300000000800 */
[----:B------:R-:W1:Y:S01]  /*7df0*/  MUFU.EX2 R37, R37 ;  /* 0x0000002500257308 */ /* 0x000e620000000800 */
[----:B0----5:R-:W-:-:S07]  /*7e00*/  FADD.FTZ R35, R34, 1 ;  /* 0x3f80000022237421 */ /* 0x021fce0000010000 */
        /* <DEDUP_REMOVED lines=11> */
.L_x_2215:
[----:B------:R-:W-:Y:S04]  /*7ec0*/  BSSY B0, `(.L_x_2216) ;  /* 0x0000017000007945 */ /* 0x000fe80003800000 */
[----:B------:R-:W-:Y:S05]  /*7ed0*/  @P2 BRA `(.L_x_2217) ;  /* 0x0000000000542947 */ /* 0x000fea0003800000 */
[----:B012--5:R-:W2:Y:S01]  /*7ee0*/  LDL.LU R35, [R1+0x10] ;  /* 0x0000100001237983 */ /* 0x027ea20000300800 */
[----:B------:R-:W-:Y:S01]  /*7ef0*/  MOV R33, UR5 ;  /* 0x0000000500217c02 */ /* 0x000fe20008000f00 */
[----:B------:R-:W-:Y:S02]  /*7f00*/  ULDC.64 UR14, c[0x0][0x288] ;  /* 0x0000a200000e7ab9 */ /* 0x000fe40000000a00 */
[----:B------:R-:W3:Y:S01]  /*7f10*/  LDL.LU R32, [R1+0xc] ;  /* 0x00000c0001207983 */ /* 0x000ee20000300800 */
[----:B------:R-:W-:Y:S01]  /*7f20*/  MOV R34, UR5 ;  /* 0x0000000500227c02 */ /* 0x000fe20008000f00 */
[----:B--2---:R-:W-:Y:S01]  /*7f30*/  FFMA.FTZ R33, R35, R33, UR13 ;  /* 0x0000000d23217e23 */ /* 0x004fe20008010021 */
[----:B------:R-:W-:-:S03]  /*7f40*/  IMAD R35, R41, UR14, RZ ;  /* 0x0000000e29237c24 */ /* 0x000fc6000f8e02ff */
[----:B---3--:R-:W-:Y:S01]  /*7f50*/  FFMA.FTZ R34, R32, R34, UR13 ;  /* 0x0000000d20227e23 */ /* 0x008fe20008010022 */
[----:B------:R-:W-:Y:S01]  /*7f60*/  FFMA.FTZ R42, R28, R42, -R33 ;  /* 0x0000002a1c2a7223 */ /* 0x000fe20000010821 */
[----:B------:R-:W-:Y:S01]  /*7f70*/  MOV R32, R4 ;  /* 0x0000000400207202 */ /* 0x000fe20000000f00 */
[C---:B------:R-:W-:Y:S01]  /*7f80*/  IMAD R35, R40.reuse, UR15, R35 ;  /* 0x0000000f28237c24 */ /* 0x040fe2000f8e0223 */
[----:B------:R-:W-:Y:S01]  /*7f90*/  MOV R33, R7 ;  /* 0x0000000700217202 */ /* 0x000fe20000000f00 */
[----:B------:R-:W-:Y:S02]  /*7fa0*/  FFMA.FTZ R43, R29, R43, -R34 ;  /* 0x0000002b1d2b7223 */ /* 0x000fe40000010822 */
        /* <DEDUP_REMOVED lines=8> */
.L_x_2217:
[----:B------:R-:W-:Y:S05]  /*8030*/  BSYNC B0 ;  /* 0x0000000000007941 */ /* 0x000fea0003800000 */
.L_x_2216:
[----:B------:R4:W5:Y:S04]  /*8040*/  LDL R49, [R1+0x18] ;  /* 0x0000180001317983 */ /* 0x0009680000100800 */
[----:B------:R4:W5:Y:S01]  /*8050*/  LDL R48, [R1+0x14] ;  /* 0x0000140001307983 */ /* 0x0009620000100800 */
[C---:B------:R-:W-:Y:S02]  /*8060*/  IADD3 R41, R2.reuse, 0x80, RZ ;  /* 0x0000008002297810 */ /* 0x040fe40007ffe0ff */
[C---:B0123--:R-:W-:Y:S02]  /*8070*/  IADD3 R32, R2.reuse, 0x90, RZ ;  /* 0x0000009002207810 */ /* 0x04ffe40007ffe0ff */
[----:B------:R-:W-:Y:S02]  /*8080*/  IADD3 R33, R2, 0xa0, RZ ;  /* 0x000000a002217810 */ /* 0x000fe40007ffe0ff */
[----:B------:R-:W-:-:S02]  /*8090*/  ISETP.GE.U32.AND P6, PT, R3, UR6, PT ;  /* 0x0000000603007c0c */ /* 0x000fc4000bfc6070 */
[----:B------:R-:W-:Y:S02]  /*80a0*/  ISETP.GE.U32.AND P0, PT, R36, UR6, PT ;  /* 0x0000000624007c0c */ /* 0x000fe4000bf06070 */
[----:B------:R-:W-:Y:S02]  /*80b0*/  ISETP.GE.U32.AND P2, PT, R41, UR6, PT ;  /* 0x0000000629007c0c */ /* 0x000fe4000bf46070 */
[----:B------:R-:W-:Y:S02]  /*80c0*/  ISETP.GE.U32.AND P3, PT, R32, UR6, PT ;  /* 0x0000000620007c0c */ /* 0x000fe4000bf66070 */
[----:B------:R-:W-:Y:S02]  /*80d0*/  ISETP.GE.U32.AND P4, PT, R33, UR6, PT ;  /* 0x0000000621007c0c */ /* 0x000fe4000bf86070 */
[----:B------:R-:W-:Y:S02]  /*80e0*/  SHF.R.S32.HI R34, RZ, 0x1f, R3 ;  /* 0x0000001fff227819 */ /* 0x000fe40000011403 */
[----:B------:R-:W-:-:S02]  /*80f0*/  SHF.R.S32.HI R43, RZ, 0x1f, R36 ;  /* 0x0000001fff2b7819 */ /* 0x000fc40000011424 */
[----:B------:R-:W-:Y:S02]  /*8100*/  SHF.R.S32.HI R42, RZ, 0x1f, R41 ;  /* 0x0000001fff2a7819 */ /* 0x000fe40000011429 */
[----:B------:R-:W-:Y:S02]  /*8110*/  SHF.R.S32.HI R37, RZ, 0x1f, R32 ;  /* 0x0000001fff257819 */ /* 0x000fe40000011420 */
[----:B------:R-:W-:Y:S02]  /*8120*/  SHF.R.S32.HI R38, RZ, 0x1f, R33 ;  /* 0x0000001fff267819 */ /* 0x000fe40000011421 */
[----:B------:R-:W-:Y:S02]  /*8130*/  ISETP.GE.AND.EX P6, PT, R34, UR7, PT, P6 ;  /* 0x0000000722007c0c */ /* 0x000fe4000bfc6360 */
[----:B------:R-:W-:Y:S02]  /*8140*/  ISETP.GE.AND.EX P0, PT, R43, UR7, PT, P0 ;  /* 0x000000072b007c0c */ /* 0x000fe4000bf06300 */
[----:B------:R-:W-:-:S02]  /*8150*/  ISETP.GE.AND.EX P2, PT, R42, UR7, PT, P2 ;  /* 0x000000072a007c0c */ /* 0x000fc4000bf46320 */
[----:B------:R-:W-:Y:S02]  /*8160*/  ISETP.GE.AND.EX P3, PT, R37, UR7, PT, P3 ;  /* 0x0000000725007c0c */ /* 0x000fe4000bf66330 */
[----:B------:R-:W-:Y:S02]  /*8170*/  ISETP.GE.AND.EX P4, PT, R38, UR7, PT, P4 ;  /* 0x0000000726007c0c */ /* 0x000fe4000bf86340 */
[C---:B------:R-:W-:Y:S02]  /*8180*/  ISETP.GT.U32.OR P6, PT, R0.reuse, 0x29f, P6 ;  /* 0x0000029f0000780c */ /* 0x040fe400037c4470 */
[C---:B------:R-:W-:Y:S02]  /*8190*/  ISETP.GT.U32.OR P0, PT, R0.reuse, 0x29f, P0 ;  /* 0x0000029f0000780c */ /* 0x040fe40000704470 */
[C---:B------:R-:W-:Y:S02]  /*81a0*/  ISETP.GT.U32.OR P2, PT, R0.reuse, 0x29f, P2 ;  /* 0x0000029f0000780c */ /* 0x040fe40001744470 */
[----:B------:R-:W-:-:S02]  /*81b0*/  ISETP.GT.U32.OR P3, PT, R0, 0x29f, P3 ;  /* 0x0000029f0000780c */ /* 0x000fc40001f64470 */
[----:B------:R-:W-:Y:S02]  /*81c0*/  ISETP.GT.U32.OR P4, PT, R0, 0x29f, P4 ;  /* 0x0000029f0000780c */ /* 0x000fe40002784470 */
[C---:B------:R-:W-:Y:S02]  /*81d0*/  IADD3 R39, R2.reuse, 0xb0, RZ ;  /* 0x000000b002277810 */ /* 0x040fe40007ffe0ff */
[----:B------:R-:W-:Y:S01]  /*81e0*/  IADD3 R40, R2, 0xc0, RZ ;  /* 0x000000c002287810 */ /* 0x000fe20007ffe0ff */
[----:B----4-:R-:W-:Y:S08]  /*81f0*/  @!P5 BRA `(.L_x_2218) ;  /* 0x000000000048d947 */ /* 0x010ff00003800000 */
[----:B-----5:R-:W-:-:S04]  /*8200*/  FFMA.FTZ R35, R49, R28, R30 ;  /* 0x0000001c31237223 */ /* 0x020fc8000001001e */
        /* <DEDUP_REMOVED lines=17> */
.L_x_2218:
[----:B------:R-:W-:Y:S04]  /*8320*/  BSSY B0, `(.L_x_2219) ;  /* 0x0000015000007945 */ /* 0x000fe80003800000 */
[----:B------:R-:W-:Y:S05]  /*8330*/  @P6 BRA `(.L_x_2220) ;  /* 0x00000000004c6947 */ /* 0x000fea0003800000 */
[----:B-----5:R-:W-:Y:S01]  /*8340*/  MOV R35, UR5 ;  /* 0x0000000500237c02 */ /* 0x020fe20008000f00 */
[----:B------:R-:W-:Y:S02]  /*8350*/  ULDC.64 UR14, c[0x0][0x288] ;  /* 0x0000a200000e7ab9 */ /* 0x000fe40000000a00 */
[----:B------:R-:W-:Y:S02]  /*8360*/  IMAD R34, R34, UR14, RZ ;  /* 0x0000000e22227c24 */ /* 0x000fe4000f8e02ff */
[----:B------:R-:W-:Y:S02]  /*8370*/  FFMA.FTZ R35, R49, R35, UR13 ;  /* 0x0000000d31237e23 */ /* 0x000fe40008010023 */
[----:B------:R-:W-:Y:S02]  /*8380*/  IMAD R47, R3, UR15, R34 ;  /* 0x0000000f032f7c24 */ /* 0x000fe4000f8e0222 */
[----:B------:R-:W-:Y:S01]  /*8390*/  FFMA.FTZ R44, R28, R10, -R35 ;  /* 0x0000000a1c2c7223 */ /* 0x000fe20000010823 */
[----:B------:R-:W-:-:S05]  /*83a0*/  MOV R10, UR5 ;  /* 0x00000005000a7c02 */ /* 0x000fca0008000f00 */
[----:B------:R-:W-:-:S04]  /*83b0*/  FFMA.FTZ R10, R48, R10, UR13 ;  /* 0x0000000d300a7e23 */ /* 0x000fc8000801000a */
[----:B------:R-:W-:Y:S01]  /*83c0*/  FFMA.FTZ R45, R29, R11, -R10 ;  /* 0x0000000b1d2d7223 */ /* 0x000fe2000001080a */
[----:B------:R-:W-:Y:S02]  /*83d0*/  MOV R10, R4 ;  /* 0x00000004000a7202 */ /* 0x000fe40000000f00 */
[----:B------:R-:W-:-:S03]  /*83e0*/  MOV R11, R7 ;  /* 0x00000007000b7202 */ /* 0x000fc60000000f00 */
        /* <DEDUP_REMOVED lines=8> */
.L_x_2220:
[----:B------:R-:W-:Y:S05]  /*8470*/  BSYNC B0 ;  /* 0x0000000000007941 */ /* 0x000fea0003800000 */
.L_x_2219:
[----:B------:R-:W-:Y:S05]  /*8480*/  @!P5 BRA `(.L_x_2221) ;  /* 0x000000000050d947 */ /* 0x000fea0003800000 */
[----:B------:R-:W2:Y:S04]  /*8490*/  LDL R3, [R1+0x4] ;  /* 0x0000040001037983 */ /* 0x000ea80000100800 */
[----:B0-----:R-:W3:Y:S01]  /*84a0*/  LDL R10, [R1] ;  /* 0x00000000010a7983 */ /* 0x001ee20000100800 */
[----:B--2---:R-:W-:Y:S01]  /*84b0*/  FFMA.FTZ R3, R3, R28, R30 ;  /* 0x0000001c03037223 */ /* 0x004fe2000001001e */
[----:B---3--:R-:W-:-:S03]  /*84c0*/  FFMA.FTZ R10, R10, R29, R31 ;  /* 0x0000001d0a0a7223 */ /* 0x008fc6000001001f */
[----:B------:R-:W-:Y:S01]  /*84d0*/  FMUL.FTZ R11, R3, -1.4426950216293334961 ;  /* 0xbfb8aa3b030b7820 */ /* 0x000fe20000410000 */
[----:B------:R-:W-:-:S05]  /*84e0*/  FMUL.FTZ R44, R10, -1.4426950216293334961 ;  /* 0xbfb8aa3b0a2c7820 */ /* 0x000fca0000410000 */
[----:B------:R-:W0:Y:S08]  /*84f0*/  MUFU.EX2 R11, R11 ;  /* 0x0000000b000b7308 */ /* 0x000e300000000800 */
[----:B------:R-:W1:Y:S01]  /*8500*/  MUFU.EX2 R44, R44 ;  /* 0x0000002c002c7308 */ /* 0x000e620000000800 */
[----:B0-----:R-:W-:-:S07]  /*8510*/  FADD.FTZ R34, R11, 1 ;  /* 0x3f8000000b227421 */ /* 0x001fce0000010000 */
[----:B-----5:R-:W0:Y:S01]  /*8520*/  MUFU.RCP R35, R34 ;  /* 0x0000002200237308 */ /* 0x020e220000001000 */
        /* <DEDUP_REMOVED lines=10> */
.L_x_2221:
[----:B------:R-:W-:Y:S04]  /*85d0*/  BSSY B0, `(.L_x_2222) ;  /* 0x0000017000007945 */ /* 0x000fe80003800000 */
[----:B------:R-:W-:Y:S05]  /*85e0*/  @P0 BRA `(.L_x_2223) ;  /* 0x0000000000540947 */ /* 0x000fea0003800000 */
[----:B0-----:R-:W2:Y:S01]  /*85f0*/  LDL.LU R10, [R1+0x4] ;  /* 0x00000400010a7983 */ /* 0x001ea20000300800 */
[----:B------:R-:W-:Y:S01]  /*8600*/  MOV R3, UR5 ;  /* 0x0000000500037c02 */ /* 0x000fe20008000f00 */
[----:B------:R-:W-:Y:S02]  /*8610*/  ULDC.64 UR14, c[0x0][0x288] ;  /* 0x0000a200000e7ab9 */ /* 0x000fe40000000a00 */
[----:B-----5:R-:W3:Y:S01]  /*8620*/  LDL.LU R35, [R1] ;  /* 0x0000000001237983 */ /* 0x020ee20000300800 */
[----:B------:R-:W-:Y:S01]  /*8630*/  MOV R11, R7 ;  /* 0x00000007000b7202 */ /* 0x000fe20000000f00 */
[----:B------:R-:W-:Y:S01]  /*8640*/  IMAD R43, R43, UR14, RZ ;  /* 0x0000000e2b2b7c24 */ /* 0x000fe2000f8e02ff */
[----:B------:R-:W-:-:S03]  /*8650*/  MOV R34, UR5 ;  /* 0x0000000500227c02 */ /* 0x000fc60008000f00 */
[----:B------:R-:W-:Y:S02]  /*8660*/  IMAD R43, R36, UR15, R43 ;  /* 0x0000000f242b7c24 */ /* 0x000fe4000f8e022b */
[----:B--2---:R-:W-:Y:S01]  /*8670*/  FFMA.FTZ R3, R10, R3, UR13 ;  /* 0x0000000d0a037e23 */ /* 0x004fe20008010003 */
[----:B------:R-:W-:Y:S01]  /*8680*/  MOV R10, R4 ;  /* 0x00000004000a7202 */ /* 0x000fe20000000f00 */
[----:B---3--:R-:W-:Y:S02]  /*8690*/  FFMA.FTZ R34, R35, R34, UR13 ;  /* 0x0000000d23227e23 */ /* 0x008fe40008010022 */
[----:B------:R-:W-:Y:S02]  /*86a0*/  FFMA.FTZ R3, R28, R12, -R3 ;  /* 0x0000000c1c037223 */ /* 0x000fe40000010803 */
[----:B------:R-:W-:Y:S01]  /*86b0*/  IMAD.WIDE.U32 R10, R36, UR14, R10 ;  /* 0x0000000e240a7c25 */ /* 0x000fe2000f8e000a */
[----:B------:R-:W-:-:S03]  /*86c0*/  ULDC.64 UR14, c[0x0][0x210] ;  /* 0x00008400000e7ab9 */ /* 0x000fc60000000a00 */
[----:B------:R-:W-:Y:S01]  /*86d0*/  FFMA.FTZ R35, R29, R13, -R34 ;  /* 0x0000000d1d237223 */ /* 0x000fe20000010822 */
[----:B------:R-:W-:Y:S01]  /*86e0*/  FMUL.FTZ R34, R3, UR26 ;  /* 0x0000001a03227c20 */ /* 0x000fe20008410000 */
[----:B------:R-:W-:Y:S02]  /*86f0*/  LEA R12, P0, R10, UR14, 0x2 ;  /* 0x0000000e0a0c7c11 */ /* 0x000fe4000f8010ff */
[----:B------:R-:W-:Y:S01]  /*8700*/  FMUL.FTZ R35, R35, UR26 ;  /* 0x0000001a23237c20 */ /* 0x000fe20008410000 */
[----:B------:R-:W-:-:S04]  /*8710*/  IADD3 R43, R11, R43, RZ ;  /* 0x0000002b0b2b7210 */ /* 0x000fc80007ffe0ff */
[----:B------:R-:W-:-:S05]  /*8720*/  LEA.HI.X R13, R10, UR15, R43, 0x2, P0 ;  /* 0x0000000f0a0d7c11 */ /* 0x000fca00080f142b */
[----:B------:R1:W-:Y:S02]  /*8730*/  STG.E.64 desc[UR22][R12.64], R34 ;  /* 0x000000220c007986 */ /* 0x0003e4000c101b16 */
.L_x_2223:
[----:B------:R-:W-:Y:S05]  /*8740*/  BSYNC B0 ;  /* 0x0000000000007941 */ /* 0x000fea0003800000 */
.L_x_2222:
[----:B------:R-:W-:Y:S05]  /*8750*/  @!P5 BRA `(.L_x_2224) ;  /* 0x000000000048d947 */ /* 0x000fea0003800000 */
[----:B0-----:R-:W-:Y:S01]  /*8760*/  FFMA.FTZ R10, R77, R28, R30 ;  /* 0x0000001c4d0a7223 */ /* 0x001fe2000001001e */
[----:B------:R-:W-:-:S03]  /*8770*/  FFMA.FTZ R3, R76, R29, R31 ;  /* 0x0000001d4c037223 */ /* 0x000fc6000001001f */
[----:B------:R-:W-:Y:S01]  /*8780*/  FMUL.FTZ R11, R10, -1.4426950216293334961 ;  /* 0xbfb8aa3b0a0b7820 */ /* 0x000fe20000410000 */
[----:B-1----:R-:W-:-:S05]  /*8790*/  FMUL.FTZ R34, R3, -1.4426950216293334961 ;  /* 0xbfb8aa3b03227820 */ /* 0x002fca0000410000 */
[----:B------:R-:W0:Y:S08]  /*87a0*/  MUFU.EX2 R11, R11 ;  /* 0x0000000b000b7308 */ /* 0x000e300000000800 */
[----:B------:R-:W1:Y:S01]  /*87b0*/  MUFU.EX2 R34, R34 ;  /* 0x0000002200227308 */ /* 0x000e620000000800 */
[----:B0-----:R-:W-:-:S07]  /*87c0*/  FADD.FTZ R12, R11, 1 ;  /* 0x3f8000000b0c7421 */ /* 0x001fce0000010000 */
[----:B------:R-:W0:Y:S01]  /*87d0*/  MUFU.RCP R13, R12 ;  /* 0x0000000c000d7308 */ /* 0x000e220000001000 */
[----:B-1---5:R-:W-:-:S07]  /*87e0*/  FADD.FTZ R35, R34, 1 ;  /* 0x3f80000022237421 */ /* 0x022fce0000010000 */
        /* <DEDUP_REMOVED lines=9> */
.L_x_2224:
[----:B------:R-:W-:Y:S04]  /*8880*/  BSSY B0, `(.L_x_2225) ;  /* 0x0000015000007945 */ /* 0x000fe80003800000 */
[----:B------:R-:W-:Y:S05]  /*8890*/  @P2 BRA `(.L_x_2226) ;  /* 0x00000000004c2947 */ /* 0x000fea0003800000 */
[----:B0-----:R-:W-:Y:S01]  /*88a0*/  MOV R10, UR5 ;  /* 0x00000005000a7c02 */ /* 0x001fe20008000f00 */
[----:B------:R-:W-:Y:S01]  /*88b0*/  ULDC.64 UR14, c[0x0][0x288] ;  /* 0x0000a200000e7ab9 */ /* 0x000fe20000000a00 */
[----:B------:R-:W-:Y:S01]  /*88c0*/  MOV R11, R7 ;  /* 0x00000007000b7202 */ /* 0x000fe20000000f00 */
[----:B------:R-:W-:Y:S01]  /*88d0*/  IMAD R42, R42, UR14, RZ ;  /* 0x0000000e2a2a7c24 */ /* 0x000fe2000f8e02ff */
[----:B------:R-:W-:Y:S01]  /*88e0*/  MOV R3, UR5 ;  /* 0x0000000500037c02 */ /* 0x000fe20008000f00 */
[----:B------:R-:W-:Y:S01]  /*88f0*/  FFMA.FTZ R77, R77, R10, UR13 ;  /* 0x0000000d4d4d7e23 */ /* 0x000fe2000801000a */
[----:B------:R-:W-:-:S03]  /*8900*/  MOV R10, R4 ;  /* 0x00000004000a7202 */ /* 0x000fc60000000f00 */
[----:B------:R-:W-:Y:S01]  /*8910*/  FFMA.FTZ R76, R76, R3, UR13 ;  /* 0x0000000d4c4c7e23 */ /* 0x000fe20008010003 */
[----:B------:R-:W-:Y:S01]  /*8920*/  FFMA.FTZ R14, R28, R14, -R77 ;  /* 0x0000000e1c0e7223 */ /* 0x000fe2000001084d */
[----:B------:R-:W-:-:S04]  /*8930*/  IMAD.WIDE.U32 R10, R41, UR14, R10 ;  /* 0x0000000e290a7c25 */ /* 0x000fc8000f8e000a */
[----:B------:R-:W-:Y:S01]  /*8940*/  FFMA.FTZ R15, R29, R15, -R76 ;  /* 0x0000000f1d0f7223 */ /* 0x000fe2000001084c */
[----:B------:R-:W-:Y:S01]  /*8950*/  FMUL.FTZ R14, R14, UR26 ;  /* 0x0000001a0e0e7c20 */ /* 0x000fe20008410000 */
[----:B------:R-:W-:Y:S01]  /*8960*/  IMAD R41, R41, UR15, R42 ;  /* 0x0000000f29297c24 */ /* 0x000fe2000f8e022a */
[----:B------:R-:W-:Y:S01]  /*8970*/  ULDC.64 UR14, c[0x0][0x210] ;  /* 0x00008400000e7ab9 */ /* 0x000fe20000000a00 */
[----:B------:R-:W-:Y:S01]  /*8980*/  FMUL.FTZ R15, R15, UR26 ;  /* 0x0000001a0f0f7c20 */ /* 0x000fe20008410000 */
[----:B-1----:R-:W-:Y:S02]  /*8990*/  LEA R12, P0, R10, UR14, 0x2 ;  /* 0x0000000e0a0c7c11 */ /* 0x002fe4000f8010ff */
[----:B------:R-:W-:-:S04]  /*89a0*/  IADD3 R41, R11, R41, RZ ;  /* 0x000000290b297210 */ /* 0x000fc80007ffe0ff */
[----:B------:R-:W-:-:S05]  /*89b0*/  LEA.HI.X R13, R10, UR15, R41, 0x2, P0 ;  /* 0x0000000f0a0d7c11 */ /* 0x000fca00080f1429 */
[----:B------:R2:W-:Y:S02]  /*89c0*/  STG.E.64 desc[UR22][R12.64], R14 ;  /* 0x0000000e0c007986 */ /* 0x0005e4000c101b16 */
.L_x_2226:
[----:B------:R-:W-:Y:S05]  /*89d0*/  BSYNC B0 ;  /* 0x0000000000007941 */ /* 0x000fea0003800000 */
.L_x_2225:
[----:B------:R-:W-:Y:S05]  /*89e0*/  @!P5 BRA `(.L_x_2227) ;  /* 0x000000000048d947 */ /* 0x000fea0003800000 */
[----:B------:R-:W-:Y:S01]  /*89f0*/  FFMA.FTZ R3, R75, R28, R30 ;  /* 0x0000001c4b037223 */ /* 0x000fe2000001001e */
[----:B0-----:R-:W-:-:S03]  /*8a00*/  FFMA.FTZ R10, R74, R29, R31 ;  /* 0x0000001d4a0a7223 */ /* 0x001fc6000001001f */
[----:B------:R-:W-:Y:S01]  /*8a10*/  FMUL.FTZ R11, R3, -1.4426950216293334961 ;  /* 0xbfb8aa3b030b7820 */ /* 0x000fe20000410000 */
[----:B--2---:R-:W-:-:S05]  /*8a20*/  FMUL.FTZ R14, R10, -1.4426950216293334961 ;  /* 0xbfb8aa3b0a0e7820 */ /* 0x004fca0000410000 */
        /* <DEDUP_REMOVED lines=9> */
[----:B0----5:R-:W-:Y:S01]  /*8ac0*/  FADD.FTZ R35, -R34, 1 ;  /* 0x3f80000022237421 */ /* 0x021fe20000010100 */
[----:B------:R-:W-:Y:S02]  /*8ad0*/  FMUL.FTZ R17, R17, R34 ;  /* 0x0000002211117220 */ /* 0x000fe40000410000 */
[----:B------:R-:W-:Y:S01]  /*8ae0*/  FMUL.FTZ R16, R16, R3 ;  /* 0x0000000310107220 */ /* 0x000fe20000410000 */
[----:B------:R-:W-:-:S04]  /*8af0*/  FFMA.FTZ R10, R10, R35, 1 ;  /* 0x3f8000000a0a7423 */ /* 0x000fc80000010023 */
[----:B------:R-:W-:-:S07]  /*8b00*/  FMUL.FTZ R17, R17, R10 ;  /* 0x0000000a11117220 */ /* 0x000fce0000410000 */
.L_x_2227:
        /* <DEDUP_REMOVED lines=8> */
[----:B------:R-:W-:Y:S01]  /*8b90*/  MOV R10, R4 ;  /* 0x00000004000a7202 */ /* 0x000fe20000000f00 */
[----:B------:R-:W-:Y:S02]  /*8ba0*/  IMAD R37, R32, UR15, R37 ;  /* 0x0000000f20257c24 */ /* 0x000fe4000f8e0225 */
[----:B------:R-:W-:Y:S01]  /*8bb0*/  FFMA.FTZ R74, R74, R3, UR13 ;  /* 0x0000000d4a4a7e23 */ /* 0x000fe20008010003 */
[----:B--2---:R-:W-:Y:S01]  /*8bc0*/  FFMA.FTZ R14, R28, R16, -R75 ;  /* 0x000000101c0e7223 */ /* 0x004fe2000001084b */
[----:B------:R-:W-:Y:S01]  /*8bd0*/  IMAD.WIDE.U32 R10, R32, UR14, R10 ;  /* 0x0000000e200a7c25 */ /* 0x000fe2000f8e000a */
[----:B------:R-:W-:-:S03]  /*8be0*/  ULDC.64 UR14, c[0x0][0x210] ;  /* 0x00008400000e7ab9 */ /* 0x000fc60000000a00 */
[----:B------:R-:W-:Y:S01]  /*8bf0*/  FFMA.FTZ R15, R29, R17, -R74 ;  /* 0x000000111d0f7223 */ /* 0x000fe2000001084a */
[----:B------:R-:W-:Y:S01]  /*8c00*/  FMUL.FTZ R14, R14, UR26 ;  /* 0x0000001a0e0e7c20 */ /* 0x000fe20008410000 */
[----:B-1----:R-:W-:Y:S02]  /*8c10*/  LEA R12, P0, R10, UR14, 0x2 ;  /* 0x0000000e0a0c7c11 */ /* 0x002fe4000f8010ff */
[----:B------:R-:W-:Y:S01]  /*8c20*/  FMUL.FTZ R15, R15, UR26 ;  /* 0x0000001a0f0f7c20 */ /* 0x000fe20008410000 */
[----:B------:R-:W-:-:S04]  /*8c30*/  IADD3 R37, R11, R37, RZ ;  /* 0x000000250b257210 */ /* 0x000fc80007ffe0ff */
[----:B------:R-:W-:-:S05]  /*8c40*/  LEA.HI.X R13, R10, UR15, R37, 0x2, P0 ;  /* 0x0000000f0a0d7c11 */ /* 0x000fca00080f1425 */
[----:B------:R3:W-:Y:S02]  /*8c50*/  STG.E.64 desc[UR22][R12.64], R14 ;  /* 0x0000000e0c007986 */ /* 0x0007e4000c101b16 */
.L_x_2229:
[----:B------:R-:W-:Y:S05]  /*8c60*/  BSYNC B0 ;  /* 0x0000000000007941 */ /* 0x000fea0003800000 */
.L_x_2228:
[----:B------:R-:W-:Y:S05]  /*8c70*/  @!P5 BRA `(.L_x_2230) ;  /* 0x000000000048d947 */ /* 0x000fea0003800000 */
[----:B------:R-:W-:Y:S01]  /*8c80*/  FFMA.FTZ R3, R73, R28, R30 ;  /* 0x0000001c49037223 */ /* 0x000fe2000001001e */
[----:B0-----:R-:W-:-:S03]  /*8c90*/  FFMA.FTZ R10, R72, R29, R31 ;  /* 0x0000001d480a7223 */ /* 0x001fc6000001001f */
[----:B------:R-:W-:Y:S01]  /*8ca0*/  FMUL.FTZ R11, R3, -1.4426950216293334961 ;  /* 0xbfb8aa3b030b7820 */ /* 0x000fe20000410000 */
[----:B--23--:R-:W-:-:S05]  /*8cb0*/  FMUL.FTZ R14, R10, -1.4426950216293334961 ;  /* 0xbfb8aa3b0a0e7820 */ /* 0x00cfca0000410000 */
        /* <DEDUP_REMOVED lines=14> */
.L_x_2230:
        /* <DEDUP_REMOVED lines=10> */
[----:B-123--:R-:W-:Y:S01]  /*8e40*/  FFMA.FTZ R12, R28, R8, -R73 ;  /* 0x000000081c0c7223 */ /* 0x00efe20000010849 */
[----:B------:R-:W-:-:S04]  /*8e50*/  IMAD.WIDE.U32 R10, R33, UR14, R10 ;  /* 0x0000000e210a7c25 */ /* 0x000fc8000f8e000a */
[----:B------:R-:W-:Y:S01]  /*8e60*/  FFMA.FTZ R13, R29, R9, -R72 ;  /* 0x000000091d0d7223 */ /* 0x000fe20000010848 */
[----:B------:R-:W-:Y:S01]  /*8e70*/  FMUL.FTZ R12, R12, UR26 ;  /* 0x0000001a0c0c7c20 */ /* 0x000fe20008410000 */
[----:B------:R-:W-:Y:S01]  /*8e80*/  IMAD R33, R33, UR15, R38 ;  /* 0x0000000f21217c24 */ /* 0x000fe2000f8e0226 */
[----:B------:R-:W-:Y:S01]  /*8e90*/  ULDC.64 UR14, c[0x0][0x210] ;  /* 0x00008400000e7ab9 */ /* 0x000fe20000000a00 */
[----:B------:R-:W-:Y:S01]  /*8ea0*/  FMUL.FTZ R13, R13, UR26 ;  /* 0x0000001a0d0d7c20 */ /* 0x000fe20008410000 */
[----:B------:R-:W-:Y:S02]  /*8eb0*/  LEA R8, P0, R10, UR14, 0x2 ;  /* 0x0000000e0a087c11 */ /* 0x000fe4000f8010ff */
[----:B------:R-:W-:-:S04]  /*8ec0*/  IADD3 R33, R11, R33, RZ ;  /* 0x000000210b217210 */ /* 0x000fc80007ffe0ff */
[----:B------:R-:W-:-:S05]  /*8ed0*/  LEA.HI.X R9, R10, UR15, R33, 0x2, P0 ;  /* 0x0000000f0a097c11 */ /* 0x000fca00080f1421 */
[----:B------:R4:W-:Y:S02]  /*8ee0*/  STG.E.64 desc[UR22][R8.64], R12 ;  /* 0x0000000c08007986 */ /* 0x0009e4000c101b16 */
.L_x_2232:
[----:B------:R-:W-:Y:S05]  /*8ef0*/  BSYNC B0 ;  /* 0x0000000000007941 */ /* 0x000fea0003800000 */
.L_x_2231:
[C---:B-1234-:R-:W-:Y:S02]  /*8f00*/  IADD3 R13, R2.reuse, 0xd0, RZ ;  /* 0x000000d0020d7810 */ /* 0x05efe40007ffe0ff */
[C---:B------:R-:W-:Y:S02]  /*8f10*/  IADD3 R12, R2.reuse, 0xe0, RZ ;  /* 0x000000e0020c7810 */ /* 0x040fe40007ffe0ff */
[C---:B------:R-:W-:Y:S02]  /*8f20*/  IADD3 R3, R2.reuse, 0xf0, RZ ;  /* 0x000000f002037810 */ /* 0x040fe40007ffe0ff */
[C---:B0-----:R-:W-:Y:S02]  /*8f30*/  IADD3 R34, R2.reuse, 0xf0, RZ ;  /* 0x000000f002227810 */ /* 0x041fe40007ffe0ff */
[C---:B-----5:R-:W-:Y:S02]  /*8f40*/  IADD3 R35, R2.reuse, 0xe0, RZ ;  /* 0x000000e002237810 */ /* 0x060fe40007ffe0ff */
[----:B------:R-:W-:-:S02]  /*8f50*/  IADD3 R36, R2, 0xd0, RZ ;  /* 0x000000d002247810 */ /* 0x000fc40007ffe0ff */
[----:B------:R-:W-:Y:S02]  /*8f60*/  IADD3 R37, R2, 0xc0, RZ ;  /* 0x000000c002257810 */ /* 0x000fe40007ffe0ff */
[----:B------:R-:W-:Y:S02]  /*8f70*/  ISETP.GE.U32.AND P6, PT, R39, UR6, PT ;  /* 0x0000000627007c0c */ /* 0x000fe4000bfc6070 */
[----:B------:R-:W-:Y:S02]  /*8f80*/  ISETP.GE.U32.AND P0, PT, R40, UR6, PT ;  /* 0x0000000628007c0c */ /* 0x000fe4000bf06070 */
[----:B------:R-:W-:Y:S02]  /*8f90*/  SHF.R.S32.HI R33, RZ, 0x1f, R39 ;  /* 0x0000001fff217819 */ /* 0x000fe40000011427 */
[----:B------:R-:W-:Y:S02]  /*8fa0*/  ISETP.GE.U32.AND P2, PT, R13, UR6, PT ;  /* 0x000000060d007c0c */ /* 0x000fe4000bf46070 */
[----:B------:R-:W-:-:S02]  /*8fb0*/  ISETP.GE.U32.AND P3, PT, R12, UR6, PT ;  /* 0x000000060c007c0c */ /* 0x000fc4000bf66070 */
[----:B------:R-:W-:Y:S02]  /*8fc0*/  ISETP.GE.U32.AND P4, PT, R3, UR6, PT ;  /* 0x0000000603007c0c */ /* 0x000fe4000bf86070 */
[----:B------:R-:W-:Y:S02]  /*8fd0*/  SHF.R.S32.HI R37, RZ, 0x1f, R37 ;  /* 0x0000001fff257819 */ /* 0x000fe40000011425 */
[----:B------:R-:W-:Y:S02]  /*8fe0*/  SHF.R.S32.HI R36, RZ, 0x1f, R36 ;  /* 0x0000001fff247819 */ /* 0x000fe40000011424 */
[----:B------:R-:W-:Y:S02]  /*8ff0*/  SHF.R.S32.HI R35, RZ, 0x1f, R35 ;  /* 0x0000001fff237819 */ /* 0x000fe40000011423 */
[----:B------:R-:W-:Y:S02]  /*9000*/  SHF.R.S32.HI R34, RZ, 0x1f, R34 ;  /* 0x0000001fff227819 */ /* 0x000fe40000011422 */
[----:B------:R-:W-:-:S02]  /*9010*/  ISETP.GE.AND.EX P6, PT, R33, UR7, PT, P6 ;  /* 0x0000000721007c0c */ /* 0x000fc4000bfc6360 */
[----:B------:R-:W-:Y:S02]  /*9020*/  ISETP.GE.AND.EX P0, PT, R37, UR7, PT, P0 ;  /* 0x0000000725007c0c */ /* 0x000fe4000bf06300 */
[----:B------:R-:W-:Y:S02]  /*9030*/  ISETP.GE.AND.EX P2, PT, R36, UR7, PT, P2 ;  /* 0x0000000724007c0c */ /* 0x000fe4000bf46320 */
[----:B------:R-:W-:Y:S02]  /*9040*/  ISETP.GE.AND.EX P3, PT, R35, UR7, PT, P3 ;  /* 0x0000000723007c0c */ /* 0x000fe4000bf66330 */
[----:B------:R-:W-:Y:S02]  /*9050*/  ISETP.GE.AND.EX P4, PT, R34, UR7, PT, P4 ;  /* 0x0000000722007c0c */ /* 0x000fe4000bf86340 */
[C---:B------:R-:W-:Y:S02]  /*9060*/  ISETP.GT.U32.OR P6, PT, R0.reuse, 0x29f, P6 ;  /* 0x0000029f0000780c */ /* 0x040fe400037c4470 */
[----:B------:R-:W-:-:S02]  /*9070*/  ISETP.GT.U32.OR P0, PT, R0, 0x29f, P0 ;  /* 0x0000029f0000780c */ /* 0x000fc40000704470 */
        /* <DEDUP_REMOVED lines=22> */
.L_x_2233:
[----:B------:R-:W-:Y:S04]  /*91e0*/  BSSY B0, `(.L_x_2234) ;  /* 0x0000015000007945 */ /* 0x000fe80003800000 */
[----:B------:R-:W-:Y:S05]  /*91f0*/  @P6 BRA `(.L_x_2235) ;  /* 0x00000000004c6947 */ /* 0x000fea0003800000 */
[----:B------:R-:W-:Y:S01]  /*9200*/  MOV R8, UR5 ;  /* 0x0000000500087c02 */ /* 0x000fe20008000f00 */
        /* <DEDUP_REMOVED lines=18> */
.L_x_2235:
[----:B------:R-:W-:Y:S05]  /*9330*/  BSYNC B0 ;  /* 0x0000000000007941 */ /* 0x000fea0003800000 */
.L_x_2234:
        /* <DEDUP_REMOVED lines=19> */
.L_x_2236:
[----:B------:R-:W-:Y:S04]  /*9470*/  BSSY B0, `(.L_x_2237) ;  /* 0x0000015000007945 */ /* 0x000fe80003800000 */
[----:B------:R-:W-:Y:S05]  /*9480*/  @P0 BRA `(.L_x_2238) ;  /* 0x00000000004c0947 */ /* 0x000fea0003800000 */
[----:B------:R-:W-:Y:S01]  /*9490*/  MOV R8, UR5 ;  /* 0x0000000500087c02 */ /* 0x000fe20008000f00 */
[----:B------:R-:W-:Y:S01]  /*94a0*/  ULDC.64 UR6, c[0x0][0x288] ;  /* 0x0000a20000067ab9 */ /* 0x000fe20000000a00 */
[----:B------:R-:W-:Y:S01]  /*94b0*/  MOV R9, R7 ;  /* 0x0000000700097202 */ /* 0x000fe20000000f00 */
[----:B0-----:R-:W-:Y:S01]  /*94c0*/  IMAD R11, R37, UR6, RZ ;  /* 0x00000006250b7c24 */ /* 0x001fe2000f8e02ff */
[----:B------:R-:W-:Y:S01]  /*94d0*/  MOV R15, UR5 ;  /* 0x00000005000f7c02 */ /* 0x000fe20008000f00 */
[----:B------:R-:W-:Y:S01]  /*94e0*/  FFMA.FTZ R61, R61, R8, UR13 ;  /* 0x0000000d3d3d7e23 */ /* 0x000fe20008010008 */
[----:B------:R-:W-:Y:S01]  /*94f0*/  MOV R8, R4 ;  /* 0x0000000400087202 */ /* 0x000fe20000000f00 */
[----:B------:R-:W-:Y:S02]  /*9500*/  IMAD R11, R40, UR7, R11 ;  /* 0x00000007280b7c24 */ /* 0x000fe4000f8e020b */
[----:B------:R-:W-:Y:S01]  /*9510*/  FFMA.FTZ R60, R60, R15, UR13 ;  /* 0x0000000d3c3c7e23 */ /* 0x000fe2000801000f */
[----:B------:R-:W-:Y:S01]  /*9520*/  FFMA.FTZ R61, R28, R24, -R61 ;  /* 0x000000181c3d7223 */ /* 0x000fe2000001083d */
        /* <DEDUP_REMOVED lines=9> */
.L_x_2238:
[----:B------:R-:W-:Y:S05]  /*95c0*/  BSYNC B0 ;  /* 0x0000000000007941 */ /* 0x000fea0003800000 */
.L_x_2237:
        /* <DEDUP_REMOVED lines=19> */
.L_x_2239:
[----:B------:R-:W-:Y:S04]  /*9700*/  BSSY B0, `(.L_x_2240) ;  /* 0x0000015000007945 */ /* 0x000fe80003800000 */
[----:B------:R-:W-:Y:S05]  /*9710*/  @P2 BRA `(.L_x_2241) ;  /* 0x00000000004c2947 */ /* 0x000fea0003800000 */
[----:B------:R-:W-:Y:S01]  /*9720*/  MOV R8, UR5 ;  /* 0x0000000500087c02 */ /* 0x000fe20008000f00 */
[----:B------:R-:W-:Y:S01]  /*9730*/  ULDC.64 UR6, c[0x0][0x288] ;  /* 0x0000a20000067ab9 */ /* 0x000fe20000000a00 */
[----:B------:R-:W-:Y:S01]  /*9740*/  MOV R9, R7 ;  /* 0x0000000700097202 */ /* 0x000fe20000000f00 */
[----:B01----:R-:W-:Y:S01]  /*9750*/  IMAD R10, R36, UR6, RZ ;  /* 0x00000006240a7c24 */ /* 0x003fe2000f8e02ff */
        /* <DEDUP_REMOVED lines=15> */
.L_x_2241:
[----:B------:R-:W-:Y:S05]  /*9850*/  BSYNC B0 ;  /* 0x0000000000007941 */ /* 0x000fea0003800000 */
.L_x_2240:
        /* <DEDUP_REMOVED lines=19> */
.L_x_2242:
[----:B------:R-:W-:Y:S04]  /*9990*/  BSSY B0, `(.L_x_2243) ;  /* 0x0000015000007945 */ /* 0x000fe80003800000 */
[----:B------:R-:W-:Y:S05]  /*99a0*/  @P3 BRA `(.L_x_2244) ;  /* 0x00000000004c3947 */ /* 0x000fea0003800000 */
[----:B------:R-:W-:Y:S01]  /*99b0*/  MOV R8, UR5 ;  /* 0x0000000500087c02 */ /* 0x000fe20008000f00 */
[----:B------:R-:W-:Y:S01]  /*99c0*/  ULDC.64 UR6, c[0x0][0x288] ;  /* 0x0000a20000067ab9 */ /* 0x000fe20000000a00 */
[----:B------:R-:W-:Y:S01]  /*99d0*/  MOV R9, R7 ;  /* 0x0000000700097202 */ /* 0x000fe20000000f00 */
[----:B------:R-:W-:Y:S01]  /*99e0*/  IMAD R13, R35, UR6, RZ ;  /* 0x00000006230d7c24 */ /* 0x000fe2000f8e02ff */
[----:B012---:R-:W-:Y:S01]  /*99f0*/  MOV R15, UR5 ;  /* 0x00000005000f7c02 */ /* 0x007fe20008000f00 */
[----:B------:R-:W-:Y:S01]  /*9a00*/  FFMA.FTZ R55, R55, R8, UR13 ;  /* 0x0000000d37377e23 */ /* 0x000fe20008010008 */
[----:B------:R-:W-:Y:S01]  /*9a10*/  MOV R8, R4 ;  /* 0x0000000400087202 */ /* 0x000fe20000000f00 */
[----:B------:R-:W-:Y:S02]  /*9a20*/  IMAD R13, R12, UR7, R13 ;  /* 0x000000070c0d7c24 */ /* 0x000fe4000f8e020d */
[----:B------:R-:W-:Y:S01]  /*9a30*/  FFMA.FTZ R54, R54, R15, UR13 ;  /* 0x0000000d36367e23 */ /* 0x000fe2000801000f */
[----:B------:R-:W-:Y:S01]  /*9a40*/  FFMA.FTZ R55, R28, R22, -R55 ;  /* 0x000000161c377223 */ /* 0x000fe20000010837 */
[----:B------:R-:W-:Y:S01]  /*9a50*/  IMAD.WIDE.U32 R10, R12, UR6, R8 ;  /* 0x000000060c0a7c25 */ /* 0x000fe2000f8e0008 */
[----:B------:R-:W-:-:S03]  /*9a60*/  ULDC.64 UR6, c[0x0][0x210] ;  /* 0x0000840000067ab9 */ /* 0x000fc60000000a00 */
[----:B------:R-:W-:Y:S01]  /*9a70*/  FMUL.FTZ R12, R55, UR26 ;  /* 0x0000001a370c7c20 */ /* 0x000fe20008410000 */
[----:B------:R-:W-:Y:S01]  /*9a80*/  IADD3 R9, R11, R13, RZ ;  /* 0x0000000d0b097210 */ /* 0x000fe20007ffe0ff */
[----:B------:R-:W-:Y:S01]  /*9a90*/  FFMA.FTZ R13, R29, R23, -R54 ;  /* 0x000000171d0d7223 */ /* 0x000fe20000010836 */
[----:B------:R-:W-:-:S03]  /*9aa0*/  LEA R8, P0, R10, UR6, 0x2 ;  /* 0x000000060a087c11 */ /* 0x000fc6000f8010ff */
[----:B------:R-:W-:Y:S01]  /*9ab0*/  FMUL.FTZ R13, R13, UR26 ;  /* 0x0000001a0d0d7c20 */ /* 0x000fe20008410000 */
[----:B------:R-:W-:-:S05]  /*9ac0*/  LEA.HI.X R9, R10, UR7, R9, 0x2, P0 ;  /* 0x000000070a097c11 */ /* 0x000fca00080f1409 */
[----:B------:R3:W-:Y:S04]  /*9ad0*/  STG.E.64 desc[UR22][R8.64], R12 ;  /* 0x0000000c08007986 */ /* 0x0007e8000c101b16 */
.L_x_2244:
[----:B------:R-:W-:Y:S05]  /*9ae0*/  BSYNC B0 ;  /* 0x0000000000007941 */ /* 0x000fea0003800000 */
.L_x_2243:
[----:B------:R-:W-:Y:S05]  /*9af0*/  @!P5 BRA `(.L_x_2245) ;  /* 0x000000000048d947 */ /* 0x000fea0003800000 */
[----:B------:R-:W-:Y:S01]  /*9b00*/  FFMA.FTZ R30, R57, R28, R30 ;  /* 0x0000001c391e7223 */ /* 0x000fe2000001001e */
[----:B------:R-:W-:-:S03]  /*9b10*/  FFMA.FTZ R31, R56, R29, R31 ;  /* 0x0000001d381f7223 */ /* 0x000fc6000001001f */
[----:B---3--:R-:W-:Y:S01]  /*9b20*/  FMUL.FTZ R8, R30, -1.4426950216293334961 ;  /* 0xbfb8aa3b1e087820 */ /* 0x008fe20000410000 */
[----:B012---:R-:W-:-:S05]  /*9b30*/  FMUL.FTZ R10, R31, -1.4426950216293334961 ;  /* 0xbfb8aa3b1f0a7820 */ /* 0x007fca0000410000 */
        /* <DEDUP_REMOVED lines=14> */
.L_x_2245:
[----:B------:R-:W-:Y:S04]  /*9c20*/  BSSY B0, `(.L_x_2246) ;  /* 0x0000014000007945 */ /* 0x000fe80003800000 */
[----:B------:R-:W-:Y:S05]  /*9c30*/  @P4 BRA `(.L_x_2247) ;  /* 0x0000000000484947 */ /* 0x000fea0003800000 */
[----:B------:R-:W-:Y:S01]  /*9c40*/  MOV R6, UR5 ;  /* 0x0000000500067c02 */ /* 0x000fe20008000f00 */
[----:B------:R-:W-:Y:S01]  /*9c50*/  ULDC.64 UR6, c[0x0][0x288] ;  /* 0x0000a20000067ab9 */ /* 0x000fe20000000a00 */
[----:B------:R-:W-:Y:S01]  /*9c60*/  MOV R5, R7 ;  /* 0x0000000700057202 */ /* 0x000fe20000000f00 */
[----:B---3--:R-:W-:Y:S01]  /*9c70*/  IMAD R8, R34, UR6, RZ ;  /* 0x0000000622087c24 */ /* 0x008fe2000f8e02ff */
[----:B------:R-:W-:Y:S01]  /*9c80*/  MOV R9, UR5 ;  /* 0x0000000500097c02 */ /* 0x000fe20008000f00 */
[----:B------:R-:W-:Y:S01]  /*9c90*/  FFMA.FTZ R57, R57, R6, UR13 ;  /* 0x0000000d39397e23 */ /* 0x000fe20008010006 */
[----:B------:R-:W-:-:S04]  /*9ca0*/  IMAD.WIDE.U32 R6, R3, UR6, R4 ;  /* 0x0000000603067c25 */ /* 0x000fc8000f8e0004 */
[----:B------:R-:W-:Y:S01]  /*9cb0*/  FFMA.FTZ R56, R56, R9, UR13 ;  /* 0x0000000d38387e23 */ /* 0x000fe20008010009 */
[----:B------:R-:W-:Y:S01]  /*9cc0*/  FFMA.FTZ R57, R28, R26, -R57 ;  /* 0x0000001a1c397223 */ /* 0x000fe20000010839 */
[----:B------:R-:W-:Y:S01]  /*9cd0*/  IMAD R3, R3, UR7, R8 ;  /* 0x0000000703037c24 */ /* 0x000fe2000f8e0208 */
[----:B------:R-:W-:Y:S01]  /*9ce0*/  ULDC.64 UR6, c[0x0][0x210] ;  /* 0x0000840000067ab9 */ /* 0x000fe20000000a00 */
[----:B------:R-:W-:Y:S01]  /*9cf0*/  FFMA.FTZ R56, R29, R27, -R56 ;  /* 0x0000001b1d387223 */ /* 0x000fe20000010838 */
[----:B------:R-:W-:Y:S01]  /*9d00*/  LEA R4, P0, R6, UR6, 0x2 ;  /* 0x0000000606047c11 */ /* 0x000fe2000f8010ff */
[----:B------:R-:W-:Y:S01]  /*9d10*/  FMUL.FTZ R8, R57, UR26 ;  /* 0x0000001a39087c20 */ /* 0x000fe20008410000 */
[----:B------:R-:W-:Y:S01]  /*9d20*/  IADD3 R3, R7, R3, RZ ;  /* 0x0000000307037210 */ /* 0x000fe20007ffe0ff */
[----:B------:R-:W-:-:S03]  /*9d30*/  FMUL.FTZ R9, R56, UR26 ;  /* 0x0000001a38097c20 */ /* 0x000fc60008410000 */
[----:B------:R-:W-:-:S05]  /*9d40*/  LEA.HI.X R5, R6, UR7, R3, 0x2, P0 ;  /* 0x0000000706057c11 */ /* 0x000fca00080f1403 */
[----:B------:R4:W-:Y:S02]  /*9d50*/  STG.E.64 desc[UR22][R4.64], R8 ;  /* 0x0000000804007986 */ /* 0x0009e4000c101b16 */
.L_x_2247:
[----:B------:R-:W-:Y:S05]  /*9d60*/  BSYNC B0 ;  /* 0x0000000000007941 */ /* 0x000fea0003800000 */
.L_x_2246:
        /* <DEDUP_REMOVED lines=9> */
.L_x_2165:
[----:B------:R-:W5:Y:S01]  /*9e00*/  LDC R6, c[0x0][0xc] ;  /* 0x00000300ff067b82 */ /* 0x000f620000000800 */
[----:B------:R-:W-:Y:S01]  /*9e10*/  ISETP.NE.AND P1, PT, R0, RZ, PT ;  /* 0x000000ff0000720c */ /* 0x000fe20003f25270 */
[----:B------:R-:W-:Y:S06]  /*9e20*/  BSSY B0, `(.L_x_2249) ;  /* 0x0000011000007945 */ /* 0x000fec0003800000 */
[----:B------:R-:W4:Y:S08]  /*9e30*/  LDC R7, c[0x0][0x10] ;  /* 0x00000400ff077b82 */ /* 0x000f300000000800 */
[----:B------:R-:W0:Y:S01]  /*9e40*/  LDC.64 R2, c[0x0][0x258] ;  /* 0x00009600ff027b82 */ /* 0x000e220000000a00 */
[----:B-----5:R-:W-:-:S02]  /*9e50*/  ISETP.NE.AND P0, PT, R6, 0x1, PT ;  /* 0x000000010600780c */ /* 0x020fc40003f05270 */
[----:B----4-:R-:W-:-:S04]  /*9e60*/  SHF.L.U32 R4, R7, 0x1, RZ ;  /* 0x0000000107047819 */ /* 0x010fc800000006ff */
[----:B------:R-:W-:-:S05]  /*9e70*/  SEL R5, R4, RZ, P0 ;  /* 0x000000ff04057207 */ /* 0x000fca0000000000 */
[----:B0-----:R-:W-:Y:S01]  /*9e80*/  IMAD.WIDE.U32 R2, R5, 0x4, R2 ;  /* 0x0000000405027825 */ /* 0x001fe200078e0002 */
[----:B------:R-:W-:Y:S06]  /*9e90*/  @P1 BRA `(.L_x_2250) ;  /* 0x0000000000241947 */ /* 0x000fec0003800000 */
[----:B------:R-:W0:Y:S01]  /*9ea0*/  S2R R4, SR_LANEID ;  /* 0x0000000000047919 */ /* 0x000e220000000000 */
[----:B------:R-:W-:Y:S02]  /*9eb0*/  VOTEU.ANY UR4, UPT, PT ;  /* 0x0000000000047886 */ /* 0x000fe400038e0100 */
[----:B------:R-:W-:Y:S02]  /*9ec0*/  UFLO.U32 UR5, UR4 ;  /* 0x00000004000572bd */ /* 0x000fe400080e0000 */
[----:B------:R-:W4:Y:S04]  /*9ed0*/  POPC R5, UR4 ;  /* 0x0000000400057d09 */ /* 0x000f280008000000 */
[----:B0-----:R-:W-:-:S13]  /*9ee0*/  ISETP.EQ.U32.AND P0, PT, R4, UR5, PT ;  /* 0x0000000504007c0c */ /* 0x001fda000bf02070 */
[----:B------:R-:W-:Y:S06]  /*9ef0*/  @P0 MEMBAR.ALL.GPU ;  /* 0x0000000000000992 */ /* 0x000fec000000a000 */
[----:B------:R-:W-:-:S00]  /*9f00*/  @P0 ERRBAR ;  /* 0x00000000000009ab */ /* 0x000fc00000000000 */
[----:B------:R-:W-:Y:S06]  /*9f10*/  @P0 CGAERRBAR ;  /* 0x00000000000005ab */ /* 0x000fec0000000000 */
[----:B----4-:R0:W-:Y:S02]  /*9f20*/  @P0 REDG.E.ADD.S32.STRONG.GPU desc[UR22][R2.64], R5 ;  /* 0x000000050200098e */ /* 0x0101e4000c10e396 */
.L_x_2250:
[----:B------:R-:W-:Y:S05]  /*9f30*/  BSYNC B0 ;  /* 0x0000000000007941 */ /* 0x000fea0003800000 */
.L_x_2249:
[----:B------:R-:W4:Y:S01]  /*9f40*/  S2UR UR4, SR_CTAID.X ;  /* 0x00000000000479c3 */ /* 0x000f220000002500 */
[----:B------:R-:W-:Y:S02]  /*9f50*/  IADD3 R4, R6, -0x1, RZ ;  /* 0xffffffff06047810 */ /* 0x000fe40007ffe0ff */
[----:B0-----:R-:W-:-:S05]  /*9f60*/  IADD3 R5, R7, -0x1, RZ ;  /* 0xffffffff07057810 */ /* 0x001fca0007ffe0ff */
[----:B------:R-:W0:Y:S01]  /*9f70*/  S2UR UR5, SR_CTAID.Y ;  /* 0x00000000000579c3 */ /* 0x000e220000002600 */
[----:B----4-:R-:W-:-:S04]  /*9f80*/  ISETP.NE.AND P0, PT, R4, UR4, PT ;  /* 0x0000000404007c0c */ /* 0x010fc8000bf05270 */
[----:B0-----:R-:W-:-:S13]  /*9f90*/  ISETP.NE.OR P0, PT, R5, UR5, P0 ;  /* 0x0000000505007c0c */ /* 0x001fda0008705670 */
[----:B------:R-:W-:Y:S05]  /*9fa0*/  @P0 EXIT ;  /* 0x000000000000094d */ /* 0x000fea0003800000 */
[----:B------:R-:W-:Y:S05]  /*9fb0*/  @P1 BRA `(.L_x_2251) ;  /* 0x0000000000201947 */ /* 0x000fea0003800000 */
[----:B------:R-:W-:-:S05]  /*9fc0*/  IMAD R4, R6, R7, RZ ;  /* 0x0000000706047224 */ /* 0x000fca00078e02ff */
[----:B------:R-:W-:-:S13]  /*9fd0*/  ISETP.NE.AND P0, PT, R4, -0x1, PT ;  /* 0xffffffff0400780c */ /* 0x000fda0003f05270 */
[----:B------:R-:W-:Y:S05]  /*9fe0*/  @!P0 BRA `(.L_x_2251) ;  /* 0x0000000000148947 */ /* 0x000fea0003800000 */
.L_x_2252:
[----:B------:R-:W4:Y:S04]  /*9ff0*/  LDG.E.STRONG.GPU R5, desc[UR22][R2.64] ;  /* 0x0000001602057981 */ /* 0x000f28000c1ef900 */
[----:B----4-:R-:W-:Y:S01]  /*a000*/  CCTL.IVALL ;  /* 0x00000000ff00798f */ /* 0x010fe20002000000 */
[----:B------:R-:W-:Y:S05]  /*a010*/  YIELD ;  /* 0x0000000000007946 */ /* 0x000fea0003800000 */
[----:B------:R-:W-:-:S13]  /*a020*/  ISETP.NE.AND P0, PT, R5, R4, PT ;  /* 0x000000040500720c */ /* 0x000fda0003f05270 */
[----:B------:R-:W-:Y:S05]  /*a030*/  @P0 BRA `(.L_x_2252) ;  /* 0xfffffffc00ec0947 */ /* 0x000fea000383ffff */
.L_x_2251:
        /* <DEDUP_REMOVED lines=13> */
[----:B-12---:R-:W0:Y:S01]  /*a110*/  LDC.64 R14, c[0x0][0x218] ;  /* 0x00008600ff0e7b82 */ /* 0x006e220000000a00 */
        /* <DEDUP_REMOVED lines=11> */
.L_x_2253:
[----:B------:R-:W-:-:S04]  /*a1d0*/  LEA R6, P0, R0, UR4, 0x2 ;  /* 0x0000000400067c11 */ /* 0x000fc8000f8010ff */
[----:B------:R-:W-:Y:S02]  /*a1e0*/  LEA.HI.X R7, R0, UR5, R7, 0x2, P0 ;  /* 0x0000000500077c11 */ /* 0x000fe400080f1407 */
[-C--:B---3--:R-:W-:Y:S02]  /*a1f0*/  LEA R8, P0, R25, R6.reuse, 0x2 ;  /* 0x0000000619087211 */ /* 0x088fe400078010ff */
        /* <DEDUP_REMOVED lines=20> */
.L_x_2254:
        /* <DEDUP_REMOVED lines=12> */
.L_x_5140:


//--------------------- .text._Z35group_norm_nhwc_bwd_one_pass_kernelI11Fp32IOFp32WLi512ELi84ELi672EEv26Group_norm_nhwc_bwd_params --------------------------
	.section	.text._Z35group_norm_nhwc_bwd_one_pass_kernelI11Fp32IOFp32WLi512ELi84ELi672EEv26Group_norm_nhwc_bwd_params,"ax",@progbits
	.align	128
        .global         _Z35group_norm_nhwc_bwd_one_pass_kernelI11Fp32IOFp32WLi512ELi84ELi672EEv26Group_norm_nhwc_bwd_params
        .type           _Z35group_norm_nhwc_bwd_one_pass_kernelI11Fp32IOFp32WLi512ELi84ELi672EEv26Group_norm_nhwc_bwd_params,@function
        .size           _Z35group_norm_nhwc_bwd_one_pass_kernelI11Fp32IOFp32WLi512ELi84ELi672EEv26Group_norm_nhwc_bwd_params,(.L_x_5141 - _Z35group_norm_nhwc_bwd_one_pass_kernelI11Fp32IOFp32WLi512ELi84ELi672EEv26Group_norm_nhwc_bwd_params)
        .other          _Z35group_norm_nhwc_bwd_one_pass_kernelI11Fp32IOFp32WLi512ELi84ELi672EEv26Group_norm_nhwc_bwd_params,@"STO_CUDA_ENTRY STV_DEFAULT"
_Z35group_norm_nhwc_bwd_one_pass_kernelI11Fp32IOFp32WLi512ELi84ELi672EEv26Group_norm_nhwc_bwd_params:
.text._Z35group_norm_nhwc_bwd_one_pass_kernelI11Fp32IOFp32WLi512ELi84ELi672EEv26Group_norm_nhwc_bwd_params:
        /* <DEDUP_REMOVED lines=46> */
[----:B------:R-:W-:Y:S01]  /*02e0*/  IADD3 R2, R16, 0x20, RZ ;  /* 0x0000002010027810 */ /* 0x000fe20007ffe0ff */
[----:B------:R0:W-:Y:S01]  /*02f0*/  STL [R1+0x230], R4 ;  /* 0x0002300401007387 */ /* 0x0001e20000100800 */
[----:B------:R-:W-:-:S03]  /*0300*/  ISETP.LT.U32.AND P1, PT, R0, 0x2a0, !P1 ;  /* 0x000002a00000780c */ /* 0x000fc60004f21070 */
[----:B------:R1:W-:Y:S04]  /*0310*/  STL [R1+0x21c], R3 ;  /* 0x00021c0301007387 */ /* 0x0003e80000100800 */
[----:B------:R2:W-:Y:S01]  /*0320*/  STL [R1+0x228], R2 ;  /* 0x0002280201007387 */ /* 0x0005e20000100800 */
[C---:B0-----:R-:W-:Y:S02]  /*0330*/  IADD3 R4, R16.reuse, 0x10, RZ ;  /* 0x0000001010047810 */ /* 0x041fe40007ffe0ff */
[C---:B------:R-:W-:Y:S02]  /*0340*/  IADD3 R4, R16.reuse, 0x90, RZ ;  /* 0x0000009010047810 */ /* 0x040fe40007ffe0ff */
[C---:B-1----:R-:W-:Y:S02]  /*0350*/  IADD3 R3, R16.reuse, 0x30, RZ ;  /* 0x0000003010037810 */ /* 0x042fe40007ffe0ff */
[----:B------:R-:W-:-:S02]  /*0360*/  IADD3 R3, R16, 0x50, RZ ;  /* 0x0000005010037810 */ /* 0x000fc40007ffe0ff */
[C---:B--2---:R-:W-:Y:S02]  /*0370*/  IADD3 R2, R16.reuse, 0x40, RZ ;  /* 0x0000004010027810 */ /* 0x044fe40007ffe0ff */
[C---:B------:R-:W-:Y:S02]  /*0380*/  IADD3 R2, R16.reuse, 0x60, RZ ;  /* 0x0000006010027810 */ /* 0x040fe40007ffe0ff */
[C---:B------:R-:W-:Y:S02]  /*0390*/  IADD3 R3, R16.reuse, 0x70, RZ ;  /* 0x0000007010037810 */ /* 0x040fe40007ffe0ff */
[C---:B------:R-:W-:Y:S02]  /*03a0*/  IADD3 R2, R16.reuse, 0x80, RZ ;  /* 0x0000008010027810 */ /* 0x040fe40007ffe0ff */
[C---:B------:R-:W-:Y:S02]  /*03b0*/  IADD3 R3, R16.reuse, 0xa0, RZ ;  /* 0x000000a010037810 */ /* 0x040fe40007ffe0ff */
[----:B------:R-:W-:-:S03]  /*03c0*/  IADD3 R2, R16, 0xb0, RZ ;  /* 0x000000b010027810 */ /* 0x000fc60007ffe0ff */
[----:B------:R0:W-:Y:S04]  /*03d0*/  STL [R1+0x224], R3 ;  /* 0x0002240301007387 */ /* 0x0001e80000100800 */
[----:B------:R0:W-:Y:S02]  /*03e0*/  STL [R1+0x220], R2 ;  /* 0x0002200201007387 */ /* 0x0001e40000100800 */
.L_x_2402:
[----:B0-2---:R-:W2:Y:S01]  /*03f0*/  LDL R5, [R1+0x21c] ;  /* 0x00021c0001057983 */ /* 0x005ea20000100800 */
[----:B------:R-:W-:Y:S01]  /*0400*/  ULDC UR14, c[0x0][0x2a0] ;  /* 0x0000a800000e7ab9 */ /* 0x000fe20000000800 */
[----:B------:R-:W-:Y:S01]  /*0410*/  IABS R4, UR8 ;  /* 0x0000000800047c13 */ /* 0x000fe20008000000 */
[----:B------:R-:W-:Y:S01]  /*0420*/  UMOV UR6, URZ ;  /* 0x0000003f00067c82 */ /* 0x000fe20008000000 */
[----:B0-----:R-:W-:Y:S01]  /*0430*/  MOV R2, UR14 ;  /* 0x0000000e00027c02 */ /* 0x001fe20008000f00 */
[----:B------:R-:W-:Y:S01]  /*0440*/  UISETP.GE.AND UP4, UPT, UR8, URZ, UPT ;  /* 0x0000003f0800728c */ /* 0x000fe2000bf86270 */
[----:B------:R-:W-:Y:S01]  /*0450*/  R2UR UR13, R4 ;  /* 0x00000000040d72ca */ /* 0x000fe200000e0000 */
[----:B------:R-:W-:Y:S01]  /*0460*/  ULOP3.LUT UR15, UR8, UR14, URZ, 0x3c, !UPT ;  /* 0x0000000e080f7292 */ /* 0x000fe2000f8e3c3f */
[----:B------:R-:W-:Y:S01]  /*0470*/  IABS R2, R2 ;  /* 0x0000000200027213 */ /* 0x000fe20000000000 */
[----:B-1----:R-:W0:Y:S01]  /*0480*/  @P1 LDC.64 R12, c[0x0][0x288] ;  /* 0x0000a200ff0c1b82 */ /* 0x002e220000000a00 */
[----:B----4-:R-:W-:Y:S01]  /*0490*/  IADD3 R15, R16, 0x140, RZ ;  /* 0x00000140100f7810 */ /* 0x010fe20007ffe0ff */
[----:B------:R-:W-:Y:S01]  /*04a0*/  UISETP.GE.AND UP5, UPT, UR15, URZ, UPT ;  /* 0x0000003f0f00728c */ /* 0x000fe2000bfa6270 */
[----:B------:R-:W-:Y:S01]  /*04b0*/  R2UR UR16, R2 ;  /* 0x00000000021072ca */ /* 0x000fe200000e0000 */
[----:B------:R-:W-:Y:S01]  /*04c0*/  ULDC.64 UR18, c[0x0][0x290] ;  /* 0x0000a40000127ab9 */ /* 0x000fe20000000a00 */
[----:B------:R-:W-:Y:S01]  /*04d0*/  UISETP.NE.AND UP0, UPT, UR14, URZ, UPT ;  /* 0x0000003f0e00728c */ /* 0x000fe2000bf05270 */
[----:B------:R-:W-:-:S02]  /*04e0*/  ISETP.GE.U32.AND P3, PT, R15, UR18, PT ;  /* 0x000000120f007c0c */ /* 0x000fc4000bf66070 */
[----:B-----5:R-:W-:Y:S01]  /*04f0*/  IADD3 R28, R16, 0xd0, RZ ;  /* 0x000000d0101c7810 */ /* 0x020fe20007ffe0ff */
[----:B------:R-:W1:Y:S01]  /*0500*/  @P1 LDC.64 R22, c[0x0][0x230] ;  /* 0x00008c00ff161b82 */ /* 0x000e620000000a00 */
[----:B------:R-:W-:Y:S02]  /*0510*/  SHF.R.S32.HI R7, RZ, 0x1f, R16 ;  /* 0x0000001fff077819 */ /* 0x000fe40000011410 */
[----:B------:R-:W-:Y:S02]  /*0520*/  SHF.R.S32.HI R6, RZ, 0x1f, R28 ;  /* 0x0000001fff067819 */ /* 0x000fe4000001141c */
[----:B------:R-:W-:Y:S02]  /*0530*/  ISETP.GE.U32.AND P4, PT, R28, UR18, PT ;  /* 0x000000121c007c0c */ /* 0x000fe4000bf86070 */
[----:B---3--:R-:W3:Y:S01]  /*0540*/  I2F.RP R2, UR16 ;  /* 0x0000001000027d06 */ /* 0x008ee20008209400 */
[----:B------:R-:W4:Y:S01]  /*0550*/  @P1 LDC.64 R26, c[0x0][0x228] ;  /* 0x00008a00ff1a1b82 */ /* 0x000f220000000a00 */
[----:B------:R-:W-:-:S02]  /*0560*/  ISETP.GE.AND.EX P4, PT, R6, UR19, PT, P4 ;  /* 0x0000001306007c0c */ /* 0x000fc4000bf86340 */
[----:B------:R-:W-:Y:S02]  /*0570*/  IADD3 R24, R16, 0xc0, RZ ;  /* 0x000000c010187810 */ /* 0x000fe40007ffe0ff */
[----:B------:R-:W-:Y:S01]  /*0580*/  SHF.R.S32.HI R25, RZ, 0x1f, R15 ;  /* 0x0000001fff197819 */ /* 0x000fe2000001140f */
[----:B0-----:R-:W-:Y:S01]  /*0590*/  @P1 IMAD R17, R7, R12, RZ ;  /* 0x0000000c07111224 */ /* 0x001fe200078e02ff */
[----:B------:R-:W-:Y:S02]  /*05a0*/  SHF.R.S32.HI R29, RZ, 0x1f, R24 ;  /* 0x0000001fff1d7819 */ /* 0x000fe40000011418 */
[----:B------:R-:W-:Y:S01]  /*05b0*/  ISETP.GE.U32.AND P2, PT, R24, UR18, PT ;  /* 0x0000001218007c0c */ /* 0x000fe2000bf46070 */
[----:B------:R-:W-:Y:S01]  /*05c0*/  @P1 IMAD R17, R16, R13, R17 ;  /* 0x0000000d10111224 */ /* 0x000fe200078e0211 */
[----:B------:R-:W-:Y:S01]  /*05d0*/  ISETP.GT.U32.OR P4, PT, R0, 0x29f, P4 ;  /* 0x0000029f0000780c */ /* 0x000fe20002784470 */
[----:B------:R1:W-:Y:S01]  /*05e0*/  STL.64 [R1+0x308], R28 ;  /* 0x0003081c01007387 */ /* 0x0003e20000100a00 */
[----:B---3--:R-:W0:Y:S01]  /*05f0*/  MUFU.RCP R2, R2 ;  /* 0x0000000200027308 */ /* 0x008e220000001000 */
[----:B------:R-:W-:-:S04]  /*0600*/  ISETP.GE.AND.EX P2, PT, R29, UR19, PT, P2 ;  /* 0x000000131d007c0c */ /* 0x000fc8000bf46320 */
[----:B------:R-:W-:Y:S02]  /*0610*/  ISETP.GT.U32.OR P2, PT, R0, 0x29f, P2 ;  /* 0x0000029f0000780c */ /* 0x000fe40001744470 */
[----:B0-----:R-:W-:-:S11]  /*0620*/  IADD3 R3, R2, 0xffffffe, RZ ;  /* 0x0ffffffe02037810 */ /* 0x001fd60007ffe0ff */
[----:B------:R-:W0:Y:S01]  /*0630*/  @!P2 LDC.64 R20, c[0x0][0x288] ;  /* 0x0000a200ff14ab82 */ /* 0x000e220000000a00 */
[----:B------:R-:W-:Y:S01]  /*0640*/  SHF.R.S32.HI R2, RZ, 0x1f, R15 ;  /* 0x0000001fff027819 */ /* 0x000fe2000001140f */
[----:B------:R-:W3:Y:S03]  /*0650*/  F2I.FTZ.U32.TRUNC.NTZ R3, R3 ;  /* 0x0000000300037305 */ /* 0x000ee6000021f000 */
[----:B------:R-:W-:-:S03]  /*0660*/  ISETP.GE.AND.EX P3, PT, R2, UR19, PT, P3 ;  /* 0x0000001302007c0c */ /* 0x000fc6000bf66330 */
[----:B------:R-:W0:Y:S01]  /*0670*/  @!P2 LDC.64 R18, c[0x0][0x230] ;  /* 0x00008c00ff12ab82 */ /* 0x000e220000000a00 */
[----:B------:R-:W-:Y:S02]  /*0680*/  ISETP.GT.U32.OR P3, PT, R0, 0x29f, P3 ;  /* 0x0000029f0000780c */ /* 0x000fe40001f64470 */
[----:B---3--:R-:W-:-:S11]  /*0690*/  R2UR UR7, R3 ;  /* 0x00000000030772ca */ /* 0x008fd600000e0000 */
[----:B------:R-:W3:Y:S08]  /*06a0*/  @!P3 LDC.64 R6, c[0x0][0x230] ;  /* 0x00008c00ff06bb82 */ /* 0x000ef00000000a00 */
[----:B------:R-:W4:Y:S01]  /*06b0*/  @!P3 LDC.64 R8, c[0x0][0x288] ;  /* 0x0000a200ff08bb82 */ /* 0x000f220000000a00 */
[----:B------:R-:W-:-:S04]  /*06c0*/  UIADD3 UR5, URZ, -UR7, URZ ;  /* 0x800000073f057290 */ /* 0x000fc8000fffe03f */
[----:B------:R-:W-:-:S03]  /*06d0*/  UIMAD UR5, UR5, UR16, URZ ;  /* 0x00000010050572a4 */ /* 0x000fc6000f8e023f */
[----:B------:R-:W0:Y:S01]  /*06e0*/  @!P3 LDC.64 R10, c[0x0][0x228] ;  /* 0x00008a00ff0abb82 */ /* 0x000e220000000a00 */
[----:B------:R-:W-:-:S04]  /*06f0*/  UIMAD.WIDE.U32 UR6, UR7, UR5, UR6 ;  /* 0x00000005070672a5 */ /* 0x000fc8000f8e0006 */
[----:B------:R-:W-:Y:S01]  /*0700*/  UIMAD.WIDE.U32 UR6, UR7, UR13, URZ ;  /* 0x0000000d070672a5 */ /* 0x000fe2000f8e003f */
[----:B---3--:R3:W-:Y:S03]  /*0710*/  STL.64 [R1+0x300], R6 ;  /* 0x0003000601007387 */ /* 0x0087e60000100a00 */
[----:B------:R-:W-:-:S04]  /*0720*/  UIADD3 UR5, -UR7, URZ, URZ ;  /* 0x0000003f07057290 */ /* 0x000fc8000fffe13f */
[----:B------:R-:W-:Y:S02]  /*0730*/  UIMAD UR5, UR16, UR5, UR13 ;  /* 0x00000005100572a4 */ /* 0x000fe4000f8e020d */
[----:B------:R-:W-:Y:S01]  /*0740*/  ULOP3.LUT UR13, URZ, UR14, URZ, 0x33, !UPT ;  /* 0x0000000e3f0d7292 */ /* 0x000fe2000f8e333f */
[----:B----4-:R-:W-:Y:S01]  /*0750*/  @!P3 IMAD R25, R25, R8, RZ ;  /* 0x000000081919b224 */ /* 0x010fe200078e02ff */
[----:B------:R-:W-:Y:S01]  /*0760*/  UISETP.GT.U32.AND UP2, UPT, UR16, UR5, UPT ;  /* 0x000000051000728c */ /* 0x000fe2000bf44070 */
[----:B------:R-:W-:Y:S02]  /*0770*/  ULDC.64 UR14, c[0x0][0x298] ;  /* 0x0000a600000e7ab9 */ /* 0x000fe40000000a00 */
[----:B------:R-:W-:-:S08]  /*0780*/  @!P3 IMAD R25, R15, R9, R25 ;  /* 0x000000090f19b224 */ /* 0x000fd000078e0219 */
        /* <DEDUP_REMOVED lines=17> */
[----:B------:R-:W-:Y:S02]  /*08a0*/  IADD3 R2, P0, R5, UR17, RZ ;  /* 0x0000001105027c10 */ /* 0x000fe4000ff1e0ff */
[----:B------:R-:W-:Y:S02]  /*08b0*/  MOV R5, UR14 ;  /* 0x0000000e00057c02 */ /* 0x000fe40008000f00 */
[----:B------:R-:W-:-:S03]  /*08c0*/  LEA.HI.X.SX32 R3, R4, R3, 0x1, P0 ;  /* 0x0000000304037211 */ /* 0x000fc600000f0eff */
[----:B------:R-:W-:Y:S01]  /*08d0*/  IMAD.WIDE.U32 R2, R5, UR7, R2 ;  /* 0x0000000705027c25 */ /* 0x000fe2000f8e0002 */
[----:B------:R-:W-:-:S04]  /*08e0*/  ULDC.64 UR6, c[0x0][0x248] ;  /* 0x0000920000067ab9 */ /* 0x000fc80000000a00 */
[----:B------:R-:W-:Y:S02]  /*08f0*/  IADD3 R5, R3, UR5, RZ ;  /* 0x0000000503057c10 */ /* 0x000fe4000fffe0ff */
[----:B------:R-:W-:-:S05]  /*0900*/  @P1 MOV R4, R2 ;  /* 0x0000000200041202 */ /* 0x000fca0000000f00 */
[----:B------:R-:W-:-:S05]  /*0910*/  @P1 IMAD.WIDE.U32 R12, R16, R12, R4 ;  /* 0x0000000c100c1225 */ /* 0x000fca00078e0004 */
[----:B------:R-:W-:Y:S02]  /*0920*/  @P1 IADD3 R17, R13, R17, RZ ;  /* 0x000000110d111210 */ /* 0x000fe40007ffe0ff */
[C---:B------:R-:W-:Y:S02]  /*0930*/  @P1 SHF.L.U32 R14, R12.reuse, 0x2, RZ ;  /* 0x000000020c0e1819 */ /* 0x040fe400000006ff */
[----:B------:R-:W-:Y:S02]  /*0940*/  @P1 SHF.L.U64.HI R17, R12, 0x2, R17 ;  /* 0x000000020c111819 */ /* 0x000fe40000010211 */
[C---:B-1----:R-:W-:Y:S02]  /*0950*/  @P1 IADD3 R28, P0, R14.reuse, R22, RZ ;  /* 0x000000160e1c1210 */ /* 0x042fe40007f1e0ff */
[----:B---3--:R-:W-:Y:S02]  /*0960*/  @P1 IADD3 R6, P5, R14, R26, RZ ;  /* 0x0000001a0e061210 */ /* 0x008fe40007fbe0ff */
[----:B------:R-:W-:-:S02]  /*0970*/  @P1 IADD3.X R29, R17, R23, RZ, P0, !PT ;  /* 0x00000017111d1210 */ /* 0x000fc400007fe4ff */
[----:B------:R-:W-:Y:S02]  /*0980*/  MOV R22, R6 ;  /* 0x0000000600167202 */ /* 0x000fe40000000f00 */
[----:B------:R-:W-:Y:S01]  /*0990*/  @!P3 MOV R12, R2 ;  /* 0x00000002000cb202 */ /* 0x000fe20000000f00 */
[----:B------:R1:W-:Y:S01]  /*09a0*/  @P1 STL.64 [R1+0xa0], R28 ;  /* 0x0000a01c01001387 */ /* 0x0003e20000100a00 */
[----:B------:R-:W-:Y:S02]  /*09b0*/  MOV R23, R7 ;  /* 0x0000000700177202 */ /* 0x000fe40000000f00 */
[----:B------:R-:W-:-:S03]  /*09c0*/  @!P3 MOV R13, R5 ;  /* 0x00000005000db202 */ /* 0x000fc60000000f00 */
[----:B------:R-:W-:Y:S01]  /*09d0*/  @!P3 IMAD.WIDE.U32 R8, R15, R8, R12 ;  /* 0x000000080f08b225 */ /* 0x000fe200078e000c */
[----:B-1----:R-:W2:Y:S01]  /*09e0*/  LDL.LU.64 R28, [R1+0x308] ;  /* 0x00030800011c7983 */ /* 0x002ea20000300a00 */
[----:B------:R-:W-:Y:S01]  /*09f0*/  @P1 IADD3.X R23, R17, R27, RZ, P5, !PT ;  /* 0x0000001b11171210 */ /* 0x000fe20002ffe4ff */
[----:B------:R-:W1:Y:S02]  /*0a00*/  @!P2 LDC.64 R14, c[0x0][0x228] ;  /* 0x00008a00ff0eab82 */ /* 0x000e640000000a00 */
[----:B------:R3:W-:Y:S06]  /*0a10*/  @P1 STL [R1+0x58], R6 ;  /* 0x0000580601001387 */ /* 0x0007ec0000100800 */
[----:B------:R-:W4:Y:S01]  /*0a20*/  @!P4 LDC.64 R12, c[0x0][0x288] ;  /* 0x0000a200ff0ccb82 */ /* 0x000f220000000a00 */
[----:B---3--:R-:W3:Y:S01]  /*0a30*/  LDL.LU.64 R6, [R1+0x300] ;  /* 0x0003000001067983 */ /* 0x008ee20000300a00 */
[----:B------:R-:W-:-:S02]  /*0a40*/  @!P3 IADD3 R25, R9, R25, RZ ;  /* 0x000000190919b210 */ /* 0x000fc40007ffe0ff */
[C---:B------:R-:W-:Y:S02]  /*0a50*/  @!P3 SHF.L.U32 R17, R8.reuse, 0x2, RZ ;  /* 0x000000020811b819 */ /* 0x040fe400000006ff */
[----:B------:R-:W-:Y:S02]  /*0a60*/  @!P3 SHF.L.U64.HI R8, R8, 0x2, R25 ;  /* 0x000000020808b819 */ /* 0x000fe40000010219 */
[----:B0-----:R-:W-:-:S04]  /*0a70*/  @!P3 IADD3 R10, P6, R17, R10, RZ ;  /* 0x0000000a110ab210 */ /* 0x001fc80007fde0ff */
[----:B------:R-:W-:Y:S01]  /*0a80*/  @!P3 IADD3.X R11, R8, R11, RZ, P6, !PT ;  /* 0x0000000b080bb210 */ /* 0x000fe200037fe4ff */
[----:B------:R-:W-:Y:S04]  /*0a90*/  @P1 STL [R1+0x5c], R23 ;  /* 0x00005c1701001387 */ /* 0x000fe80000100800 */
[----:B------:R0:W-:Y:S02]  /*0aa0*/  STL.64 [R1+0x2f8], R10 ;  /* 0x0002f80a01007387 */ /* 0x0001e40000100a00 */
[----:B0-----:R-:W-:Y:S02]  /*0ab0*/  CS2R R10, SRZ ;  /* 0x00000000000a7805 */ /* 0x001fe4000001ff00 */
[----:B---3--:R-:W-:-:S04]  /*0ac0*/  @!P3 IADD3 R6, P5, R17, R6, RZ ;  /* 0x000000061106b210 */ /* 0x008fc80007fbe0ff */
[----:B------:R-:W-:-:S05]  /*0ad0*/  @!P3 IADD3.X R7, R8, R7, RZ, P5, !PT ;  /* 0x000000070807b210 */ /* 0x000fca0002ffe4ff */
[----:B------:R-:W3:Y:S01]  /*0ae0*/  @!P3 LDG.E.64 R10, desc[UR22][R6.64] ;  /* 0x00000016060ab981 */ /* 0x000ee2000c1e1b00 */
[----:B--2---:R-:W-:Y:S01]  /*0af0*/  @!P2 IMAD R9, R29, R20, RZ ;  /* 0x000000141d09a224 */ /* 0x004fe200078e02ff */
[----:B------:R-:W-:Y:S02]  /*0b00*/  @!P2 MOV R22, R2 ;  /* 0x000000020016a202 */ /* 0x000fe40000000f00 */
[----:B------:R-:W-:Y:S01]  /*0b10*/  @!P2 MOV R23, R5 ;  /* 0x000000050017a202 */ /* 0x000fe20000000f00 */
[C---:B------:R-:W-:Y:S02]  /*0b20*/  @!P2 IMAD R9, R24.reuse, R21, R9 ;  /* 0x000000151809a224 */ /* 0x040fe400078e0209 */
[----:B------:R-:W-:Y:S01]  /*0b30*/  @!P2 IMAD.WIDE.U32 R20, R24, R20, R22 ;  /* 0x000000141814a225 */ /* 0x000fe200078e0016 */
[----:B------:R-:W-:-:S04]  /*0b40*/  SHF.R.S32.HI R26, RZ, 0x1f, R28 ;  /* 0x0000001fff1a7819 */ /* 0x000fc8000001141c */
[----:B------:R-:W-:Y:S02]  /*0b50*/  @!P2 IADD3 R9, R21, R9, RZ ;  /* 0x000000091509a210 */ /* 0x000fe40007ffe0ff */
[----:B------:R-:W-:Y:S01]  /*0b60*/  @!P2 SHF.L.U32 R8, R20, 0x2, RZ ;  /* 0x000000021408a819 */ /* 0x000fe200000006ff */
[----:B----4-:R-:W-:Y:S01]  /*0b70*/  @!P4 IMAD R17, R26, R12, RZ ;  /* 0x0000000c1a11c224 */ /* 0x010fe200078e02ff */
[----:B------:R-:W-:Y:S01]  /*0b80*/  @!P2 SHF.L.U64.HI R21, R20, 0x2, R9 ;  /* 0x000000021415a819 */ /* 0x000fe20000010209 */
[----:B------:R-:W0:Y:S01]  /*0b90*/  @!P4 LDC.64 R26, c[0x0][0x230] ;  /* 0x00008c00ff1acb82 */ /* 0x000e220000000a00 */
[C---:B------:R-:W-:Y:S01]  /*0ba0*/  @!P2 IADD3 R18, P5, R8.reuse, R18, RZ ;  /* 0x000000120812a210 */ /* 0x040fe20007fbe0ff */
[----:B---3--:R2:W-:Y:S04]  /*0bb0*/  STL.64 [R1+0x1b0], R10 ;  /* 0x0001b00a01007387 */ /* 0x0085e80000100a00 */
[----:B--2---:R-:W2:Y:S01]  /*0bc0*/  LDL.LU.64 R10, [R1+0x2f8] ;  /* 0x0002f800010a7983 */ /* 0x004ea20000300a00 */
[----:B-1----:R-:W-:-:S02]  /*0bd0*/  @!P2 IADD3 R14, P6, R8, R14, RZ ;  /* 0x0000000e080ea210 */ /* 0x002fc40007fde0ff */
[----:B------:R-:W-:Y:S02]  /*0be0*/  @!P4 MOV R8, R2 ;  /* 0x000000020008c202 */ /* 0x000fe40000000f00 */
[----:B------:R-:W-:Y:S01]  /*0bf0*/  @!P4 MOV R9, R5 ;  /* 0x000000050009c202 */ /* 0x000fe20000000f00 */
[C---:B------:R-:W-:Y:S02]  /*0c00*/  @!P4 IMAD R17, R28.reuse, R13, R17 ;  /* 0x0000000d1c11c224 */ /* 0x040fe400078e0211 */
[----:B------:R-:W-:Y:S01]  /*0c10*/  @!P4 IMAD.WIDE.U32 R28, R28, R12, R8 ;  /* 0x0000000c1c1cc225 */ /* 0x000fe200078e0008 */
[----:B------:R-:W-:Y:S01]  /*0c20*/  @!P2 IADD3.X R19, R21, R19, RZ, P5, !PT ;  /* 0x000000131513a210 */ /* 0x000fe20002ffe4ff */
[----:B------:R-:W1:Y:S03]  /*0c30*/  @!P4 LDC.64 R12, c[0x0][0x228] ;  /* 0x00008a00ff0ccb82 */ /* 0x000e660000000a00 */
[----:B------:R-:W-:-:S02]  /*0c40*/  @!P4 IADD3 R17, R29, R17, RZ ;  /* 0x000000111d11c210 */ /* 0x000fc40007ffe0ff */
[----:B------:R-:W-:Y:S02]  /*0c50*/  @!P2 IADD3.X R15, R21, R15, RZ, P6, !PT ;  /* 0x0000000f150fa210 */ /* 0x000fe400037fe4ff */
[C---:B------:R-:W-:Y:S02]  /*0c60*/  @!P4 SHF.L.U32 R21, R28.reuse, 0x2, RZ ;  /* 0x000000021c15c819 */ /* 0x040fe400000006ff */
[----:B------:R-:W-:Y:S02]  /*0c70*/  @!P4 SHF.L.U64.HI R17, R28, 0x2, R17 ;  /* 0x000000021c11c819 */ /* 0x000fe40000010211 */
[----:B------:R-:W-:-:S06]  /*0c80*/  CS2R R28, SRZ ;  /* 0x00000000001c7805 */ /* 0x000fcc000001ff00 */
[----:B--2---:R-:W2:Y:S01]  /*0c90*/  @!P3 LDG.E.64 R28, desc[UR22][R10.64] ;  /* 0x000000160a1cb981 */ /* 0x004ea2000c1e1b00 */
[----:B0-----:R-:W-:-:S04]  /*0ca0*/  @!P4 IADD3 R26, P6, R21, R26, RZ ;  /* 0x0000001a151ac210 */ /* 0x001fc80007fde0ff */
[----:B------:R-:W-:Y:S02]  /*0cb0*/  @!P4 IADD3.X R27, R17, R27, RZ, P6, !PT ;  /* 0x0000001b111bc210 */ /* 0x000fe400037fe4ff */
[----:B-1----:R-:W-:-:S04]  /*0cc0*/  @!P4 IADD3 R12, P6, R21, R12, RZ ;  /* 0x0000000c150cc210 */ /* 0x002fc80007fde0ff */
[----:B------:R-:W-:Y:S01]  /*0cd0*/  @!P4 IADD3.X R13, R17, R13, RZ, P6, !PT ;  /* 0x0000000d110dc210 */ /* 0x000fe200037fe4ff */
[----:B------:R0:W-:Y:S02]  /*0ce0*/  STL.64 [R1+0x2f0], R26 ;  /* 0x0002f01a01007387 */ /* 0x0001e40000100a00 */
[----:B0-----:R-:W-:-:S06]  /*0cf0*/  CS2R R26, SRZ ;  /* 0x00000000001a7805 */ /* 0x001fcc000001ff00 */
[----:B------:R-:W3:Y:S04]  /*0d00*/  @!P2 LDG.E.64 R26, desc[UR22][R14.64] ;  /* 0x000000160e1aa981 */ /* 0x000ee8000c1e1b00 */
[----:B--2---:R-:W-:Y:S04]  /*0d10*/  STL.64 [R1+0x188], R28 ;  /* 0x0001881c01007387 */ /* 0x004fe80000100a00 */
[----:B------:R0:W-:Y:S02]  /*0d20*/  STL.64 [R1+0x2e8], R12 ;  /* 0x0002e80c01007387 */ /* 0x0001e40000100a00 */
[----:B0-----:R-:W-:-:S06]  /*0d30*/  CS2R R12, SRZ ;  /* 0x00000000000c7805 */ /* 0x001fcc000001ff00 */
[----:B------:R-:W2:Y:S04]  /*0d40*/  @!P2 LDG.E.64 R12, desc[UR22][R18.64] ;  /* 0x00000016120ca981 */ /* 0x000ea8000c1e1b00 */
[----:B--2---:R-:W-:Y:S04]  /*0d50*/  STL.64 [R1+0xb8], R12 ;  /* 0x0000b80c01007387 */ /* 0x004fe80000100a00 */
[----:B---3--:R0:W-:Y:S04]  /*0d60*/  STL.64 [R1+0xe0], R26 ;  /* 0x0000e01a01007387 */ /* 0x0081e80000100a00 */
[----:B0-----:R-:W2:Y:S01]  /*0d70*/  LDL.LU.64 R26, [R1+0x2f0] ;  /* 0x0002f000011a7983 */ /* 0x001ea20000300a00 */
[----:B------:R-:W-:-:S04]  /*0d80*/  IADD3 R12, R16, 0x110, RZ ;  /* 0x00000110100c7810 */ /* 0x000fc80007ffe0ff */
[----:B------:R-:W-:Y:S02]  /*0d90*/  ISETP.GE.U32.AND P2, PT, R12, UR18, PT ;  /* 0x000000120c007c0c */ /* 0x000fe4000bf46070 */
[----:B------:R-:W-:-:S04]  /*0da0*/  SHF.R.S32.HI R12, RZ, 0x1f, R12 ;  /* 0x0000001fff0c7819 */ /* 0x000fc8000001140c */
[----:B------:R-:W-:Y:S02]  /*0db0*/  ISETP.GE.AND.EX P2, PT, R12, UR19, PT, P2 ;  /* 0x000000130c007c0c */ /* 0x000fe4000bf46320 */
[----:B------:R-:W-:Y:S02]  /*0dc0*/  CS2R R12, SRZ ;  /* 0x00000000000c7805 */ /* 0x000fe4000001ff00 */
[----:B------:R-:W-:-:S04]  /*0dd0*/  IADD3 R25, R16, 0xe0, RZ ;  /* 0x000000e010197810 */ /* 0x000fc80007ffe0ff */
[----:B------:R-:W-:Y:S02]  /*0de0*/  ISETP.GE.U32.AND P0, PT, R25, UR18, PT ;  /* 0x0000001219007c0c */ /* 0x000fe4000bf06070 */
[----:B------:R-:W-:-:S04]  /*0df0*/  SHF.R.S32.HI R22, RZ, 0x1f, R25 ;  /* 0x0000001fff167819 */ /* 0x000fc80000011419 */
[----:B------:R-:W-:-:S04]  /*0e00*/  ISETP.GE.AND.EX P0, PT, R22, UR19, PT, P0 ;  /* 0x0000001316007c0c */ /* 0x000fc8000bf06300 */
[----:B------:R-:W-:Y:S02]  /*0e10*/  ISETP.GT.U32.OR P0, PT, R0, 0x29f, P0 ;  /* 0x0000029f0000780c */ /* 0x000fe40000704470 */
[----:B------:R-:W-:-:S11]  /*0e20*/  IADD3 R23, R16, 0x100, RZ ;  /* 0x0000010010177810 */ /* 0x000fd60007ffe0ff */
[----:B------:R-:W0:Y:S01]  /*0e30*/  @!P0 LDC.64 R8, c[0x0][0x288] ;  /* 0x0000a200ff088b82 */ /* 0x000e220000000a00 */
[----:B--2---:R-:W2:Y:S01]  /*0e40*/  @!P4 LDG.E.64 R12, desc[UR22][R26.64] ;  /* 0x000000161a0cc981 */ /* 0x004ea2000c1e1b00 */
[----:B------:R-:W-:Y:S02]  /*0e50*/  SHF.R.S32.HI R6, RZ, 0x1f, R23 ;  /* 0x0000001fff067819 */ /* 0x000fe40000011417 */
[----:B------:R-:W-:-:S04]  /*0e60*/  ISETP.GE.U32.AND P3, PT, R23, UR18, PT ;  /* 0x0000001217007c0c */ /* 0x000fc8000bf66070 */
[----:B------:R-:W-:Y:S02]  /*0e70*/  ISETP.GE.AND.EX P3, PT, R6, UR19, PT, P3 ;  /* 0x0000001306007c0c */ /* 0x000fe4000bf66330 */
[----:B------:R-:W1:Y:S01]  /*0e80*/  @!P0 LDC.64 R6, c[0x0][0x230] ;  /* 0x00008c00ff068b82 */ /* 0x000e620000000a00 */
[----:B0-----:R-:W-:Y:S01]  /*0e90*/  @!P0 IMAD R22, R22, R8, RZ ;  /* 0x0000000816168224 */ /* 0x001fe200078e02ff */
[----:B------:R-:W-:Y:S02]  /*0ea0*/  @!P0 MOV R10, R2 ;  /* 0x00000002000a8202 */ /* 0x000fe40000000f00 */
[----:B------:R-:W-:Y:S01]  /*0eb0*/  @!P0 MOV R11, R5 ;  /* 0x00000005000b8202 */ /* 0x000fe20000000f00 */
[C---:B------:R-:W-:Y:S01]  /*0ec0*/  @!P0 IMAD R17, R25.reuse, R9, R22 ;  /* 0x0000000919118224 */ /* 0x040fe200078e0216 */
[----:B------:R-:W-:Y:S02]  /*0ed0*/  IADD3 R20, R16, 0xf0, RZ ;  /* 0x000000f010147810 */ /* 0x000fe40007ffe0ff */
[----:B------:R-:W-:Y:S01]  /*0ee0*/  ISETP.GT.U32.OR P3, PT, R0, 0x29f, P3 ;  /* 0x0000029f0000780c */ /* 0x000fe20001f64470 */
[----:B------:R-:W-:Y:S01]  /*0ef0*/  @!P0 IMAD.WIDE.U32 R8, R25, R8, R10 ;  /* 0x0000000819088225 */ /* 0x000fe200078e000a */
[----:B------:R-:W0:Y:S04]  /*0f00*/  @!P0 LDC.64 R22, c[0x0][0x228] ;  /* 0x00008a00ff168b82 */ /* 0x000e280000000a00 */
[----:B------:R-:W-:-:S02]  /*0f10*/  @!P0 IADD3 R9, R9, R17, RZ ;  /* 0x0000001109098210 */ /* 0x000fc40007ffe0ff */
[C---:B------:R-:W-:Y:S02]  /*0f20*/  @!P0 SHF.L.U32 R17, R8.reuse, 0x2, RZ ;  /* 0x0000000208118819 */ /* 0x040fe400000006ff */
[----:B------:R-:W-:Y:S02]  /*0f30*/  @!P0 SHF.L.U64.HI R8, R8, 0x2, R9 ;  /* 0x0000000208088819 */ /* 0x000fe40000010209 */
[----:B------:R-:W-:Y:S01]  /*0f40*/  ISETP.GE.U32.AND P5, PT, R20, UR18, PT ;  /* 0x0000001214007c0c */ /* 0x000fe2000bfa6070 */
[----:B------:R-:W3:Y:S01]  /*0f50*/  @!P3 LDC.64 R10, c[0x0][0x288] ;  /* 0x0000a200ff0abb82 */ /* 0x000ee20000000a00 */
[----:B-1----:R-:W-:-:S04]  /*0f60*/  @!P0 IADD3 R6, P6, R17, R6, RZ ;  /* 0x0000000611068210 */ /* 0x002fc80007fde0ff */
[----:B------:R-:W-:-:S05]  /*0f70*/  @!P0 IADD3.X R7, R8, R7, RZ, P6, !PT ;  /* 0x0000000708078210 */ /* 0x000fca00037fe4ff */
[----:B------:R-:W-:Y:S04]  /*0f80*/  STL.64 [R1+0x2e0], R6 ;  /* 0x0002e00601007387 */ /* 0x000fe80000100a00 */
[----:B--2---:R1:W-:Y:S04]  /*0f90*/  STL.64 [R1+0xc0], R12 ;  /* 0x0000c00c01007387 */ /* 0x0043e80000100a00 */
[----:B-1----:R-:W2:Y:S01]  /*0fa0*/  LDL.LU.64 R12, [R1+0x2e8] ;  /* 0x0002e800010c7983 */ /* 0x002ea20000300a00 */
[----:B------:R-:W-:-:S06]  /*0fb0*/  CS2R R6, SRZ ;  /* 0x0000000000067805 */ /* 0x000fcc000001ff00 */
[----:B--2---:R-:W2:Y:S01]  /*0fc0*/  @!P4 LDG.E.64 R6, desc[UR22][R12.64] ;  /* 0x000000160c06c981 */ /* 0x004ea2000c1e1b00 */
[----:B------:R-:W-:-:S04]  /*0fd0*/  SHF.R.S32.HI R24, RZ, 0x1f, R20 ;  /* 0x0000001fff187819 */ /* 0x000fc80000011414 */
[----:B------:R-:W-:-:S04]  /*0fe0*/  ISETP.GE.AND.EX P5, PT, R24, UR19, PT, P5 ;  /* 0x0000001318007c0c */ /* 0x000fc8000bfa6350 */
[----:B------:R-:W-:-:S13]  /*0ff0*/  ISETP.GT.U32.OR P5, PT, R0, 0x29f, P5 ;  /* 0x0000029f0000780c */ /* 0x000fda0002fa4470 */
[----:B------:R-:W1:Y:S01]  /*1000*/  @!P5 LDC.64 R28, c[0x0][0x288] ;  /* 0x0000a200ff1cdb82 */ /* 0x000e620000000a00 */
[----:B------:R-:W-:Y:S02]  /*1010*/  @!P5 MOV R14, R2 ;  /* 0x00000002000ed202 */ /* 0x000fe40000000f00 */
[----:B------:R-:W-:Y:S02]  /*1020*/  @!P5 MOV R15, R5 ;  /* 0x00000005000fd202 */ /* 0x000fe40000000f00 */
[----:B------:R-:W-:-:S03]  /*1030*/  IADD3 R21, R16, 0x100, RZ ;  /* 0x0000010010157810 */ /* 0x000fc60007ffe0ff */
[----:B------:R-:W4:Y:S01]  /*1040*/  @!P5 LDC.64 R18, c[0x0][0x230] ;  /* 0x00008c00ff12db82 */ /* 0x000f220000000a00 */
[----:B------:R-:W-:Y:S02]  /*1050*/  SHF.R.S32.HI R21, RZ, 0x1f, R21 ;  /* 0x0000001fff157819 */ /* 0x000fe40000011415 */
[----:B0-----:R-:W-:Y:S01]  /*1060*/  @!P0 IADD3 R22, P6, R17, R22, RZ ;  /* 0x0000001611168210 */ /* 0x001fe20007fde0ff */
[----:B-1----:R-:W-:-:S04]  /*1070*/  @!P5 IMAD R24, R24, R28, RZ ;  /* 0x0000001c1818d224 */ /* 0x002fc800078e02ff */
[C---:B------:R-:W-:Y:S01]  /*1080*/  @!P5 IMAD R9, R20.reuse, R29, R24 ;  /* 0x0000001d1409d224 */ /* 0x040fe200078e0218 */
[----:B--2---:R0:W-:Y:S01]  /*1090*/  STL.64 [R1+0xf0], R6 ;  /* 0x0000f00601007387 */ /* 0x0041e20000100a00 */
[----:B------:R-:W-:Y:S01]  /*10a0*/  @!P5 IMAD.WIDE.U32 R28, R20, R28, R14 ;  /* 0x0000001c141cd225 */ /* 0x000fe200078e000e */
[----:B------:R-:W1:Y:S02]  /*10b0*/  @!P5 LDC.64 R24, c[0x0][0x228] ;  /* 0x00008a00ff18db82 */ /* 0x000e640000000a00 */
[----:B0-----:R-:W2:Y:S02]  /*10c0*/  LDL.LU.64 R6, [R1+0x2e0] ;  /* 0x0002e00001067983 */ /* 0x001ea40000300a00 */
[----:B------:R-:W-:Y:S01]  /*10d0*/  @!P5 IADD3 R9, R29, R9, RZ ;  /* 0x000000091d09d210 */ /* 0x000fe20007ffe0ff */
[----:B---3--:R-:W-:Y:S01]  /*10e0*/  @!P3 IMAD R29, R21, R10, RZ ;  /* 0x0000000a151db224 */ /* 0x008fe200078e02ff */
[----:B------:R-:W-:Y:S02]  /*10f0*/  @!P5 SHF.L.U32 R17, R28, 0x2, RZ ;  /* 0x000000021c11d819 */ /* 0x000fe400000006ff */
[----:B------:R-:W0:Y:S01]  /*1100*/  @!P3 LDC.64 R14, c[0x0][0x230] ;  /* 0x00008c00ff0ebb82 */ /* 0x000e220000000a00 */
[----:B------:R-:W-:-:S02]  /*1110*/  @!P0 IADD3.X R23, R8, R23, RZ, P6, !PT ;  /* 0x0000001708178210 */ /* 0x000fc400037fe4ff */
[----:B------:R-:W-:Y:S02]  /*1120*/  IADD3 R21, R16, 0x100, RZ ;  /* 0x0000010010157810 */ /* 0x000fe40007ffe0ff */
[----:B------:R-:W-:Y:S02]  /*1130*/  @!P5 SHF.L.U64.HI R28, R28, 0x2, R9 ;  /* 0x000000021c1cd819 */ /* 0x000fe40000010209 */
[----:B------:R-:W-:Y:S02]  /*1140*/  @!P3 MOV R8, R2 ;  /* 0x000000020008b202 */ /* 0x000fe40000000f00 */
[----:B------:R-:W-:Y:S01]  /*1150*/  @!P3 MOV R9, R5 ;  /* 0x000000050009b202 */ /* 0x000fe20000000f00 */
[C---:B------:R-:W-:Y:S02]  /*1160*/  @!P3 IMAD R29, R21.reuse, R11, R29 ;  /* 0x0000000b151db224 */ /* 0x040fe400078e021d */
[----:B------:R-:W-:Y:S02]  /*1170*/  @!P3 IMAD.WIDE.U32 R10, R21, R10, R8 ;  /* 0x0000000a150ab225 */ /* 0x000fe400078e0008 */
[----:B------:R-:W3:Y:S01]  /*1180*/  @!P3 LDC.64 R20, c[0x0][0x228] ;  /* 0x00008a00ff14bb82 */ /* 0x000ee20000000a00 */
[----:B----4-:R-:W-:-:S02]  /*1190*/  @!P5 IADD3 R18, P6, R17, R18, RZ ;  /* 0x000000121112d210 */ /* 0x010fc40007fde0ff */
[----:B------:R-:W-:Y:S02]  /*11a0*/  @!P3 IADD3 R29, R11, R29, RZ ;  /* 0x0000001d0b1db210 */ /* 0x000fe40007ffe0ff */
[----:B------:R-:W-:Y:S02]  /*11b0*/  @!P5 IADD3.X R19, R28, R19, RZ, P6, !PT ;  /* 0x000000131c13d210 */ /* 0x000fe400037fe4ff */
[----:B-1----:R-:W-:Y:S02]  /*11c0*/  @!P5 IADD3 R24, P6, R17, R24, RZ ;  /* 0x000000181118d210 */ /* 0x002fe40007fde0ff */
[----:B------:R-:W-:Y:S02]  /*11d0*/  @!P3 SHF.L.U32 R11, R10, 0x2, RZ ;  /* 0x000000020a0bb819 */ /* 0x000fe400000006ff */
[----:B------:R-:W-:Y:S02]  /*11e0*/  @!P5 IADD3.X R25, R28, R25, RZ, P6, !PT ;  /* 0x000000191c19d210 */ /* 0x000fe400037fe4ff */
[----:B------:R-:W-:-:S02]  /*11f0*/  @!P3 SHF.L.U64.HI R29, R10, 0x2, R29 ;  /* 0x000000020a1db819 */ /* 0x000fc4000001021d */
[----:B0-----:R-:W-:-:S04]  /*1200*/  @!P3 IADD3 R14, P6, R11, R14, RZ ;  /* 0x0000000e0b0eb210 */ /* 0x001fc80007fde0ff */
[----:B------:R-:W-:Y:S02]  /*1210*/  @!P3 IADD3.X R15, R29, R15, RZ, P6, !PT ;  /* 0x0000000f1d0fb210 */ /* 0x000fe400037fe4ff */
[----:B---3--:R-:W-:-:S04]  /*1220*/  @!P3 IADD3 R20, P6, R11, R20, RZ ;  /* 0x000000140b14b210 */ /* 0x008fc80007fde0ff */
[----:B------:R-:W-:Y:S02]  /*1230*/  @!P3 IADD3.X R21, R29, R21, RZ, P6, !PT ;  /* 0x000000151d15b210 */ /* 0x000fe400037fe4ff */
[----:B------:R-:W-:-:S03]  /*1240*/  CS2R R28, SRZ ;  /* 0x00000000001c7805 */ /* 0x000fc6000001ff00 */
[----:B------:R0:W-:Y:S02]  /*1250*/  STL.64 [R1+0x2d8], R20 ;  /* 0x0002d81401007387 */ /* 0x0001e40000100a00 */
[----:B0-----:R-:W-:-:S06]  /*1260*/  CS2R R20, SRZ ;  /* 0x0000000000147805 */ /* 0x001fcc000001ff00 */
[----:B------:R0:W3:Y:S04]  /*1270*/  @!P0 LDG.E.64 R20, desc[UR22][R22.64] ;  /* 0x0000001616148981 */ /* 0x0000e8000c1e1b00 */
[----:B--2---:R-:W2:Y:S01]  /*1280*/  @!P0 LDG.E.64 R28, desc[UR22][R6.64] ;  /* 0x00000016061c8981 */ /* 0x004ea2000c1e1b00 */
[----:B0-----:R-:W-:-:S06]  /*1290*/  CS2R R22, SRZ ;  /* 0x0000000000167805 */ /* 0x001fcc000001ff00 */
[----:B------:R-:W4:Y:S04]  /*12a0*/  @!P5 LDG.E.64 R22, desc[UR22][R18.64] ;  /* 0x000000161216d981 */ /* 0x000f28000c1e1b00 */
[----:B--2---:R0:W-:Y:S02]  /*12b0*/  STL.64 [R1+0xc8], R28 ;  /* 0x0000c81c01007387 */ /* 0x0041e40000100a00 */
[----:B0-----:R-:W-:-:S05]  /*12c0*/  IADD3 R28, R16, 0x130, RZ ;  /* 0x00000130101c7810 */ /* 0x001fca0007ffe0ff */
[----:B------:R-:W-:Y:S04]  /*12d0*/  STL [R1+0x2d0], R28 ;  /* 0x0002d01c01007387 */ /* 0x000fe80000100800 */
[----:B---3--:R0:W-:Y:S02]  /*12e0*/  STL.64 [R1+0x110], R20 ;  /* 0x0001101401007387 */ /* 0x0081e40000100a00 */
[----:B0-----:R-:W-:-:S06]  /*12f0*/  CS2R R20, SRZ ;  /* 0x0000000000147805 */ /* 0x001fcc000001ff00 */
[----:B------:R-:W2:Y:S04]  /*1300*/  @!P5 LDG.E.64 R20, desc[UR22][R24.64] ;  /* 0x000000161814d981 */ /* 0x000ea8000c1e1b00 */
[----:B----4-:R-:W-:Y:S04]  /*1310*/  STL.64 [R1+0xd8], R22 ;  /* 0x0000d81601007387 */ /* 0x010fe80000100a00 */
[----:B--2---:R0:W-:Y:S02]  /*1320*/  STL.64 [R1+0x118], R20 ;  /* 0x0001181401007387 */ /* 0x0041e40000100a00 */
[----:B0-----:R-:W-:-:S06]  /*1330*/  CS2R R20, SRZ ;  /* 0x0000000000147805 */ /* 0x001fcc000001ff00 */
[----:B------:R-:W2:Y:S01]  /*1340*/  @!P3 LDG.E.64 R20, desc[UR22][R14.64] ;  /* 0x000000160e14b981 */ /* 0x000ea2000c1e1b00 */
[----:B------:R-:W-:Y:S02]  /*1350*/  ISETP.GT.U32.OR P2, PT, R0, 0x29f, P2 ;  /* 0x0000029f0000780c */ /* 0x000fe40001744470 */
[----:B------:R-:W-:-:S04]  /*1360*/  IADD3 R27, R16, 0x120, RZ ;  /* 0x00000120101b7810 */ /* 0x000fc80007ffe0ff */
[----:B------:R-:W-:Y:S02]  /*1370*/  ISETP.GE.U32.AND P4, PT, R27, UR18, PT ;  /* 0x000000121b007c0c */ /* 0x000fe4000bf86070 */
[----:B------:R-:W-:-:S05]  /*1380*/  SHF.R.S32.HI R12, RZ, 0x1f, R27 ;  /* 0x0000001fff0c7819 */ /* 0x000fca000001141b */
[----:B------:R-:W0:Y:S01]  /*1390*/  @!P2 LDC.64 R8, c[0x0][0x288] ;  /* 0x0000a200ff08ab82 */ /* 0x000e220000000a00 */
[----:B------:R-:W-:Y:S02]  /*13a0*/  ISETP.GE.AND.EX P4, PT, R12, UR19, PT, P4 ;  /* 0x000000130c007c0c */ /* 0x000fe4000bf86340 */
[----:B------:R-:W-:Y:S02]  /*13b0*/  IADD3 R27, R16, 0x110, RZ ;  /* 0x00000110101b7810 */ /* 0x000fe40007ffe0ff */
[----:B------:R-:W-:Y:S02]  /*13c0*/  ISETP.GT.U32.OR P4, PT, R0, 0x29f, P4 ;  /* 0x0000029f0000780c */ /* 0x000fe40002784470 */
[----:B------:R-:W-:Y:S02]  /*13d0*/  SHF.R.S32.HI R27, RZ, 0x1f, R27 ;  /* 0x0000001fff1b7819 */ /* 0x000fe4000001141b */
[----:B------:R-:W-:Y:S02]  /*13e0*/  IADD3 R13, R16, 0x110, RZ ;  /* 0x00000110100d7810 */ /* 0x000fe40007ffe0ff */
[----:B------:R-:W-:-:S07]  /*13f0*/  @!P2 MOV R26, R2 ;  /* 0x00000002001aa202 */ /* 0x000fce0000000f00 */
[----:B------:R-:W1:Y:S01]  /*1400*/  @!P4 LDC.64 R10, c[0x0][0x288] ;  /* 0x0000a200ff0acb82 */ /* 0x000e620000000a00 */
[----:B0-----:R-:W-:Y:S01]  /*1410*/  @!P2 IMAD R17, R27, R8, RZ ;  /* 0x000000081b11a224 */ /* 0x001fe200078e02ff */
[----:B------:R-:W-:-:S06]  /*1420*/  @!P2 MOV R27, R5 ;  /* 0x00000005001ba202 */ /* 0x000fcc0000000f00 */
[----:B------:R-:W0:Y:S01]  /*1430*/  @!P4 LDC.64 R22, c[0x0][0x228] ;  /* 0x00008a00ff16cb82 */ /* 0x000e220000000a00 */
[C---:B------:R-:W-:Y:S01]  /*1440*/  @!P2 IMAD R17, R13.reuse, R9, R17 ;  /* 0x000000090d11a224 */ /* 0x040fe200078e0211 */
[----:B--2---:R2:W-:Y:S04]  /*1450*/  STL.64 [R1+0xe8], R20 ;  /* 0x0000e81401007387 */ /* 0x0045e80000100a00 */
[----:B--2---:R-:W2:Y:S01]  /*1460*/  LDL.LU.64 R20, [R1+0x2d8] ;  /* 0x0002d80001147983 */ /* 0x004ea20000300a00 */
[----:B------:R-:W-:Y:S02]  /*1470*/  @!P2 IMAD.WIDE.U32 R26, R13, R8, R26 ;  /* 0x000000080d1aa225 */ /* 0x000fe400078e001a */
[----:B------:R-:W3:Y:S08]  /*1480*/  @!P2 LDC.64 R12, c[0x0][0x230] ;  /* 0x00008c00ff0cab82 */ /* 0x000ef00000000a00 */
[----:B------:R-:W4:Y:S01]  /*1490*/  @!P2 LDC.64 R8, c[0x0][0x228] ;  /* 0x00008a00ff08ab82 */ /* 0x000f220000000a00 */
[----:B------:R-:W-:-:S04]  /*14a0*/  IADD3 R29, R16, 0x120, RZ ;  /* 0x00000120101d7810 */ /* 0x000fc80007ffe0ff */
[----:B------:R-:W-:Y:S02]  /*14b0*/  SHF.R.S32.HI R29, RZ, 0x1f, R29 ;  /* 0x0000001fff1d7819 */ /* 0x000fe4000001141d */
[----:B------:R-:W-:Y:S02]  /*14c0*/  @!P2 IADD3 R6, R27, R17, RZ ;  /* 0x000000111b06a210 */ /* 0x000fe40007ffe0ff */
[----:B------:R-:W-:Y:S01]  /*14d0*/  @!P2 SHF.L.U32 R7, R26, 0x2, RZ ;  /* 0x000000021a07a819 */ /* 0x000fe200000006ff */
[----:B-1----:R-:W-:Y:S01]  /*14e0*/  @!P4 IMAD R17, R29, R10, RZ ;  /* 0x0000000a1d11c224 */ /* 0x002fe200078e02ff */
[----:B------:R-:W-:Y:S02]  /*14f0*/  IADD3 R29, R16, 0x120, RZ ;  /* 0x00000120101d7810 */ /* 0x000fe40007ffe0ff */
[----:B------:R-:W-:Y:S02]  /*1500*/  @!P4 MOV R18, R2 ;  /* 0x000000020012c202 */ /* 0x000fe40000000f00 */
[----:B------:R-:W-:-:S02]  /*1510*/  @!P4 MOV R19, R5 ;  /* 0x000000050013c202 */ /* 0x000fc40000000f00 */
[C---:B---3--:R-:W-:Y:S02]  /*1520*/  @!P2 IADD3 R12, P5, R7.reuse, R12, RZ ;  /* 0x0000000c070ca210 */ /* 0x048fe40007fbe0ff */
[----:B----4-:R-:W-:Y:S01]  /*1530*/  @!P2 IADD3 R8, P6, R7, R8, RZ ;  /* 0x000000080708a210 */ /* 0x010fe20007fde0ff */
[C---:B------:R-:W-:Y:S02]  /*1540*/  @!P4 IMAD R7, R29.reuse, R11, R17 ;  /* 0x0000000b1d07c224 */ /* 0x040fe400078e0211 */
[----:B------:R-:W-:Y:S01]  /*1550*/  @!P4 IMAD.WIDE.U32 R10, R29, R10, R18 ;  /* 0x0000000a1d0ac225 */ /* 0x000fe200078e0012 */
[----:B------:R-:W-:Y:S01]  /*1560*/  @!P2 SHF.L.U64.HI R6, R26, 0x2, R6 ;  /* 0x000000021a06a819 */ /* 0x000fe20000010206 */
[----:B------:R-:W1:Y:S03]  /*1570*/  @!P4 LDC.64 R18, c[0x0][0x230] ;  /* 0x00008c00ff12cb82 */ /* 0x000e660000000a00 */
[----:B------:R-:W-:-:S02]  /*1580*/  @!P4 IADD3 R7, R11, R7, RZ ;  /* 0x000000070b07c210 */ /* 0x000fc40007ffe0ff */
[C---:B------:R-:W-:Y:S02]  /*1590*/  @!P2 IADD3.X R13, R6.reuse, R13, RZ, P5, !PT ;  /* 0x0000000d060da210 */ /* 0x040fe40002ffe4ff */
[----:B------:R-:W-:Y:S02]  /*15a0*/  @!P2 IADD3.X R9, R6, R9, RZ, P6, !PT ;  /* 0x000000090609a210 */ /* 0x000fe400037fe4ff */
[C---:B------:R-:W-:Y:S02]  /*15b0*/  @!P4 SHF.L.U32 R6, R10.reuse, 0x2, RZ ;  /* 0x000000020a06c819 */ /* 0x040fe400000006ff */
[----:B------:R-:W-:Y:S02]  /*15c0*/  @!P4 SHF.L.U64.HI R17, R10, 0x2, R7 ;  /* 0x000000020a11c819 */ /* 0x000fe40000010207 */
[----:B------:R-:W-:-:S06]  /*15d0*/  CS2R R10, SRZ ;  /* 0x00000000000a7805 */ /* 0x000fcc000001ff00 */
[----:B--2---:R-:W2:Y:S01]  /*15e0*/  @!P3 LDG.E.64 R10, desc[UR22][R20.64] ;  /* 0x00000016140ab981 */ /* 0x004ea2000c1e1b00 */
[----:B------:R-:W-:Y:S02]  /*15f0*/  ISETP.GE.U32.AND P0, PT, R28, UR18, PT ;  /* 0x000000121c007c0c */ /* 0x000fe4000bf06070 */
[----:B------:R-:W-:-:S04]  /*1600*/  SHF.R.S32.HI R28, RZ, 0x1f, R28 ;  /* 0x0000001fff1c7819 */ /* 0x000fc8000001141c */
[----:B------:R-:W-:-:S04]  /*1610*/  ISETP.GE.AND.EX P0, PT, R28, UR19, PT, P0 ;  /* 0x000000131c007c0c */ /* 0x000fc8000bf06300 */
[----:B------:R-:W-:-:S13]  /*1620*/  ISETP.GT.U32.OR P0, PT, R0, 0x29f, P0 ;  /* 0x0000029f0000780c */ /* 0x000fda0000704470 */
[----:B------:R-:W3:Y:S01]  /*1630*/  @!P0 LDC.64 R24, c[0x0][0x288] ;  /* 0x0000a200ff188b82 */ /* 0x000ee20000000a00 */
[----:B------:R-:W-:Y:S02]  /*1640*/  IADD3 R27, R16, 0x170, RZ ;  /* 0x00000170101b7810 */ /* 0x000fe40007ffe0ff */
[----:B-1----:R-:W-:Y:S02]  /*1650*/  @!P4 IADD3 R18, P6, R6, R18, RZ ;  /* 0x000000120612c210 */ /* 0x002fe40007fde0ff */
[----:B------:R-:W-:-:S03]  /*1660*/  IADD3 R26, R16, 0x150, RZ ;  /* 0x00000150101a7810 */ /* 0x000fc60007ffe0ff */
[----:B------:R-:W1:Y:S01]  /*1670*/  @!P0 LDC.64 R14, c[0x0][0x230] ;  /* 0x00008c00ff0e8b82 */ /* 0x000e620000000a00 */
[----:B---3--:R-:W-:Y:S01]  /*1680*/  @!P0 IMAD R7, R28, R24, RZ ;  /* 0x000000181c078224 */ /* 0x008fe200078e02ff */
[----:B------:R-:W-:Y:S01]  /*1690*/  SHF.R.S32.HI R28, RZ, 0x1f, R27 ;  /* 0x0000001fff1c7819 */ /* 0x000fe2000001141b */
[----:B--2---:R2:W-:Y:S05]  /*16a0*/  STL.64 [R1+0x108], R10 ;  /* 0x0001080a01007387 */ /* 0x0045ea0000100a00 */
[----:B------:R-:W3:Y:S01]  /*16b0*/  LDL.LU R28, [R1+0x2d0] ;  /* 0x0002d000011c7983 */ /* 0x000ee20000300800 */
[----:B------:R-:W-:Y:S02]  /*16c0*/  @!P4 IADD3.X R19, R17, R19, RZ, P6, !PT ;  /* 0x000000131113c210 */ /* 0x000fe400037fe4ff */
[----:B0-----:R-:W-:-:S02]  /*16d0*/  @!P4 IADD3 R22, P6, R6, R22, RZ ;  /* 0x000000160616c210 */ /* 0x001fc40007fde0ff */
[----:B------:R-:W-:Y:S02]  /*16e0*/  ISETP.GE.U32.AND P3, PT, R27, UR18, PT ;  /* 0x000000121b007c0c */ /* 0x000fe4000bf66070 */
[----:B------:R-:W-:Y:S01]  /*16f0*/  SHF.R.S32.HI R6, RZ, 0x1f, R27 ;  /* 0x0000001fff067819 */ /* 0x000fe2000001141b */
[----:B--2---:R-:W0:Y:S03]  /*1700*/  @!P0 LDC.64 R10, c[0x0][0x228] ;  /* 0x00008a00ff0a8b82 */ /* 0x004e260000000a00 */
[----:B------:R-:W-:Y:S02]  /*1710*/  ISETP.GE.AND.EX P3, PT, R6, UR19, PT, P3 ;  /* 0x0000001306007c0c */ /* 0x000fe4000bf66330 */
[----:B------:R-:W-:Y:S02]  /*1720*/  @!P0 MOV R6, R2 ;  /* 0x0000000200068202 */ /* 0x000fe40000000f00 */
[----:B------:R-:W-:-:S05]  /*1730*/  @!P4 IADD3.X R23, R17, R23, RZ, P6, !PT ;  /* 0x000000171117c210 */ /* 0x000fca00037fe4ff */
[----:B------:R2:W-:Y:S02]  /*1740*/  STL.64 [R1+0x2c8], R22 ;  /* 0x0002c81601007387 */ /* 0x0005e40000100a00 */
[----:B--2---:R-:W-:-:S06]  /*1750*/  CS2R R22, SRZ ;  /* 0x0000000000167805 */ /* 0x004fcc000001ff00 */
[----:B------:R-:W2:Y:S01]  /*1760*/  @!P2 LDG.E.64 R22, desc[UR22][R8.64] ;  /* 0x000000160816a981 */ /* 0x000ea2000c1e1b00 */
[----:B---3--:R-:W-:Y:S01]  /*1770*/  @!P0 IMAD R25, R28, R25, R7 ;  /* 0x000000191c198224 */ /* 0x008fe200078e0207 */
[----:B------:R-:W-:-:S03]  /*1780*/  @!P0 MOV R7, R5 ;  /* 0x0000000500078202 */ /* 0x000fc60000000f00 */
[----:B------:R-:W-:Y:S01]  /*1790*/  @!P0 IMAD.WIDE.U32 R6, R28, R24, R6 ;  /* 0x000000181c068225 */ /* 0x000fe200078e0006 */
[----:B------:R-:W-:Y:S01]  /*17a0*/  HFMA2.MMA R28, -RZ, RZ, 0, 0 ;  /* 0x00000000ff1c7435 */ /* 0x000fe200000001ff */
[----:B------:R-:W-:-:S03]  /*17b0*/  MOV R24, RZ ;  /* 0x000000ff00187202 */ /* 0x000fc60000000f00 */
[----:B------:R-:W-:-:S06]  /*17c0*/  @!P0 IADD3 R17, R7, R25, RZ ;  /* 0x0000001907118210 */ /* 0x000fcc0007ffe0ff */
[----:B------:R-:W-:Y:S01]  /*17d0*/  MOV R25, R28 ;  /* 0x0000001c00197202 */ /* 0x000fe20000000f00 */
[----:B------:R-:W-:Y:S04]  /*17e0*/  STL [R1+0x104], R28 ;  /* 0x0001041c01007387 */ /* 0x000fe80000100800 */
[----:B------:R3:W-:Y:S04]  /*17f0*/  STL [R1+0x100], R24 ;  /* 0x0001001801007387 */ /* 0x0007e80000100800 */
[----:B---3--:R-:W3:Y:S01]  /*1800*/  @!P2 LDG.E.64 R24, desc[UR22][R12.64] ;  /* 0x000000160c18a981 */ /* 0x008ee2000c1e1b00 */
[----:B------:R-:W-:-:S03]  /*1810*/  IADD3 R28, R16, 0x190, RZ ;  /* 0x00000190101c7810 */ /* 0x000fc60007ffe0ff */
[----:B---3--:R-:W-:Y:S04]  /*1820*/  @!P2 STL.64 [R1+0x100], R24 ;  /* 0x000100180100a387 */ /* 0x008fe80000100a00 */
[----:B--2---:R2:W-:Y:S02]  /*1830*/  STL.64 [R1+0x130], R22 ;  /* 0x0001301601007387 */ /* 0x0045e40000100a00 */
[----:B--2---:R-:W-:Y:S02]  /*1840*/  SHF.R.S32.HI R22, RZ, 0x1f, R28 ;  /* 0x0000001fff167819 */ /* 0x004fe4000001141c */
[----:B------:R-:W-:-:S06]  /*1850*/  CS2R R22, SRZ ;  /* 0x0000000000167805 */ /* 0x000fcc000001ff00 */
[----:B------:R-:W2:Y:S04]  /*1860*/  @!P4 LDG.E.64 R22, desc[UR22][R18.64] ;  /* 0x000000161216c981 */ /* 0x000ea8000c1e1b00 */
[----:B------:R-:W-:Y:S01]  /*1870*/  STL.64 [R1+0x2c0], R4 ;  /* 0x0002c00401007387 */ /* 0x000fe20000100a00 */
[----:B------:R-:W-:Y:S02]  /*1880*/  ISETP.GE.U32.AND P5, PT, R26, UR18, PT ;  /* 0x000000121a007c0c */ /* 0x000fe4000bfa6070 */
[----:B------:R-:W-:-:S04]  /*1890*/  SHF.R.S32.HI R29, RZ, 0x1f, R26 ;  /* 0x0000001fff1d7819 */ /* 0x000fc8000001141a */
[----:B------:R-:W-:-:S04]  /*18a0*/  ISETP.GE.AND.EX P5, PT, R29, UR19, PT, P5 ;  /* 0x000000131d007c0c */ /* 0x000fc8000bfa6350 */
[----:B------:R-:W-:Y:S01]  /*18b0*/  ISETP.GT.U32.OR P5, PT, R0, 0x29f, P5 ;  /* 0x0000029f0000780c */ /* 0x000fe20002fa4470 */
[----:B--2---:R2:W-:-:S12]  /*18c0*/  STL.64 [R1+0x120], R22 ;  /* 0x0001201601007387 */ /* 0x0045d80000100a00 */
[----:B------:R-:W-:Y:S01]  /*18d0*/  @!P5 MOV R25, R5 ;  /* 0x000000050019d202 */ /* 0x000fe20000000f00 */
[----:B------:R-:W3:Y:S01]  /*18e0*/  @!P5 LDC.64 R20, c[0x0][0x288] ;  /* 0x0000a200ff14db82 */ /* 0x000ee20000000a00 */
[C---:B------:R-:W-:Y:S02]  /*18f0*/  @!P0 SHF.L.U32 R7, R6.reuse, 0x2, RZ ;  /* 0x0000000206078819 */ /* 0x040fe400000006ff */
[----:B------:R-:W-:-:S05]  /*1900*/  @!P0 SHF.L.U64.HI R17, R6, 0x2, R17 ;  /* 0x0000000206118819 */ /* 0x000fca0000010211 */
[----:B------:R-:W4:Y:S01]  /*1910*/  @!P5 LDC.64 R8, c[0x0][0x230] ;  /* 0x00008c00ff08db82 */ /* 0x000f220000000a00 */
[----:B--2---:R-:W2:Y:S01]  /*1920*/  LDL.LU.64 R22, [R1+0x2c8] ;  /* 0x0002c80001167983 */ /* 0x004ea20000300a00 */
[----:B------:R-:W-:Y:S02]  /*1930*/  CS2R R4, SRZ ;  /* 0x0000000000047805 */ /* 0x000fe4000001ff00 */
[----:B-1----:R-:W-:-:S04]  /*1940*/  @!P0 IADD3 R14, P2, R7, R14, RZ ;  /* 0x0000000e070e8210 */ /* 0x002fc80007f5e0ff */
[----:B--2---:R-:W2:Y:S01]  /*1950*/  @!P4 LDG.E.64 R4, desc[UR22][R22.64] ;  /* 0x000000161604c981 */ /* 0x004ea2000c1e1b00 */
[----:B------:R-:W-:-:S03]  /*1960*/  @!P0 IADD3.X R15, R17, R15, RZ, P2, !PT ;  /* 0x0000000f110f8210 */ /* 0x000fc600017fe4ff */
[----:B--2---:R1:W-:Y:S02]  /*1970*/  STL.64 [R1+0x138], R4 ;  /* 0x0001380401007387 */ /* 0x0043e40000100a00 */
[----:B-1----:R-:W-:-:S06]  /*1980*/  CS2R R4, SRZ ;  /* 0x0000000000047805 */ /* 0x002fcc000001ff00 */
[----:B------:R-:W2:Y:S01]  /*1990*/  @!P0 LDG.E.64 R4, desc[UR22][R14.64] ;  /* 0x000000160e048981 */ /* 0x000ea2000c1e1b00 */
[----:B0-----:R-:W-:Y:S02]  /*19a0*/  @!P0 IADD3 R10, P6, R7, R10, RZ ;  /* 0x0000000a070a8210 */ /* 0x001fe40007fde0ff */
[----:B------:R-:W0:Y:S01]  /*19b0*/  @!P5 LDC.64 R6, c[0x0][0x228] ;  /* 0x00008a00ff06db82 */ /* 0x000e220000000a00 */
[----:B------:R-:W-:Y:S01]  /*19c0*/  @!P5 MOV R24, R2 ;  /* 0x000000020018d202 */ /* 0x000fe20000000f00 */
[----:B---3--:R-:W-:-:S04]  /*19d0*/  @!P5 IMAD R29, R29, R20, RZ ;  /* 0x000000141d1dd224 */ /* 0x008fc800078e02ff */
[C---:B------:R-:W-:Y:S02]  /*19e0*/  @!P5 IMAD R21, R26.reuse, R21, R29 ;  /* 0x000000151a15d224 */ /* 0x040fe400078e021d */
[----:B------:R-:W-:Y:S01]  /*19f0*/  @!P5 IMAD.WIDE.U32 R24, R26, R20, R24 ;  /* 0x000000141a18d225 */ /* 0x000fe200078e0018 */
[----:B--2---:R1:W-:Y:S04]  /*1a00*/  STL.64 [R1+0x140], R4 ;  /* 0x0001400401007387 */ /* 0x0043e80000100a00 */
[----:B-1----:R-:W2:Y:S01]  /*1a10*/  LDL.LU.64 R4, [R1+0x2c0] ;  /* 0x0002c00001047983 */ /* 0x002ea20000300a00 */
[----:B------:R-:W-:Y:S02]  /*1a20*/  @!P0 IADD3.X R11, R17, R11, RZ, P6, !PT ;  /* 0x0000000b110b8210 */ /* 0x000fe400037fe4ff */
[----:B------:R-:W-:-:S02]  /*1a30*/  ISETP.GT.U32.OR P3, PT, R0, 0x29f, P3 ;  /* 0x0000029f0000780c */ /* 0x000fc40001f64470 */
[----:B------:R-:W-:Y:S02]  /*1a40*/  @!P5 IADD3 R21, R25, R21, RZ ;  /* 0x000000151915d210 */ /* 0x000fe40007ffe0ff */
[C---:B------:R-:W-:Y:S02]  /*1a50*/  @!P5 SHF.L.U32 R17, R24.reuse, 0x2, RZ ;  /* 0x000000021811d819 */ /* 0x040fe400000006ff */
[----:B------:R-:W-:Y:S02]  /*1a60*/  @!P5 SHF.L.U64.HI R24, R24, 0x2, R21 ;  /* 0x000000021818d819 */ /* 0x000fe40000010215 */
[C---:B----4-:R-:W-:Y:S02]  /*1a70*/  @!P5 IADD3 R8, P4, R17.reuse, R8, RZ ;  /* 0x000000081108d210 */ /* 0x050fe40007f9e0ff */
[----:B0-----:R-:W-:Y:S02]  /*1a80*/  @!P5 IADD3 R6, P6, R17, R6, RZ ;  /* 0x000000061106d210 */ /* 0x001fe40007fde0ff */
[----:B------:R-:W-:-:S02]  /*1a90*/  IADD3 R17, R16, 0x1b0, RZ ;  /* 0x000001b010117810 */ /* 0x000fc40007ffe0ff */
[----:B------:R-:W-:Y:S02]  /*1aa0*/  CS2R R22, SRZ ;  /* 0x0000000000167805 */ /* 0x000fe4000001ff00 */
[----:B------:R-:W-:Y:S01]  /*1ab0*/  @!P5 IADD3.X R9, R24, R9, RZ, P4, !PT ;  /* 0x000000091809d210 */ /* 0x000fe200027fe4ff */
[----:B------:R-:W0:Y:S01]  /*1ac0*/  @!P3 LDC.64 R12, c[0x0][0x288] ;  /* 0x0000a200ff0cbb82 */ /* 0x000e220000000a00 */
[----:B------:R-:W-:Y:S02]  /*1ad0*/  ISETP.GE.U32.AND P4, PT, R17, UR18, PT ;  /* 0x0000001211007c0c */ /* 0x000fe4000bf86070 */
[----:B------:R1:W3:Y:S01]  /*1ae0*/  @!P0 LDG.E.64 R22, desc[UR22][R10.64] ;  /* 0x000000160a168981 */ /* 0x0002e2000c1e1b00 */
[----:B------:R-:W-:Y:S02]  /*1af0*/  ISETP.GE.U32.AND P2, PT, R28, UR18, PT ;  /* 0x000000121c007c0c */ /* 0x000fe4000bf46070 */
[----:B------:R-:W-:Y:S02]  /*1b00*/  SHF.R.S32.HI R20, RZ, 0x1f, R28 ;  /* 0x0000001fff147819 */ /* 0x000fe4000001141c */
[----:B------:R-:W-:-:S02]  /*1b10*/  SHF.R.S32.HI R29, RZ, 0x1f, R27 ;  /* 0x0000001fff1d7819 */ /* 0x000fc4000001141b */
[----:B------:R-:W-:Y:S01]  /*1b20*/  ISETP.GE.AND.EX P2, PT, R20, UR19, PT, P2 ;  /* 0x0000001314007c0c */ /* 0x000fe2000bf46320 */
[----:B--2---:R2:W-:Y:S01]  /*1b30*/  STL.64 [R1+0x2b8], R4 ;  /* 0x0002b80401007387 */ /* 0x0045e20000100a00 */
[----:B------:R-:W-:Y:S01]  /*1b40*/  @!P3 MOV R15, R5 ;  /* 0x00000005000fb202 */ /* 0x000fe20000000f00 */
[----:B-1----:R-:W1:Y:S01]  /*1b50*/  @!P3 LDC.64 R10, c[0x0][0x230] ;  /* 0x00008c00ff0abb82 */ /* 0x002e620000000a00 */
[----:B--2---:R-:W-:-:S04]  /*1b60*/  SHF.R.S32.HI R4, RZ, 0x1f, R17 ;  /* 0x0000001fff047819 */ /* 0x004fc80000011411 */
[----:B------:R-:W-:Y:S02]  /*1b70*/  ISETP.GE.AND.EX P4, PT, R4, UR19, PT, P4 ;  /* 0x0000001304007c0c */ /* 0x000fe4000bf86340 */
[----:B------:R-:W-:-:S06]  /*1b80*/  CS2R R4, SRZ ;  /* 0x0000000000047805 */ /* 0x000fcc000001ff00 */
[----:B------:R2:W4:Y:S01]  /*1b90*/  @!P5 LDG.E.64 R4, desc[UR22][R8.64] ;  /* 0x000000160804d981 */ /* 0x000522000c1e1b00 */
[----:B------:R-:W-:Y:S01]  /*1ba0*/  @!P3 MOV R14, R2 ;  /* 0x00000002000eb202 */ /* 0x000fe20000000f00 */
[----:B0-----:R-:W-:Y:S01]  /*1bb0*/  @!P3 IMAD R18, R29, R12, RZ ;  /* 0x0000000c1d12b224 */ /* 0x001fe200078e02ff */
[----:B------:R-:W-:-:S03]  /*1bc0*/  ISETP.GT.U32.OR P2, PT, R0, 0x29f, P2 ;  /* 0x0000029f0000780c */ /* 0x000fc60001744470 */
[C---:B------:R-:W-:Y:S02]  /*1bd0*/  @!P3 IMAD R13, R27.reuse, R13, R18 ;  /* 0x0000000d1b0db224 */ /* 0x040fe400078e0212 */
[----:B------:R-:W-:Y:S01]  /*1be0*/  @!P3 IMAD.WIDE.U32 R14, R27, R12, R14 ;  /* 0x0000000c1b0eb225 */ /* 0x000fe200078e000e */
[----:B------:R-:W-:Y:S01]  /*1bf0*/  @!P5 IADD3.X R7, R24, R7, RZ, P6, !PT ;  /* 0x000000071807d210 */ /* 0x000fe200037fe4ff */
[----:B---3--:R0:W-:Y:S01]  /*1c00*/  STL.64 [R1+0x148], R22 ;  /* 0x0001481601007387 */ /* 0x0081e20000100a00 */
[----:B------:R-:W-:Y:S01]  /*1c10*/  IADD3 R25, R16, 0x1a0, RZ ;  /* 0x000001a010197810 */ /* 0x000fe20007ffe0ff */
[----:B------:R-:W3:Y:S01]  /*1c20*/  @!P3 LDC.64 R26, c[0x0][0x228] ;  /* 0x00008a00ff1abb82 */ /* 0x000ee20000000a00 */
[----:B------:R-:W-:Y:S02]  /*1c30*/  @!P3 IADD3 R13, R15, R13, RZ ;  /* 0x0000000d0f0db210 */ /* 0x000fe40007ffe0ff */
[C---:B------:R-:W-:Y:S02]  /*1c40*/  @!P3 SHF.L.U32 R12, R14.reuse, 0x2, RZ ;  /* 0x000000020e0cb819 */ /* 0x040fe400000006ff */
[----:B------:R-:W-:-:S03]  /*1c50*/  @!P3 SHF.L.U64.HI R24, R14, 0x2, R13 ;  /* 0x000000020e18b819 */ /* 0x000fc6000001020d */
[----:B------:R-:W1:Y:S01]  /*1c60*/  @!P2 LDC.64 R14, c[0x0][0x230] ;  /* 0x00008c00ff0eab82 */ /* 0x000e620000000a00 */
[----:B0-----:R-:W-:-:S06]  /*1c70*/  CS2R R22, SRZ ;  /* 0x0000000000167805 */ /* 0x001fcc000001ff00 */
[----:B------:R0:W3:Y:S01]  /*1c80*/  @!P5 LDG.E.64 R22, desc[UR22][R6.64] ;  /* 0x000000160616d981 */ /* 0x0000e2000c1e1b00 */
[----:B------:R-:W4:Y:S01]  /*1c90*/  @!P2 LDC.64 R18, c[0x0][0x288] ;  /* 0x0000a200ff12ab82 */ /* 0x000f220000000a00 */
[----:B------:R-:W-:Y:S02]  /*1ca0*/  ISETP.GT.U32.OR P4, PT, R0, 0x29f, P4 ;  /* 0x0000029f0000780c */ /* 0x000fe40002784470 */
[----:B------:R-:W-:Y:S02]  /*1cb0*/  ISETP.GE.U32.AND P0, PT, R25, UR18, PT ;  /* 0x0000001219007c0c */ /* 0x000fe4000bf06070 */
[----:B------:R-:W-:-:S03]  /*1cc0*/  SHF.R.S32.HI R29, RZ, 0x1f, R25 ;  /* 0x0000001fff1d7819 */ /* 0x000fc60000011419 */
[----:B--2---:R-:W2:Y:S01]  /*1cd0*/  @!P2 LDC.64 R8, c[0x0][0x228] ;  /* 0x00008a00ff08ab82 */ /* 0x004ea20000000a00 */
[----:B-1----:R-:W-:Y:S07]  /*1ce0*/  STL.64 [R1+0x2b0], R14 ;  /* 0x0002b00e01007387 */ /* 0x002fee0000100a00 */
[----:B0-----:R-:W0:Y:S01]  /*1cf0*/  @!P4 LDC.64 R6, c[0x0][0x288] ;  /* 0x0000a200ff06cb82 */ /* 0x001e220000000a00 */
[----:B----4-:R1:W-:Y:S04]  /*1d00*/  STL.64 [R1+0x170], R4 ;  /* 0x0001700401007387 */ /* 0x0103e80000100a00 */
[----:B-1----:R-:W4:Y:S01]  /*1d10*/  LDL.LU.64 R4, [R1+0x2b8] ;  /* 0x0002b80001047983 */ /* 0x002f220000300a00 */
[----:B------:R-:W-:Y:S01]  /*1d20*/  @!P2 IMAD R17, R20, R18, RZ ;  /* 0x000000121411a224 */ /* 0x000fe200078e02ff */
[----:B------:R-:W-:-:S03]  /*1d30*/  @!P3 IADD3 R14, P6, R12, R10, RZ ;  /* 0x0000000a0c0eb210 */ /* 0x000fc60007fde0ff */
[----:B------:R-:W-:Y:S01]  /*1d40*/  @!P2 IMAD R17, R28, R19, R17 ;  /* 0x000000131c11a224 */ /* 0x000fe200078e0211 */
[----:B---3--:R1:W-:Y:S04]  /*1d50*/  STL.64 [R1+0x160], R22 ;  /* 0x0001601601007387 */ /* 0x0083e80000100a00 */
[----:B------:R3:W-:Y:S01]  /*1d60*/  @!P3 STL [R1], R14 ;  /* 0x0000000e0100b387 */ /* 0x0007e20000100800 */
[----:B-1----:R-:W-:Y:S02]  /*1d70*/  @!P2 MOV R22, R2 ;  /* 0x000000020016a202 */ /* 0x002fe40000000f00 */
[----:B------:R-:W-:Y:S02]  /*1d80*/  ISETP.GE.AND.EX P0, PT, R29, UR19, PT, P0 ;  /* 0x000000131d007c0c */ /* 0x000fe4000bf06300 */
[----:B----4-:R-:W-:-:S03]  /*1d90*/  @!P2 MOV R23, R5 ;  /* 0x000000050017a202 */ /* 0x010fc60000000f00 */
[----:B------:R-:W-:Y:S01]  /*1da0*/  @!P2 IMAD.WIDE.U32 R18, R28, R18, R22 ;  /* 0x000000121c12a225 */ /* 0x000fe200078e0016 */
[----:B------:R-:W-:Y:S02]  /*1db0*/  MOV R22, R14 ;  /* 0x0000000e00167202 */ /* 0x000fe40000000f00 */
[----:B------:R-:W-:Y:S02]  /*1dc0*/  MOV R23, R15 ;  /* 0x0000000f00177202 */ /* 0x000fe40000000f00 */
[----:B---3--:R-:W3:Y:S01]  /*1dd0*/  LDL.LU.64 R14, [R1+0x2b0] ;  /* 0x0002b000010e7983 */ /* 0x008ee20000300a00 */
[----:B------:R-:W-:-:S13]  /*1de0*/  ISETP.GT.U32.OR P0, PT, R0, 0x29f, P0 ;  /* 0x0000029f0000780c */ /* 0x000fda0000704470 */
[----:B------:R-:W1:Y:S01]  /*1df0*/  @!P0 LDC.64 R20, c[0x0][0x288] ;  /* 0x0000a200ff148b82 */ /* 0x000e620000000a00 */
[----:B------:R-:W-:Y:S02]  /*1e00*/  @!P3 IADD3.X R23, R24, R11, RZ, P6, !PT ;  /* 0x0000000b1817b210 */ /* 0x000fe400037fe4ff */
[----:B------:R-:W-:Y:S02]  /*1e10*/  @!P3 IADD3 R26, P6, R12, R26, RZ ;  /* 0x0000001a0c1ab210 */ /* 0x000fe40007fde0ff */
[----:B------:R-:W-:Y:S02]  /*1e20*/  @!P2 IADD3 R28, R19, R17, RZ ;  /* 0x00000011131ca210 */ /* 0x000fe40007ffe0ff */
[----:B------:R-:W-:Y:S01]  /*1e30*/  @!P2 SHF.L.U32 R17, R18, 0x2, RZ ;  /* 0x000000021211a819 */ /* 0x000fe200000006ff */
[----:B------:R-:W4:Y:S01]  /*1e40*/  @!P0 LDC.64 R10, c[0x0][0x230] ;  /* 0x00008c00ff0a8b82 */ /* 0x000f220000000a00 */
[----:B------:R-:W-:Y:S01]  /*1e50*/  @!P3 IADD3.X R27, R24, R27, RZ, P6, !PT ;  /* 0x0000001b181bb210 */ /* 0x000fe200037fe4ff */
[----:B------:R2:W-:Y:S01]  /*1e60*/  @!P3 STL [R1+0x4], R23 ;  /* 0x000004170100b387 */ /* 0x0005e20000100800 */
[----:B------:R-:W-:-:S02]  /*1e70*/  @!P2 SHF.L.U64.HI R28, R18, 0x2, R28 ;  /* 0x00000002121ca819 */ /* 0x000fc4000001021c */
[----:B------:R-:W-:Y:S02]  /*1e80*/  @!P0 MOV R22, R2 ;  /* 0x0000000200168202 */ /* 0x000fe40000000f00 */
[----:B--2---:R-:W-:Y:S01]  /*1e90*/  @!P0 MOV R23, R5 ;  /* 0x0000000500178202 */ /* 0x004fe20000000f00 */
[-C--:B-1----:R-:W-:Y:S01]  /*1ea0*/  @!P0 IMAD R29, R29, R20.reuse, RZ ;  /* 0x000000141d1d8224 */ /* 0x082fe200078e02ff */
[----:B------:R1:W-:Y:S01]  /*1eb0*/  STL.64 [R1+0x2a8], R26 ;  /* 0x0002a81a01007387 */ /* 0x0003e20000100a00 */
[----:B------:R-:W-:Y:S01]  /*1ec0*/  IADD3 R13, R16, 0x1c0, RZ ;  /* 0x000001c0100d7810 */ /* 0x000fe20007ffe0ff */
[----:B------:R-:W2:Y:S01]  /*1ed0*/  @!P4 LDC.64 R18, c[0x0][0x230] ;  /* 0x00008c00ff12cb82 */ /* 0x000ea20000000a00 */
[C---:B------:R-:W-:Y:S02]  /*1ee0*/  @!P0 IMAD R29, R25.reuse, R21, R29 ;  /* 0x00000015191d8224 */ /* 0x040fe400078e021d */
[----:B------:R-:W-:-:S05]  /*1ef0*/  @!P0 IMAD.WIDE.U32 R20, R25, R20, R22 ;  /* 0x0000001419148225 */ /* 0x000fca00078e0016 */
[----:B------:R-:W-:Y:S01]  /*1f00*/  @!P0 IADD3 R21, R21, R29, RZ ;  /* 0x0000001d15158210 */ /* 0x000fe20007ffe0ff */
[----:B------:R-:W2:Y:S01]  /*1f10*/  @!P4 LDC.64 R22, c[0x0][0x228] ;  /* 0x00008a00ff16cb82 */ /* 0x000ea20000000a00 */
[----:B-1----:R-:W2:Y:S02]  /*1f20*/  LDL.64 R26, [R1] ;  /* 0x00000000011a7983 */ /* 0x002ea40000100a00 */
[----:B------:R-:W-:-:S05]  /*1f30*/  @!P0 SHF.L.U64.HI R21, R20, 0x2, R21 ;  /* 0x0000000214158819 */ /* 0x000fca0000010215 */
[----:B------:R1:W-:Y:S01]  /*1f40*/  @!P0 STL [R1+0x8], R21 ;  /* 0x0000081501008387 */ /* 0x0003e20000100800 */
[----:B---3--:R-:W-:-:S04]  /*1f50*/  @!P2 IADD3 R14, P6, R17, R14, RZ ;  /* 0x0000000e110ea210 */ /* 0x008fc80007fde0ff */
[----:B------:R-:W-:Y:S02]  /*1f60*/  @!P2 IADD3.X R15, R28, R15, RZ, P6, !PT ;  /* 0x0000000f1c0fa210 */ /* 0x000fe400037fe4ff */
[----:B------:R-:W-:Y:S02]  /*1f70*/  @!P2 IADD3 R8, P6, R17, R8, RZ ;  /* 0x000000081108a210 */ /* 0x000fe40007fde0ff */
[----:B------:R-:W-:-:S04]  /*1f80*/  IADD3 R17, R16, 0x1b0, RZ ;  /* 0x000001b010117810 */ /* 0x000fc80007ffe0ff */
[----:B------:R-:W-:Y:S02]  /*1f90*/  SHF.R.S32.HI R17, RZ, 0x1f, R17 ;  /* 0x0000001fff117819 */ /* 0x000fe40000011411 */
[----:B------:R-:W-:Y:S02]  /*1fa0*/  @!P2 IADD3.X R9, R28, R9, RZ, P6, !PT ;  /* 0x000000091c09a210 */ /* 0x000fe400037fe4ff */
[----:B------:R-:W-:Y:S01]  /*1fb0*/  IADD3 R28, R16, 0x1b0, RZ ;  /* 0x000001b0101c7810 */ /* 0x000fe20007ffe0ff */
[----:B0-----:R-:W-:Y:S01]  /*1fc0*/  @!P4 IMAD R29, R17, R6, RZ ;  /* 0x00000006111dc224 */ /* 0x001fe200078e02ff */
[----:B------:R-:W-:-:S03]  /*1fd0*/  @!P0 SHF.L.U32 R17, R20, 0x2, RZ ;  /* 0x0000000214118819 */ /* 0x000fc600000006ff */
[----:B------:R-:W-:Y:S01]  /*1fe0*/  @!P4 IMAD R7, R28, R7, R29 ;  /* 0x000000071c07c224 */ /* 0x000fe200078e021d */
[----:B----4-:R-:W-:Y:S02]  /*1ff0*/  @!P0 IADD3 R28, P6, R17, R10, RZ ;  /* 0x0000000a111c8210 */ /* 0x010fe40007fde0ff */
[----:B------:R-:W3:Y:S01]  /*2000*/  LDL.LU R10, [R1+0x8] ;  /* 0x00000800010a7983 */ /* 0x000ee20000300800 */
[----:B------:R-:W-:Y:S02]  /*2010*/  ISETP.GE.U32.AND P5, PT, R13, UR18, PT ;  /* 0x000000120d007c0c */ /* 0x000fe4000bfa6070 */
[----:B------:R-:W-:-:S04]  /*2020*/  SHF.R.S32.HI R13, RZ, 0x1f, R13 ;  /* 0x0000001fff0d7819 */ /* 0x000fc8000001140d */
[----:B------:R-:W-:Y:S02]  /*2030*/  ISETP.GE.AND.EX P5, PT, R13, UR19, PT, P5 ;  /* 0x000000130d007c0c */ /* 0x000fe4000bfa6350 */
[----:B------:R-:W0:Y:S02]  /*2040*/  @!P0 LDC.64 R12, c[0x0][0x228] ;  /* 0x00008a00ff0c8b82 */ /* 0x000e240000000a00 */
[----:B------:R-:W-:Y:S02]  /*2050*/  ISETP.GT.U32.OR P5, PT, R0, 0x29f, P5 ;  /* 0x0000029f0000780c */ /* 0x000fe40002fa4470 */
[----:B------:R-:W-:Y:S02]  /*2060*/  @!P4 MOV R20, R2 ;  /* 0x000000020014c202 */ /* 0x000fe40000000f00 */
[----:B-1----:R-:W-:Y:S02]  /*2070*/  @!P4 MOV R21, R5 ;  /* 0x000000050015c202 */ /* 0x002fe40000000f00 */
[----:B------:R-:W-:-:S07]  /*2080*/  IADD3 R29, R16, 0x1b0, RZ ;  /* 0x000001b0101d7810 */ /* 0x000fce0007ffe0ff */
[----:B------:R-:W1:Y:S01]  /*2090*/  @!P5 LDC.64 R24, c[0x0][0x288] ;  /* 0x0000a200ff18db82 */ /* 0x000e620000000a00 */
[----:B------:R-:W-:-:S05]  /*20a0*/  @!P4 IMAD.WIDE.U32 R20, R29, R6, R20 ;  /* 0x000000061d14c225 */ /* 0x000fca00078e0014 */
[----:B------:R-:W-:Y:S02]  /*20b0*/  @!P4 IADD3 R7, R21, R7, RZ ;  /* 0x000000071507c210 */ /* 0x000fe40007ffe0ff */
[C---:B------:R-:W-:Y:S02]  /*20c0*/  @!P4 SHF.L.U32 R6, R20.reuse, 0x2, RZ ;  /* 0x000000021406c819 */ /* 0x040fe400000006ff */
[----:B------:R-:W-:Y:S02]  /*20d0*/  @!P4 SHF.L.U64.HI R20, R20, 0x2, R7 ;  /* 0x000000021414c819 */ /* 0x000fe40000010207 */
[----:B------:R-:W-:Y:S02]  /*20e0*/  @!P5 MOV R7, R5 ;  /* 0x000000050007d202 */ /* 0x000fe40000000f00 */
[----:B---3--:R-:W-:Y:S02]  /*20f0*/  @!P0 IADD3.X R29, R10, R11, RZ, P6, !PT ;  /* 0x0000000b0a1d8210 */ /* 0x008fe400037fe4ff */
[----:B0-----:R-:W-:-:S04]  /*2100*/  @!P0 IADD3 R12, P6, R17, R12, RZ ;  /* 0x0000000c110c8210 */ /* 0x001fc80007fde0ff */
[----:B------:R-:W-:Y:S02]  /*2110*/  @!P0 IADD3.X R13, R10, R13, RZ, P6, !PT ;  /* 0x0000000d0a0d8210 */ /* 0x000fe400037fe4ff */
[----:B------:R-:W-:Y:S02]  /*2120*/  IADD3 R10, R16, 0x1c0, RZ ;  /* 0x000001c0100a7810 */ /* 0x000fe40007ffe0ff */
[----:B--2---:R-:W-:Y:S02]  /*2130*/  @!P4 IADD3 R18, P6, R6, R18, RZ ;  /* 0x000000120612c210 */ /* 0x004fe40007fde0ff */
[----:B------:R-:W-:Y:S02]  /*2140*/  SHF.R.S32.HI R10, RZ, 0x1f, R10 ;  /* 0x0000001fff0a7819 */ /* 0x000fe4000001140a */
[----:B------:R-:W-:Y:S02]  /*2150*/  @!P4 IADD3.X R19, R20, R19, RZ, P6, !PT ;  /* 0x000000131413c210 */ /* 0x000fe400037fe4ff */
[----:B------:R-:W-:Y:S01]  /*2160*/  IADD3 R11, R16, 0x1c0, RZ ;  /* 0x000001c0100b7810 */ /* 0x000fe20007ffe0ff */
[----:B-1----:R-:W-:Y:S01]  /*2170*/  @!P5 IMAD R10, R10, R24, RZ ;  /* 0x000000180a0ad224 */ /* 0x002fe200078e02ff */
[----:B------:R-:W-:-:S02]  /*2180*/  @!P4 IADD3 R22, P6, R6, R22, RZ ;  /* 0x000000160616c210 */ /* 0x000fc40007fde0ff */
[----:B------:R-:W-:Y:S01]  /*2190*/  @!P5 MOV R6, R2 ;  /* 0x000000020006d202 */ /* 0x000fe20000000f00 */
[----:B------:R-:W-:-:S04]  /*21a0*/  @!P5 IMAD R10, R11, R25, R10 ;  /* 0x000000190b0ad224 */ /* 0x000fc800078e020a */
[----:B------:R-:W-:Y:S01]  /*21b0*/  @!P5 IMAD.WIDE.U32 R24, R11, R24, R6 ;  /* 0x000000180b18d225 */ /* 0x000fe200078e0006 */
[----:B------:R-:W-:Y:S01]  /*21c0*/  CS2R R6, SRZ ;  /* 0x0000000000067805 */ /* 0x000fe2000001ff00 */
[----:B------:R0:W-:Y:S05]  /*21d0*/  STL.64 [R1+0x2a0], R12 ;  /* 0x0002a00c01007387 */ /* 0x0001ea0000100a00 */
[----:B------:R-:W2:Y:S04]  /*21e0*/  @!P3 LDG.E.64 R6, desc[UR22][R26.64] ;  /* 0x000000161a06b981 */ /* 0x000ea8000c1e1b00 */
[----:B------:R-:W3:Y:S01]  /*21f0*/  LDL.LU.64 R26, [R1+0x2a8] ;  /* 0x0002a800011a7983 */ /* 0x000ee20000300a00 */
[----:B0-----:R-:W-:-:S06]  /*2200*/  CS2R R12, SRZ ;  /* 0x00000000000c7805 */ /* 0x001fcc000001ff00 */
[----:B---3--:R-:W3:Y:S04]  /*2210*/  @!P3 LDG.E.64 R12, desc[UR22][R26.64] ;  /* 0x000000161a0cb981 */ /* 0x008ee8000c1e1b00 */
[----:B---3--:R0:W-:Y:S02]  /*2220*/  STL.64 [R1+0x158], R12 ;  /* 0x0001580c01007387 */ /* 0x0081e40000100a00 */
[----:B0-----:R-:W-:-:S06]  /*2230*/  CS2R R12, SRZ ;  /* 0x00000000000c7805 */ /* 0x001fcc000001ff00 */
[----:B------:R-:W3:Y:S04]  /*2240*/  @!P2 LDG.E.64 R12, desc[UR22][R14.64] ;  /* 0x000000160e0ca981 */ /* 0x000ee8000c1e1b00 */
[----:B--2---:R0:W-:Y:S02]  /*2250*/  STL.64 [R1+0x190], R6 ;  /* 0x0001900601007387 */ /* 0x0041e40000100a00 */
[----:B0-----:R-:W-:-:S06]  /*2260*/  CS2R R6, SRZ ;  /* 0x0000000000067805 */ /* 0x001fcc000001ff00 */
[----:B------:R-:W2:Y:S04]  /*2270*/  @!P2 LDG.E.64 R6, desc[UR22][R8.64] ;  /* 0x000000160806a981 */ /* 0x000ea8000c1e1b00 */
[----:B---3--:R0:W-:Y:S02]  /*2280*/  STL.64 [R1+0x1a8], R12 ;  /* 0x0001a80c01007387 */ /* 0x0081e40000100a00 */
[----:B0-----:R-:W-:-:S06]  /*2290*/  CS2R R12, SRZ ;  /* 0x00000000000c7805 */ /* 0x001fcc000001ff00 */
[----:B------:R0:W3:Y:S01]  /*22a0*/  @!P0 LDG.E.64 R12, desc[UR22][R28.64] ;  /* 0x000000161c0c8981 */ /* 0x0000e2000c1e1b00 */
[----:B------:R-:W-:-:S07]  /*22b0*/  HFMA2.MMA R15, -RZ, RZ, 0, 0 ;  /* 0x00000000ff0f7435 */ /* 0x000fce00000001ff */
[----:B------:R-:W-:Y:S04]  /*22c0*/  STL [R1+0x184], R15 ;  /* 0x0001840f01007387 */ /* 0x000fe80000100800 */
[----:B--2---:R1:W-:Y:S01]  /*22d0*/  STL.64 [R1+0x178], R6 ;  /* 0x0001780601007387 */ /* 0x0043e20000100a00 */
[----:B------:R-:W-:Y:S02]  /*22e0*/  @!P5 IADD3 R10, R25, R10, RZ ;  /* 0x0000000a190ad210 */ /* 0x000fe40007ffe0ff */
[----:B0-----:R-:W-:Y:S02]  /*22f0*/  MOV R29, R15 ;  /* 0x0000000f001d7202 */ /* 0x001fe40000000f00 */
[----:B------:R-:W-:Y:S02]  /*2300*/  IADD3 R14, R16, 0x160, RZ ;  /* 0x00000160100e7810 */ /* 0x000fe40007ffe0ff */
[----:B------:R-:W-:Y:S01]  /*2310*/  @!P4 IADD3.X R23, R20, R23, RZ, P6, !PT ;  /* 0x000000171417c210 */ /* 0x000fe200037fe4ff */
[----:B-1----:R-:W0:Y:S01]  /*2320*/  @!P5 LDC.64 R6, c[0x0][0x228] ;  /* 0x00008a00ff06db82 */ /* 0x002e220000000a00 */
[----:B---3--:R1:W-:Y:S04]  /*2330*/  STL.64 [R1+0x1c0], R12 ;  /* 0x0001c00c01007387 */ /* 0x0083e80000100a00 */
[----:B-1----:R-:W2:Y:S01]  /*2340*/  LDL.LU.64 R12, [R1+0x2a0] ;  /* 0x0002a000010c7983 */ /* 0x002ea20000300a00 */
[----:B------:R-:W-:-:S04]  /*2350*/  MOV R25, RZ ;  /* 0x000000ff00197202 */ /* 0x000fc80000000f00 */
[----:B------:R-:W-:-:S06]  /*2360*/  MOV R28, R25 ;  /* 0x00000019001c7202 */ /* 0x000fcc0000000f00 */
[----:B--2---:R1:W2:Y:S04]  /*2370*/  @!P0 LDG.E.64 R28, desc[UR22][R12.64] ;  /* 0x000000160c1c8981 */ /* 0x0042a8000c1e1b00 */
[----:B------:R-:W-:Y:S01]  /*2380*/  STL [R1+0x180], R25 ;  /* 0x0001801901007387 */ /* 0x000fe20000100800 */
[----:B-1----:R-:W-:-:S03]  /*2390*/  SHF.R.S32.HI R12, RZ, 0x1f, R14 ;  /* 0x0000001fff0c7819 */ /* 0x002fc6000001140e */
[----:B--2---:R1:W-:Y:S01]  /*23a0*/  @!P0 STL.64 [R1+0x180], R28 ;  /* 0x0001801c01008387 */ /* 0x0043e20000100a00 */
[----:B------:R-:W-:Y:S01]  /*23b0*/  ISETP.GE.U32.AND P0, PT, R14, UR18, PT ;  /* 0x000000120e007c0c */ /* 0x000fe2000bf06070 */
[----:B------:R-:W-:Y:S02]  /*23c0*/  HFMA2.MMA R14, -RZ, RZ, 0, 0 ;  /* 0x00000000ff0e7435 */ /* 0x000fe400000001ff */
[----:B-1----:R-:W-:Y:S01]  /*23d0*/  HFMA2.MMA R28, -RZ, RZ, 0, 0 ;  /* 0x00000000ff1c7435 */ /* 0x002fe200000001ff */
[----:B------:R-:W-:-:S07]  /*23e0*/  MOV R29, RZ ;  /* 0x000000ff001d7202 */ /* 0x000fce0000000f00 */
[----:B------:R-:W2:Y:S04]  /*23f0*/  @!P4 LDG.E.64 R14, desc[UR22][R18.64] ;  /* 0x00000016120ec981 */ /* 0x000ea8000c1e1b00 */
[----:B------:R-:W3:Y:S01]  /*2400*/  @!P4 LDG.E.64 R28, desc[UR22][R22.64] ;  /* 0x00000016161cc981 */ /* 0x000ee2000c1e1b00 */
[C---:B------:R-:W-:Y:S02]  /*2410*/  @!P5 SHF.L.U32 R17, R24.reuse, 0x2, RZ ;  /* 0x000000021811d819 */ /* 0x040fe400000006ff */
[----:B------:R-:W-:Y:S02]  /*2420*/  @!P5 SHF.L.U64.HI R24, R24, 0x2, R10 ;  /* 0x000000021818d819 */ /* 0x000fe4000001020a */
[----:B------:R-:W1:Y:S01]  /*2430*/  @!P5 LDC.64 R10, c[0x0][0x230] ;  /* 0x00008c00ff0adb82 */ /* 0x000e620000000a00 */
[----:B0-----:R-:W-:-:S04]  /*2440*/  @!P5 IADD3 R6, P6, R17, R6, RZ ;  /* 0x000000061106d210 */ /* 0x001fc80007fde0ff */
[----:B------:R-:W-:Y:S02]  /*2450*/  @!P5 IADD3.X R7, R24, R7, RZ, P6, !PT ;  /* 0x000000071807d210 */ /* 0x000fe400037fe4ff */
[----:B-1----:R-:W-:-:S04]  /*2460*/  @!P5 IADD3 R10, P4, R17, R10, RZ ;  /* 0x0000000a110ad210 */ /* 0x002fc80007f9e0ff */
[----:B------:R-:W-:Y:S02]  /*2470*/  @!P5 IADD3.X R11, R24, R11, RZ, P4, !PT ;  /* 0x0000000b180bd210 */ /* 0x000fe400027fe4ff */
[----:B------:R-:W-:-:S04]  /*2480*/  IADD3 R20, R16, 0x1d0, RZ ;  /* 0x000001d010147810 */ /* 0x000fc80007ffe0ff */
[----:B------:R-:W-:Y:S02]  /*2490*/  ISETP.GE.U32.AND P3, PT, R20, UR18, PT ;  /* 0x0000001214007c0c */ /* 0x000fe4000bf66070 */
[----:B------:R-:W-:-:S04]  /*24a0*/  SHF.R.S32.HI R21, RZ, 0x1f, R20 ;  /* 0x0000001fff157819 */ /* 0x000fc80000011414 */
[----:B------:R-:W-:-:S04]  /*24b0*/  ISETP.GE.AND.EX P3, PT, R21, UR19, PT, P3 ;  /* 0x0000001315007c0c */ /* 0x000fc8000bf66330 */
[----:B------:R-:W-:Y:S02]  /*24c0*/  ISETP.GT.U32.OR P3, PT, R0, 0x29f, P3 ;  /* 0x0000029f0000780c */ /* 0x000fe40001f64470 */
[----:B------:R-:W-:Y:S01]  /*24d0*/  IADD3 R27, R16, 0x1e0, RZ ;  /* 0x000001e0101b7810 */ /* 0x000fe20007ffe0ff */
[----:B--2---:R0:W-:Y:S10]  /*24e0*/  STL.64 [R1+0x1f0], R14 ;  /* 0x0001f00e01007387 */ /* 0x0041f40000100a00 */
[----:B------:R-:W1:Y:S01]  /*24f0*/  @!P3 LDC.64 R8, c[0x0][0x288] ;  /* 0x0000a200ff08bb82 */ /* 0x000e620000000a00 */
[----:B---3--:R2:W-:Y:S01]  /*2500*/  STL.64 [R1+0x198], R28 ;  /* 0x0001981c01007387 */ /* 0x0085e20000100a00 */
[----:B------:R-:W-:-:S06]  /*2510*/  ISETP.GE.U32.AND P2, PT, R27, UR18, PT ;  /* 0x000000121b007c0c */ /* 0x000fcc000bf46070 */
[----:B------:R-:W3:Y:S01]  /*2520*/  @!P3 LDC.64 R18, c[0x0][0x228] ;  /* 0x00008a00ff12bb82 */ /* 0x000ee20000000a00 */
[----:B------:R-:W-:Y:S02]  /*2530*/  SHF.R.S32.HI R26, RZ, 0x1f, R27 ;  /* 0x0000001fff1a7819 */ /* 0x000fe4000001141b */
[----:B------:R-:W-:-:S05]  /*2540*/  ISETP.GE.AND.EX P0, PT, R12, UR19, PT, P0 ;  /* 0x000000130c007c0c */ /* 0x000fca000bf06300 */
[----:B0-----:R-:W0:Y:S01]  /*2550*/  @!P3 LDC.64 R14, c[0x0][0x230] ;  /* 0x00008c00ff0ebb82 */ /* 0x001e220000000a00 */
[----:B--2---:R-:W-:-:S05]  /*2560*/  IADD3 R29, R16, 0x180, RZ ;  /* 0x00000180101d7810 */ /* 0x004fca0007ffe0ff */
[----:B------:R-:W-:Y:S04]  /*2570*/  STL [R1+0x290], R29 ;  /* 0x0002901d01007387 */ /* 0x000fe80000100800 */
[----:B------:R2:W-:Y:S02]  /*2580*/  STL.64 [R1+0x298], R6 ;  /* 0x0002980601007387 */ /* 0x0005e40000100a00 */
[----:B--2---:R-:W-:-:S06]  /*2590*/  CS2R R6, SRZ ;  /* 0x0000000000067805 */ /* 0x004fcc000001ff00 */
[----:B------:R-:W2:Y:S01]  /*25a0*/  @!P5 LDG.E.64 R6, desc[UR22][R10.64] ;  /* 0x000000160a06d981 */ /* 0x000ea2000c1e1b00 */
[----:B------:R-:W-:-:S04]  /*25b0*/  ISETP.GE.AND.EX P2, PT, R26, UR19, PT, P2 ;  /* 0x000000131a007c0c */ /* 0x000fc8000bf46320 */
[C---:B------:R-:W-:Y:S02]  /*25c0*/  ISETP.GT.U32.OR P2, PT, R0.reuse, 0x29f, P2 ;  /* 0x0000029f0000780c */ /* 0x040fe40001744470 */
[----:B------:R-:W-:Y:S01]  /*25d0*/  ISETP.GT.U32.OR P0, PT, R0, 0x29f, P0 ;  /* 0x0000029f0000780c */ /* 0x000fe20000704470 */
[----:B-1----:R-:W-:Y:S01]  /*25e0*/  @!P3 IMAD R21, R21, R8, RZ ;  /* 0x000000081515b224 */ /* 0x002fe200078e02ff */
[----:B------:R-:W-:-:S09]  /*25f0*/  @!P3 MOV R22, R2 ;  /* 0x000000020016b202 */ /* 0x000fd20000000f00 */
[----:B------:R-:W1:Y:S01]  /*2600*/  @!P2 LDC.64 R12, c[0x0][0x288] ;  /* 0x0000a200ff0cab82 */ /* 0x000e620000000a00 */
[----:B------:R-:W-:Y:S01]  /*2610*/  @!P3 MOV R23, R5 ;  /* 0x000000050017b202 */ /* 0x000fe20000000f00 */
[C---:B------:R-:W-:Y:S02]  /*2620*/  @!P3 IMAD R9, R20.reuse, R9, R21 ;  /* 0x000000091409b224 */ /* 0x040fe400078e0215 */
[----:B------:R-:W-:-:S04]  /*2630*/  @!P3 IMAD.WIDE.U32 R22, R20, R8, R22 ;  /* 0x000000081416b225 */ /* 0x000fc800078e0016 */
[----:B------:R-:W4:Y:S01]  /*2640*/  @!P0 LDC.64 R20, c[0x0][0x288] ;  /* 0x0000a200ff148b82 */ /* 0x000f220000000a00 */
[----:B------:R-:W-:Y:S02]  /*2650*/  @!P2 MOV R24, R2 ;  /* 0x000000020018a202 */ /* 0x000fe40000000f00 */
[----:B------:R-:W-:Y:S02]  /*2660*/  @!P3 IADD3 R9, R23, R9, RZ ;  /* 0x000000091709b210 */ /* 0x000fe40007ffe0ff */
[C---:B------:R-:W-:Y:S02]  /*2670*/  @!P3 SHF.L.U32 R8, R22.reuse, 0x2, RZ ;  /* 0x000000021608b819 */ /* 0x040fe400000006ff */
[----:B------:R-:W-:Y:S02]  /*2680*/  @!P2 MOV R25, R5 ;  /* 0x000000050019a202 */ /* 0x000fe40000000f00 */
[----:B------:R-:W-:Y:S02]  /*2690*/  @!P3 SHF.L.U64.HI R9, R22, 0x2, R9 ;  /* 0x000000021609b819 */ /* 0x000fe40000010209 */
[----:B------:R-:W-:Y:S01]  /*26a0*/  ISETP.GE.U32.AND P4, PT, R29, UR18, PT ;  /* 0x000000121d007c0c */ /* 0x000fe2000bf86070 */
[----:B------:R-:W2:Y:S01]  /*26b0*/  @!P2 LDC.64 R22, c[0x0][0x230] ;  /* 0x00008c00ff16ab82 */ /* 0x000ea20000000a00 */
[----:B-1----:R-:W-:Y:S01]  /*26c0*/  @!P2 IMAD R17, R26, R12, RZ ;  /* 0x0000000c1a11a224 */ /* 0x002fe200078e02ff */
[----:B0-----:R-:W-:Y:S01]  /*26d0*/  @!P3 IADD3 R26, P6, R8, R14, RZ ;  /* 0x0000000e081ab210 */ /* 0x001fe20007fde0ff */
[----:B------:R-:W-:Y:S01]  /*26e0*/  @!P2 IMAD.WIDE.U32 R24, R27, R12, R24 ;  /* 0x0000000c1b18a225 */ /* 0x000fe200078e0018 */
[----:B------:R-:W-:-:S02]  /*26f0*/  SHF.R.S32.HI R28, RZ, 0x1f, R29 ;  /* 0x0000001fff1c7819 */ /* 0x000fc4000001141d */
[----:B------:R-:W-:Y:S01]  /*2700*/  IADD3 R29, R16, 0x160, RZ ;  /* 0x00000160101d7810 */ /* 0x000fe20007ffe0ff */
[----:B------:R-:W-:Y:S01]  /*2710*/  @!P2 IMAD R17, R27, R13, R17 ;  /* 0x0000000d1b11a224 */ /* 0x000fe200078e0211 */
[----:B------:R-:W-:Y:S01]  /*2720*/  @!P3 IADD3.X R27, R9, R15, RZ, P6, !PT ;  /* 0x0000000f091bb210 */ /* 0x000fe200037fe4ff */
[----:B------:R-:W0:Y:S01]  /*2730*/  @!P2 LDC.64 R12, c[0x0][0x228] ;  /* 0x00008a00ff0cab82 */ /* 0x000e220000000a00 */
[----:B---3--:R-:W-:Y:S02]  /*2740*/  @!P3 IADD3 R8, P6, R8, R18, RZ ;  /* 0x000000120808b210 */ /* 0x008fe40007fde0ff */
[----:B------:R-:W-:Y:S02]  /*2750*/  @!P2 IADD3 R18, R25, R17, RZ ;  /* 0x000000111912a210 */ /* 0x000fe40007ffe0ff */
[----:B------:R-:W-:Y:S01]  /*2760*/  SHF.R.S32.HI R29, RZ, 0x1f, R29 ;  /* 0x0000001fff1d7819 */ /* 0x000fe2000001141d */
[----:B------:R-:W-:Y:S01]  /*2770*/  HFMA2.MMA R25, -RZ, RZ, 0, 0 ;  /* 0x00000000ff197435 */ /* 0x000fe200000001ff */
[----:B------:R-:W-:-:S02]  /*2780*/  @!P2 SHF.L.U32 R17, R24, 0x2, RZ ;  /* 0x000000021811a819 */ /* 0x000fc400000006ff */
[----:B------:R-:W-:Y:S01]  /*2790*/  @!P2 SHF.L.U64.HI R24, R24, 0x2, R18 ;  /* 0x000000021818a819 */ /* 0x000fe20000010212 */
[----:B----4-:R-:W-:Y:S01]  /*27a0*/  @!P0 IMAD R18, R29, R20, RZ ;  /* 0x000000141d128224 */ /* 0x010fe200078e02ff */
[----:B------:R-:W-:Y:S02]  /*27b0*/  MOV R29, RZ ;  /* 0x000000ff001d7202 */ /* 0x000fe40000000f00 */
[----:B------:R-:W-:Y:S04]  /*27c0*/  STL [R1+0x16c], R25 ;  /* 0x00016c1901007387 */ /* 0x000fe80000100800 */
[----:B------:R-:W-:Y:S04]  /*27d0*/  STL [R1+0x168], R29 ;  /* 0x0001681d01007387 */ /* 0x000fe80000100800 */
[----:B--2---:R1:W-:Y:S04]  /*27e0*/  STL.64 [R1+0x1f8], R6 ;  /* 0x0001f80601007387 */ /* 0x0043e80000100a00 */
[----:B-1----:R-:W2:Y:S01]  /*27f0*/  LDL.LU.64 R6, [R1+0x298] ;  /* 0x0002980001067983 */ /* 0x002ea20000300a00 */
[----:B------:R-:W-:-:S02]  /*2800*/  MOV R10, R29 ;  /* 0x0000001d000a7202 */ /* 0x000fc40000000f00 */
[----:B------:R-:W-:Y:S01]  /*2810*/  MOV R11, R25 ;  /* 0x00000019000b7202 */ /* 0x000fe20000000f00 */
[----:B------:R-:W3:Y:S01]  /*2820*/  LDL.LU R29, [R1+0x290] ;  /* 0x00029000011d7983 */ /* 0x000ee20000300800 */
[----:B------:R-:W-:-:S04]  /*2830*/  @!P3 IADD3.X R9, R9, R19, RZ, P6, !PT ;  /* 0x000000130909b210 */ /* 0x000fc800037fe4ff */
[----:B--2---:R1:W2:Y:S01]  /*2840*/  @!P5 LDG.E.64 R10, desc[UR22][R6.64] ;  /* 0x00000016060ad981 */ /* 0x0042a2000c1e1b00 */
[----:B------:R-:W-:Y:S02]  /*2850*/  IADD3 R19, R16, 0x160, RZ ;  /* 0x0000016010137810 */ /* 0x000fe40007ffe0ff */
[----:B-1----:R-:W-:-:S03]  /*2860*/  @!P2 IADD3 R6, P6, R17, R22, RZ ;  /* 0x000000161106a210 */ /* 0x002fc60007fde0ff */
[----:B------:R-:W-:Y:S01]  /*2870*/  @!P0 IMAD R18, R19, R21, R18 ;  /* 0x0000001513128224 */ /* 0x000fe200078e0212 */
[----:B------:R-:W-:Y:S02]  /*2880*/  @!P2 IADD3.X R7, R24, R23, RZ, P6, !PT ;  /* 0x000000171807a210 */ /* 0x000fe400037fe4ff */
[----:B0-----:R-:W-:Y:S02]  /*2890*/  @!P2 IADD3 R22, P6, R17, R12, RZ ;  /* 0x0000000c1116a210 */ /* 0x001fe40007fde0ff */
[----:B------:R-:W-:Y:S02]  /*28a0*/  IADD3 R21, R16, 0x10, RZ ;  /* 0x0000001010157810 */ /* 0x000fe40007ffe0ff */
[----:B------:R-:W-:Y:S02]  /*28b0*/  @!P2 IADD3.X R23, R24, R13, RZ, P6, !PT ;  /* 0x0000000d1817a210 */ /* 0x000fe400037fe4ff */
[----:B------:R-:W-:Y:S01]  /*28c0*/  SHF.R.S32.HI R25, RZ, 0x1f, R21 ;  /* 0x0000001fff197819 */ /* 0x000fe20000011415 */
[----:B------:R-:W0:Y:S01]  /*28d0*/  @!P0 LDC.64 R12, c[0x0][0x230] ;  /* 0x00008c00ff0c8b82 */ /* 0x000e220000000a00 */
[----:B--2---:R1:W-:Y:S01]  /*28e0*/  @!P5 STL.64 [R1+0x168], R10 ;  /* 0x0001680a0100d387 */ /* 0x0043e20000100a00 */
[----:B------:R-:W-:-:S02]  /*28f0*/  ISETP.GE.U32.AND P5, PT, R21, UR18, PT ;  /* 0x0000001215007c0c */ /* 0x000fc4000bfa6070 */
[----:B-1----:R-:W-:Y:S02]  /*2900*/  @!P0 MOV R10, R2 ;  /* 0x00000002000a8202 */ /* 0x002fe40000000f00 */
[----:B------:R-:W-:-:S03]  /*2910*/  @!P0 MOV R11, R5 ;  /* 0x00000005000b8202 */ /* 0x000fc60000000f00 */
[----:B------:R-:W-:-:S03]  /*2920*/  @!P0 IMAD.WIDE.U32 R20, R19, R20, R10 ;  /* 0x0000001413148225 */ /* 0x000fc600078e000a */
[----:B------:R-:W2:Y:S04]  /*2930*/  LDL R11, [R1+0x228] ;  /* 0x00022800010b7983 */ /* 0x000ea80000100800 */
[----:B------:R1:W-:Y:S02]  /*2940*/  STL.64 [R1+0x288], R22 ;  /* 0x0002881601007387 */ /* 0x0003e40000100a00 */
[----:B-1----:R-:W-:-:S06]  /*2950*/  CS2R R22, SRZ ;  /* 0x0000000000167805 */ /* 0x002fcc000001ff00 */
[----:B------:R-:W4:Y:S01]  /*2960*/  @!P3 LDG.E.64 R22, desc[UR22][R8.64] ;  /* 0x000000160816b981 */ /* 0x000f22000c1e1b00 */
[----:B------:R-:W-:-:S05]  /*2970*/  @!P0 SHF.L.U32 R17, R20, 0x2, RZ ;  /* 0x0000000214118819 */ /* 0x000fca00000006ff */
[----:B------:R1:W-:Y:S02]  /*2980*/  STL.64 [R1+0x280], R16 ;  /* 0x0002801001007387 */ /* 0x0003e40000100a00 */
[----:B-1----:R-:W-:-:S06]  /*2990*/  CS2R R16, SRZ ;  /* 0x0000000000107805 */ /* 0x002fcc000001ff00 */
[----:B------:R-:W3:Y:S04]  /*29a0*/  @!P3 LDG.E.64 R16, desc[UR22][R26.64] ;  /* 0x000000161a10b981 */ /* 0x000ee8000c1e1b00 */
[----:B----4-:R1:W-:Y:S02]  /*29b0*/  STL.64 [R1+0x128], R22 ;  /* 0x0001281601007387 */ /* 0x0103e40000100a00 */
[----:B-1----:R-:W-:-:S06]  /*29c0*/  CS2R R22, SRZ ;  /* 0x0000000000167805 */ /* 0x002fcc000001ff00 */
[----:B------:R-:W4:Y:S04]  /*29d0*/  @!P2 LDG.E.64 R22, desc[UR22][R6.64] ;  /* 0x000000160616a981 */ /* 0x000f28000c1e1b00 */
[----:B---3--:R-:W-:Y:S04]  /*29e0*/  STL.64 [R1+0x208], R16 ;  /* 0x0002081001007387 */ /* 0x008fe80000100a00 */
[----:B----4-:R1:W-:Y:S04]  /*29f0*/  STL.64 [R1+0x210], R22 ;  /* 0x0002101601007387 */ /* 0x0103e80000100a00 */
[----:B-1----:R-:W3:Y:S01]  /*2a00*/  LDL.LU.64 R22, [R1+0x288] ;  /* 0x0002880001167983 */ /* 0x002ee20000300a00 */
[----:B------:R-:W-:-:S06]  /*2a10*/  CS2R R16, SRZ ;  /* 0x0000000000107805 */ /* 0x000fcc000001ff00 */
[----:B---3--:R-:W3:Y:S01]  /*2a20*/  @!P2 LDG.E.64 R16, desc[UR22][R22.64] ;  /* 0x000000161610a981 */ /* 0x008ee2000c1e1b00 */
[----:B------:R-:W-:-:S04]  /*2a30*/  ISETP.GE.AND.EX P4, PT, R28, UR19, PT, P4 ;  /* 0x000000131c007c0c */ /* 0x000fc8000bf86340 */
[----:B------:R-:W-:-:S13]  /*2a40*/  ISETP.GT.U32.OR P4, PT, R0, 0x29f, P4 ;  /* 0x0000029f0000780c */ /* 0x000fda0002784470 */
[----:B------:R-:W1:Y:S01]  /*2a50*/  @!P4 LDC.64 R14, c[0x0][0x288] ;  /* 0x0000a200ff0ecb82 */ /* 0x000e620000000a00 */
[----:B------:R-:W-:Y:S01]  /*2a60*/  @!P0 IADD3 R18, R21, R18, RZ ;  /* 0x0000001215128210 */ /* 0x000fe20007ffe0ff */
[----:B---3--:R3:W-:Y:S04]  /*2a70*/  STL.64 [R1+0xd0], R16 ;  /* 0x0000d01001007387 */ /* 0x0087e80000100a00 */
[----:B---3--:R-:W3:Y:S01]  /*2a80*/  LDL.LU.64 R16, [R1+0x280] ;  /* 0x0002800001107983 */ /* 0x008ee20000300a00 */
[----:B-1----:R-:W-:Y:S01]  /*2a90*/  @!P4 IMAD R10, R28, R14, RZ ;  /* 0x0000000e1c0ac224 */ /* 0x002fe200078e02ff */
[----:B------:R-:W-:Y:S02]  /*2aa0*/  @!P0 SHF.L.U64.HI R28, R20, 0x2, R18 ;  /* 0x00000002141c8819 */ /* 0x000fe40000010212 */
[----:B------:R-:W3:Y:S01]  /*2ab0*/  @!P0 LDC.64 R20, c[0x0][0x228] ;  /* 0x00008a00ff148b82 */ /* 0x000ee20000000a00 */
[----:B------:R-:W-:-:S02]  /*2ac0*/  @!P4 MOV R8, R2 ;  /* 0x000000020008c202 */ /* 0x000fc40000000f00 */
[----:B------:R-:W-:Y:S01]  /*2ad0*/  @!P4 MOV R9, R5 ;  /* 0x000000050009c202 */ /* 0x000fe20000000f00 */
[C---:B------:R-:W-:Y:S02]  /*2ae0*/  @!P4 IMAD R24, R29.reuse, R15, R10 ;  /* 0x0000000f1d18c224 */ /* 0x040fe400078e020a */
[----:B------:R-:W-:-:S03]  /*2af0*/  @!P4 IMAD.WIDE.U32 R14, R29, R14, R8 ;  /* 0x0000000e1d0ec225 */ /* 0x000fc600078e0008 */
[----:B------:R-:W1:Y:S01]  /*2b00*/  @!P4 LDC.64 R8, c[0x0][0x230] ;  /* 0x00008c00ff08cb82 */ /* 0x000e620000000a00 */
[----:B---3--:R-:W-:-:S04]  /*2b10*/  @!P0 IADD3 R20, P6, R17, R20, RZ ;  /* 0x0000001411148210 */ /* 0x008fc80007fde0ff */
[----:B------:R-:W-:Y:S02]  /*2b20*/  @!P0 IADD3.X R21, R28, R21, RZ, P6, !PT ;  /* 0x000000151c158210 */ /* 0x000fe400037fe4ff */
[----:B0-----:R-:W-:-:S03]  /*2b30*/  @!P0 IADD3 R12, P2, R17, R12, RZ ;  /* 0x0000000c110c8210 */ /* 0x001fc60007f5e0ff */
[----:B------:R0:W-:Y:S01]  /*2b40*/  STL.64 [R1+0x278], R20 ;  /* 0x0002781401007387 */ /* 0x0001e20000100a00 */
[----:B------:R-:W-:Y:S02]  /*2b50*/  @!P0 IADD3.X R13, R28, R13, RZ, P2, !PT ;  /* 0x0000000d1c0d8210 */ /* 0x000fe400017fe4ff */
[----:B0-----:R-:W-:-:S06]  /*2b60*/  CS2R R20, SRZ ;  /* 0x0000000000147805 */ /* 0x001fcc000001ff00 */
[----:B------:R-:W3:Y:S01]  /*2b70*/  @!P0 LDG.E.64 R20, desc[UR22][R12.64] ;  /* 0x000000160c148981 */ /* 0x000ee2000c1e1b00 */
[----:B------:R-:W-:Y:S02]  /*2b80*/  @!P4 IADD3 R17, R15, R24, RZ ;  /* 0x000000180f11c210 */ /* 0x000fe40007ffe0ff */
[C---:B------:R-:W-:Y:S02]  /*2b90*/  @!P4 SHF.L.U32 R26, R14.reuse, 0x2, RZ ;  /* 0x000000020e1ac819 */ /* 0x040fe400000006ff */
[----:B------:R-:W-:Y:S02]  /*2ba0*/  @!P4 SHF.L.U64.HI R17, R14, 0x2, R17 ;  /* 0x000000020e11c819 */ /* 0x000fe40000010211 */
[----:B-1----:R-:W-:-:S04]  /*2bb0*/  @!P4 IADD3 R8, P2, R26, R8, RZ ;  /* 0x000000081a08c210 */ /* 0x002fc80007f5e0ff */
[----:B------:R-:W-:Y:S01]  /*2bc0*/  @!P4 IADD3.X R9, R17, R9, RZ, P2, !PT ;  /* 0x000000091109c210 */ /* 0x000fe200017fe4ff */
[----:B------:R-:W-:Y:S04]  /*2bd0*/  STL [R1+0x274], R8 ;  /* 0x0002740801007387 */ /* 0x000fe80000100800 */
[----:B------:R0:W-:Y:S02]  /*2be0*/  STL [R1+0x270], R9 ;  /* 0x0002700901007387 */ /* 0x0001e40000100800 */
[----:B0-----:R-:W-:-:S05]  /*2bf0*/  CS2R R8, SRZ ;  /* 0x0000000000087805 */ /* 0x001fca000001ff00 */
[----:B------:R-:W-:Y:S04]  /*2c00*/  STL [R1+0xac], R9 ;  /* 0x0000ac0901007387 */ /* 0x000fe80000100800 */
[----:B------:R-:W-:Y:S04]  /*2c10*/  STL [R1+0xa8], R8 ;  /* 0x0000a80801007387 */ /* 0x000fe80000100800 */
[----:B---3--:R0:W-:Y:S04]  /*2c20*/  STL.64 [R1+0xf8], R20 ;  /* 0x0000f81401007387 */ /* 0x0081e80000100a00 */
[----:B0-----:R-:W3:Y:S01]  /*2c30*/  LDL.LU.64 R20, [R1+0x278] ;  /* 0x0002780001147983 */ /* 0x001ee20000300a00 */
[----:B------:R-:W-:-:S02]  /*2c40*/  MOV R12, R8 ;  /* 0x00000008000c7202 */ /* 0x000fc40000000f00 */
[----:B------:R-:W-:Y:S01]  /*2c50*/  MOV R13, R9 ;  /* 0x00000009000d7202 */ /* 0x000fe20000000f00 */
[----:B------:R-:W4:Y:S04]  /*2c60*/  LDL.LU R8, [R1+0x274] ;  /* 0x0002740001087983 */ /* 0x000f280000300800 */
[----:B------:R-:W4:Y:S01]  /*2c70*/  LDL.LU R9, [R1+0x270] ;  /* 0x0002700001097983 */ /* 0x000f220000300800 */
[----:B--2---:R-:W-:Y:S02]  /*2c80*/  SHF.R.S32.HI R27, RZ, 0x1f, R11 ;  /* 0x0000001fff1b7819 */ /* 0x004fe4000001140b */
[----:B------:R-:W-:Y:S02]  /*2c90*/  ISETP.GE.U32.AND P3, PT, R11, UR18, PT ;  /* 0x000000120b007c0c */ /* 0x000fe4000bf66070 */
[----:B------:R-:W0:Y:S01]  /*2ca0*/  @!P4 LDC.64 R10, c[0x0][0x228] ;  /* 0x00008a00ff0acb82 */ /* 0x000e220000000a00 */
[----:B---3--:R1:W2:Y:S01]  /*2cb0*/  @!P0 LDG.E.64 R12, desc[UR22][R20.64] ;  /* 0x00000016140c8981 */ /* 0x0082a2000c1e1b00 */
[----:B0-----:R-:W-:-:S04]  /*2cc0*/  @!P4 IADD3 R10, P6, R26, R10, RZ ;  /* 0x0000000a1a0ac210 */ /* 0x001fc80007fde0ff */
[----:B------:R-:W-:Y:S02]  /*2cd0*/  @!P4 IADD3.X R11, R17, R11, RZ, P6, !PT ;  /* 0x0000000b110bc210 */ /* 0x000fe400037fe4ff */
[----:B-1----:R-:W-:-:S06]  /*2ce0*/  CS2R R20, SRZ ;  /* 0x0000000000147805 */ /* 0x002fcc000001ff00 */
[----:B------:R-:W3:Y:S01]  /*2cf0*/  @!P4 LDG.E.64 R20, desc[UR22][R10.64] ;  /* 0x000000160a14c981 */ /* 0x000ee2000c1e1b00 */
[----:B------:R-:W-:-:S04]  /*2d00*/  ISETP.GE.AND.EX P5, PT, R25, UR19, PT, P5 ;  /* 0x0000001319007c0c */ /* 0x000fc8000bfa6350 */
[----:B------:R-:W-:Y:S02]  /*2d10*/  ISETP.GT.U32.OR P5, PT, R0, 0x29f, P5 ;  /* 0x0000029f0000780c */ /* 0x000fe40002fa4470 */
[----:B------:R-:W-:-:S11]  /*2d20*/  ISETP.GE.AND.EX P3, PT, R27, UR19, PT, P3 ;  /* 0x000000131b007c0c */ /* 0x000fd6000bf66330 */
[----:B------:R-:W0:Y:S01]  /*2d30*/  @!P5 LDC.64 R18, c[0x0][0x288] ;  /* 0x0000a200ff12db82 */ /* 0x000e220000000a00 */
[----:B------:R-:W-:Y:S02]  /*2d40*/  ISETP.GT.U32.OR P3, PT, R0, 0x29f, P3 ;  /* 0x0000029f0000780c */ /* 0x000fe40001f64470 */
[----:B------:R-:W-:Y:S02]  /*2d50*/  IADD3 R29, R16, 0x10, RZ ;  /* 0x00000010101d7810 */ /* 0x000fe40007ffe0ff */
[----:B------:R-:W-:-:S03]  /*2d60*/  @!P5 MOV R14, R2 ;  /* 0x00000002000ed202 */ /* 0x000fc60000000f00 */
[----:B------:R-:W1:Y:S08]  /*2d70*/  @!P5 LDC.64 R6, c[0x0][0x230] ;  /* 0x00008c00ff06db82 */ /* 0x000e700000000a00 */
[----:B------:R-:W1:Y:S01]  /*2d80*/  @!P5 LDC.64 R22, c[0x0][0x228] ;  /* 0x00008a00ff16db82 */ /* 0x000e620000000a00 */
[----:B--2---:R2:W-:Y:S02]  /*2d90*/  @!P0 STL.64 [R1+0xa8], R12 ;  /* 0x0000a80c01008387 */ /* 0x0045e40000100a00 */
[----:B--2---:R-:W-:-:S06]  /*2da0*/  CS2R R12, SRZ ;  /* 0x00000000000c7805 */ /* 0x004fcc000001ff00 */
[----:B----4-:R-:W2:Y:S01]  /*2db0*/  @!P4 LDG.E.64 R12, desc[UR22][R8.64] ;  /* 0x00000016080cc981 */ /* 0x010ea2000c1e1b00 */
[----:B0-----:R-:W-:Y:S02]  /*2dc0*/  @!P5 IMAD R15, R25, R18, RZ ;  /* 0x00000012190fd224 */ /* 0x001fe400078e02ff */
[----:B------:R-:W0:Y:S02]  /*2dd0*/  @!P3 LDC.64 R24, c[0x0][0x288] ;  /* 0x0000a200ff18bb82 */ /* 0x000e240000000a00 */
[----:B------:R-:W-:Y:S01]  /*2de0*/  @!P5 IMAD R19, R29, R19, R15 ;  /* 0x000000131d13d224 */ /* 0x000fe200078e020f */
[----:B------:R-:W-:-:S03]  /*2df0*/  @!P5 MOV R15, R5 ;  /* 0x00000005000fd202 */ /* 0x000fc60000000f00 */
[----:B------:R-:W-:Y:S01]  /*2e00*/  @!P5 IMAD.WIDE.U32 R14, R29, R18, R14 ;  /* 0x000000121d0ed225 */ /* 0x000fe200078e000e */
[----:B------:R-:W-:-:S04]  /*2e10*/  IADD3 R29, R16, 0x30, RZ ;  /* 0x00000030101d7810 */ /* 0x000fc80007ffe0ff */
[----:B------:R-:W-:Y:S02]  /*2e20*/  @!P5 IADD3 R19, R15, R19, RZ ;  /* 0x000000130f13d210 */ /* 0x000fe40007ffe0ff */
[----:B------:R-:W-:Y:S02]  /*2e30*/  SHF.R.S32.HI R18, RZ, 0x1f, R29 ;  /* 0x0000001fff127819 */ /* 0x000fe4000001141d */
[----:B------:R-:W-:Y:S02]  /*2e40*/  ISETP.GE.U32.AND P2, PT, R29, UR18, PT ;  /* 0x000000121d007c0c */ /* 0x000fe4000bf46070 */
[C---:B------:R-:W-:Y:S02]  /*2e50*/  @!P5 SHF.L.U32 R15, R14.reuse, 0x2, RZ ;  /* 0x000000020e0fd819 */ /* 0x040fe400000006ff */
[----:B------:R-:W-:Y:S02]  /*2e60*/  @!P5 SHF.L.U64.HI R19, R14, 0x2, R19 ;  /* 0x000000020e13d819 */ /* 0x000fe40000010213 */
[----:B------:R-:W-:Y:S01]  /*2e70*/  ISETP.GE.AND.EX P2, PT, R18, UR19, PT, P2 ;  /* 0x0000001312007c0c */ /* 0x000fe2000bf46320 */
[----:B0-----:R-:W-:Y:S01]  /*2e80*/  @!P3 IMAD R14, R27, R24, RZ ;  /* 0x000000181b0eb224 */ /* 0x001fe200078e02ff */
[----:B------:R-:W-:-:S02]  /*2e90*/  IADD3 R18, R16, 0x20, RZ ;  /* 0x0000002010127810 */ /* 0x000fc40007ffe0ff */
[----:B------:R-:W-:Y:S02]  /*2ea0*/  @!P3 MOV R26, R2 ;  /* 0x00000002001ab202 */ /* 0x000fe40000000f00 */
[----:B------:R-:W-:Y:S01]  /*2eb0*/  @!P3 MOV R27, R5 ;  /* 0x00000005001bb202 */ /* 0x000fe20000000f00 */
[C---:B------:R-:W-:Y:S02]  /*2ec0*/  @!P3 IMAD R14, R18.reuse, R25, R14 ;  /* 0x00000019120eb224 */ /* 0x040fe400078e020e */
[----:B------:R-:W-:Y:S02]  /*2ed0*/  @!P3 IMAD.WIDE.U32 R26, R18, R24, R26 ;  /* 0x00000018121ab225 */ /* 0x000fe400078e001a */
[----:B------:R-:W0:Y:S01]  /*2ee0*/  @!P3 LDC.64 R24, c[0x0][0x230] ;  /* 0x00008c00ff18bb82 */ /* 0x000e220000000a00 */
[----:B-1----:R-:W-:Y:S02]  /*2ef0*/  @!P5 IADD3 R6, P6, R15, R6, RZ ;  /* 0x000000060f06d210 */ /* 0x002fe40007fde0ff */
[----:B------:R-:W-:-:S02]  /*2f00*/  @!P3 IADD3 R27, R27, R14, RZ ;  /* 0x0000000e1b1bb210 */ /* 0x000fc40007ffe0ff */
[----:B------:R-:W-:Y:S02]  /*2f10*/  @!P5 IADD3.X R7, R19, R7, RZ, P6, !PT ;  /* 0x000000071307d210 */ /* 0x000fe400037fe4ff */
[----:B------:R-:W-:Y:S02]  /*2f20*/  @!P5 IADD3 R22, P6, R15, R22, RZ ;  /* 0x000000160f16d210 */ /* 0x000fe40007fde0ff */
[C---:B------:R-:W-:Y:S01]  /*2f30*/  @!P3 SHF.L.U32 R17, R26.reuse, 0x2, RZ ;  /* 0x000000021a11b819 */ /* 0x040fe200000006ff */
[----:B------:R-:W1:Y:S01]  /*2f40*/  @!P3 LDC.64 R14, c[0x0][0x228] ;  /* 0x00008a00ff0ebb82 */ /* 0x000e620000000a00 */
[----:B------:R-:W-:Y:S02]  /*2f50*/  @!P5 IADD3.X R23, R19, R23, RZ, P6, !PT ;  /* 0x000000171317d210 */ /* 0x000fe400037fe4ff */
[----:B------:R-:W-:Y:S02]  /*2f60*/  @!P3 SHF.L.U64.HI R26, R26, 0x2, R27 ;  /* 0x000000021a1ab819 */ /* 0x000fe4000001021b */
[----:B0-----:R-:W-:-:S04]  /*2f70*/  @!P3 IADD3 R24, P6, R17, R24, RZ ;  /* 0x000000181118b210 */ /* 0x001fc80007fde0ff */
[----:B------:R-:W-:Y:S01]  /*2f80*/  @!P3 IADD3.X R25, R26, R25, RZ, P6, !PT ;  /* 0x000000191a19b210 */ /* 0x000fe200037fe4ff */
[----:B--2---:R-:W-:Y:S04]  /*2f90*/  STL.64 [R1+0x150], R12 ;  /* 0x0001500c01007387 */ /* 0x004fe80000100a00 */
[----:B---3--:R-:W-:Y:S04]  /*2fa0*/  STL.64 [R1+0xb0], R20 ;  /* 0x0000b01401007387 */ /* 0x008fe80000100a00 */
[----:B------:R0:W-:Y:S02]  /*2fb0*/  STL.64 [R1+0x268], R24 ;  /* 0x0002681801007387 */ /* 0x0001e40000100a00 */
[----:B0-----:R-:W-:-:S06]  /*2fc0*/  CS2R R24, SRZ ;  /* 0x0000000000187805 */ /* 0x001fcc000001ff00 */
[----:B------:R-:W2:Y:S01]  /*2fd0*/  @!P5 LDG.E.64 R24, desc[UR22][R6.64] ;  /* 0x000000160618d981 */ /* 0x000ea2000c1e1b00 */
[----:B------:R-:W-:-:S13]  /*2fe0*/  ISETP.GT.U32.OR P2, PT, R0, 0x29f, P2 ;  /* 0x0000029f0000780c */ /* 0x000fda0001744470 */
[----:B------:R-:W0:Y:S01]  /*2ff0*/  @!P2 LDC.64 R18, c[0x0][0x288] ;  /* 0x0000a200ff12ab82 */ /* 0x000e220000000a00 */
[----:B------:R-:W-:Y:S01]  /*3000*/  SHF.R.S32.HI R12, RZ, 0x1f, R29 ;  /* 0x0000001fff0c7819 */ /* 0x000fe2000001141d */
[----:B--2---:R2:W-:Y:S01]  /*3010*/  STL.64 [R1+0x18], R24 ;  /* 0x0000181801007387 */ /* 0x0045e20000100a00 */
[----:B-1----:R-:W-:Y:S02]  /*3020*/  @!P3 IADD3 R14, P6, R17, R14, RZ ;  /* 0x0000000e110eb210 */ /* 0x002fe40007fde0ff */
[----:B------:R-:W-:-:S03]  /*3030*/  CS2R R6, SRZ ;  /* 0x0000000000067805 */ /* 0x000fc6000001ff00 */
[----:B------:R-:W1:Y:S01]  /*3040*/  @!P2 LDC.64 R10, c[0x0][0x230] ;  /* 0x00008c00ff0aab82 */ /* 0x000e620000000a00 */
[----:B--2---:R-:W-:-:S06]  /*3050*/  CS2R R24, SRZ ;  /* 0x0000000000187805 */ /* 0x004fcc000001ff00 */
[----:B------:R-:W2:Y:S01]  /*3060*/  @!P5 LDG.E.64 R24, desc[UR22][R22.64] ;  /* 0x000000161618d981 */ /* 0x000ea2000c1e1b00 */
[----:B0-----:R-:W-:Y:S01]  /*3070*/  @!P2 IMAD R8, R12, R18, RZ ;  /* 0x000000120c08a224 */ /* 0x001fe200078e02ff */
[----:B------:R-:W-:-:S03]  /*3080*/  @!P2 MOV R9, R5 ;  /* 0x000000050009a202 */ /* 0x000fc60000000f00 */
[C---:B------:R-:W-:Y:S01]  /*3090*/  @!P2 IMAD R17, R29.reuse, R19, R8 ;  /* 0x000000131d11a224 */ /* 0x040fe200078e0208 */
[----:B------:R-:W-:Y:S02]  /*30a0*/  @!P2 MOV R8, R2 ;  /* 0x000000020008a202 */ /* 0x000fe40000000f00 */
[----:B------:R-:W-:Y:S01]  /*30b0*/  @!P3 IADD3.X R15, R26, R15, RZ, P6, !PT ;  /* 0x0000000f1a0fb210 */ /* 0x000fe200037fe4ff */
[----:B------:R-:W-:Y:S02]  /*30c0*/  HFMA2.MMA R26, -RZ, RZ, 0, 0 ;  /* 0x00000000ff1a7435 */ /* 0x000fe400000001ff */
[----:B------:R-:W-:Y:S01]  /*30d0*/  @!P2 IMAD.WIDE.U32 R18, R29, R18, R8 ;  /* 0x000000121d12a225 */ /* 0x000fe200078e0008 */
[----:B------:R-:W-:Y:S01]  /*30e0*/  MOV R29, RZ ;  /* 0x000000ff001d7202 */ /* 0x000fe20000000f00 */
[----:B------:R-:W3:Y:S01]  /*30f0*/  @!P3 LDG.E.64 R6, desc[UR22][R14.64] ;  /* 0x000000160e06b981 */ /* 0x000ee2000c1e1b00 */
[----:B------:R-:W-:Y:S01]  /*3100*/  IADD3 R28, R16, 0x40, RZ ;  /* 0x00000040101c7810 */ /* 0x000fe20007ffe0ff */
[----:B------:R-:W0:Y:S02]  /*3110*/  @!P2 LDC.64 R8, c[0x0][0x228] ;  /* 0x00008a00ff08ab82 */ /* 0x000e240000000a00 */
[----:B------:R-:W-:Y:S04]  /*3120*/  STL [R1+0x24], R26 ;  /* 0x0000241a01007387 */ /* 0x000fe80000100800 */
[----:B------:R-:W-:Y:S04]  /*3130*/  STL [R1+0x20], R29 ;  /* 0x0000201d01007387 */ /* 0x000fe80000100800 */
[----:B--2---:R2:W-:Y:S04]  /*3140*/  STL.64 [R1+0x88], R24 ;  /* 0x0000881801007387 */ /* 0x0045e80000100a00 */
[----:B--2---:R-:W2:Y:S01]  /*3150*/  LDL.LU.64 R24, [R1+0x268] ;  /* 0x0002680001187983 */ /* 0x004ea20000300a00 */
[----:B------:R-:W-:-:S02]  /*3160*/  MOV R22, R29 ;  /* 0x0000001d00167202 */ /* 0x000fc40000000f00 */
[----:B------:R-:W-:Y:S02]  /*3170*/  MOV R23, R26 ;  /* 0x0000001a00177202 */ /* 0x000fe40000000f00 */
[----:B------:R-:W-:-:S04]  /*3180*/  @!P2 IADD3 R17, R19, R17, RZ ;  /* 0x000000111311a210 */ /* 0x000fc80007ffe0ff */
[----:B--2---:R2:W4:Y:S01]  /*3190*/  @!P3 LDG.E.64 R22, desc[UR22][R24.64] ;  /* 0x000000161816b981 */ /* 0x004522000c1e1b00 */
[C---:B------:R-:W-:Y:S02]  /*31a0*/  @!P2 SHF.L.U32 R20, R18.reuse, 0x2, RZ ;  /* 0x000000021214a819 */ /* 0x040fe400000006ff */
[----:B------:R-:W-:Y:S02]  /*31b0*/  @!P2 SHF.L.U64.HI R17, R18, 0x2, R17 ;  /* 0x000000021211a819 */ /* 0x000fe40000010211 */
[----:B--2---:R-:W-:Y:S01]  /*31c0*/  IADD3 R25, R16, 0x60, RZ ;  /* 0x0000006010197810 */ /* 0x004fe20007ffe0ff */
[----:B---3--:R-:W-:Y:S03]  /*31d0*/  STL.64 [R1+0x90], R6 ;  /* 0x0000900601007387 */ /* 0x008fe60000100a00 */
[----:B------:R-:W-:Y:S02]  /*31e0*/  SHF.R.S32.HI R24, RZ, 0x1f, R25 ;  /* 0x0000001fff187819 */ /* 0x000fe40000011419 */
[----:B------:R-:W-:-:S02]  /*31f0*/  ISETP.GE.U32.AND P5, PT, R25, UR18, PT ;  /* 0x0000001219007c0c */ /* 0x000fc4000bfa6070 */
[----:B-1----:R-:W-:Y:S02]  /*3200*/  @!P2 IADD3 R10, P6, R20, R10, RZ ;  /* 0x0000000a140aa210 */ /* 0x002fe40007fde0ff */
[----:B------:R-:W-:Y:S02]  /*3210*/  ISETP.GE.AND.EX P5, PT, R24, UR19, PT, P5 ;  /* 0x0000001318007c0c */ /* 0x000fe4000bfa6350 */
[----:B------:R-:W-:Y:S02]  /*3220*/  @!P2 IADD3.X R11, R17, R11, RZ, P6, !PT ;  /* 0x0000000b110ba210 */ /* 0x000fe400037fe4ff */
        /* <DEDUP_REMOVED lines=8> */
[----:B----4-:R-:W-:Y:S04]  /*32b0*/  @!P3 STL.64 [R1+0x20], R22 ;  /* 0x000020160100b387 */ /* 0x010fe80000100a00 */
[----:B------:R2:W-:Y:S02]  /*32c0*/  STL.64 [R1+0x260], R24 ;  /* 0x0002601801007387 */ /* 0x0005e40000100a00 */
[----:B--2---:R-:W-:-:S06]  /*32d0*/  CS2R R24, SRZ ;  /* 0x0000000000187805 */ /* 0x004fcc000001ff00 */
[----:B------:R2:W3:Y:S01]  /*32e0*/  @!P2 LDG.E.64 R24, desc[UR22][R10.64] ;  /* 0x000000160a18a981 */ /* 0x0004e2000c1e1b00 */
[----:B------:R-:W-:Y:S01]  /*32f0*/  @!P0 MOV R22, R2 ;  /* 0x0000000200168202 */ /* 0x000fe20000000f00 */
[-C--:B-1----:R-:W-:Y:S01]  /*3300*/  @!P0 IMAD R6, R27, R12.reuse, RZ ;  /* 0x0000000c1b068224 */ /* 0x082fe200078e02ff */
[----:B------:R-:W-:Y:S01]  /*3310*/  @!P0 MOV R23, R5 ;  /* 0x0000000500178202 */ /* 0x000fe20000000f00 */
[----:B------:R-:W1:Y:S01]  /*3320*/  @!P0 LDC.64 R26, c[0x0][0x228] ;  /* 0x00008a00ff1a8b82 */ /* 0x000e620000000a00 */
[----:B------:R-:W-:Y:S01]  /*3330*/  IADD3 R7, R16, 0x70, RZ ;  /* 0x0000007010077810 */ /* 0x000fe20007ffe0ff */
[C---:B------:R-:W-:Y:S02]  /*3340*/  @!P0 IMAD R13, R28.reuse, R13, R6 ;  /* 0x0000000d1c0d8224 */ /* 0x040fe400078e0206 */
[----:B------:R-:W-:Y:S01]  /*3350*/  @!P0 IMAD.WIDE.U32 R22, R28, R12, R22 ;  /* 0x0000000c1c168225 */ /* 0x000fe200078e0016 */
[----:B------:R-:W-:Y:S02]  /*3360*/  SHF.R.S32.HI R6, RZ, 0x1f, R7 ;  /* 0x0000001fff067819 */ /* 0x000fe40000011407 */
[----:B------:R-:W-:Y:S01]  /*3370*/  ISETP.GE.U32.AND P6, PT, R7, UR18, PT ;  /* 0x0000001207007c0c */ /* 0x000fe2000bfc6070 */
[----:B------:R-:W-:Y:S01]  /*3380*/  HFMA2.MMA R7, -RZ, RZ, 0, 0 ;  /* 0x00000000ff077435 */ /* 0x000fe200000001ff */
[----:B------:R-:W-:Y:S01]  /*3390*/  @!P0 IADD3 R13, R23, R13, RZ ;  /* 0x0000000d170d8210 */ /* 0x000fe20007ffe0ff */
[----:B------:R-:W4:Y:S01]  /*33a0*/  @!P0 LDC.64 R28, c[0x0][0x230] ;  /* 0x00008c00ff1c8b82 */ /* 0x000f220000000a00 */
[----:B------:R-:W-:-:S02]  /*33b0*/  @!P0 SHF.L.U32 R12, R22, 0x2, RZ ;  /* 0x00000002160c8819 */ /* 0x000fc400000006ff */
[----:B------:R-:W-:Y:S02]  /*33c0*/  @!P0 SHF.L.U64.HI R22, R22, 0x2, R13 ;  /* 0x0000000216168819 */ /* 0x000fe4000001020d */
[----:B------:R-:W-:Y:S02]  /*33d0*/  MOV R13, RZ ;  /* 0x000000ff000d7202 */ /* 0x000fe40000000f00 */
[----:B0-----:R-:W-:Y:S02]  /*33e0*/  @!P2 IADD3 R8, P3, R20, R8, RZ ;  /* 0x000000081408a210 */ /* 0x001fe40007f7e0ff */
[----:B--2---:R-:W-:Y:S02]  /*33f0*/  MOV R10, R13 ;  /* 0x0000000d000a7202 */ /* 0x004fe40000000f00 */
[----:B------:R-:W-:Y:S02]  /*3400*/  MOV R11, R7 ;  /* 0x00000007000b7202 */ /* 0x000fe40000000f00 */
[----:B------:R-:W-:-:S05]  /*3410*/  @!P2 IADD3.X R9, R17, R9, RZ, P3, !PT ;  /* 0x000000091109a210 */ /* 0x000fca0001ffe4ff */
[----:B------:R0:W2:Y:S04]  /*3420*/  @!P2 LDG.E.64 R10, desc[UR22][R8.64] ;  /* 0x00000016080aa981 */ /* 0x0000a8000c1e1b00 */
[----:B------:R-:W-:Y:S04]  /*3430*/  STL [R1+0x9c], R7 ;  /* 0x00009c0701007387 */ /* 0x000fe80000100800 */
[----:B------:R-:W-:Y:S01]  /*3440*/  STL [R1+0x98], R13 ;  /* 0x0000980d01007387 */ /* 0x000fe20000100800 */
[----:B------:R-:W-:-:S04]  /*3450*/  ISETP.GE.AND.EX P4, PT, R21, UR19, PT, P4 ;  /* 0x0000001315007c0c */ /* 0x000fc8000bf86340 */
[----:B------:R-:W-:-:S13]  /*3460*/  ISETP.GT.U32.OR P4, PT, R0, 0x29f, P4 ;  /* 0x0000029f0000780c */ /* 0x000fda0002784470 */
[----:B------:R-:W1:Y:S01]  /*3470*/  @!P4 LDC.64 R18, c[0x0][0x288] ;  /* 0x0000a200ff12cb82 */ /* 0x000e620000000a00 */
[----:B------:R-:W-:-:S07]  /*3480*/  ISETP.GT.U32.OR P5, PT, R0, 0x29f, P5 ;  /* 0x0000029f0000780c */ /* 0x000fce0002fa4470 */
[----:B------:R-:W2:Y:S01]  /*3490*/  @!P4 LDC.64 R14, c[0x0][0x230] ;  /* 0x00008c00ff0ecb82 */ /* 0x000ea20000000a00 */
[----:B------:R-:W-:Y:S02]  /*34a0*/  IADD3 R23, R16, 0x50, RZ ;  /* 0x0000005010177810 */ /* 0x000fe40007ffe0ff */
[----:B------:R-:W-:-:S05]  /*34b0*/  ISETP.GE.AND.EX P3, PT, R6, UR19, PT, P6 ;  /* 0x0000001306007c0c */ /* 0x000fca000bf66360 */
[----:B0-----:R-:W0:Y:S01]  /*34c0*/  @!P4 LDC.64 R8, c[0x0][0x228] ;  /* 0x00008a00ff08cb82 */ /* 0x001e220000000a00 */
[----:B---3--:R3:W-:Y:S04]  /*34d0*/  STL.64 [R1+0x30], R24 ;  /* 0x0000301801007387 */ /* 0x0087e80000100a00 */
[----:B---3--:R-:W3:Y:S01]  /*34e0*/  LDL.LU.64 R24, [R1+0x260] ;  /* 0x0002600001187983 */ /* 0x008ee20000300a00 */
[----:B-1----:R-:W-:Y:S02]  /*34f0*/  @!P4 IMAD R17, R21, R18, RZ ;  /* 0x000000121511c224 */ /* 0x002fe400078e02ff */
[----:B------:R-:W3:Y:S01]  /*3500*/  @!P5 LDC.64 R20, c[0x0][0x288] ;  /* 0x0000a200ff14db82 */ /* 0x000ee20000000a00 */
[----:B------:R-:W-:Y:S01]  /*3510*/  IADD3 R6, R16, 0x80, RZ ;  /* 0x0000008010067810 */ /* 0x000fe20007ffe0ff */
[----:B------:R-:W-:Y:S01]  /*3520*/  @!P4 IMAD R17, R23, R19, R17 ;  /* 0x000000131711c224 */ /* 0x000fe200078e0211 */
[----:B----4-:R-:W-:-:S02]  /*3530*/  @!P0 IADD3 R28, P6, R12, R28, RZ ;  /* 0x0000001c0c1c8210 */ /* 0x010fc40007fde0ff */
[----:B------:R-:W-:Y:S02]  /*3540*/  SHF.R.S32.HI R13, RZ, 0x1f, R6 ;  /* 0x0000001fff0d7819 */ /* 0x000fe40000011406 */
[----:B------:R-:W-:Y:S01]  /*3550*/  @!P0 IADD3.X R29, R22, R29, RZ, P6, !PT ;  /* 0x0000001d161d8210 */ /* 0x000fe200037fe4ff */
[----:B--2---:R1:W-:Y:S01]  /*3560*/  @!P2 STL.64 [R1+0x98], R10 ;  /* 0x0000980a0100a387 */ /* 0x0043e20000100a00 */
[----:B------:R-:W-:Y:S02]  /*3570*/  ISETP.GE.U32.AND P2, PT, R6, UR18, PT ;  /* 0x0000001206007c0c */ /* 0x000fe4000bf46070 */
[----:B-1----:R-:W-:Y:S02]  /*3580*/  @!P4 MOV R10, R2 ;  /* 0x00000002000ac202 */ /* 0x002fe40000000f00 */
[----:B------:R-:W-:-:S03]  /*3590*/  @!P4 MOV R11, R5 ;  /* 0x00000005000bc202 */ /* 0x000fc60000000f00 */
[----:B------:R-:W-:Y:S01]  /*35a0*/  @!P4 IMAD.WIDE.U32 R18, R23, R18, R10 ;  /* 0x000000121712c225 */ /* 0x000fe200078e000a */
[----:B------:R-:W-:Y:S02]  /*35b0*/  ISETP.GE.AND.EX P2, PT, R13, UR19, PT, P2 ;  /* 0x000000130d007c0c */ /* 0x000fe4000bf46320 */
[----:B------:R-:W-:Y:S01]  /*35c0*/  @!P0 IADD3 R26, P6, R12, R26, RZ ;  /* 0x0000001a0c1a8210 */ /* 0x000fe20007fde0ff */
[----:B------:R1:W-:Y:S01]  /*35d0*/  STL [R1+0x258], R0 ;  /* 0x0002580001007387 */ /* 0x0003e20000100800 */
[----:B------:R-:W-:Y:S01]  /*35e0*/  @!P4 IADD3 R23, R19, R17, RZ ;  /* 0x000000111317c210 */ /* 0x000fe20007ffe0ff */
[----:B------:R-:W2:Y:S01]  /*35f0*/  @!P5 LDC.64 R10, c[0x0][0x230] ;  /* 0x00008c00ff0adb82 */ /* 0x000ea20000000a00 */
[----:B------:R-:W-:Y:S02]  /*3600*/  @!P4 SHF.L.U32 R17, R18, 0x2, RZ ;  /* 0x000000021211c819 */ /* 0x000fe400000006ff */
[C---:B------:R-:W-:Y:S02]  /*3610*/  ISETP.GT.U32.OR P3, PT, R0.reuse, 0x29f, P3 ;  /* 0x0000029f0000780c */ /* 0x040fe40001f64470 */
[----:B------:R-:W-:-:S02]  /*3620*/  ISETP.GT.U32.OR P2, PT, R0, 0x29f, P2 ;  /* 0x0000029f0000780c */ /* 0x000fc40001744470 */
[----:B------:R-:W-:Y:S01]  /*3630*/  @!P0 IADD3.X R27, R22, R27, RZ, P6, !PT ;  /* 0x0000001b161b8210 */ /* 0x000fe200037fe4ff */
[----:B------:R-:W4:Y:S01]  /*3640*/  @!P5 LDC.64 R12, c[0x0][0x228] ;  /* 0x00008a00ff0cdb82 */ /* 0x000f220000000a00 */
[----:B-1----:R-:W-:Y:S02]  /*3650*/  @!P4 SHF.L.U64.HI R0, R18, 0x2, R23 ;  /* 0x000000021200c819 */ /* 0x002fe40000010217 */
[----:B------:R-:W-:-:S04]  /*3660*/  @!P4 IADD3 R14, P6, R17, R14, RZ ;  /* 0x0000000e110ec210 */ /* 0x000fc80007fde0ff */
[----:B------:R-:W-:Y:S01]  /*3670*/  @!P4 IADD3.X R15, R0, R15, RZ, P6, !PT ;  /* 0x0000000f000fc210 */ /* 0x000fe200037fe4ff */
[----:B------:R-:W1:Y:S01]  /*3680*/  @!P3 LDC.64 R6, c[0x0][0x288] ;  /* 0x0000a200ff06bb82 */ /* 0x000e620000000a00 */
[----:B---3--:R-:W-:-:S04]  /*3690*/  @!P5 IMAD R19, R24, R20, RZ ;  /* 0x000000141813d224 */ /* 0x008fc800078e02ff */
[----:B------:R-:W-:Y:S01]  /*36a0*/  @!P5 IMAD R21, R25, R21, R19 ;  /* 0x000000151915d224 */ /* 0x000fe200078e0213 */
[----:B------:R-:W-:Y:S02]  /*36b0*/  @!P5 MOV R22, R2 ;  /* 0x000000020016d202 */ /* 0x000fe40000000f00 */
[----:B------:R-:W3:Y:S02]  /*36c0*/  @!P3 LDC.64 R18, c[0x0][0x230] ;  /* 0x00008c00ff12bb82 */ /* 0x000ee40000000a00 */
[----:B------:R-:W-:Y:S04]  /*36d0*/  @!P5 STL [R1+0x4], R21 ;  /* 0x000004150100d387 */ /* 0x000fe80000100800 */
[----:B------:R0:W-:Y:S04]  /*36e0*/  STL [R1+0x25c], R15 ;  /* 0x00025c0f01007387 */ /* 0x0001e80000100800 */
[----:B0-----:R-:W4:Y:S01]  /*36f0*/  LDL.LU R15, [R1+0x4] ;  /* 0x00000400010f7983 */ /* 0x001f220000300800 */
[----:B------:R-:W-:-:S03]  /*3700*/  @!P5 MOV R23, R5 ;  /* 0x000000050017d202 */ /* 0x000fc60000000f00 */
[----:B------:R-:W-:Y:S01]  /*3710*/  @!P5 IMAD.WIDE.U32 R20, R25, R20, R22 ;  /* 0x000000141914d225 */ /* 0x000fe200078e0016 */
[----:B------:R-:W-:Y:S01]  /*3720*/  @!P4 IADD3 R8, P6, R17, R8, RZ ;  /* 0x000000081108c210 */ /* 0x000fe20007fde0ff */
[----:B------:R-:W0:Y:S03]  /*3730*/  @!P2 LDC.64 R24, c[0x0][0x288] ;  /* 0x0000a200ff18ab82 */ /* 0x000e260000000a00 */
[----:B------:R-:W-:Y:S02]  /*3740*/  @!P4 IADD3.X R9, R0, R9, RZ, P6, !PT ;  /* 0x000000090009c210 */ /* 0x000fe400037fe4ff */
[----:B------:R-:W-:-:S03]  /*3750*/  @!P5 SHF.L.U32 R17, R20, 0x2, RZ ;  /* 0x000000021411d819 */ /* 0x000fc600000006ff */
[----:B------:R-:W3:Y:S01]  /*3760*/  @!P3 LDC.64 R22, c[0x0][0x228] ;  /* 0x00008a00ff16bb82 */ /* 0x000ee20000000a00 */
[----:B--2---:R-:W-:Y:S02]  /*3770*/  @!P5 IADD3 R10, P6, R17, R10, RZ ;  /* 0x0000000a110ad210 */ /* 0x004fe40007fde0ff */
[----:B----4-:R-:W-:-:S04]  /*3780*/  @!P5 IADD3 R21, R21, R15, RZ ;  /* 0x0000000f1515d210 */ /* 0x010fc80007ffe0ff */
[----:B------:R-:W-:Y:S02]  /*3790*/  @!P5 SHF.L.U64.HI R0, R20, 0x2, R21 ;  /* 0x000000021400d819 */ /* 0x000fe40000010215 */
[----:B------:R-:W-:-:S04]  /*37a0*/  IADD3 R21, R16, 0x70, RZ ;  /* 0x0000007010157810 */ /* 0x000fc80007ffe0ff */
[----:B------:R-:W-:Y:S02]  /*37b0*/  SHF.R.S32.HI R21, RZ, 0x1f, R21 ;  /* 0x0000001fff157819 */ /* 0x000fe40000011415 */
[----:B------:R-:W-:-:S03]  /*37c0*/  IADD3 R15, R16, 0x70, RZ ;  /* 0x00000070100f7810 */ /* 0x000fc60007ffe0ff */
[----:B-1----:R-:W-:Y:S01]  /*37d0*/  @!P3 IMAD R21, R21, R6, RZ ;  /* 0x000000061515b224 */ /* 0x002fe200078e02ff */
[----:B------:R-:W-:-:S03]  /*37e0*/  @!P3 MOV R20, R2 ;  /* 0x000000020014b202 */ /* 0x000fc60000000f00 */
[C---:B------:R-:W-:Y:S01]  /*37f0*/  @!P3 IMAD R7, R15.reuse, R7, R21 ;  /* 0x000000070f07b224 */ /* 0x040fe200078e0215 */
[----:B------:R-:W-:Y:S02]  /*3800*/  @!P3 MOV R21, R5 ;  /* 0x000000050015b202 */ /* 0x000fe40000000f00 */
[----:B------:R-:W-:Y:S01]  /*3810*/  @!P5 IADD3.X R11, R0, R11, RZ, P6, !PT ;  /* 0x0000000b000bd210 */ /* 0x000fe200037fe4ff */
[----:B------:R-:W-:Y:S01]  /*3820*/  @!P3 IMAD.WIDE.U32 R20, R15, R6, R20 ;  /* 0x000000060f14b225 */ /* 0x000fe200078e0014 */
[----:B------:R-:W-:Y:S02]  /*3830*/  IADD3 R15, R16, 0x80, RZ ;  /* 0x00000080100f7810 */ /* 0x000fe40007ffe0ff */
[----:B------:R-:W-:Y:S02]  /*3840*/  @!P5 IADD3 R12, P6, R17, R12, RZ ;  /* 0x0000000c110cd210 */ /* 0x000fe40007fde0ff */
[----:B------:R-:W-:Y:S02]  /*3850*/  SHF.R.S32.HI R15, RZ, 0x1f, R15 ;  /* 0x0000001fff0f7819 */ /* 0x000fe4000001140f */
[----:B------:R-:W-:-:S02]  /*3860*/  @!P5 IADD3.X R13, R0, R13, RZ, P6, !PT ;  /* 0x0000000d000dd210 */ /* 0x000fc400037fe4ff */
[----:B------:R-:W-:Y:S01]  /*3870*/  @!P3 IADD3 R7, R21, R7, RZ ;  /* 0x000000071507b210 */ /* 0x000fe20007ffe0ff */
[----:B0-----:R-:W-:Y:S01]  /*3880*/  @!P2 IMAD R17, R15, R24, RZ ;  /* 0x000000180f11a224 */ /* 0x001fe200078e02ff */
[----:B------:R-:W-:Y:S02]  /*3890*/  @!P3 SHF.L.U32 R6, R20, 0x2, RZ ;  /* 0x000000021406b819 */ /* 0x000fe400000006ff */
[----:B------:R-:W-:Y:S02]  /*38a0*/  IADD3 R0, R16, 0x80, RZ ;  /* 0x0000008010007810 */ /* 0x000fe40007ffe0ff */
[----:B------:R-:W-:Y:S02]  /*38b0*/  @!P3 SHF.L.U64.HI R20, R20, 0x2, R7 ;  /* 0x000000021414b819 */ /* 0x000fe40000010207 */
[----:B---3--:R-:W-:Y:S01]  /*38c0*/  @!P3 IADD3 R18, P6, R6, R18, RZ ;  /* 0x000000120612b210 */ /* 0x008fe20007fde0ff */
[----:B------:R-:W-:Y:S01]  /*38d0*/  @!P2 IMAD R17, R0, R25, R17 ;  /* 0x000000190011a224 */ /* 0x000fe200078e0211 */
[----:B------:R-:W-:-:S02]  /*38e0*/  HFMA2.MMA R0, -RZ, RZ, 0, 0 ;  /* 0x00000000ff007435 */ /* 0x000fc400000001ff */
[----:B------:R-:W-:Y:S02]  /*38f0*/  @!P3 IADD3.X R19, R20, R19, RZ, P6, !PT ;  /* 0x000000131413b210 */ /* 0x000fe400037fe4ff */
[----:B------:R-:W-:Y:S02]  /*3900*/  @!P3 IADD3 R22, P6, R6, R22, RZ ;  /* 0x000000160616b210 */ /* 0x000fe40007fde0ff */
[----:B------:R-:W-:Y:S02]  /*3910*/  IADD3 R25, R16, 0x80, RZ ;  /* 0x0000008010197810 */ /* 0x000fe40007ffe0ff */
[----:B------:R-:W-:Y:S02]  /*3920*/  @!P2 MOV R6, R2 ;  /* 0x000000020006a202 */ /* 0x000fe40000000f00 */
[----:B------:R-:W-:Y:S02]  /*3930*/  @!P2 MOV R7, R5 ;  /* 0x000000050007a202 */ /* 0x000fe40000000f00 */
[----:B------:R-:W-:Y:S01]  /*3940*/  MOV R15, RZ ;  /* 0x000000ff000f7202 */ /* 0x000fe20000000f00 */
[----:B------:R-:W-:-:S03]  /*3950*/  @!P2 IMAD.WIDE.U32 R24, R25, R24, R6 ;  /* 0x000000181918a225 */ /* 0x000fc600078e0006 */
[----:B------:R-:W-:Y:S02]  /*3960*/  MOV R6, R15 ;  /* 0x0000000f00067202 */ /* 0x000fe40000000f00 */
[----:B------:R-:W-:Y:S01]  /*3970*/  MOV R7, R0 ;  /* 0x0000000000077202 */ /* 0x000fe20000000f00 */
[----:B------:R-:W-:Y:S05]  /*3980*/  STL [R1+0x14], R0 ;  /* 0x0000140001007387 */ /* 0x000fea0000100800 */
[----:B------:R-:W2:Y:S04]  /*3990*/  @!P0 LDG.E.64 R6, desc[UR22][R28.64] ;  /* 0x000000161c068981 */ /* 0x000ea8000c1e1b00 */
[----:B------:R0:W-:Y:S04]  /*39a0*/  STL [R1+0x10], R15 ;  /* 0x0000100f01007387 */ /* 0x0001e80000100800 */
[----:B0-----:R-:W3:Y:S01]  /*39b0*/  LDL.LU R15, [R1+0x25c] ;  /* 0x00025c00010f7983 */ /* 0x001ee20000300800 */
[----:B------:R-:W-:-:S02]  /*39c0*/  @!P3 IADD3.X R23, R20, R23, RZ, P6, !PT ;  /* 0x000000171417b210 */ /* 0x000fc400037fe4ff */
[----:B------:R-:W-:Y:S01]  /*39d0*/  CS2R R20, SRZ ;  /* 0x0000000000147805 */ /* 0x000fe2000001ff00 */
[----:B------:R-:W4:Y:S05]  /*39e0*/  LDL.LU R0, [R1+0x258] ;  /* 0x0002580001007983 */ /* 0x000f2a0000300800 */
[----:B------:R0:W4:Y:S02]  /*39f0*/  @!P0 LDG.E.64 R20, desc[UR22][R26.64] ;  /* 0x000000161a148981 */ /* 0x000124000c1e1b00 */
[----:B0-----:R-:W-:Y:S01]  /*3a00*/  HFMA2.MMA R27, -RZ, RZ, 0, 0 ;  /* 0x00000000ff1b7435 */ /* 0x001fe200000001ff */
[----:B------:R-:W-:Y:S01]  /*3a10*/  MOV R26, RZ ;  /* 0x000000ff001a7202 */ /* 0x000fe20000000f00 */
[----:B--2---:R0:W-:Y:S02]  /*3a20*/  @!P0 STL.64 [R1+0x10], R6 ;  /* 0x0000100601008387 */ /* 0x0041e40000100a00 */
[----:B0-----:R-:W-:-:S06]  /*3a30*/  CS2R R6, SRZ ;  /* 0x0000000000067805 */ /* 0x001fcc000001ff00 */
[----:B---3--:R0:W2:Y:S04]  /*3a40*/  @!P4 LDG.E.64 R26, desc[UR22][R14.64] ;  /* 0x000000160e1ac981 */ /* 0x0080a8000c1e1b00 */
[----:B------:R-:W3:Y:S01]  /*3a50*/  @!P4 LDG.E.64 R6, desc[UR22][R8.64] ;  /* 0x000000160806c981 */ /* 0x000ee2000c1e1b00 */
[----:B0-----:R-:W-:-:S03]  /*3a60*/  CS2R R14, SRZ ;  /* 0x00000000000e7805 */ /* 0x001fc6000001ff00 */
[----:B----4-:R-:W-:Y:S04]  /*3a70*/  STL.64 [R1+0x70], R20 ;  /* 0x0000701401007387 */ /* 0x010fe80000100a00 */
[----:B------:R0:W4:Y:S02]  /*3a80*/  @!P5 LDG.E.64 R14, desc[UR22][R10.64] ;  /* 0x000000160a0ed981 */ /* 0x000124000c1e1b00 */
[----:B0-----:R-:W-:-:S06]  /*3a90*/  CS2R R10, SRZ ;  /* 0x00000000000a7805 */ /* 0x001fcc000001ff00 */
[----:B------:R-:W4:Y:S04]  /*3aa0*/  @!P3 LDG.E.64 R10, desc[UR22][R18.64] ;  /* 0x00000016120ab981 */ /* 0x000f28000c1e1b00 */
[----:B--2---:R-:W-:Y:S04]  /*3ab0*/  STL.64 [R1+0x38], R26 ;  /* 0x0000381a01007387 */ /* 0x004fe80000100a00 */
[----:B---3--:R0:W-:Y:S02]  /*3ac0*/  STL.64 [R1+0x78], R6 ;  /* 0x0000780601007387 */ /* 0x0081e40000100a00 */
[----:B0-----:R-:W-:-:S06]  /*3ad0*/  CS2R R6, SRZ ;  /* 0x0000000000067805 */ /* 0x001fcc000001ff00 */
[----:B------:R0:W2:Y:S02]  /*3ae0*/  @!P5 LDG.E.64 R6, desc[UR22][R12.64] ;  /* 0x000000160c06d981 */ /* 0x0000a4000c1e1b00 */
[----:B0-----:R-:W-:-:S06]  /*3af0*/  CS2R R12, SRZ ;  /* 0x00000000000c7805 */ /* 0x001fcc000001ff00 */
[----:B------:R-:W3:Y:S01]  /*3b00*/  @!P3 LDG.E.64 R12, desc[UR22][R22.64] ;  /* 0x00000016160cb981 */ /* 0x000ee2000c1e1b00 */
[C---:B------:R-:W-:Y:S02]  /*3b10*/  IADD3 R29, R16.reuse, 0x90, RZ ;  /* 0x00000090101d7810 */ /* 0x040fe40007ffe0ff */
[----:B------:R-:W-:Y:S02]  /*3b20*/  IADD3 R27, R16, 0xb0, RZ ;  /* 0x000000b0101b7810 */ /* 0x000fe40007ffe0ff */
[----:B------:R-:W-:Y:S02]  /*3b30*/  SHF.R.S32.HI R28, RZ, 0x1f, R29 ;  /* 0x0000001fff1c7819 */ /* 0x000fe4000001141d */
[----:B------:R-:W-:Y:S02]  /*3b40*/  ISETP.GE.U32.AND P0, PT, R29, UR18, PT ;  /* 0x000000121d007c0c */ /* 0x000fe4000bf06070 */
[----:B------:R-:W-:Y:S01]  /*3b50*/  SHF.R.S32.HI R8, RZ, 0x1f, R27 ;  /* 0x0000001fff087819 */ /* 0x000fe2000001141b */
[----:B----4-:R0:W-:Y:S01]  /*3b60*/  STL.64 [R1+0x40], R14 ;  /* 0x0000400e01007387 */ /* 0x0101e20000100a00 */
[----:B------:R-:W-:-:S03]  /*3b70*/  ISETP.GE.AND.EX P0, PT, R28, UR19, PT, P0 ;  /* 0x000000131c007c0c */ /* 0x000fc6000bf06300 */
[----:B------:R-:W-:Y:S01]  /*3b80*/  STL [R1+0x22c], R8 ;  /* 0x00022c0801007387 */ /* 0x000fe20000100800 */
[----:B------:R-:W-:Y:S02]  /*3b90*/  ISETP.GT.U32.OR P0, PT, R0, 0x29f, P0 ;  /* 0x0000029f0000780c */ /* 0x000fe40000704470 */
[----:B------:R-:W-:Y:S01]  /*3ba0*/  IADD3 R21, R16, 0xa0, RZ ;  /* 0x000000a010157810 */ /* 0x000fe20007ffe0ff */
[----:B0-----:R-:W0:Y:S01]  /*3bb0*/  @!P2 LDC.64 R14, c[0x0][0x230] ;  /* 0x00008c00ff0eab82 */ /* 0x001e220000000a00 */
[----:B------:R-:W-:Y:S02]  /*3bc0*/  @!P2 IADD3 R17, R25, R17, RZ ;  /* 0x000000111911a210 */ /* 0x000fe40007ffe0ff */
[C---:B------:R-:W-:Y:S02]  /*3bd0*/  @!P2 SHF.L.U32 R25, R24.reuse, 0x2, RZ ;  /* 0x000000021819a819 */ /* 0x040fe400000006ff */
[----:B------:R-:W-:Y:S01]  /*3be0*/  @!P2 SHF.L.U64.HI R17, R24, 0x2, R17 ;  /* 0x000000021811a819 */ /* 0x000fe20000010211 */
[----:B------:R-:W-:Y:S01]  /*3bf0*/  UIMAD.WIDE UR6, UR8, 0x8, UR6 ;  /* 0x00000008080678a5 */ /* 0x000fe2000f8e0206 */
[----:B0-----:R-:W-:-:S04]  /*3c00*/  @!P2 IADD3 R14, P6, R25, R14, RZ ;  /* 0x0000000e190ea210 */ /* 0x001fc80007fde0ff */
[----:B------:R-:W-:Y:S01]  /*3c10*/  @!P2 IADD3.X R15, R17, R15, RZ, P6, !PT ;  /* 0x0000000f110fa210 */ /* 0x000fe200037fe4ff */
[----:B--2---:R0:W-:Y:S04]  /*3c20*/  STL.64 [R1+0x80], R6 ;  /* 0x0000800601007387 */ /* 0x0041e80000100a00 */
[----:B------:R1:W-:Y:S04]  /*3c30*/  STL.64 [R1+0x48], R10 ;  /* 0x0000480a01007387 */ /* 0x0003e80000100a00 */
[----:B------:R2:W-:Y:S01]  /*3c40*/  STL [R1+0x234], R16 ;  /* 0x0002341001007387 */ /* 0x0005e20000100800 */
[----:B------:R-:W-:-:S02]  /*3c50*/  SHF.R.S32.HI R26, RZ, 0x1f, R21 ;  /* 0x0000001fff1a7819 */ /* 0x000fc40000011415 */
[----:B------:R-:W-:Y:S01]  /*3c60*/  ISETP.GE.U32.AND P4, PT, R21, UR18, PT ;  /* 0x0000001215007c0c */ /* 0x000fe2000bf86070 */
[----:B0-----:R-:W0:Y:S01]  /*3c70*/  @!P2 LDC.64 R6, c[0x0][0x228] ;  /* 0x00008a00ff06ab82 */ /* 0x001e220000000a00 */
[----:B-1----:R-:W-:Y:S02]  /*3c80*/  IADD3 R10, R16, 0x1f0, RZ ;  /* 0x000001f0100a7810 */ /* 0x002fe40007ffe0ff */
[----:B--2---:R-:W2:Y:S05]  /*3c90*/  LDL R16, [R1+0x224] ;  /* 0x0002240001107983 */ /* 0x004eaa0000100800 */
[----:B------:R-:W1:Y:S01]  /*3ca0*/  @!P0 LDC.64 R20, c[0x0][0x288] ;  /* 0x0000a200ff148b82 */ /* 0x000e620000000a00 */
[----:B------:R-:W-:Y:S01]  /*3cb0*/  STL [R1+0x4], R10 ;  /* 0x0000040a01007387 */ /* 0x000fe20000100800 */
[----:B------:R-:W-:-:S03]  /*3cc0*/  ISETP.GE.U32.AND P3, PT, R10, UR18, PT ;  /* 0x000000120a007c0c */ /* 0x000fc6000bf66070 */
[----:B---3--:R3:W-:Y:S02]  /*3cd0*/  STL.64 [R1+0x68], R12 ;  /* 0x0000680c01007387 */ /* 0x0087e40000100a00 */
[----:B---3--:R-:W-:Y:S02]  /*3ce0*/  SHF.R.S32.HI R12, RZ, 0x1f, R10 ;  /* 0x0000001fff0c7819 */ /* 0x008fe4000001140a */
[----:B------:R-:W-:Y:S01]  /*3cf0*/  ISETP.GE.AND.EX P5, PT, R26, UR19, PT, P4 ;  /* 0x000000131a007c0c */ /* 0x000fe2000bfa6340 */
[----:B------:R-:W3:Y:S01]  /*3d00*/  @!P0 LDC.64 R10, c[0x0][0x230] ;  /* 0x00008c00ff0a8b82 */ /* 0x000ee20000000a00 */
[----:B------:R-:W-:Y:S01]  /*3d10*/  ISETP.GE.AND.EX P3, PT, R12, UR19, PT, P3 ;  /* 0x000000130c007c0c */ /* 0x000fe2000bf66330 */
[----:B------:R4:W-:Y:S06]  /*3d20*/  STL [R1+0x218], R12 ;  /* 0x0002180c01007387 */ /* 0x0009ec0000100800 */
[----:B----4-:R-:W4:Y:S01]  /*3d30*/  @!P0 LDC.64 R12, c[0x0][0x228] ;  /* 0x00008a00ff0c8b82 */ /* 0x010f220000000a00 */
[----:B------:R-:W-:Y:S04]  /*3d40*/  STL [R1+0x248], R15 ;  /* 0x0002480f01007387 */ /* 0x000fe80000100800 */
[----:B----4-:R4:W-:Y:S02]  /*3d50*/  STL.64 [R1+0x250], R12 ;  /* 0x0002500c01007387 */ /* 0x0109e40000100a00 */
[----:B----4-:R-:W-:-:S02]  /*3d60*/  MOV R12, UR6 ;  /* 0x00000006000c7c02 */ /* 0x010fc40008000f00 */
[----:B------:R-:W-:-:S06]  /*3d70*/  MOV R13, UR7 ;  /* 0x00000007000d7c02 */ /* 0x000fcc0008000f00 */
[----:B------:R-:W4:Y:S01]  /*3d80*/  LDG.E.64 R12, desc[UR22][R12.64] ;  /* 0x000000160c0c7981 */ /* 0x000f22000c1e1b00 */
[----:B------:R-:W-:Y:S02]  /*3d90*/  ISETP.GT.U32.OR P5, PT, R0, 0x29f, P5 ;  /* 0x0000029f0000780c */ /* 0x000fe40002fa4470 */
[----:B------:R-:W-:-:S04]  /*3da0*/  ISETP.GE.U32.AND P4, PT, R27, UR18, PT ;  /* 0x000000121b007c0c */ /* 0x000fc8000bf86070 */
[----:B------:R-:W-:-:S07]  /*3db0*/  ISETP.GE.AND.EX P4, PT, R8, UR19, PT, P4 ;  /* 0x0000001308007c0c */ /* 0x000fce000bf86340 */
[----:B------:R-:W3:Y:S01]  /*3dc0*/  @!P5 LDC.64 R8, c[0x0][0x288] ;  /* 0x0000a200ff08db82 */ /* 0x000ee20000000a00 */
[----:B0-----:R-:W-:Y:S02]  /*3dd0*/  @!P2 IADD3 R6, P6, R25, R6, RZ ;  /* 0x000000061906a210 */ /* 0x001fe40007fde0ff */
[----:B------:R-:W-:Y:S02]  /*3de0*/  @!P0 MOV R24, R2 ;  /* 0x0000000200188202 */ /* 0x000fe40000000f00 */
[----:B------:R-:W-:-:S03]  /*3df0*/  @!P0 MOV R25, R5 ;  /* 0x0000000500198202 */ /* 0x000fc60000000f00 */
[----:B-1----:R-:W-:Y:S01]  /*3e00*/  @!P0 IMAD.WIDE.U32 R24, R29, R20, R24 ;  /* 0x000000141d188225 */ /* 0x002fe200078e0018 */
[----:B------:R-:W-:Y:S02]  /*3e10*/  @!P2 IADD3.X R7, R17, R7, RZ, P6, !PT ;  /* 0x000000071107a210 */ /* 0x000fe400037fe4ff */
[----:B------:R-:W-:Y:S02]  /*3e20*/  @!P5 MOV R27, R5 ;  /* 0x00000005001bd202 */ /* 0x000fe40000000f00 */
[----:B------:R-:W-:Y:S01]  /*3e30*/  @!P0 SHF.L.U32 R15, R24, 0x2, RZ ;  /* 0x00000002180f8819 */ /* 0x000fe200000006ff */
[----:B---3--:R-:W-:Y:S01]  /*3e40*/  @!P5 IMAD R26, R26, R8, RZ ;  /* 0x000000081a1ad224 */ /* 0x008fe200078e02ff */
[----:B------:R0:W-:Y:S01]  /*3e50*/  STL.64 [R1+0x240], R6 ;  /* 0x0002400601007387 */ /* 0x0001e20000100a00 */
[----:B------:R-:W-:Y:S01]  /*3e60*/  @!P0 IMAD R18, R28, R20, RZ ;  /* 0x000000141c128224 */ /* 0x000fe200078e02ff */
[----:B------:R-:W-:Y:S02]  /*3e70*/  @!P0 IADD3 R28, P6, R15, R10, RZ ;  /* 0x0000000a0f1c8210 */ /* 0x000fe40007fde0ff */
[----:B------:R-:W3:Y:S04]  /*3e80*/  LDL R10, [R1+0x220] ;  /* 0x00022000010a7983 */ /* 0x000ee80000100800 */
[----:B0-----:R-:W3:Y:S01]  /*3e90*/  LDL R7, [R1+0x218] ;  /* 0x0002180001077983 */ /* 0x001ee20000100800 */
[----:B--2---:R-:W-:Y:S01]  /*3ea0*/  @!P5 IMAD R9, R16, R9, R26 ;  /* 0x000000091009d224 */ /* 0x004fe200078e021a */
[----:B------:R-:W-:-:S05]  /*3eb0*/  @!P5 MOV R26, R2 ;  /* 0x00000002001ad202 */ /* 0x000fca0000000f00 */
[----:B------:R-:W-:Y:S01]  /*3ec0*/  @!P5 IMAD.WIDE.U32 R26, R16, R8, R26 ;  /* 0x00000008101ad225 */ /* 0x000fe200078e001a */
[----:B----4-:R-:W-:Y:S02]  /*3ed0*/  MOV R6, R13 ;  /* 0x0000000d00067202 */ /* 0x010fe40000000f00 */
[----:B------:R-:W-:Y:S02]  /*3ee0*/  MOV R16, R12 ;  /* 0x0000000c00107202 */ /* 0x000fe40000000f00 */
[----:B------:R-:W2:Y:S01]  /*3ef0*/  LDL.LU.64 R12, [R1+0x250] ;  /* 0x00025000010c7983 */ /* 0x000ea20000300a00 */
[----:B------:R-:W-:Y:S01]  /*3f00*/  @!P0 IMAD R21, R29, R21, R18 ;  /* 0x000000151d158224 */ /* 0x000fe200078e0212 */
[----:B------:R-:W-:Y:S01]  /*3f10*/  ISETP.GT.U32.OR P4, PT, R0, 0x29f, P4 ;  /* 0x0000029f0000780c */ /* 0x000fe20002784470 */
[----:B------:R-:W0:Y:S03]  /*3f20*/  @!P5 LDC.64 R18, c[0x0][0x230] ;  /* 0x00008c00ff12db82 */ /* 0x000e260000000a00 */
[----:B------:R-:W-:-:S04]  /*3f30*/  @!P0 IADD3 R17, R25, R21, RZ ;  /* 0x0000001519118210 */ /* 0x000fc80007ffe0ff */
[----:B------:R-:W-:Y:S01]  /*3f40*/  @!P0 SHF.L.U64.HI R17, R24, 0x2, R17 ;  /* 0x0000000218118819 */ /* 0x000fe20000010211 */
[----:B------:R-:W1:Y:S03]  /*3f50*/  @!P5 LDC.64 R20, c[0x0][0x228] ;  /* 0x00008a00ff14db82 */ /* 0x000e660000000a00 */
[----:B------:R-:W-:Y:S02]  /*3f60*/  @!P0 IADD3.X R29, R17, R11, RZ, P6, !PT ;  /* 0x0000000b111d8210 */ /* 0x000fe400037fe4ff */
[----:B------:R-:W4:Y:S03]  /*3f70*/  LDL R11, [R1+0x22c] ;  /* 0x00022c00010b7983 */ /* 0x000f260000100800 */
[----:B------:R-:W4:Y:S01]  /*3f80*/  @!P4 LDC.64 R22, c[0x0][0x288] ;  /* 0x0000a200ff16cb82 */ /* 0x000f220000000a00 */
[----:B------:R-:W-:-:S02]  /*3f90*/  ISETP.GT.U32.OR P3, PT, R0, 0x29f, P3 ;  /* 0x0000029f0000780c */ /* 0x000fc40001f64470 */
[----:B------:R-:W-:-:S11]  /*3fa0*/  @!P5 IADD3 R8, R27, R9, RZ ;  /* 0x000000091b08d210 */ /* 0x000fd60007ffe0ff */
[----:B------:R-:W1:Y:S01]  /*3fb0*/  @!P3 LDC.64 R24, c[0x0][0x288] ;  /* 0x0000a200ff18bb82 */ /* 0x000e620000000a00 */
[----:B--2---:R-:W-:Y:S02]  /*3fc0*/  @!P0 IADD3 R12, P6, R15, R12, RZ ;  /* 0x0000000c0f0c8210 */ /* 0x004fe40007fde0ff */
[----:B------:R-:W2:Y:S02]  /*3fd0*/  LDL.LU R15, [R1+0x248] ;  /* 0x00024800010f7983 */ /* 0x000ea40000300800 */
[----:B------:R-:W-:Y:S02]  /*3fe0*/  @!P0 IADD3.X R13, R17, R13, RZ, P6, !PT ;  /* 0x0000000d110d8210 */ /* 0x000fe400037fe4ff */
[C---:B------:R-:W-:Y:S02]  /*3ff0*/  @!P5 SHF.L.U32 R17, R26.reuse, 0x2, RZ ;  /* 0x000000021a11d819 */ /* 0x040fe400000006ff */
[----:B------:R-:W-:Y:S02]  /*4000*/  @!P5 SHF.L.U64.HI R26, R26, 0x2, R8 ;  /* 0x000000021a1ad819 */ /* 0x000fe40000010208 */
[----:B------:R-:W-:Y:S01]  /*4010*/  @!P4 MOV R8, R2 ;  /* 0x000000020008c202 */ /* 0x000fe20000000f00 */
[----:B----4-:R-:W-:-:S04]  /*4020*/  @!P4 IMAD R9, R11, R22, RZ ;  /* 0x000000160b09c224 */ /* 0x010fc800078e02ff */
[C---:B---3--:R-:W-:Y:S01]  /*4030*/  @!P4 IMAD R27, R10.reuse, R23, R9 ;  /* 0x000000170a1bc224 */ /* 0x048fe200078e0209 */
[----:B------:R-:W-:Y:S02]  /*4040*/  @!P4 MOV R9, R5 ;  /* 0x000000050009c202 */ /* 0x000fe40000000f00 */
[----:B0-----:R-:W-:Y:S01]  /*4050*/  @!P5 IADD3 R18, P6, R17, R18, RZ ;  /* 0x000000121112d210 */ /* 0x001fe20007fde0ff */
[----:B------:R-:W-:-:S03]  /*4060*/  @!P4 IMAD.WIDE.U32 R22, R10, R22, R8 ;  /* 0x000000160a16c225 */ /* 0x000fc600078e0008 */
[C---:B------:R-:W-:Y:S01]  /*4070*/  @!P5 IADD3.X R19, R26.reuse, R19, RZ, P6, !PT ;  /* 0x000000131a13d210 */ /* 0x040fe200037fe4ff */
[----:B------:R-:W0:Y:S01]  /*4080*/  @!P4 LDC.64 R8, c[0x0][0x230] ;  /* 0x00008c00ff08cb82 */ /* 0x000e220000000a00 */
[----:B-1----:R-:W-:Y:S02]  /*4090*/  @!P5 IADD3 R20, P6, R17, R20, RZ ;  /* 0x000000141114d210 */ /* 0x002fe40007fde0ff */
[----:B------:R-:W-:Y:S01]  /*40a0*/  @!P4 IADD3 R17, R23, R27, RZ ;  /* 0x0000001b1711c210 */ /* 0x000fe20007ffe0ff */
[----:B------:R-:W-:Y:S01]  /*40b0*/  @!P3 IMAD R23, R7, R24, RZ ;  /* 0x000000180717b224 */ /* 0x000fe200078e02ff */
[----:B------:R-:W-:Y:S02]  /*40c0*/  MOV R27, R6 ;  /* 0x00000006001b7202 */ /* 0x000fe40000000f00 */
[----:B------:R-:W-:Y:S01]  /*40d0*/  CS2R R6, SRZ ;  /* 0x0000000000067805 */ /* 0x000fe2000001ff00 */
[----:B------:R-:W1:Y:S05]  /*40e0*/  @!P4 LDC.64 R10, c[0x0][0x228] ;  /* 0x00008a00ff0acb82 */ /* 0x000e6a0000000a00 */
[----:B--2---:R2:W3:Y:S04]  /*40f0*/  @!P2 LDG.E.64 R6, desc[UR22][R14.64] ;  /* 0x000000160e06a981 */ /* 0x0044e8000c1e1b00 */
[----:B------:R4:W-:Y:S01]  /*4100*/  STL.64 [R1+0x238], R18 ;  /* 0x0002381201007387 */ /* 0x0009e20000100a00 */
[----:B------:R-:W-:-:S02]  /*4110*/  @!P5 IADD3.X R21, R26, R21, RZ, P6, !PT ;  /* 0x000000151a15d210 */ /* 0x000fc400037fe4ff */
[C---:B------:R-:W-:Y:S01]  /*4120*/  @!P4 SHF.L.U64.HI R17, R22.reuse, 0x2, R17 ;  /* 0x000000021611c819 */ /* 0x040fe20000010211 */
[----:B--2---:R-:W2:Y:S01]  /*4130*/  @!P3 LDC.64 R14, c[0x0][0x230] ;  /* 0x00008c00ff0ebb82 */ /* 0x004ea20000000a00 */
[----:B----4-:R-:W4:Y:S04]  /*4140*/  LDL.LU R19, [R1+0x4] ;  /* 0x0000040001137983 */ /* 0x010f280000300800 */
[----:B---3--:R3:W-:Y:S04]  /*4150*/  STL.64 [R1+0x28], R6 ;  /* 0x0000280601007387 */ /* 0x0087e80000100a00 */
[----:B---3--:R-:W3:Y:S01]  /*4160*/  LDL.LU.64 R6, [R1+0x240] ;  /* 0x0002400001067983 */ /* 0x008ee20000300a00 */
[----:B------:R-:W-:-:S02]  /*4170*/  @!P4 SHF.L.U32 R26, R22, 0x2, RZ ;  /* 0x00000002161ac819 */ /* 0x000fc400000006ff */
[----:B------:R-:W-:Y:S01]  /*4180*/  @!P3 MOV R22, R2 ;  /* 0x000000020016b202 */ /* 0x000fe20000000f00 */
[----:B----4-:R-:W-:Y:S01]  /*4190*/  @!P3 IMAD R25, R19, R25, R23 ;  /* 0x000000191319b224 */ /* 0x010fe200078e0217 */
[----:B------:R-:W-:-:S03]  /*41a0*/  @!P3 MOV R23, R5 ;  /* 0x000000050017b202 */ /* 0x000fc60000000f00 */
[----:B------:R-:W-:Y:S01]  /*41b0*/  @!P3 IMAD.WIDE.U32 R22, R19, R24, R22 ;  /* 0x000000181316b225 */ /* 0x000fe200078e0016 */
[----:B------:R-:W-:-:S06]  /*41c0*/  CS2R R18, SRZ ;  /* 0x0000000000127805 */ /* 0x000fcc000001ff00 */
[----:B---3--:R3:W4:Y:S01]  /*41d0*/  @!P2 LDG.E.64 R18, desc[UR22][R6.64] ;  /* 0x000000160612a981 */ /* 0x008722000c1e1b00 */
[C---:B0-----:R-:W-:Y:S02]  /*41e0*/  @!P4 IADD3 R8, P2, R26.reuse, R8, RZ ;  /* 0x000000081a08c210 */ /* 0x041fe40007f5e0ff */
[----:B-1----:R-:W-:Y:S02]  /*41f0*/  @!P4 IADD3 R10, P6, R26, R10, RZ ;  /* 0x0000000a1a0ac210 */ /* 0x002fe40007fde0ff */
[C---:B------:R-:W-:Y:S02]  /*4200*/  @!P4 IADD3.X R9, R17.reuse, R9, RZ, P2, !PT ;  /* 0x000000091109c210 */ /* 0x040fe400017fe4ff */
[----:B------:R-:W-:Y:S02]  /*4210*/  @!P4 IADD3.X R11, R17, R11, RZ, P6, !PT ;  /* 0x0000000b110bc210 */ /* 0x000fe400037fe4ff */
[----:B------:R-:W-:Y:S01]  /*4220*/  @!P3 IADD3 R17, R23, R25, RZ ;  /* 0x000000191711b210 */ /* 0x000fe20007ffe0ff */
[----:B---3--:R-:W0:Y:S01]  /*4230*/  @!P3 LDC.64 R6, c[0x0][0x228] ;  /* 0x00008a00ff06bb82 */ /* 0x008e220000000a00 */
[----:B----4-:R1:W-:Y:S02]  /*4240*/  STL.64 [R1+0x60], R18 ;  /* 0x0000601201007387 */ /* 0x0103e40000100a00 */
[----:B-1----:R-:W-:-:S06]  /*4250*/  CS2R R18, SRZ ;  /* 0x0000000000127805 */ /* 0x002fcc000001ff00 */
[----:B------:R-:W3:Y:S04]  /*4260*/  @!P0 LDG.E.64 R18, desc[UR22][R28.64] ;  /* 0x000000161c128981 */ /* 0x000ee8000c1e1b00 */
[----:B------:R-:W4:Y:S04]  /*4270*/  LDL.LU.64 R28, [R1+0x58] ;  /* 0x00005800011c7983 */ /* 0x000f280000300a00 */
[----:B------:R-:W2:Y:S04]  /*4280*/  LDL.LU.64 R24, [R1+0xa0] ;  /* 0x0000a00001187983 */ /* 0x000ea80000300a00 */
[----:B---3--:R1:W-:Y:S02]  /*4290*/  STL.64 [R1+0x50], R18 ;  /* 0x0000501201007387 */ /* 0x0083e40000100a00 */
[----:B-1----:R-:W-:-:S06]  /*42a0*/  CS2R R18, SRZ ;  /* 0x0000000000127805 */ /* 0x002fcc000001ff00 */
[----:B------:R1:W3:Y:S02]  /*42b0*/  @!P0 LDG.E.64 R18, desc[UR22][R12.64] ;  /* 0x000000160c128981 */ /* 0x0002e4000c1e1b00 */
[----:B-1----:R-:W-:-:S06]  /*42c0*/  CS2R R12, SRZ ;  /* 0x00000000000c7805 */ /* 0x002fcc000001ff00 */
[----:B--2---:R1:W2:Y:S02]  /*42d0*/  @P1 LDG.E.64 R12, desc[UR22][R24.64] ;  /* 0x00000016180c1981 */ /* 0x0042a4000c1e1b00 */
[----:B-1----:R-:W-:-:S06]  /*42e0*/  CS2R R24, SRZ ;  /* 0x0000000000187805 */ /* 0x002fcc000001ff00 */
[----:B------:R1:W5:Y:S02]  /*42f0*/  @!P5 LDG.E.64 R24, desc[UR22][R20.64] ;  /* 0x000000161418d981 */ /* 0x000364000c1e1b00 */
[----:B-1----:R-:W-:-:S06]  /*4300*/  CS2R R20, SRZ ;  /* 0x0000000000147805 */ /* 0x002fcc000001ff00 */
[----:B------:R1:W2:Y:S04]  /*4310*/  @!P4 LDG.E.64 R20, desc[UR22][R8.64] ;  /* 0x000000160814c981 */ /* 0x0002a8000c1e1b00 */
[----:B---3--:R3:W-:Y:S04]  /*4320*/  STL.64 [R1], R18 ;  /* 0x0000001201007387 */ /* 0x0087e80000100a00 */
[----:B---3--:R-:W3:Y:S01]  /*4330*/  LDL.LU.64 R18, [R1+0x238] ;  /* 0x0002380001127983 */ /* 0x008ee20000300a00 */
[C---:B------:R-:W-:Y:S02]  /*4340*/  @!P3 SHF.L.U64.HI R17, R22.reuse, 0x2, R17 ;  /* 0x000000021611b819 */ /* 0x040fe40000010211 */
[----:B------:R-:W-:-:S02]  /*4350*/  @!P3 SHF.L.U32 R22, R22, 0x2, RZ ;  /* 0x000000021616b819 */ /* 0x000fc400000006ff */
[----:B-1----:R-:W-:Y:S02]  /*4360*/  CS2R R8, SRZ ;  /* 0x0000000000087805 */ /* 0x002fe4000001ff00 */
[C---:B------:R-:W-:Y:S02]  /*4370*/  @!P3 IADD3 R14, P0, R22.reuse, R14, RZ ;  /* 0x0000000e160eb210 */ /* 0x040fe40007f1e0ff */
[----:B0-----:R-:W-:Y:S02]  /*4380*/  @!P3 IADD3 R6, P2, R22, R6, RZ ;  /* 0x000000061606b210 */ /* 0x001fe40007f5e0ff */
[----:B------:R-:W-:Y:S02]  /*4390*/  MOV R22, R16 ;  /* 0x0000001000167202 */ /* 0x000fe40000000f00 */
[----:B------:R-:W5:Y:S01]  /*43a0*/  LDL.LU R16, [R1+0x234] ;  /* 0x0002340001107983 */ /* 0x000f620000300800 */
[C---:B------:R-:W-:Y:S02]  /*43b0*/  @!P3 IADD3.X R15, R17.reuse, R15, RZ, P0, !PT ;  /* 0x0000000f110fb210 */ /* 0x040fe400007fe4ff */
[----:B------:R-:W-:-:S02]  /*43c0*/  @!P3 IADD3.X R7, R17, R7, RZ, P2, !PT ;  /* 0x000000071107b210 */ /* 0x000fc400017fe4ff */
[----:B------:R-:W-:Y:S01]  /*43d0*/  MOV R23, R27 ;  /* 0x0000001b00177202 */ /* 0x000fe20000000f00 */
[----:B------:R-:W3:Y:S01]  /*43e0*/  @!P3 LDG.E.64 R8, desc[UR22][R14.64] ;  /* 0x000000160e08b981 */ /* 0x000ee2000c1e1b00 */
[----:B------:R-:W-:Y:S01]  /*43f0*/  HFMA2.MMA R27, -RZ, RZ, 0, 0 ;  /* 0x00000000ff1b7435 */ /* 0x000fe200000001ff */
[----:B------:R-:W-:-:S09]  /*4400*/  MOV R26, RZ ;  /* 0x000000ff001a7202 */ /* 0x000fd20000000f00 */
[----:B----4-:R0:W5:Y:S04]  /*4410*/  @P1 LDG.E.64 R26, desc[UR22][R28.64] ;  /* 0x000000161c1a1981 */ /* 0x010168000c1e1b00 */
[----:B--2---:R1:W-:Y:S02]  /*4420*/  STL.64 [R1+0x58], R20 ;  /* 0x0000581401007387 */ /* 0x0043e40000100a00 */
[----:B-1----:R-:W-:-:S06]  /*4430*/  CS2R R20, SRZ ;  /* 0x0000000000147805 */ /* 0x002fcc000001ff00 */
[----:B------:R1:W2:Y:S01]  /*4440*/  @!P3 LDG.E.64 R20, desc[UR22][R6.64] ;  /* 0x000000160614b981 */ /* 0x0002a2000c1e1b00 */
[----:B0-----:R-:W-:Y:S02]  /*4450*/  CS2R R28, SRZ ;  /* 0x00000000001c7805 */ /* 0x001fe4000001ff00 */
[----:B------:R-:W-:-:S13]  /*4460*/  R2UR UR6, R22 ;  /* 0x00000000160672ca */ /* 0x000fda00000e0000 */
[----:B-1----:R-:W-:Y:S01]  /*4470*/  MOV R6, UR6 ;  /* 0x0000000600067c02 */ /* 0x002fe20008000f00 */
[----:B---3--:R0:W5:Y:S02]  /*4480*/  @!P5 LDG.E.64 R28, desc[UR22][R18.64] ;  /* 0x00000016121cd981 */ /* 0x008164000c1e1b00 */
[----:B0-----:R-:W-:-:S06]  /*4490*/  CS2R R18, SRZ ;  /* 0x0000000000127805 */ /* 0x001fcc000001ff00 */
[----:B------:R0:W5:Y:S01]  /*44a0*/  @!P4 LDG.E.64 R18, desc[UR22][R10.64] ;  /* 0x000000160a12c981 */ /* 0x000162000c1e1b00 */
[----:B------:R-:W-:-:S05]  /*44b0*/  FFMA.FTZ R6, -R6, UR6, R23 ;  /* 0x0000000606067c23 */ /* 0x000fca0008010117 */
[----:B------:R-:W-:-:S13]  /*44c0*/  FSETP.GTU.FTZ.AND P0, PT, R6, RZ, PT ;  /* 0x000000ff0600720b */ /* 0x000fda0003f1c000 */
[----:B------:R-:W-:Y:S01]  /*44d0*/  VOTEU.ANY UP0, P0 ;  /* 0x00000000003f7886 */ /* 0x000fe20000000100 */
[----:B------:R-:W-:-:S04]  /*44e0*/  PLOP3.LUT P0, PT, PT, PT, UP0, 0x80, 0x0 ;  /* 0x000000000000781c */ /* 0x000fc80003f0f008 */
[----:B------:R-:W-:-:S09]  /*44f0*/  @UP0 ULDC UR5, c[0x0][0x250] ;  /* 0x0000940000050ab9 */ /* 0x000fd20000000800 */
[----:B------:R-:W-:-:S06]  /*4500*/  @P0 FADD.FTZ R6, R6, UR5 ;  /* 0x0000000506060e21 */ /* 0x000fcc0008010000 */
[----:B------:R-:W1:Y:S01]  /*4510*/  @P0 MUFU.RSQ R6, R6 ;  /* 0x0000000600060308 */ /* 0x000e620000001400 */
[----:B------:R3:W-:Y:S04]  /*4520*/  STL.64 [R1+0x1a0], R8 ;  /* 0x0001a00801007387 */ /* 0x0007e80000100a00 */
[----:B--2---:R0:W-:Y:S01]  /*4530*/  STL.64 [R1+0xa0], R20 ;  /* 0x0000a01401007387 */ /* 0x0041e20000100a00 */
[----:B-1----:R-:W-:Y:S02]  /*4540*/  @P0 R2UR UR5, R6 ;  /* 0x00000000060502ca */ /* 0x002fe400000e0000 */
[----:B------:R-:W-:Y:S01]  /*4550*/  ISETP.GT.U32.AND P0, PT, R0, 0x29f, PT ;  /* 0x0000029f0000780c */ /* 0x000fe20003f04070 */
[----:B------:R-:W-:Y:S01]  /*4560*/  UMOV UR26, 0x3f800000 ;  /* 0x3f800000001a7882 */ /* 0x000fe20000000000 */
[----:B------:R-:W-:Y:S01]  /*4570*/  BSSY B0, `(.L_x_2256) ;  /* 0x0000013000007945 */ /* 0x000fe20003800000 */
[----:B------:R-:W-:Y:S01]  /*4580*/  ISETP.NE.AND P5, PT, RZ, UR25, PT ;  /* 0x00000019ff007c0c */ /* 0x000fe2000bfa5270 */
[----:B------:R-:W-:Y:S01]  /*4590*/  FADD.FTZ R12, R12, -UR6 ;  /* 0x800000060c0c7e21 */ /* 0x000fe20008010000 */
[----:B------:R-:W-:Y:S01]  /*45a0*/  FADD.FTZ R13, R13, -UR6 ;  /* 0x800000060d0d7e21 */ /* 0x000fe20008010000 */
[----:B---3--:R-:W-:-:S02]  /*45b0*/  CS2R R8, SRZ ;  /* 0x0000000000087805 */ /* 0x008fc4000001ff00 */
[----:B------:R-:W-:-:S03]  /*45c0*/  CS2R R6, SRZ ;  /* 0x0000000000067805 */ /* 0x000fc6000001ff00 */
[----:B------:R-:W-:Y:S02]  /*45d0*/  @UP0 UMOV UR26, UR5 ;  /* 0x00000005001a0c82 */ /* 0x000fe40008000000 */
[----:B0-----:R-:W-:Y:S05]  /*45e0*/  @P0 BRA `(.L_x_2257) ;  /* 0x00000000002c0947 */ /* 0x001fea0003800000 */
[----:B------:R-:W2:Y:S01]  /*45f0*/  LDL R23, [R1+0x21c] ;  /* 0x00021c0001177983 */ /* 0x000ea20000100800 */
        /* <DEDUP_REMOVED lines=10> */
.L_x_2257:
[----:B------:R-:W-:Y:S05]  /*46a0*/  BSYNC B0 ;  /* 0x0000000000007941 */ /* 0x000fea0003800000 */
.L_x_2256:
[----:B------:R-:W-:Y:S01]  /*46b0*/  FMUL.FTZ R21, R12, UR26 ;  /* 0x0000001a0c157c20 */ /* 0x000fe20008410000 */
[----:B------:R-:W-:Y:S01]  /*46c0*/  FMUL.FTZ R20, R13, UR26 ;  /* 0x0000001a0d147c20 */ /* 0x000fe20008410000 */
[----:B0----5:R-:W-:Y:S02]  /*46d0*/  MOV R10, R26 ;  /* 0x0000001a000a7202 */ /* 0x021fe40000000f00 */
[----:B------:R-:W-:Y:S01]  /*46e0*/  MOV R11, R27 ;  /* 0x0000001b000b7202 */ /* 0x000fe20000000f00 */
        /* <DEDUP_REMOVED lines=21> */
.L_x_2258:
[----:B------:R-:W2:Y:S04]  /*4840*/  LDL.LU R17, [R1+0x18] ;  /* 0x0000180001117983 */ /* 0x000ea80000300800 */
[----:B------:R-:W3:Y:S04]  /*4850*/  LDL.LU R13, [R1+0x1c] ;  /* 0x00001c00010d7983 */ /* 0x000ee80000300800 */
[----:B------:R-:W4:Y:S04]  /*4860*/  LDL R23, [R1+0x88] ;  /* 0x0000880001177983 */ /* 0x000f280000100800 */
[----:B------:R-:W5:Y:S01]  /*4870*/  LDL R22, [R1+0x8c] ;  /* 0x00008c0001167983 */ /* 0x000f620000100800 */
[----:B------:R-:W-:Y:S01]  /*4880*/  FMUL.FTZ R14, R10, R8 ;  /* 0x000000080a0e7220 */ /* 0x000fe20000410000 */
[----:B------:R-:W-:-:S03]  /*4890*/  FMUL.FTZ R12, R11, R9 ;  /* 0x000000090b0c7220 */ /* 0x000fc60000410000 */
[----:B------:R-:W-:Y:S01]  /*48a0*/  FFMA.FTZ R15, R21, R14, RZ ;  /* 0x0000000e150f7223 */ /* 0x000fe200000100ff */
[----:B------:R-:W-:-:S03]  /*48b0*/  FADD.FTZ R14, RZ, R14 ;  /* 0x0000000eff0e7221 */ /* 0x000fc60000010000 */
[----:B------:R-:W-:Y:S01]  /*48c0*/  FFMA.FTZ R15, R20, R12, R15 ;  /* 0x0000000c140f7223 */ /* 0x000fe2000001000f */
[----:B------:R-:W-:Y:S01]  /*48d0*/  FADD.FTZ R14, R12, R14 ;  /* 0x0000000e0c0e7221 */ /* 0x000fe20000010000 */
[----:B--2---:R-:W-:Y:S01]  /*48e0*/  FADD.FTZ R12, R17, -UR6 ;  /* 0x80000006110c7e21 */ /* 0x004fe20008010000 */
[----:B---3--:R-:W-:-:S03]  /*48f0*/  FADD.FTZ R13, R13, -UR6 ;  /* 0x800000060d0d7e21 */ /* 0x008fc60008010000 */
[----:B------:R-:W-:Y:S01]  /*4900*/  FMUL.FTZ R12, R12, UR26 ;  /* 0x0000001a0c0c7c20 */ /* 0x000fe20008410000 */
[----:B0-----:R-:W-:Y:S01]  /*4910*/  FMUL.FTZ R20, R13, UR26 ;  /* 0x0000001a0d147c20 */ /* 0x001fe20008410000 */
[----:B----4-:R-:W-:-:S03]  /*4920*/  MOV R17, R23 ;  /* 0x0000001700117202 */ /* 0x010fc60000000f00 */
[----:B------:R0:W-:Y:S01]  /*4930*/  STL [R1+0x1c8], R12 ;  /* 0x0001c80c01007387 */ /* 0x0001e20000100800 */
[----:B-----5:R-:W-:-:S03]  /*4940*/  MOV R13, R22 ;  /* 0x00000016000d7202 */ /* 0x020fc60000000f00 */
[----:B------:R0:W-:Y:S01]  /*4950*/  STL [R1+0x1d0], R20 ;  /* 0x0001d01401007387 */ /* 0x0001e20000100800 */
[----:B------:R-:W-:Y:S05]  /*4960*/  @!P5 BRA `(.L_x_2259) ;  /* 0x000000000048d947 */ /* 0x000fea0003800000 */
[----:B------:R-:W-:-:S04]  /*4970*/  FFMA.FTZ R13, R12, R8, R6 ;  /* 0x000000080c0d7223 */ /* 0x000fc80000010006 */
[----:B0-----:R-:W-:-:S06]  /*4980*/  FMUL.FTZ R12, R13, -1.4426950216293334961 ;  /* 0xbfb8aa3b0d0c7820 */ /* 0x001fcc0000410000 */
        /* <DEDUP_REMOVED lines=16> */
.L_x_2259:
[----:B------:R1:W-:Y:S04]  /*4a90*/  STL [R1+0x238], R2 ;  /* 0x0002380201007387 */ /* 0x0003e80000100800 */
[----:B-1----:R-:W2:Y:S01]  /*4aa0*/  LDL R2, [R1+0x1c8] ;  /* 0x0001c80001027983 */ /* 0x002ea20000100800 */
[----:B0-----:R-:W-:Y:S01]  /*4ab0*/  FFMA.FTZ R20, R21, R10, RZ ;  /* 0x0000000a15147223 */ /* 0x001fe200000100ff */
[----:B------:R-:W-:Y:S02]  /*4ac0*/  FADD.FTZ R21, RZ, R10 ;  /* 0x0000000aff157221 */ /* 0x000fe40000010000 */
[----:B------:R0:W-:Y:S01]  /*4ad0*/  STL [R1+0x234], R0 ;  /* 0x0002340001007387 */ /* 0x0001e20000100800 */
[----:B------:R-:W-:-:S03]  /*4ae0*/  FMUL.FTZ R12, R17, R8 ;  /* 0x00000008110c7220 */ /* 0x000fc60000410000 */
[----:B0-----:R-:W3:Y:S04]  /*4af0*/  LDL R0, [R1+0x1d0] ;  /* 0x0001d00001007983 */ /* 0x001ee80000100800 */
[----:B------:R-:W4:Y:S04]  /*4b00*/  LDL.LU R22, [R1+0x24] ;  /* 0x0000240001167983 */ /* 0x000f280000300800 */
[----:B------:R-:W4:Y:S01]  /*4b10*/  LDL R23, [R1+0x94] ;  /* 0x0000940001177983 */ /* 0x000f220000100800 */
[----:B--2---:R-:W-:-:S03]  /*4b20*/  FFMA.FTZ R10, R2, R17, R20 ;  /* 0x00000011020a7223 */ /* 0x004fc60000010014 */
[----:B------:R-:W2:Y:S01]  /*4b30*/  LDL R20, [R1+0x1bc] ;  /* 0x0001bc0001147983 */ /* 0x000ea20000100800 */
[----:B------:R-:W-:-:S03]  /*4b40*/  FADD.FTZ R17, R21, R17 ;  /* 0x0000001115117221 */ /* 0x000fc60000010000 */
[----:B------:R-:W4:Y:S01]  /*4b50*/  LDL.LU R21, [R1+0x20] ;  /* 0x0000200001157983 */ /* 0x000f220000300800 */
[----:B------:R-:W-:Y:S01]  /*4b60*/  FFMA.FTZ R15, R2, R12, R15 ;  /* 0x0000000c020f7223 */ /* 0x000fe2000001000f */
[----:B------:R-:W-:Y:S02]  /*4b70*/  FADD.FTZ R14, R14, R12 ;  /* 0x0000000c0e0e7221 */ /* 0x000fe40000010000 */
[----:B------:R0:W5:Y:S01]  /*4b80*/  LDL.LU R2, [R1+0x238] ;  /* 0x0002380001027983 */ /* 0x0001620000300800 */
[----:B--2---:R-:W-:Y:S01]  /*4b90*/  FFMA.FTZ R12, R20, R11, RZ ;  /* 0x0000000b140c7223 */ /* 0x004fe200000100ff */
[----:B------:R-:W-:Y:S01]  /*4ba0*/  FADD.FTZ R11, RZ, R11 ;  /* 0x0000000bff0b7221 */ /* 0x000fe20000010000 */
[----:B------:R-:W-:Y:S02]  /*4bb0*/  FMUL.FTZ R20, R13, R9 ;  /* 0x000000090d147220 */ /* 0x000fe40000410000 */
[C---:B---3--:R-:W-:Y:S01]  /*4bc0*/  FFMA.FTZ R12, R0.reuse, R13, R12 ;  /* 0x0000000d000c7223 */ /* 0x048fe2000001000c */
[----:B------:R-:W-:Y:S01]  /*4bd0*/  FADD.FTZ R13, R11, R13 ;  /* 0x0000000d0b0d7221 */ /* 0x000fe20000010000 */
[----:B------:R-:W-:Y:S01]  /*4be0*/  FFMA.FTZ R11, R0, R20, R15 ;  /* 0x00000014000b7223 */ /* 0x000fe2000001000f */
[----:B------:R-:W-:Y:S01]  /*4bf0*/  FADD.FTZ R14, R20, R14 ;  /* 0x0000000e140e7221 */ /* 0x000fe20000010000 */
[----:B----4-:R-:W-:Y:S01]  /*4c00*/  FADD.FTZ R15, R21, -UR6 ;  /* 0x80000006150f7e21 */ /* 0x010fe20008010000 */
[----:B------:R-:W-:Y:S01]  /*4c10*/  FADD.FTZ R20, R22, -UR6 ;  /* 0x8000000616147e21 */ /* 0x000fe20008010000 */
[----:B------:R0:W5:Y:S02]  /*4c20*/  LDL.LU R0, [R1+0x234] ;  /* 0x0002340001007983 */ /* 0x0001640000300800 */
[----:B------:R-:W-:Y:S01]  /*4c30*/  FMUL.FTZ R21, R15, UR26 ;  /* 0x0000001a0f157c20 */ /* 0x000fe20008410000 */
[----:B------:R-:W-:Y:S01]  /*4c40*/  FMUL.FTZ R22, R20, UR26 ;  /* 0x0000001a14167c20 */ /* 0x000fe20008410000 */
[----:B------:R0:W5:Y:S01]  /*4c50*/  LDL R15, [R1+0x90] ;  /* 0x00009000010f7983 */ /* 0x0001620000100800 */
[----:B------:R-:W-:-:S03]  /*4c60*/  MOV R20, R23 ;  /* 0x0000001700147202 */ /* 0x000fc60000000f00 */
[----:B------:R0:W-:Y:S04]  /*4c70*/  STL [R1+0x1c], R21 ;  /* 0x00001c1501007387 */ /* 0x0001e80000100800 */
[----:B------:R0:W-:Y:S01]  /*4c80*/  STL [R1+0x1cc], R22 ;  /* 0x0001cc1601007387 */ /* 0x0001e20000100800 */
[----:B------:R-:W-:Y:S05]  /*4c90*/  @!P5 BRA `(.L_x_2260) ;  /* 0x00000000004cd947 */ /* 0x000fea0003800000 */
[----:B------:R-:W-:-:S04]  /*4ca0*/  FFMA.FTZ R20, R21, R8, R6 ;  /* 0x0000000815147223 */ /* 0x000fc80000010006 */
[----:B-----5:R-:W-:-:S06]  /*4cb0*/  FMUL.FTZ R15, R20, -1.4426950216293334961 ;  /* 0xbfb8aa3b140f7820 */ /* 0x020fcc0000410000 */
[----:B------:R-:W1:Y:S02]  /*4cc0*/  MUFU.EX2 R15, R15 ;  /* 0x0000000f000f7308 */ /* 0x000e640000000800 */
[----:B-1----:R-:W-:-:S06]  /*4cd0*/  FADD.FTZ R15, R15, 1 ;  /* 0x3f8000000f0f7421 */ /* 0x002fcc0000010000 */
[----:B------:R-:W0:Y:S02]  /*4ce0*/  MUFU.RCP R15, R15 ;  /* 0x0000000f000f7308 */ /* 0x000e240000001000 */
[----:B0-----:R-:W-:-:S04]  /*4cf0*/  FADD.FTZ R21, -R15, 1 ;  /* 0x3f8000000f157421 */ /* 0x001fc80000010100 */
[----:B------:R-:W-:Y:S02]  /*4d00*/  FFMA.FTZ R21, R20, R21, 1 ;  /* 0x3f80000014157423 */ /* 0x000fe40000010015 */
[----:B------:R-:W2:Y:S02]  /*4d10*/  LDL R20, [R1+0x90] ;  /* 0x0000900001147983 */ /* 0x000ea40000100800 */
[----:B--2---:R-:W-:Y:S01]  /*4d20*/  FMUL.FTZ R15, R20, R15 ;  /* 0x0000000f140f7220 */ /* 0x004fe20000410000 */
        /* <DEDUP_REMOVED lines=10> */
.L_x_2260:
[----:B-----5:R1:W-:Y:S04]  /*4dd0*/  STL [R1+0x238], R2 ;  /* 0x0002380201007387 */ /* 0x0203e80000100800 */
[----:B-1----:R-:W2:Y:S04]  /*4de0*/  LDL R2, [R1+0x1c] ;  /* 0x00001c0001027983 */ /* 0x002ea80000100800 */
[----:B------:R1:W-:Y:S01]  /*4df0*/  STL [R1+0x234], R0 ;  /* 0x0002340001007387 */ /* 0x0003e20000100800 */
[----:B0-----:R-:W-:Y:S01]  /*4e00*/  FMUL.FTZ R21, R15, R8 ;  /* 0x000000080f157220 */ /* 0x001fe20000410000 */
[----:B------:R-:W-:-:S02]  /*4e10*/  FADD.FTZ R17, R17, R15 ;  /* 0x0000000f11117221 */ /* 0x000fc40000010000 */
[----:B-1----:R-:W3:Y:S04]  /*4e20*/  LDL R0, [R1+0x1cc] ;  /* 0x0001cc0001007983 */ /* 0x002ee80000100800 */
[----:B------:R-:W4:Y:S04]  /*4e30*/  LDL.LU R22, [R1+0x34] ;  /* 0x0000340001167983 */ /* 0x000f280000300800 */
[----:B------:R-:W4:Y:S01]  /*4e40*/  LDL R23, [R1+0x9c] ;  /* 0x00009c0001177983 */ /* 0x000f220000100800 */
[----:B--2---:R-:W-:-:S03]  /*4e50*/  FFMA.FTZ R10, R2, R15, R10 ;  /* 0x0000000f020a7223 */ /* 0x004fc6000001000a */
[----:B------:R0:W5:Y:S04]  /*4e60*/  LDL.LU R2, [R1+0x238] ;  /* 0x0002380001027983 */ /* 0x0001680000300800 */
[----:B------:R-:W2:Y:S01]  /*4e70*/  LDL R15, [R1+0x1c] ;  /* 0x00001c00010f7983 */ /* 0x000ea20000100800 */
[----:B------:R-:W-:Y:S01]  /*4e80*/  FADD.FTZ R14, R14, R21 ;  /* 0x000000150e0e7221 */ /* 0x000fe20000010000 */
[----:B--2---:R-:W-:Y:S02]  /*4e90*/  FFMA.FTZ R11, R15, R21, R11 ;  /* 0x000000150f0b7223 */ /* 0x004fe4000001000b */
[----:B------:R-:W2:Y:S01]  /*4ea0*/  LDL.LU R21, [R1+0x30] ;  /* 0x0000300001157983 */ /* 0x000ea20000300800 */
[----:B------:R-:W-:Y:S01]  /*4eb0*/  FMUL.FTZ R15, R20, R9 ;  /* 0x00000009140f7220 */ /* 0x000fe20000410000 */
[----:B------:R-:W-:Y:S01]  /*4ec0*/  FADD.FTZ R13, R13, R20 ;  /* 0x000000140d0d7221 */ /* 0x000fe20000010000 */
[----:B---3--:R-:W-:-:S02]  /*4ed0*/  FFMA.FTZ R12, R0, R20, R12 ;  /* 0x00000014000c7223 */ /* 0x008fc4000001000c */
[----:B------:R-:W-:Y:S01]  /*4ee0*/  FFMA.FTZ R11, R0, R15, R11 ;  /* 0x0000000f000b7223 */ /* 0x000fe2000001000b */
[----:B------:R-:W-:Y:S01]  /*4ef0*/  FADD.FTZ R14, R15, R14 ;  /* 0x0000000e0f0e7221 */ /* 0x000fe20000010000 */
[----:B----4-:R-:W-:Y:S01]  /*4f00*/  FADD.FTZ R20, R22, -UR6 ;  /* 0x8000000616147e21 */ /* 0x010fe20008010000 */
[----:B------:R0:W5:Y:S03]  /*4f10*/  LDL.LU R0, [R1+0x234] ;  /* 0x0002340001007983 */ /* 0x0001660000300800 */
[----:B------:R-:W-:Y:S01]  /*4f20*/  FMUL.FTZ R22, R20, UR26 ;  /* 0x0000001a14167c20 */ /* 0x000fe20008410000 */
[----:B------:R-:W-:Y:S01]  /*4f30*/  MOV R20, R23 ;  /* 0x0000001700147202 */ /* 0x000fe20000000f00 */
[----:B--2---:R-:W-:-:S04]  /*4f40*/  FADD.FTZ R15, R21, -UR6 ;  /* 0x80000006150f7e21 */ /* 0x004fc80008010000 */
[----:B------:R-:W-:Y:S02]  /*4f50*/  FMUL.FTZ R21, R15, UR26 ;  /* 0x0000001a0f157c20 */ /* 0x000fe40008410000 */
[----:B------:R0:W5:Y:S04]  /*4f60*/  LDL R15, [R1+0x98] ;  /* 0x00009800010f7983 */ /* 0x0001680000100800 */
        /* <DEDUP_REMOVED lines=22> */
.L_x_2261:
        /* <DEDUP_REMOVED lines=48> */
.L_x_2262:
        /* <DEDUP_REMOVED lines=48> */
.L_x_2263:
        /* <DEDUP_REMOVED lines=48> */
.L_x_2264:
        /* <DEDUP_REMOVED lines=48> */
.L_x_2265:
        /* <DEDUP_REMOVED lines=48> */
.L_x_2266:
[----:B-----5:R1:W-:Y:S04]  /*5fd0*/  STL [R1+0x238], R2 ;  /* 0x0002380201007387 */ /* 0x0203e80000100800 */
[----:B-1----:R-:W2:Y:S04]  /*5fe0*/  LDL R2, [R1+0x28] ;  /* 0x0000280001027983 */ /* 0x002ea80000100800 */
[----:B------:R1:W-:Y:S01]  /*5ff0*/  STL [R1+0x234], R0 ;  /* 0x0002340001007387 */ /* 0x0003e20000100800 */
[----:B0-----:R-:W-:Y:S01]  /*6000*/  FMUL.FTZ R21, R15, R8 ;  /* 0x000000080f157220 */ /* 0x001fe20000410000 */
[----:B------:R-:W-:-:S02]  /*6010*/  FADD.FTZ R17, R17, R15 ;  /* 0x0000000f11117221 */ /* 0x000fc40000010000 */
[----:B-1----:R-:W3:Y:S04]  /*6020*/  LDL R0, [R1+0x1d8] ;  /* 0x0001d80001007983 */ /* 0x002ee80000100800 */
[----:B------:R-:W4:Y:S04]  /*6030*/  LDL.LU R23, [R1+0x54] ;  /* 0x0000540001177983 */ /* 0x000f280000300800 */
[----:B------:R-:W4:Y:S01]  /*6040*/  LDL R22, [R1] ;  /* 0x0000000001167983 */ /* 0x000f220000100800 */
        /* <DEDUP_REMOVED lines=13> */
[----:B------:R-:W-:Y:S02]  /*6120*/  FMUL.FTZ R23, R20, UR26 ;  /* 0x0000001a14177c20 */ /* 0x000fe40008410000 */
[----:B------:R0:W5:Y:S01]  /*6130*/  LDL R20, [R1+0x4] ;  /* 0x0000040001147983 */ /* 0x0001620000100800 */
[----:B--2---:R-:W-:-:S04]  /*6140*/  FADD.FTZ R15, R21, -UR6 ;  /* 0x80000006150f7e21 */ /* 0x004fc80008010000 */
[----:B------:R-:W-:Y:S01]  /*6150*/  FMUL.FTZ R21, R15, UR26 ;  /* 0x0000001a0f157c20 */ /* 0x000fe20008410000 */
[----:B------:R-:W-:-:S04]  /*6160*/  MOV R15, R22 ;  /* 0x00000016000f7202 */ /* 0x000fc80000000f00 */
[----:B------:R0:W-:Y:S04]  /*6170*/  STL [R1+0x2c], R21 ;  /* 0x00002c1501007387 */ /* 0x0001e80000100800 */
[----:B------:R0:W-:Y:S01]  /*6180*/  STL [R1+0x54], R23 ;  /* 0x0000541701007387 */ /* 0x0001e20000100800 */
[----:B------:R-:W-:Y:S05]  /*6190*/  @!P5 BRA `(.L_x_2267) ;  /* 0x00000000004cd947 */ /* 0x000fea0003800000 */
[----:B-----5:R-:W-:-:S04]  /*61a0*/  FFMA.FTZ R20, R21, R8, R6 ;  /* 0x0000000815147223 */ /* 0x020fc80000010006 */
        /* <DEDUP_REMOVED lines=14> */
[----:B------:R-:W-:Y:S02]  /*6290*/  FFMA.FTZ R20, R20, R22, 1 ;  /* 0x3f80000014147423 */ /* 0x000fe40000010016 */
[----:B------:R-:W2:Y:S02]  /*62a0*/  LDL R22, [R1+0x4] ;  /* 0x0000040001167983 */ /* 0x000ea40000100800 */
[----:B--2---:R-:W-:-:S04]  /*62b0*/  FMUL.FTZ R21, R22, R21 ;  /* 0x0000001516157220 */ /* 0x004fc80000410000 */
[----:B------:R-:W-:-:S07]  /*62c0*/  FMUL.FTZ R20, R21, R20 ;  /* 0x0000001415147220 */ /* 0x000fce0000410000 */
.L_x_2267:
[----:B------:R-:W2:Y:S01]  /*62d0*/  LDL R22, [R1+0x2c] ;  /* 0x00002c0001167983 */ /* 0x000ea20000100800 */
[----:B------:R-:W-:Y:S01]  /*62e0*/  FADD.FTZ R28, R28, -UR6 ;  /* 0x800000061c1c7e21 */ /* 0x000fe20008010000 */
[----:B------:R-:W-:Y:S01]  /*62f0*/  FADD.FTZ R29, R29, -UR6 ;  /* 0x800000061d1d7e21 */ /* 0x000fe20008010000 */
[----:B0-----:R-:W-:Y:S01]  /*6300*/  FMUL.FTZ R21, R15, R8 ;  /* 0x000000080f157220 */ /* 0x001fe20000410000 */
[----:B------:R-:W-:Y:S01]  /*6310*/  FADD.FTZ R17, R17, R15 ;  /* 0x0000000f11117221 */ /* 0x000fe20000010000 */
[----:B------:R-:W-:Y:S01]  /*6320*/  FMUL.FTZ R28, R28, UR26 ;  /* 0x0000001a1c1c7c20 */ /* 0x000fe20008410000 */
[----:B------:R-:W-:Y:S01]  /*6330*/  FMUL.FTZ R29, R29, UR26 ;  /* 0x0000001a1d1d7c20 */ /* 0x000fe20008410000 */
[----:B------:R-:W-:Y:S01]  /*6340*/  FADD.FTZ R14, R14, R21 ;  /* 0x000000150e0e7221 */ /* 0x000fe20000010000 */
[----:B-----5:R-:W-:Y:S01]  /*6350*/  FADD.FTZ R13, R13, R20 ;  /* 0x000000140d0d7221 */ /* 0x020fe20000010000 */
[----:B------:R-:W-:Y:S01]  /*6360*/  FFMA.FTZ R12, R23, R20, R12 ;  /* 0x00000014170c7223 */ /* 0x000fe2000001000c */
[----:B------:R0:W-:Y:S04]  /*6370*/  STL [R1+0x4c], R28 ;  /* 0x00004c1c01007387 */ /* 0x0001e80000100800 */
[----:B------:R0:W-:Y:S01]  /*6380*/  STL [R1+0x1dc], R29 ;  /* 0x0001dc1d01007387 */ /* 0x0001e20000100800 */
[C---:B--2---:R-:W-:Y:S01]  /*6390*/  FFMA.FTZ R10, R22.reuse, R15, R10 ;  /* 0x0000000f160a7223 */ /* 0x044fe2000001000a */
[----:B------:R-:W-:Y:S01]  /*63a0*/  FFMA.FTZ R11, R22, R21, R11 ;  /* 0x00000015160b7223 */ /* 0x000fe2000001000b */
[----:B------:R-:W-:Y:S01]  /*63b0*/  FMUL.FTZ R15, R20, R9 ;  /* 0x00000009140f7220 */ /* 0x000fe20000410000 */
[----:B------:R-:W-:-:S03]  /*63c0*/  MOV R20, R25 ;  /* 0x0000001900147202 */ /* 0x000fc60000000f00 */
[----:B------:R-:W-:Y:S01]  /*63d0*/  FFMA.FTZ R11, R23, R15, R11 ;  /* 0x0000000f170b7223 */ /* 0x000fe2000001000b */
[----:B------:R-:W-:Y:S01]  /*63e0*/  FADD.FTZ R14, R15, R14 ;  /* 0x0000000e0f0e7221 */ /* 0x000fe20000010000 */
        /* <DEDUP_REMOVED lines=20> */
.L_x_2268:
[----:B------:R-:W2:Y:S04]  /*6530*/  LDL.LU R23, [R1+0x58] ;  /* 0x0000580001177983 */ /* 0x000ea80000300800 */
[----:B------:R-:W3:Y:S01]  /*6540*/  LDL.LU R22, [R1+0x5c] ;  /* 0x00005c0001167983 */ /* 0x000ee20000300800 */
[----:B------:R-:W-:Y:S01]  /*6550*/  FMUL.FTZ R21, R15, R8 ;  /* 0x000000080f157220 */ /* 0x000fe20000410000 */
[----:B------:R-:W-:Y:S01]  /*6560*/  FADD.FTZ R17, R17, R15 ;  /* 0x0000000f11117221 */ /* 0x000fe20000010000 */
[----:B------:R-:W-:Y:S01]  /*6570*/  FFMA.FTZ R10, R28, R15, R10 ;  /* 0x0000000f1c0a7223 */ /* 0x000fe2000001000a */
[----:B------:R-:W-:Y:S01]  /*6580*/  FMUL.FTZ R15, R20, R9 ;  /* 0x00000009140f7220 */ /* 0x000fe20000410000 */
[----:B------:R-:W-:Y:S01]  /*6590*/  FFMA.FTZ R11, R28, R21, R11 ;  /* 0x000000151c0b7223 */ /* 0x000fe2000001000b */
[----:B------:R-:W-:Y:S01]  /*65a0*/  FADD.FTZ R14, R14, R21 ;  /* 0x000000150e0e7221 */ /* 0x000fe20000010000 */
[----:B------:R-:W-:Y:S01]  /*65b0*/  FADD.FTZ R13, R13, R20 ;  /* 0x000000140d0d7221 */ /* 0x000fe20000010000 */
[C---:B------:R-:W-:Y:S01]  /*65c0*/  FFMA.FTZ R12, R29.reuse, R20, R12 ;  /* 0x000000141d0c7223 */ /* 0x040fe2000001000c */
[----:B------:R-:W-:Y:S01]  /*65d0*/  FFMA.FTZ R11, R29, R15, R11 ;  /* 0x0000000f1d0b7223 */ /* 0x000fe2000001000b */
[----:B------:R-:W-:Y:S01]  /*65e0*/  FADD.FTZ R14, R15, R14 ;  /* 0x0000000e0f0e7221 */ /* 0x000fe20000010000 */
[----:B------:R-:W-:Y:S01]  /*65f0*/  MOV R21, R18 ;  /* 0x0000001200157202 */ /* 0x000fe20000000f00 */
[----:B--2---:R-:W-:Y:S01]  /*6600*/  FADD.FTZ R15, R23, -UR6 ;  /* 0x80000006170f7e21 */ /* 0x004fe20008010000 */
[----:B---3--:R-:W-:-:S03]  /*6610*/  FADD.FTZ R20, R22, -UR6 ;  /* 0x8000000616147e21 */ /* 0x008fc60008010000 */
[----:B------:R-:W-:Y:S01]  /*6620*/  FMUL.FTZ R23, R15, UR26 ;  /* 0x0000001a0f177c20 */ /* 0x000fe20008410000 */
[----:B------:R-:W-:Y:S01]  /*6630*/  MOV R15, R19 ;  /* 0x00000013000f7202 */ /* 0x000fe20000000f00 */
[----:B------:R-:W-:-:S03]  /*6640*/  FMUL.FTZ R22, R20, UR26 ;  /* 0x0000001a14167c20 */ /* 0x000fc60008410000 */
        /* <DEDUP_REMOVED lines=10> */
[----:B------:R-:W-:-:S04]  /*66f0*/  FFMA.FTZ R21, R20, R21, 1 ;  /* 0x3f80000014157423 */ /* 0x000fc80000010015 */
[----:B------:R-:W-:Y:S01]  /*6700*/  FMUL.FTZ R21, R15, R21 ;  /* 0x000000150f157220 */ /* 0x000fe20000410000 */
        /* <DEDUP_REMOVED lines=9> */
.L_x_2269:
[----:B------:R1:W-:Y:S04]  /*67a0*/  STL [R1+0x234], R0 ;  /* 0x0002340001007387 */ /* 0x0003e80000100800 */
[----:B-1----:R-:W2:Y:S01]  /*67b0*/  LDL R0, [R1+0x50] ;  /* 0x0000500001007983 */ /* 0x002ea20000100800 */
[----:B------:R-:W-:Y:S01]  /*67c0*/  FMUL.FTZ R20, R21, R8 ;  /* 0x0000000815147220 */ /* 0x000fe20000410000 */
[----:B------:R-:W-:Y:S02]  /*67d0*/  FADD.FTZ R17, R17, R21 ;  /* 0x0000001511117221 */ /* 0x000fe40000010000 */
[----:B------:R-:W3:Y:S04]  /*67e0*/  LDL.LU R29, [R1+0xb8] ;  /* 0x0000b800011d7983 */ /* 0x000ee80000300800 */
[----:B0-----:R-:W4:Y:S04]  /*67f0*/  LDL.LU R22, [R1+0xbc] ;  /* 0x0000bc0001167983 */ /* 0x001f280000300800 */
[----:B------:R-:W4:Y:S04]  /*6800*/  LDL R28, [R1+0xe0] ;  /* 0x0000e000011c7983 */ /* 0x000f280000100800 */
[----:B------:R-:W4:Y:S01]  /*6810*/  LDL R23, [R1+0xe4] ;  /* 0x0000e40001177983 */ /* 0x000f220000100800 */
[----:B--2---:R-:W-:-:S03]  /*6820*/  FFMA.FTZ R10, R0, R21, R10 ;  /* 0x00000015000a7223 */ /* 0x004fc6000001000a */
[----:B------:R-:W2:Y:S01]  /*6830*/  LDL R21, [R1+0x58] ;  /* 0x0000580001157983 */ /* 0x000ea20000100800 */
[----:B------:R-:W-:Y:S01]  /*6840*/  FFMA.FTZ R11, R0, R20, R11 ;  /* 0x00000014000b7223 */ /* 0x000fe2000001000b */
[----:B------:R-:W-:Y:S01]  /*6850*/  FADD.FTZ R14, R14, R20 ;  /* 0x000000140e0e7221 */ /* 0x000fe20000010000 */
[----:B------:R-:W-:Y:S01]  /*6860*/  FMUL.FTZ R20, R15, R9 ;  /* 0x000000090f147220 */ /* 0x000fe20000410000 */
[----:B------:R-:W-:Y:S01]  /*6870*/  FADD.FTZ R13, R13, R15 ;  /* 0x0000000f0d0d7221 */ /* 0x000fe20000010000 */
[----:B------:R0:W5:Y:S02]  /*6880*/  LDL.LU R0, [R1+0x234] ;  /* 0x0002340001007983 */ /* 0x0001640000300800 */
[C---:B--2---:R-:W-:Y:S01]  /*6890*/  FFMA.FTZ R11, R21.reuse, R20, R11 ;  /* 0x00000014150b7223 */ /* 0x044fe2000001000b */
[----:B------:R-:W-:Y:S01]  /*68a0*/  FADD.FTZ R20, R20, R14 ;  /* 0x0000000e14147221 */ /* 0x000fe20000010000 */
[----:B------:R-:W-:Y:S01]  /*68b0*/  FFMA.FTZ R12, R21, R15, R12 ;  /* 0x0000000f150c7223 */ /* 0x000fe2000001000c */
[----:B---3--:R-:W-:Y:S01]  /*68c0*/  FADD.FTZ R14, R29, -UR6 ;  /* 0x800000061d0e7e21 */ /* 0x008fe20008010000 */
[----:B----4-:R-:W-:Y:S01]  /*68d0*/  FADD.FTZ R15, R22, -UR6 ;  /* 0x80000006160f7e21 */ /* 0x010fe20008010000 */
[----:B------:R-:W-:-:S02]  /*68e0*/  MOV R21, R28 ;  /* 0x0000001c00157202 */ /* 0x000fc40000000f00 */
[----:B------:R-:W-:Y:S01]  /*68f0*/  FMUL.FTZ R29, R14, UR26 ;  /* 0x0000001a0e1d7c20 */ /* 0x000fe20008410000 */
[----:B------:R-:W-:Y:S01]  /*6900*/  FMUL.FTZ R22, R15, UR26 ;  /* 0x0000001a0f167c20 */ /* 0x000fe20008410000 */
[----:B------:R-:W-:-:S03]  /*6910*/  MOV R14, R23 ;  /* 0x00000017000e7202 */ /* 0x000fc60000000f00 */
        /* <DEDUP_REMOVED lines=21> */
.L_x_2270:
[----:B-----5:R1:W-:Y:S04]  /*6a70*/  STL [R1+0x234], R0 ;  /* 0x0002340001007387 */ /* 0x0203e80000100800 */
[----:B-1----:R-:W2:Y:S01]  /*6a80*/  LDL R0, [R1+0x5c] ;  /* 0x00005c0001007983 */ /* 0x002ea20000100800 */
[----:B------:R-:W-:Y:S01]  /*6a90*/  FMUL.FTZ R15, R21, R8 ;  /* 0x00000008150f7220 */ /* 0x000fe20000410000 */
[----:B------:R-:W-:Y:S02]  /*6aa0*/  FADD.FTZ R17, R17, R21 ;  /* 0x0000001511117221 */ /* 0x000fe40000010000 */
[----:B0-----:R-:W3:Y:S04]  /*6ab0*/  LDL.LU R29, [R1+0xc0] ;  /* 0x0000c000011d7983 */ /* 0x001ee80000300800 */
[----:B------:R-:W4:Y:S04]  /*6ac0*/  LDL.LU R22, [R1+0xc4] ;  /* 0x0000c40001167983 */ /* 0x000f280000300800 */
        /* <DEDUP_REMOVED lines=9> */
[----:B------:R-:W-:Y:S01]  /*6b60*/  FADD.FTZ R20, R15, R20 ;  /* 0x000000140f147221 */ /* 0x000fe20000010000 */
[C---:B--2---:R-:W-:Y:S01]  /*6b70*/  FFMA.FTZ R12, R21.reuse, R14, R12 ;  /* 0x0000000e150c7223 */ /* 0x044fe2000001000c */
        /* <DEDUP_REMOVED lines=28> */
.L_x_2271:
        /* <DEDUP_REMOVED lines=45> */
.L_x_2272:
        /* <DEDUP_REMOVED lines=45> */
.L_x_2273:
        /* <DEDUP_REMOVED lines=45> */
.L_x_2274:
        /* <DEDUP_REMOVED lines=45> */
.L_x_2275:
        /* <DEDUP_REMOVED lines=45> */
.L_x_2276:
        /* <DEDUP_REMOVED lines=45> */
.L_x_2277:
        /* <DEDUP_REMOVED lines=45> */
.L_x_2278:
        /* <DEDUP_REMOVED lines=45> */
.L_x_2279:
        /* <DEDUP_REMOVED lines=45> */
.L_x_2280:
        /* <DEDUP_REMOVED lines=45> */
.L_x_2281:
        /* <DEDUP_REMOVED lines=45> */
.L_x_2282:
        /* <DEDUP_REMOVED lines=45> */
.L_x_2283:
        /* <DEDUP_REMOVED lines=45> */
.L_x_2284:
        /* <DEDUP_REMOVED lines=45> */
.L_x_2285:
[----:B-----5:R1:W-:Y:S04]  /*94a0*/  STL [R1+0x234], R0 ;  /* 0x0002340001007387 */ /* 0x0203e80000100800 */
[----:B-1----:R-:W2:Y:S04]  /*94b0*/  LDL R0, [R1+0x1ac] ;  /* 0x0001ac0001007983 */ /* 0x002ea80000100800 */
[----:B------:R-:W3:Y:S04]  /*94c0*/  LDL.LU R23, [R1+0x1f8] ;  /* 0x0001f80001177983 */ /* 0x000ee80000300800 */
[----:B------:R-:W4:Y:S01]  /*94d0*/  LDL.LU R22, [R1+0x1fc] ;  /* 0x0001fc0001167983 */ /* 0x000f220000300800 */
[----:B------:R-:W-:-:S03]  /*94e0*/  FADD.FTZ R17, R17, R21 ;  /* 0x0000001511117221 */ /* 0x000fc60000010000 */
[----:B0-----:R-:W4:Y:S01]  /*94f0*/  LDL R28, [R1+0x16c] ;  /* 0x00016c00011c7983 */ /* 0x001f220000100800 */
[----:B------:R-:W-:-:S03]  /*9500*/  FMUL.FTZ R15, R21, R8 ;  /* 0x00000008150f7220 */ /* 0x000fc60000410000 */
[----:B------:R0:W-:Y:S04]  /*9510*/  STL [R1+0x8], R17 ;  /* 0x0000081101007387 */ /* 0x0001e80000100800 */
[----:B0-----:R-:W4:Y:S01]  /*9520*/  LDL R17, [R1+0x168] ;  /* 0x0001680001117983 */ /* 0x001f220000100800 */
[----:B------:R-:W-:Y:S01]  /*9530*/  FADD.FTZ R13, R13, R14 ;  /* 0x0000000e0d0d7221 */ /* 0x000fe20000010000 */
[----:B------:R-:W-:Y:S01]  /*9540*/  FADD.FTZ R20, R20, R15 ;  /* 0x0000000f14147221 */ /* 0x000fe20000010000 */
[----:B------:R-:W-:Y:S01]  /*9550*/  FFMA.FTZ R12, R29, R14, R12 ;  /* 0x0000000e1d0c7223 */ /* 0x000fe2000001000c */
[C---:B--2---:R-:W-:Y:S01]  /*9560*/  FFMA.FTZ R10, R0.reuse, R21, R10 ;  /* 0x00000015000a7223 */ /* 0x044fe2000001000a */
[----:B------:R-:W-:Y:S02]  /*9570*/  FFMA.FTZ R11, R0, R15, R11 ;  /* 0x0000000f000b7223 */ /* 0x000fe4000001000b */
[----:B------:R0:W5:Y:S04]  /*9580*/  LDL.LU R0, [R1+0x234] ;  /* 0x0002340001007983 */ /* 0x0001680000300800 */
[----:B------:R1:W-:Y:S04]  /*9590*/  STL [R1+0xc], R10 ;  /* 0x00000c0a01007387 */ /* 0x0003e80000100800 */
[----:B------:R-:W-:Y:S04]  /*95a0*/  STL [R1+0x10], R13 ;  /* 0x0000100d01007387 */ /* 0x000fe80000100800 */
[----:B------:R2:W-:Y:S01]  /*95b0*/  STL [R1+0x14], R12 ;  /* 0x0000140c01007387 */ /* 0x0005e20000100800 */
[----:B-1----:R-:W-:-:S04]  /*95c0*/  FMUL.FTZ R10, R14, R9 ;  /* 0x000000090e0a7220 */ /* 0x002fc80000410000 */
[----:B------:R-:W-:Y:S01]  /*95d0*/  FFMA.FTZ R11, R29, R10, R11 ;  /* 0x0000000a1d0b7223 */ /* 0x000fe2000001000b */
[----:B------:R-:W-:Y:S01]  /*95e0*/  FADD.FTZ R20, R10, R20 ;  /* 0x000000140a147221 */ /* 0x000fe20000010000 */
[----:B---3--:R-:W-:Y:S01]  /*95f0*/  FADD.FTZ R10, R23, -UR6 ;  /* 0x80000006170a7e21 */ /* 0x008fe20008010000 */
[----:B----4-:R-:W-:Y:S01]  /*9600*/  MOV R29, R28 ;  /* 0x0000001c001d7202 */ /* 0x010fe20000000f00 */
[----:B--2---:R-:W-:Y:S01]  /*9610*/  FADD.FTZ R12, R22, -UR6 ;  /* 0x80000006160c7e21 */ /* 0x004fe20008010000 */
[----:B------:R-:W-:Y:S01]  /*9620*/  MOV R22, R17 ;  /* 0x0000001100167202 */ /* 0x000fe20000000f00 */
[----:B------:R-:W-:Y:S02]  /*9630*/  FMUL.FTZ R23, R10, UR26 ;  /* 0x0000001a0a177c20 */ /* 0x000fe40008410000 */
        /* <DEDUP_REMOVED lines=22> */
.L_x_2286:
[----:B------:R-:W2:Y:S04]  /*97a0*/  LDL.LU R14, [R1+0x208] ;  /* 0x00020800010e7983 */ /* 0x000ea80000300800 */
[----:B------:R-:W3:Y:S04]  /*97b0*/  LDL.LU R13, [R1+0x20c] ;  /* 0x00020c00010d7983 */ /* 0x000ee80000300800 */
[----:B------:R-:W4:Y:S04]  /*97c0*/  LDL R15, [R1+0x128] ;  /* 0x00012800010f7983 */ /* 0x000f280000100800 */
[----:B------:R-:W0:Y:S01]  /*97d0*/  LDL R17, [R1+0x12c] ;  /* 0x00012c0001117983 */ /* 0x000e220000100800 */
[----:B------:R-:W-:Y:S01]  /*97e0*/  FMUL.FTZ R10, R22, R8 ;  /* 0x00000008160a7220 */ /* 0x000fe20000410000 */
[----:B------:R-:W-:-:S03]  /*97f0*/  FMUL.FTZ R12, R29, R9 ;  /* 0x000000091d0c7220 */ /* 0x000fc60000410000 */
[----:B------:R-:W-:Y:S01]  /*9800*/  FFMA.FTZ R11, R23, R10, R11 ;  /* 0x0000000a170b7223 */ /* 0x000fe2000001000b */
[----:B------:R-:W-:-:S03]  /*9810*/  FADD.FTZ R20, R20, R10 ;  /* 0x0000000a14147221 */ /* 0x000fc60000010000 */
[----:B------:R-:W-:Y:S01]  /*9820*/  FFMA.FTZ R10, R21, R12, R11 ;  /* 0x0000000c150a7223 */ /* 0x000fe2000001000b */
[----:B------:R-:W-:Y:S01]  /*9830*/  FADD.FTZ R11, R12, R20 ;  /* 0x000000140c0b7221 */ /* 0x000fe20000010000 */
[----:B--2---:R-:W-:Y:S01]  /*9840*/  FADD.FTZ R12, R14, -UR6 ;  /* 0x800000060e0c7e21 */ /* 0x004fe20008010000 */
[----:B---3--:R-:W-:-:S03]  /*9850*/  FADD.FTZ R13, R13, -UR6 ;  /* 0x800000060d0d7e21 */ /* 0x008fc60008010000 */
[----:B------:R-:W-:Y:S01]  /*9860*/  FMUL.FTZ R28, R12, UR26 ;  /* 0x0000001a0c1c7c20 */ /* 0x000fe20008410000 */
[----:B------:R-:W-:Y:S01]  /*9870*/  FMUL.FTZ R20, R13, UR26 ;  /* 0x0000001a0d147c20 */ /* 0x000fe20008410000 */
[----:B----4-:R-:W-:-:S03]  /*9880*/  MOV R14, R15 ;  /* 0x0000000f000e7202 */ /* 0x010fc60000000f00 */
[----:B------:R1:W-:Y:S01]  /*9890*/  STL [R1+0x1c0], R28 ;  /* 0x0001c01c01007387 */ /* 0x0003e20000100800 */
[----:B0-----:R-:W-:-:S03]  /*98a0*/  MOV R21, R17 ;  /* 0x0000001100157202 */ /* 0x001fc60000000f00 */
[----:B------:R1:W-:Y:S01]  /*98b0*/  STL [R1+0x1f4], R20 ;  /* 0x0001f41401007387 */ /* 0x0003e20000100800 */
[----:B------:R-:W-:Y:S05]  /*98c0*/  @!P5 BRA `(.L_x_2287) ;  /* 0x000000000048d947 */ /* 0x000fea0003800000 */
        /* <DEDUP_REMOVED lines=18> */
.L_x_2287:
[----:B------:R-:W2:Y:S04]  /*99f0*/  LDL.LU R15, [R1+0x210] ;  /* 0x00021000010f7983 */ /* 0x000ea80000300800 */
[----:B------:R-:W3:Y:S04]  /*9a00*/  LDL.LU R13, [R1+0x214] ;  /* 0x00021400010d7983 */ /* 0x000ee80000300800 */
[----:B------:R-:W4:Y:S04]  /*9a10*/  LDL R23, [R1+0xd0] ;  /* 0x0000d00001177983 */ /* 0x000f280000100800 */
[----:B------:R-:W4:Y:S01]  /*9a20*/  LDL R17, [R1+0xd4] ;  /* 0x0000d40001117983 */ /* 0x000f220000100800 */
[----:B------:R-:W-:-:S04]  /*9a30*/  FMUL.FTZ R12, R14, R8 ;  /* 0x000000080e0c7220 */ /* 0x000fc80000410000 */
[----:B------:R-:W-:Y:S01]  /*9a40*/  FFMA.FTZ R10, R28, R12, R10 ;  /* 0x0000000c1c0a7223 */ /* 0x000fe2000001000a */
[----:B------:R-:W-:Y:S01]  /*9a50*/  FADD.FTZ R11, R11, R12 ;  /* 0x0000000c0b0b7221 */ /* 0x000fe20000010000 */
[----:B------:R-:W-:-:S04]  /*9a60*/  FMUL.FTZ R12, R21, R9 ;  /* 0x00000009150c7220 */ /* 0x000fc80000410000 */
[----:B------:R-:W-:Y:S01]  /*9a70*/  FFMA.FTZ R10, R20, R12, R10 ;  /* 0x0000000c140a7223 */ /* 0x000fe2000001000a */
[----:B------:R-:W-:Y:S01]  /*9a80*/  FADD.FTZ R11, R12, R11 ;  /* 0x0000000b0c0b7221 */ /* 0x000fe20000010000 */
[----:B--2---:R-:W-:Y:S01]  /*9a90*/  FADD.FTZ R12, R15, -UR6 ;  /* 0x800000060f0c7e21 */ /* 0x004fe20008010000 */
[----:B---3--:R-:W-:-:S03]  /*9aa0*/  FADD.FTZ R13, R13, -UR6 ;  /* 0x800000060d0d7e21 */ /* 0x008fc60008010000 */
[----:B------:R-:W-:Y:S01]  /*9ab0*/  FMUL.FTZ R15, R12, UR26 ;  /* 0x0000001a0c0f7c20 */ /* 0x000fe20008410000 */
[----:B-1----:R-:W-:Y:S01]  /*9ac0*/  FMUL.FTZ R28, R13, UR26 ;  /* 0x0000001a0d1c7c20 */ /* 0x002fe20008410000 */
[----:B----4-:R-:W-:-:S03]  /*9ad0*/  MOV R20, R23 ;  /* 0x0000001700147202 */ /* 0x010fc60000000f00 */
[----:B------:R0:W-:Y:S01]  /*9ae0*/  STL [R1+0xe8], R15 ;  /* 0x0000e80f01007387 */ /* 0x0001e20000100800 */
[----:B------:R-:W-:-:S03]  /*9af0*/  MOV R12, R17 ;  /* 0x00000011000c7202 */ /* 0x000fc60000000f00 */
        /* <DEDUP_REMOVED lines=20> */
.L_x_2288:
[----:B0-----:R-:W2:Y:S04]  /*9c40*/  LDL R15, [R1+0xe8] ;  /* 0x0000e800010f7983 */ /* 0x001ea80000100800 */
[----:B------:R-:W3:Y:S04]  /*9c50*/  LDL.LU R23, [R1+0x1a0] ;  /* 0x0001a00001177983 */ /* 0x000ee80000300800 */
[----:B------:R-:W4:Y:S01]  /*9c60*/  LDL.LU R17, [R1+0x1a4] ;  /* 0x0001a40001117983 */ /* 0x000f220000300800 */
[----:B------:R-:W-:-:S04]  /*9c70*/  FMUL.FTZ R13, R20, R8 ;  /* 0x00000008140d7220 */ /* 0x000fc80000410000 */
[----:B--2---:R-:W-:Y:S01]  /*9c80*/  FFMA.FTZ R10, R15, R13, R10 ;  /* 0x0000000d0f0a7223 */ /* 0x004fe2000001000a */
[----:B------:R-:W-:Y:S01]  /*9c90*/  FMUL.FTZ R15, R12, R9 ;  /* 0x000000090c0f7220 */ /* 0x000fe20000410000 */
[----:B------:R-:W-:-:S03]  /*9ca0*/  FADD.FTZ R13, R11, R13 ;  /* 0x0000000d0b0d7221 */ /* 0x000fc60000010000 */
[----:B------:R-:W-:Y:S01]  /*9cb0*/  FFMA.FTZ R11, R28, R15, R10 ;  /* 0x0000000f1c0b7223 */ /* 0x000fe2000001000a */
[----:B------:R-:W-:Y:S01]  /*9cc0*/  FADD.FTZ R10, R15, R13 ;  /* 0x0000000d0f0a7221 */ /* 0x000fe20000010000 */
[----:B---3--:R-:W-:Y:S01]  /*9cd0*/  FADD.FTZ R13, R23, -UR6 ;  /* 0x80000006170d7e21 */ /* 0x008fe20008010000 */
[----:B----4-:R-:W-:-:S03]  /*9ce0*/  FADD.FTZ R15, R17, -UR6 ;  /* 0x80000006110f7e21 */ /* 0x010fc60008010000 */
[----:B------:R-:W-:Y:S01]  /*9cf0*/  FMUL.FTZ R28, R13, UR26 ;  /* 0x0000001a0d1c7c20 */ /* 0x000fe20008410000 */
[----:B------:R-:W-:Y:S01]  /*9d00*/  FMUL.FTZ R23, R15, UR26 ;  /* 0x0000001a0f177c20 */ /* 0x000fe20008410000 */
[----:B------:R0:W5:Y:S04]  /*9d10*/  LDL R13, [R1+0xa0] ;  /* 0x0000a000010d7983 */ /* 0x0001680000100800 */
[----:B------:R0:W5:Y:S04]  /*9d20*/  LDL R15, [R1+0xa4] ;  /* 0x0000a400010f7983 */ /* 0x0001680000100800 */
[----:B------:R0:W-:Y:S04]  /*9d30*/  STL [R1+0xcc], R28 ;  /* 0x0000cc1c01007387 */ /* 0x0001e80000100800 */
[----:B------:R0:W-:Y:S01]  /*9d40*/  STL [R1+0x18], R23 ;  /* 0x0000181701007387 */ /* 0x0001e20000100800 */
[----:B------:R-:W-:Y:S05]  /*9d50*/  @!P5 BRA `(.L_x_2289) ;  /* 0x000000000050d947 */ /* 0x000fea0003800000 */
[----:B-----5:R-:W-:-:S04]  /*9d60*/  FFMA.FTZ R13, R28, R8, R6 ;  /* 0x000000081c0d7223 */ /* 0x020fc80000010006 */
[----:B------:R-:W-:-:S06]  /*9d70*/  FMUL.FTZ R15, R13, -1.4426950216293334961 ;  /* 0xbfb8aa3b0d0f7820 */ /* 0x000fcc0000410000 */
[----:B------:R-:W1:Y:S02]  /*9d80*/  MUFU.EX2 R15, R15 ;  /* 0x0000000f000f7308 */ /* 0x000e640000000800 */
[----:B-1----:R-:W-:-:S06]  /*9d90*/  FADD.FTZ R15, R15, 1 ;  /* 0x3f8000000f0f7421 */ /* 0x002fcc0000010000 */
[----:B------:R-:W1:Y:S02]  /*9da0*/  MUFU.RCP R15, R15 ;  /* 0x0000000f000f7308 */ /* 0x000e640000001000 */
[----:B-1----:R-:W-:-:S04]  /*9db0*/  FADD.FTZ R17, -R15, 1 ;  /* 0x3f8000000f117421 */ /* 0x002fc80000010100 */
[----:B------:R-:W-:Y:S02]  /*9dc0*/  FFMA.FTZ R13, R13, R17, 1 ;  /* 0x3f8000000d0d7423 */ /* 0x000fe40000010011 */
[----:B------:R-:W2:Y:S02]  /*9dd0*/  LDL R17, [R1+0xa0] ;  /* 0x0000a00001117983 */ /* 0x000ea40000100800 */
[----:B--2---:R-:W-:-:S04]  /*9de0*/  FMUL.FTZ R15, R17, R15 ;  /* 0x0000000f110f7220 */ /* 0x004fc80000410000 */
[----:B------:R-:W-:Y:S01]  /*9df0*/  FMUL.FTZ R13, R15, R13 ;  /* 0x0000000d0f0d7220 */ /* 0x000fe20000410000 */
[----:B------:R-:W-:-:S04]  /*9e00*/  FFMA.FTZ R15, R23, R9, R7 ;  /* 0x00000009170f7223 */ /* 0x000fc80000010007 */
[----:B------:R-:W-:-:S06]  /*9e10*/  FMUL.FTZ R17, R15, -1.4426950216293334961 ;  /* 0xbfb8aa3b0f117820 */ /* 0x000fcc0000410000 */
[----:B------:R-:W1:Y:S02]  /*9e20*/  MUFU.EX2 R17, R17 ;  /* 0x0000001100117308 */ /* 0x000e640000000800 */
[----:B-1----:R-:W-:-:S06]  /*9e30*/  FADD.FTZ R17, R17, 1 ;  /* 0x3f80000011117421 */ /* 0x002fcc0000010000 */
[----:B------:R-:W0:Y:S02]  /*9e40*/  MUFU.RCP R17, R17 ;  /* 0x0000001100117308 */ /* 0x000e240000001000 */
[----:B0-----:R-:W-:-:S04]  /*9e50*/  FADD.FTZ R23, -R17, 1 ;  /* 0x3f80000011177421 */ /* 0x001fc80000010100 */
[----:B------:R-:W-:Y:S02]  /*9e60*/  FFMA.FTZ R15, R15, R23, 1 ;  /* 0x3f8000000f0f7423 */ /* 0x000fe40000010017 */
[----:B------:R-:W2:Y:S02]  /*9e70*/  LDL R23, [R1+0xa4] ;  /* 0x0000a40001177983 */ /* 0x000ea40000100800 */
[----:B--2---:R-:W-:-:S04]  /*9e80*/  FMUL.FTZ R17, R23, R17 ;  /* 0x0000001117117220 */ /* 0x004fc80000410000 */
[----:B------:R-:W-:-:S07]  /*9e90*/  FMUL.FTZ R15, R17, R15 ;  /* 0x0000000f110f7220 */ /* 0x000fce0000410000 */
.L_x_2289:
[----:B------:R-:W-:Y:S04]  /*9ea0*/  STL [R1+0x254], R19 ;  /* 0x0002541301007387 */ /* 0x000fe80000100800 */
[----:B------:R-:W-:Y:S04]  /*9eb0*/  STL [R1+0x250], R18 ;  /* 0x0002501201007387 */ /* 0x000fe80000100800 */
[----:B------:R-:W-:Y:S04]  /*9ec0*/  STL [R1+0x24c], R16 ;  /* 0x00024c1001007387 */ /* 0x000fe80000100800 */
[----:B------:R-:W-:Y:S04]  /*9ed0*/  STL [R1+0x248], R7 ;  /* 0x0002480701007387 */ /* 0x000fe80000100800 */
[----:B------:R-:W-:Y:S04]  /*9ee0*/  STL [R1+0x244], R6 ;  /* 0x0002440601007387 */ /* 0x000fe80000100800 */
[----:B------:R-:W-:Y:S04]  /*9ef0*/  STL [R1+0x240], R5 ;  /* 0x0002400501007387 */ /* 0x000fe80000100800 */
[----:B------:R-:W-:Y:S04]  /*9f00*/  STL [R1+0x23c], R4 ;  /* 0x00023c0401007387 */ /* 0x000fe80000100800 */
[----:B------:R1:W-:Y:S04]  /*9f10*/  STL [R1+0x238], R3 ;  /* 0x0002380301007387 */ /* 0x0003e80000100800 */
[----:B-1----:R-:W2:Y:S01]  /*9f20*/  LDL R3, [R1+0x18] ;  /* 0x0000180001037983 */ /* 0x002ea20000100800 */
[----:B-----5:R-:W-:Y:S01]  /*9f30*/  FMUL.FTZ R17, R13, R8 ;  /* 0x000000080d117220 */ /* 0x020fe20000410000 */
[----:B------:R-:W1:Y:S03]  /*9f40*/  S2R R6, SR_LANEID ;  /* 0x0000000000067919 */ /* 0x000e660000000000 */
[----:B------:R-:W-:Y:S01]  /*9f50*/  FFMA.FTZ R11, R28, R17, R11 ;  /* 0x000000111c0b7223 */ /* 0x000fe2000001000b */
[----:B0-----:R-:W-:Y:S01]  /*9f60*/  FMUL.FTZ R23, R15, R9 ;  /* 0x000000090f177220 */ /* 0x001fe20000410000 */
[----:B------:R-:W-:Y:S01]  /*9f70*/  FADD.FTZ R17, R10, R17 ;  /* 0x000000110a117221 */ /* 0x000fe20000010000 */
[----:B------:R0:W-:Y:S04]  /*9f80*/  STL [R1+0x234], R2 ;  /* 0x0002340201007387 */ /* 0x0001e80000100800 */
[----:B------:R-:W3:Y:S04]  /*9f90*/  LDL.LU R19, [R1+0xc] ;  /* 0x00000c0001137983 */ /* 0x000ee80000300800 */
[----:B------:R-:W3:Y:S04]  /*9fa0*/  LDL R18, [R1+0x1c4] ;  /* 0x0001c40001127983 */ /* 0x000ee80000100800 */
[----:B------:R-:W4:Y:S04]  /*9fb0*/  LDL.LU R16, [R1+0x14] ;  /* 0x0000140001107983 */ /* 0x000f280000300800 */
[----:B0-----:R-:W4:Y:S04]  /*9fc0*/  LDL R2, [R1+0x1f8] ;  /* 0x0001f80001027983 */ /* 0x001f280000100800 */
[----:B------:R-:W3:Y:S04]  /*9fd0*/  LDL R7, [R1+0x1c0] ;  /* 0x0001c00001077983 */ /* 0x000ee80000100800 */
[----:B------:R-:W3:Y:S01]  /*9fe0*/  LDL R5, [R1+0x1f4] ;  /* 0x0001f40001057983 */ /* 0x000ee20000100800 */
[----:B-1----:R-:W-:-:S03]  /*9ff0*/  ISETP.GT.AND P0, PT, R6, 0x1e, PT ;  /* 0x0000001e0600780c */ /* 0x002fc60003f04270 */
[----:B------:R-:W3:Y:S01]  /*a000*/  LDL R4, [R1+0xe8] ;  /* 0x0000e80001047983 */ /* 0x000ee20000100800 */
[----:B--2---:R-:W-:Y:S01]  /*a010*/  FFMA.FTZ R10, R3, R23, R11 ;  /* 0x00000017030a7223 */ /* 0x004fe2000001000b */
[----:B------:R-:W-:-:S04]  /*a020*/  FADD.FTZ R11, R23, R17 ;  /* 0x00000011170b7221 */ /* 0x000fc80000010000 */
[----:B------:R-:W0:Y:S04]  /*a030*/  SHFL.DOWN PT, R17, R10, 0x1, 0x1f ;  /* 0x08201f000a117f89 */ /* 0x000e2800000e0000 */
[----:B------:R-:W1:Y:S01]  /*a040*/  SHFL.DOWN PT, R23, R11, 0x1, 0x1f ;  /* 0x08201f000b177f89 */ /* 0x000e6200000e0000 */
        /* <DEDUP_REMOVED lines=14> */
[----:B------:R-:W2:Y:S04]  /*a130*/  LDL.LU R23, [R1+0x10] ;  /* 0x0000100001177983 */ /* 0x000ea80000300800 */
[----:B------:R-:W1:Y:S06]  /*a140*/  SHFL.DOWN PT, R28, R11, 0x8, 0x1f ;  /* 0x09001f000b1c7f89 */ /* 0x000e6c00000e0000 */
[----:B0-----:R-:W-:-:S02]  /*a150*/  @!P0 FADD.FTZ R10, R10, R17 ;  /* 0x000000110a0a8221 */ /* 0x001fc40000010000 */
[----:B------:R-:W3:Y:S01]  /*a160*/  LDL.LU R17, [R1+0x8] ;  /* 0x0000080001117983 */ /* 0x000ee20000300800 */
[----:B-1----:R-:W-:Y:S01]  /*a170*/  @!P0 FADD.FTZ R11, R11, R28 ;  /* 0x0000001c0b0b8221 */ /* 0x002fe20000010000 */
[----:B------:R-:W-:Y:S01]  /*a180*/  ISETP.GT.AND P0, PT, R6, 0xf, PT ;  /* 0x0000000f0600780c */ /* 0x000fe20003f04270 */
[----:B--2---:R-:W-:Y:S01]  /*a190*/  FADD.FTZ R23, R23, R29 ;  /* 0x0000001d17177221 */ /* 0x004fe20000010000 */
[----:B----4-:R-:W-:-:S03]  /*a1a0*/  FFMA.FTZ R29, R2, R29, R16 ;  /* 0x0000001d021d7223 */ /* 0x010fc60000010010 */
[----:B------:R-:W-:Y:S01]  /*a1b0*/  FADD.FTZ R23, R23, R21 ;  /* 0x0000001517177221 */ /* 0x000fe20000010000 */
[----:B---3--:R-:W-:Y:S01]  /*a1c0*/  FFMA.FTZ R29, R5, R21, R29 ;  /* 0x00000015051d7223 */ /* 0x008fe2000001001d */
[----:B------:R-:W-:Y:S01]  /*a1d0*/  FADD.FTZ R17, R17, R22 ;  /* 0x0000001611117221 */ /* 0x000fe20000010000 */
[----:B------:R-:W-:Y:S02]  /*a1e0*/  FFMA.FTZ R22, R18, R22, R19 ;  /* 0x0000001612167223 */ /* 0x000fe40000010013 */
[----:B------:R0:W5:Y:S01]  /*a1f0*/  LDL.LU R19, [R1+0x254] ;  /* 0x0002540001137983 */ /* 0x0001620000300800 */
[----:B------:R-:W-:Y:S01]  /*a200*/  FADD.FTZ R17, R17, R14 ;  /* 0x0000000e11117221 */ /* 0x000fe20000010000 */
[----:B------:R-:W-:Y:S02]  /*a210*/  FFMA.FTZ R22, R7, R14, R22 ;  /* 0x0000000e07167223 */ /* 0x000fe40000010016 */
[----:B------:R0:W5:Y:S04]  /*a220*/  LDL.LU R18, [R1+0x250] ;  /* 0x0002500001127983 */ /* 0x0001680000300800 */
[----:B------:R0:W5:Y:S01]  /*a230*/  LDL.LU R16, [R1+0x24c] ;  /* 0x00024c0001107983 */ /* 0x0001620000300800 */
[----:B------:R-:W1:Y:S03]  /*a240*/  S2UR UR7, SR_CgaCtaId ;  /* 0x00000000000779c3 */ /* 0x000e660000008800 */
[----:B------:R0:W5:Y:S04]  /*a250*/  LDL.LU R7, [R1+0x248] ;  /* 0x0002480001077983 */ /* 0x0001680000300800 */
[----:B------:R-:W2:Y:S04]  /*a260*/  LDL R14, [R1+0xcc] ;  /* 0x0000cc00010e7983 */ /* 0x000ea80000100800 */
[----:B------:R0:W5:Y:S04]  /*a270*/  LDL.LU R6, [R1+0x244] ;  /* 0x0002440001067983 */ /* 0x0001680000300800 */
[----:B------:R0:W5:Y:S04]  /*a280*/  LDL.LU R5, [R1+0x240] ;  /* 0x0002400001057983 */ /* 0x0001680000300800 */
[----:B------:R-:W3:Y:S04]  /*a290*/  LDL R21, [R1+0xb8] ;  /* 0x0000b80001157983 */ /* 0x000ee80000100800 */
[----:B------:R-:W4:Y:S01]  /*a2a0*/  SHFL.DOWN PT, R2, R10, 0x10, 0x1f ;  /* 0x0a001f000a027f89 */ /* 0x000f2200000e0000 */
[----:B------:R-:W-:Y:S01]  /*a2b0*/  FFMA.FTZ R22, R4, R20, R22 ;  /* 0x0000001404167223 */ /* 0x000fe20000010016 */
[----:B------:R-:W-:-:S02]  /*a2c0*/  FADD.FTZ R17, R17, R20 ;  /* 0x0000001411117221 */ /* 0x000fc40000010000 */
[----:B------:R0:W5:Y:S01]  /*a2d0*/  LDL.LU R4, [R1+0x23c] ;  /* 0x00023c0001047983 */ /* 0x0001620000300800 */
[----:B------:R-:W-:-:S03]  /*a2e0*/  FADD.FTZ R23, R23, R12 ;  /* 0x0000000c17177221 */ /* 0x000fc60000010000 */
[----:B------:R-:W2:Y:S04]  /*a2f0*/  LDL R20, [R1+0x230] ;  /* 0x0002300001147983 */ /* 0x000ea80000100800 */
[----:B------:R-:W1:Y:S01]  /*a300*/  SHFL.DOWN PT, R28, R11, 0x10, 0x1f ;  /* 0x0a001f000b1c7f89 */ /* 0x000e6200000e0000 */
[----:B----4-:R-:W-:Y:S01]  /*a310*/  @!P0 FADD.FTZ R10, R10, R2 ;  /* 0x000000020a0a8221 */ /* 0x010fe20000010000 */
[----:B---3--:R-:W-:Y:S01]  /*a320*/  FFMA.FTZ R29, R21, R12, R29 ;  /* 0x0000000c151d7223 */ /* 0x008fe2000001001d */
[----:B--2---:R-:W-:Y:S01]  /*a330*/  FFMA.FTZ R12, R14, R13, R22 ;  /* 0x0000000d0e0c7223 */ /* 0x004fe20000010016 */
[----:B------:R-:W-:Y:S02]  /*a340*/  FADD.FTZ R14, R17, R13 ;  /* 0x0000000d110e7221 */ /* 0x000fe40000010000 */
[----:B------:R-:W-:-:S02]  /*a350*/  FFMA.FTZ R13, R3, R15, R29 ;  /* 0x0000000f030d7223 */ /* 0x000fc4000001001d */
[----:B------:R0:W5:Y:S04]  /*a360*/  LDL.LU R3, [R1+0x238] ;  /* 0x0002380001037983 */ /* 0x0001680000300800 */
[----:B------:R0:W5:Y:S01]  /*a370*/  LDL.LU R2, [R1+0x234] ;  /* 0x0002340001027983 */ /* 0x0001620000300800 */
[----:B------:R-:W2:Y:S01]  /*a380*/  S2R R21, SR_LANEID ;  /* 0x0000000000157919 */ /* 0x000ea20000000000 */
[----:B------:R-:W-:Y:S02]  /*a390*/  UMOV UR6, 0x400 ;  /* 0x0000040000067882 */ /* 0x000fe40000000000 */
[----:B------:R-:W-:Y:S01]  /*a3a0*/  UIADD3 UR5, UR6, 0xd0, URZ ;  /* 0x000000d006057890 */ /* 0x000fe2000fffe03f */
[----:B-1----:R-:W-:Y:S01]  /*a3b0*/  @!P0 FADD.FTZ R11, R11, R28 ;  /* 0x0000001c0b0b8221 */ /* 0x002fe20000010000 */
[----:B------:R-:W-:-:S02]  /*a3c0*/  ISETP.NE.AND P2, PT, R0, RZ, PT ;  /* 0x000000ff0000720c */ /* 0x000fc40003f45270 */
[----:B------:R-:W-:Y:S01]  /*a3d0*/  ULEA UR5, UR7, UR5, 0x18 ;  /* 0x0000000507057291 */ /* 0x000fe2000f8ec03f */
[----:B------:R-:W-:-:S05]  /*a3e0*/  FADD.FTZ R15, R23, R15 ;  /* 0x0000000f170f7221 */ /* 0x000fca0000010000 */
[C---:B------:R-:W-:Y:S01]  /*a3f0*/  LEA R17, R0.reuse, UR5, 0x4 ;  /* 0x0000000500117c11 */ /* 0x040fe2000f8e20ff */
[----:B------:R-:W-:Y:S04]  /*a400*/  BSSY B0, `(.L_x_2290) ;  /* 0x000003a000007945 */ /* 0x000fe80003800000 */
[----:B------:R0:W-:Y:S01]  /*a410*/  STS.128 [R17], R12 ;  /* 0x0000000c11007388 */ /* 0x0001e20000000c00 */
[----:B--2---:R-:W-:Y:S02]  /*a420*/  ISETP.NE.AND P0, PT, R21, RZ, PT ;  /* 0x000000ff1500720c */ /* 0x004fe40003f05270 */
[----:B------:R-:W-:-:S11]  /*a430*/  ISETP.GT.U32.AND P3, PT, R0, 0x29, PT ;  /* 0x000000290000780c */ /* 0x000fd60003f64070 */
[----:B------:R0:W-:Y:S01]  /*a440*/  @!P0 STS.64 [R20+0x18], R10 ;  /* 0x0000180a14008388 */ /* 0x0001e20000000a00 */
        /* <DEDUP_REMOVED lines=53> */
.L_x_2291:
[----:B------:R-:W-:Y:S05]  /*a7a0*/  BSYNC B0 ;  /* 0x0000000000007941 */ /* 0x000fea0003800000 */
.L_x_2290:
        /* <DEDUP_REMOVED lines=78> */
.L_x_2293:
[----:B------:R-:W-:Y:S05]  /*ac90*/  BSYNC B0 ;  /* 0x0000000000007941 */ /* 0x000fea0003800000 */
.L_x_2292:
[----:B0-----:R-:W0:Y:S01]  /*aca0*/  LDC.64 R20, c[0x0][0x268] ;  /* 0x00009a00ff147b82 */ /* 0x001e220000000a00 */
[----:B------:R-:W-:Y:S01]  /*acb0*/  MOV R17, UR16 ;  /* 0x0000001000117c02 */ /* 0x000fe20008000f00 */
[----:B------:R-:W-:Y:S04]  /*acc0*/  BSSY B0, `(.L_x_2294) ;  /* 0x0000011000007945 */ /* 0x000fe80003800000 */
[----:B------:R-:W-:-:S04]  /*acd0*/  IMAD R17, R17, 0x2a, R0 ;  /* 0x0000002a11117824 */ /* 0x000fc800078e0200 */
[----:B0-----:R-:W-:Y:S01]  /*ace0*/  IMAD.WIDE R20, R17, 0x4, R20 ;  /* 0x0000000411147825 */ /* 0x001fe200078e0214 */
        /* <DEDUP_REMOVED lines=14> */
.L_x_2295:
[----:B------:R-:W-:Y:S05]  /*add0*/  BSYNC B0 ;  /* 0x0000000000007941 */ /* 0x000fea0003800000 */
.L_x_2294:
[----:B------:R-:W-:Y:S02]  /*ade0*/  ULDC UR15, c[0x0][0xc] ;  /* 0x00000300000f7ab9 */ /* 0x000fe40000000800 */
        /* <DEDUP_REMOVED lines=15> */
[----:B0-----:R-:W0:Y:S01]  /*aee0*/  S2R R14, SR_LANEID ;  /* 0x00000000000e7919 */ /* 0x001e220000000000 */
[----:B------:R-:W-:Y:S02]  /*aef0*/  UIMAD UR16, UR24, UR14, UR13 ;  /* 0x0000000e181072a4 */ /* 0x000fe4000f8e020d */
[----:B------:R-:W-:Y:S02]  /*af00*/  ULOP3.LUT UP0, URZ, UR4, 0x2, URZ, 0xc0, !UPT ;  /* 0x00000002043f7892 */ /* 0x000fe4000f80c03f */
[----:B------:R-:W-:Y:S01]  /*af10*/  UIMAD.WIDE.U32 UR16, UR16, 0x8, UR6 ;  /* 0x00000008101078a5 */ /* 0x000fe2000f8e0006 */
[----:B------:R-:W-:Y:S02]  /*af20*/  UMOV UR5, 0x1 ;  /* 0x0000000100057882 */ /* 0x000fe40000000000 */
[----:B------:R-:W-:-:S03]  /*af30*/  USEL UR5, UR5, 0xffffffff, !UP0 ;  /* 0xffffffff05057887 */ /* 0x000fc6000c000000 */
[----:B------:R-:W-:Y:S01]  /*af40*/  MOV R12, UR16 ;  /* 0x00000010000c7c02 */ /* 0x000fe20008000f00 */
[----:B------:R-:W-:Y:S01]  /*af50*/  VOTEU.ANY UR16, UPT, PT ;  /* 0x0000000000107886 */ /* 0x000fe200038e0100 */
[----:B------:R-:W-:Y:S01]  /*af60*/  MOV R13, UR17 ;  /* 0x00000011000d7c02 */ /* 0x000fe20008000f00 */
[----:B------:R-:W-:Y:S02]  /*af70*/  UFLO.U32 UR17, UR16 ;  /* 0x00000010001172bd */ /* 0x000fe400080e0000 */
[----:B------:R-:W-:Y:S02]  /*af80*/  UPOPC UR16, UR16 ;  /* 0x00000010001072bf */ /* 0x000fe40008000000 */
[----:B------:R1:W-:Y:S02]  /*af90*/  STG.E.64 desc[UR22][R12.64], R10 ;  /* 0x0000000a0c007986 */ /* 0x0003e4000c101b16 */
[----:B------:R-:W-:Y:S01]  /*afa0*/  UIMAD UR5, UR5, UR16, URZ ;  /* 0x00000010050572a4 */ /* 0x000fe2000f8e023f */
[----:B0-----:R-:W-:-:S05]  /*afb0*/  ISETP.EQ.U32.AND P0, PT, R14, UR17, PT ;  /* 0x000000110e007c0c */ /* 0x001fca000bf02070 */
[----:B------:R-:W-:Y:S02]  /*afc0*/  MOV R14, UR5 ;  /* 0x00000005000e7c02 */ /* 0x000fe40008000f00 */
[----:B-1----:R-:W-:Y:S02]  /*afd0*/  MOV R12, UR18 ;  /* 0x00000012000c7c02 */ /* 0x002fe40008000f00 */
        /* <DEDUP_REMOVED lines=9> */
.L_x_2298:
[----:B------:R-:W-:Y:S02]  /*b070*/  MOV R12, UR18 ;  /* 0x00000012000c7c02 */ /* 0x000fe40008000f00 */
[----:B------:R-:W-:-:S05]  /*b080*/  MOV R13, UR19 ;  /* 0x00000013000d7c02 */ /* 0x000fca0008000f00 */
[----:B------:R-:W2:Y:S04]  /*b090*/  LDG.E.STRONG.GPU R12, desc[UR22][R12.64] ;  /* 0x000000160c0c7981 */ /* 0x000ea8000c1ef900 */
[----:B--2---:R-:W-:Y:S01]  /*b0a0*/  CCTL.IVALL ;  /* 0x00000000ff00798f */ /* 0x004fe20002000000 */
[----:B------:R-:W-:Y:S05]  /*b0b0*/  YIELD ;  /* 0x0000000000007946 */ /* 0x000fea0003800000 */
[----:B------:R-:W-:-:S13]  /*b0c0*/  ISETP.NE.AND P0, PT, R12, R14, PT ;  /* 0x0000000e0c00720c */ /* 0x000fda0003f05270 */
[----:B------:R-:W-:Y:S05]  /*b0d0*/  @P0 BRA `(.L_x_2298) ;  /* 0xfffffffc00e40947 */ /* 0x000fea000383ffff */
.L_x_2297:
        /* <DEDUP_REMOVED lines=19> */
.L_x_2302:
[----:B0-----:R-:W0:Y:S02]  /*b210*/  S2R R12, SR_CTAID.X ;  /* 0x00000000000c7919 */ /* 0x001e240000002500 */
        /* <DEDUP_REMOVED lines=131> */
[----:B------:R-:W-:Y:S01]  /*ba50*/  @!UP0 UIMAD.WIDE.U32 UR18, UR18, 0x8, UR6 ;  /* 0x00000008121288a5 */ /* 0x000fe2000f8e0006 */
[----:B--2---:R-:W-:Y:S01]  /*ba60*/  @!P4 FADD.FTZ R10, R10, R14 ;  /* 0x0000000e0a0ac221 */ /* 0x004fe20000010000 */
[----:B------:R-:W-:Y:S01]  /*ba70*/  @!P4 FADD.FTZ R11, R11, R15 ;  /* 0x0000000f0b0bc221 */ /* 0x000fe20000010000 */
[----:B------:R-:W-:Y:S02]  /*ba80*/  ISETP.EQ.OR P4, PT, R12, UR20, P2 ;  /* 0x000000140c007c0c */ /* 0x000fe40009782670 */
[----:B----4-:R-:W-:Y:S01]  /*ba90*/  @!P6 FADD.FTZ R10, R10, R22 ;  /* 0x000000160a0ae221 */ /* 0x010fe20000010000 */
[----:B------:R-:W-:Y:S01]  /*baa0*/  @!P6 FADD.FTZ R11, R11, R23 ;  /* 0x000000170b0be221 */ /* 0x000fe20000010000 */
[----:B------:R-:W-:Y:S02]  /*bab0*/  ISETP.EQ.OR P6, PT, R12, UR17, P2 ;  /* 0x000000110c007c0c */ /* 0x000fe400097c2670 */
[----:B------:R-:W-:Y:S02]  /*bac0*/  MOV R14, UR18 ;  /* 0x00000012000e7c02 */ /* 0x000fe40008000f00 */
[----:B------:R-:W-:-:S05]  /*bad0*/  MOV R15, UR19 ;  /* 0x00000013000f7c02 */ /* 0x000fca0008000f00 */
[----:B------:R-:W-:Y:S01]  /*bae0*/  VOTEU.ALL UP1, P4 ;  /* 0x00000000003f7886 */ /* 0x000fe20002020000 */
[----:B------:R-:W2:Y:S03]  /*baf0*/  @!P3 LDG.E.64 R14, desc[UR22][R14.64] ;  /* 0x000000160e0eb981 */ /* 0x000ea6000c1e1b00 */
        /* <DEDUP_REMOVED lines=9> */
[----:B------:R-:W3:Y:S05]  /*bb90*/  @!P4 LDG.E.64 R12, desc[UR22][R12.64] ;  /* 0x000000160c0cc981 */ /* 0x000eea000c1e1b00 */
[----:B------:R-:W4:Y:S01]  /*bba0*/  @!P6 LDG.E.64 R20, desc[UR22][R20.64] ;  /* 0x000000161414e981 */ /* 0x000f22000c1e1b00 */
[----:B------:R-:W-:-:S04]  /*bbb0*/  UIADD3 UR16, UR16, -0x10, URZ ;  /* 0xfffffff010107890 */ /* 0x000fc8000fffe03f */
[----:B------:R-:W-:Y:S02]  /*bbc0*/  UISETP.GT.AND UP0, UPT, UR16, 0xc, UPT ;  /* 0x0000000c1000788c */ /* 0x000fe4000bf04270 */
[----:B------:R-:W-:Y:S01]  /*bbd0*/  UIADD3 UR5, UR5, 0x10, URZ ;  /* 0x0000001005057890 */ /* 0x000fe2000fffe03f */
[----:B--2---:R-:W-:Y:S01]  /*bbe0*/  @!P3 FADD.FTZ R10, R10, R14 ;  /* 0x0000000e0a0ab221 */ /* 0x004fe20000010000 */
[----:B------:R-:W-:Y:S02]  /*bbf0*/  @!P3 FADD.FTZ R11, R11, R15 ;  /* 0x0000000f0b0bb221 */ /* 0x000fe40000010000 */
[----:B------:R-:W-:Y:S01]  /*bc00*/  PLOP3.LUT P3, PT, PT, PT, UP0, 0x80, 0x0 ;  /* 0x000000000000781c */ /* 0x000fe20003f6f008 */
[----:B---3--:R-:W-:Y:S01]  /*bc10*/  @!P4 FADD.FTZ R10, R10, R12 ;  /* 0x0000000c0a0ac221 */ /* 0x008fe20000010000 */
[----:B------:R-:W-:-:S03]  /*bc20*/  @!P4 FADD.FTZ R11, R11, R13 ;  /* 0x0000000d0b0bc221 */ /* 0x000fc60000010000 */
[----:B----4-:R-:W-:Y:S01]  /*bc30*/  @!P6 FADD.FTZ R10, R10, R20 ;  /* 0x000000140a0ae221 */ /* 0x010fe20000010000 */
[----:B------:R-:W-:-:S07]  /*bc40*/  @!P6 FADD.FTZ R11, R11, R21 ;  /* 0x000000150b0be221 */ /* 0x000fce0000010000 */
[----:B------:R-:W-:Y:S05]  /*bc50*/  @P3 BRA `(.L_x_2302) ;  /* 0xfffffff4006c3947 */ /* 0x000fea000383ffff */
.L_x_2301:
        /* <DEDUP_REMOVED lines=87> */
.L_x_2303:
[----:B------:R-:W-:-:S13]  /*c1d0*/  ISETP.NE.OR P0, PT, RZ, UR16, P0 ;  /* 0x00000010ff007c0c */ /* 0x000fda0008705670 */
[----:B------:R-:W-:Y:S05]  /*c1e0*/  @!P0 BRA `(.L_x_2299) ;  /* 0x0000000000b08947 */ /* 0x000fea0003800000 */
.L_x_2300:
[----:B0-----:R-:W0:Y:S02]  /*c1f0*/  S2R R12, SR_CTAID.X ;  /* 0x00000000000c7919 */ /* 0x001e240000002500 */
        /* <DEDUP_REMOVED lines=8> */
[----:B------:R-:W-:Y:S01]  /*c280*/  UIADD3 UR17, UR5, 0x2, URZ ;  /* 0x0000000205117890 */ /* 0x000fe2000fffe03f */
[----:B------:R-:W2:Y:S01]  /*c290*/  @!P3 LDG.E.64 R14, desc[UR22][R14.64] ;  /* 0x000000160e0eb981 */ /* 0x000ea2000c1e1b00 */
[----:B------:R-:W-:-:S04]  /*c2a0*/  UIADD3 UR20, UR5, 0x3, URZ ;  /* 0x0000000305147890 */ /* 0x000fc8000fffe03f */
[C---:B------:R-:W-:Y:S02]  /*c2b0*/  ISETP.EQ.OR P6, PT, R12.reuse, UR17, P2 ;  /* 0x000000110c007c0c */ /* 0x040fe400097c2670 */
[----:B------:R-:W-:-:S04]  /*c2c0*/  ISETP.EQ.OR P0, PT, R12, UR20, P2 ;  /* 0x000000140c007c0c */ /* 0x000fc80009702670 */
        /* <DEDUP_REMOVED lines=30> */
.L_x_2299:
[----:B------:R-:W-:-:S06]  /*c4b0*/  ULOP3.LUT UP0, UR15, UR15, 0x3, URZ, 0xc0, !UPT ;  /* 0x000000030f0f7892 */ /* 0x000fcc000f80c03f */
[----:B------:R-:W-:-:S13]  /*c4c0*/  PLOP3.LUT P0, PT, PT, PT, UP0, 0x80, 0x0 ;  /* 0x000000000000781c */ /* 0x000fda0003f0f008 */
[----:B------:R-:W-:Y:S05]  /*c4d0*/  @!P0 BRA `(.L_x_2296) ;  /* 0x0000000000948947 */ /* 0x000fea0003800000 */
[----:B0-----:R-:W0:Y:S01]  /*c4e0*/  S2R R14, SR_CTAID.X ;  /* 0x00000000000e7919 */ /* 0x001e220000002500 */
        /* <DEDUP_REMOVED lines=8> */
[----:B--2---:R-:W-:Y:S01]  /*c570*/  FADD.FTZ R10, R10, R12 ;  /* 0x0000000c0a0a7221 */ /* 0x004fe20000010000 */
[----:B------:R-:W-:-:S07]  /*c580*/  FADD.FTZ R11, R11, R13 ;  /* 0x0000000d0b0b7221 */ /* 0x000fce0000010000 */
.L_x_2305:
[----:B------:R-:W-:Y:S05]  /*c590*/  BSYNC B0 ;  /* 0x0000000000007941 */ /* 0x000fea0003800000 */
.L_x_2304:
        /* <DEDUP_REMOVED lines=12> */
[----:B------:R-:W2:Y:S02]  /*c660*/  @!P3 LDG.E.64 R12, desc[UR22][R12.64] ;  /* 0x000000160c0cb981 */ /* 0x000ea4000c1e1b00 */
[----:B--2---:R-:W-:Y:S01]  /*c670*/  @!P3 FADD.FTZ R10, R10, R12 ;  /* 0x0000000c0a0ab221 */ /* 0x004fe20000010000 */
[----:B------:R-:W-:Y:S01]  /*c680*/  MOV R12, UR15 ;  /* 0x0000000f000c7c02 */ /* 0x000fe20008000f00 */
[----:B------:R-:W-:-:S03]  /*c690*/  @!P3 FADD.FTZ R11, R11, R13 ;  /* 0x0000000d0b0bb221 */ /* 0x000fc60000010000 */
[----:B------:R-:W-:-:S13]  /*c6a0*/  ISETP.EQ.OR P0, PT, R12, 0x2, P0 ;  /* 0x000000020c00780c */ /* 0x000fda0000702670 */
[----:B------:R-:W-:-:S05]  /*c6b0*/  VOTEU.ALL UP0, P0 ;  /* 0x00000000003f7886 */ /* 0x000fca0000000000 */
[----:B------:R-:W-:-:S04]  /*c6c0*/  @!UP0 UIMAD UR13, UR5, UR14, UR13 ;  /* 0x0000000e050d82a4 */ /* 0x000fc8000f8e020d */
[----:B------:R-:W-:-:S06]  /*c6d0*/  @!UP0 UIMAD.WIDE.U32 UR6, UR13, 0x8, UR6 ;  /* 0x000000080d0688a5 */ /* 0x000fcc000f8e0006 */
[----:B------:R-:W-:Y:S02]  /*c6e0*/  MOV R12, UR6 ;  /* 0x00000006000c7c02 */ /* 0x000fe40008000f00 */
[----:B------:R-:W-:-:S06]  /*c6f0*/  MOV R13, UR7 ;  /* 0x00000007000d7c02 */ /* 0x000fcc0008000f00 */
[----:B------:R-:W2:Y:S02]  /*c700*/  @!P0 LDG.E.64 R12, desc[UR22][R12.64] ;  /* 0x000000160c0c8981 */ /* 0x000ea4000c1e1b00 */
[----:B--2---:R-:W-:Y:S01]  /*c710*/  @!P0 FADD.FTZ R10, R10, R12 ;  /* 0x0000000c0a0a8221 */ /* 0x004fe20000010000 */
[----:B------:R-:W-:-:S07]  /*c720*/  @!P0 FADD.FTZ R11, R11, R13 ;  /* 0x0000000d0b0b8221 */ /* 0x000fce0000010000 */
.L_x_2296:
        /* <DEDUP_REMOVED lines=32> */
.L_x_2306:
[----:B------:R-:W-:Y:S04]  /*c930*/  BSSY B0, `(.L_x_2307) ;  /* 0x0000016000007945 */ /* 0x000fe80003800000 */
[----:B------:R-:W-:Y:S05]  /*c940*/  @!P1 BRA `(.L_x_2308) ;  /* 0x0000000000509947 */ /* 0x000fea0003800000 */
[----:B------:R-:W-:Y:S01]  /*c950*/  MOV R10, UR5 ;  /* 0x00000005000a7c02 */ /* 0x000fe20008000f00 */
[----:B------:R-:W-:Y:S01]  /*c960*/  ULDC.64 UR6, c[0x0][0x288] ;  /* 0x0000a20000067ab9 */ /* 0x000fe20000000a00 */
[----:B-----5:R-:W-:-:S03]  /*c970*/  SHF.R.S32.HI R11, RZ, 0x1f, R16 ;  /* 0x0000001fff0b7819 */ /* 0x020fc60000011410 */
[----:B------:R-:W-:-:S04]  /*c980*/  FFMA.FTZ R10, R13, R10, UR13 ;  /* 0x0000000d0d0a7e23 */ /* 0x000fc8000801000a */
[----:B------:R-:W-:Y:S01]  /*c990*/  FFMA.FTZ R26, R8, R26, -R10 ;  /* 0x0000001a081a7223 */ /* 0x000fe2000001080a */
[----:B------:R-:W-:-:S03]  /*c9a0*/  MOV R10, UR5 ;  /* 0x00000005000a7c02 */ /* 0x000fc60008000f00 */
[----:B------:R-:W-:Y:S02]  /*c9b0*/  FMUL.FTZ R26, R26, UR26 ;  /* 0x0000001a1a1a7c20 */ /* 0x000fe40008410000 */
[----:B------:R-:W-:Y:S01]  /*c9c0*/  FFMA.FTZ R10, R12, R10, UR13 ;  /* 0x0000000d0c0a7e23 */ /* 0x000fe2000801000a */
[----:B------:R-:W-:Y:S01]  /*c9d0*/  IMAD R12, R11, UR6, RZ ;  /* 0x000000060b0c7c24 */ /* 0x000fe2000f8e02ff */
[----:B------:R-:W-:Y:S02]  /*c9e0*/  MOV R11, R5 ;  /* 0x00000005000b7202 */ /* 0x000fe40000000f00 */
[----:B------:R-:W-:Y:S01]  /*c9f0*/  FFMA.FTZ R27, R9, R27, -R10 ;  /* 0x0000001b091b7223 */ /* 0x000fe2000001080a */
[----:B------:R-:W-:Y:S01]  /*ca00*/  MOV R10, R2 ;  /* 0x00000002000a7202 */ /* 0x000fe20000000f00 */
[----:B------:R-:W-:Y:S02]  /*ca10*/  IMAD R12, R16, UR7, R12 ;  /* 0x00000007100c7c24 */ /* 0x000fe4000f8e020c */
[----:B------:R-:W-:-:S02]  /*ca20*/  FMUL.FTZ R27, R27, UR26 ;  /* 0x0000001a1b1b7c20 */ /* 0x000fc40008410000 */
[----:B------:R-:W-:Y:S01]  /*ca30*/  IMAD.WIDE.U32 R10, R16, UR6, R10 ;  /* 0x00000006100a7c25 */ /* 0x000fe2000f8e000a */
[----:B------:R-:W-:-:S04]  /*ca40*/  ULDC.64 UR6, c[0x0][0x210] ;  /* 0x0000840000067ab9 */ /* 0x000fc80000000a00 */
[----:B------:R-:W-:Y:S02]  /*ca50*/  IADD3 R11, R11, R12, RZ ;  /* 0x0000000c0b0b7210 */ /* 0x000fe40007ffe0ff */
[----:B------:R-:W-:-:S04]  /*ca60*/  LEA R12, P0, R10, UR6, 0x2 ;  /* 0x000000060a0c7c11 */ /* 0x000fc8000f8010ff */
[----:B------:R-:W-:-:S05]  /*ca70*/  LEA.HI.X R13, R10, UR7, R11, 0x2, P0 ;  /* 0x000000070a0d7c11 */ /* 0x000fca00080f140b */
[----:B------:R0:W-:Y:S04]  /*ca80*/  STG.E.64 desc[UR22][R12.64], R26 ;  /* 0x0000001a0c007986 */ /* 0x0001e8000c101b16 */
.L_x_2308:
[----:B------:R-:W-:Y:S05]  /*ca90*/  BSYNC B0 ;  /* 0x0000000000007941 */ /* 0x000fea0003800000 */
.L_x_2307:
[----:B------:R1:W5:Y:S04]  /*caa0*/  LDL R21, [R1+0x1c8] ;  /* 0x0001c80001157983 */ /* 0x0003680000100800 */
[----:B------:R1:W5:Y:S04]  /*cab0*/  LDL R20, [R1+0x88] ;  /* 0x0000880001147983 */ /* 0x0003680000100800 */
[----:B------:R1:W5:Y:S04]  /*cac0*/  LDL R17, [R1+0x1d0] ;  /* 0x0001d00001117983 */ /* 0x0003680000100800 */
[----:B------:R1:W5:Y:S02]  /*cad0*/  LDL R14, [R1+0x8c] ;  /* 0x00008c00010e7983 */ /* 0x0003640000100800 */
[C---:B0----5:R-:W-:Y:S01]  /*cae0*/  IADD3 R13, R16.reuse, 0x10, RZ ;  /* 0x00000010100d7810 */ /* 0x061fe20007ffe0ff */
[----:B------:R-:W-:Y:S01]  /*caf0*/  ULDC.64 UR6, c[0x0][0x290] ;  /* 0x0000a40000067ab9 */ /* 0x000fe20000000a00 */
[----:B------:R-:W-:-:S02]  /*cb00*/  IADD3 R15, R16, 0x10, RZ ;  /* 0x00000010100f7810 */ /* 0x000fc40007ffe0ff */
        /* <DEDUP_REMOVED lines=15> */
[----:B------:R-:W-:-:S04]  /*cc00*/  FMUL.FTZ R10, R11, -1.4426950216293334961 ;  /* 0xbfb8aa3b0b0a7820 */ /* 0x000fc80000410000 */
[----:B------:R0:W-:Y:S02]  /*cc10*/  STL [R1+0x88], R20 ;  /* 0x0000881401007387 */ /* 0x0001e40000100800 */
[----:B------:R-:W1:Y:S02]  /*cc20*/  MUFU.EX2 R10, R10 ;  /* 0x0000000a000a7308 */ /* 0x000e640000000800 */
[----:B-1----:R-:W-:-:S06]  /*cc30*/  FADD.FTZ R10, R10, 1 ;  /* 0x3f8000000a0a7421 */ /* 0x002fcc0000010000 */
[----:B------:R-:W1:Y:S02]  /*cc40*/  MUFU.RCP R12, R10 ;  /* 0x0000000a000c7308 */ /* 0x000e640000001000 */
[----:B-1----:R-:W-:Y:S01]  /*cc50*/  FMUL.FTZ R10, R14, R12 ;  /* 0x0000000c0e0a7220 */ /* 0x002fe20000410000 */
[----:B------:R-:W-:-:S04]  /*cc60*/  FADD.FTZ R12, -R12, 1 ;  /* 0x3f8000000c0c7421 */ /* 0x000fc80000010100 */
[----:B------:R-:W-:-:S04]  /*cc70*/  FFMA.FTZ R12, R11, R12, 1 ;  /* 0x3f8000000b0c7423 */ /* 0x000fc8000001000c */
[----:B------:R-:W-:-:S05]  /*cc80*/  FMUL.FTZ R14, R10, R12 ;  /* 0x0000000c0a0e7220 */ /* 0x000fca0000410000 */
[----:B------:R0:W-:Y:S02]  /*cc90*/  STL [R1+0x8c], R14 ;  /* 0x00008c0e01007387 */ /* 0x0001e40000100800 */
.L_x_2309:
[----:B------:R-:W-:Y:S04]  /*cca0*/  BSSY B0, `(.L_x_2310) ;  /* 0x0000015000007945 */ /* 0x000fe80003800000 */
[----:B------:R-:W-:Y:S05]  /*ccb0*/  @P0 BRA `(.L_x_2311) ;  /* 0x00000000004c0947 */ /* 0x000fea0003800000 */
[----:B------:R-:W-:Y:S01]  /*ccc0*/  MOV R10, UR5 ;  /* 0x00000005000a7c02 */ /* 0x000fe20008000f00 */
[----:B------:R-:W-:Y:S01]  /*ccd0*/  ULDC.64 UR14, c[0x0][0x288] ;  /* 0x0000a200000e7ab9 */ /* 0x000fe20000000a00 */
[----:B------:R-:W-:-:S03]  /*cce0*/  MOV R12, R2 ;  /* 0x00000002000c7202 */ /* 0x000fc60000000f00 */
[----:B------:R-:W-:-:S04]  /*ccf0*/  FFMA.FTZ R10, R21, R10, UR13 ;  /* 0x0000000d150a7e23 */ /* 0x000fc8000801000a */
[----:B------:R-:W-:Y:S01]  /*cd00*/  FFMA.FTZ R11, R8, R20, -R10 ;  /* 0x00000014080b7223 */ /* 0x000fe2000001080a */
[----:B------:R-:W-:-:S05]  /*cd10*/  MOV R10, UR5 ;  /* 0x00000005000a7c02 */ /* 0x000fca0008000f00 */
[----:B------:R-:W-:-:S04]  /*cd20*/  FFMA.FTZ R10, R17, R10, UR13 ;  /* 0x0000000d110a7e23 */ /* 0x000fc8000801000a */
[----:B------:R-:W-:Y:S01]  /*cd30*/  FFMA.FTZ R10, R9, R14, -R10 ;  /* 0x0000000e090a7223 */ /* 0x000fe2000001080a */
[----:B0-----:R-:W-:Y:S01]  /*cd40*/  IMAD R14, R13, UR14, RZ ;  /* 0x0000000e0d0e7c24 */ /* 0x001fe2000f8e02ff */
[----:B------:R-:W-:-:S03]  /*cd50*/  MOV R13, R5 ;  /* 0x00000005000d7202 */ /* 0x000fc60000000f00 */
[C---:B------:R-:W-:Y:S02]  /*cd60*/  IMAD R14, R15.reuse, UR15, R14 ;  /* 0x0000000f0f0e7c24 */ /* 0x040fe4000f8e020e */
[----:B------:R-:W-:Y:S01]  /*cd70*/  IMAD.WIDE.U32 R12, R15, UR14, R12 ;  /* 0x0000000e0f0c7c25 */ /* 0x000fe2000f8e000c */
[----:B------:R-:W-:-:S04]  /*cd80*/  ULDC.64 UR14, c[0x0][0x210] ;  /* 0x00008400000e7ab9 */ /* 0x000fc80000000a00 */
[----:B------:R-:W-:Y:S02]  /*cd90*/  IADD3 R13, R13, R14, RZ ;  /* 0x0000000e0d0d7210 */ /* 0x000fe40007ffe0ff */
[----:B------:R-:W-:-:S04]  /*cda0*/  LEA R14, P0, R12, UR14, 0x2 ;  /* 0x0000000e0c0e7c11 */ /* 0x000fc8000f8010ff */
[----:B------:R-:W-:Y:S01]  /*cdb0*/  LEA.HI.X R15, R12, UR15, R13, 0x2, P0 ;  /* 0x0000000f0c0f7c11 */ /* 0x000fe200080f140d */
[----:B------:R-:W-:Y:S01]  /*cdc0*/  FMUL.FTZ R12, R11, UR26 ;  /* 0x0000001a0b0c7c20 */ /* 0x000fe20008410000 */
[----:B------:R-:W-:-:S05]  /*cdd0*/  FMUL.FTZ R13, R10, UR26 ;  /* 0x0000001a0a0d7c20 */ /* 0x000fca0008410000 */
[----:B------:R1:W-:Y:S02]  /*cde0*/  STG.E.64 desc[UR22][R14.64], R12 ;  /* 0x0000000c0e007986 */ /* 0x0003e4000c101b16 */
.L_x_2311:
[----:B------:R-:W-:Y:S05]  /*cdf0*/  BSYNC B0 ;  /* 0x0000000000007941 */ /* 0x000fea0003800000 */
.L_x_2310:
[----:B------:R2:W5:Y:S04]  /*ce00*/  LDL R27, [R1+0x1c] ;  /* 0x00001c00011b7983 */ /* 0x0005680000100800 */
[----:B------:R2:W5:Y:S04]  /*ce10*/  LDL R26, [R1+0x90] ;  /* 0x00009000011a7983 */ /* 0x0005680000100800 */
[----:B------:R2:W5:Y:S04]  /*ce20*/  LDL R22, [R1+0x1cc] ;  /* 0x0001cc0001167983 */ /* 0x0005680000100800 */
[----:B01----:R2:W5:Y:S01]  /*ce30*/  LDL R14, [R1+0x94] ;  /* 0x00009400010e7983 */ /* 0x0035620000100800 */
[----:B------:R-:W-:-:S02]  /*ce40*/  IADD3 R15, R16, 0x20, RZ ;  /* 0x00000020100f7810 */ /* 0x000fc40007ffe0ff */
[C---:B------:R-:W-:Y:S02]  /*ce50*/  IADD3 R17, R16.reuse, 0x30, RZ ;  /* 0x0000003010117810 */ /* 0x040fe40007ffe0ff */
[C---:B------:R-:W-:Y:S02]  /*ce60*/  IADD3 R20, R16.reuse, 0x30, RZ ;  /* 0x0000003010147810 */ /* 0x040fe40007ffe0ff */
[----:B------:R-:W-:Y:S02]  /*ce70*/  IADD3 R13, R16, 0x20, RZ ;  /* 0x00000020100d7810 */ /* 0x000fe40007ffe0ff */
[----:B------:R-:W-:Y:S02]  /*ce80*/  ISETP.GE.U32.AND P0, PT, R15, UR6, PT ;  /* 0x000000060f007c0c */ /* 0x000fe4000bf06070 */
[----:B------:R-:W-:Y:S02]  /*ce90*/  ISETP.GE.U32.AND P3, PT, R17, UR6, PT ;  /* 0x0000000611007c0c */ /* 0x000fe4000bf66070 */
[----:B------:R-:W-:-:S02]  /*cea0*/  SHF.R.S32.HI R13, RZ, 0x1f, R13 ;  /* 0x0000001fff0d7819 */ /* 0x000fc4000001140d */
[----:B------:R-:W-:Y:S02]  /*ceb0*/  SHF.R.S32.HI R20, RZ, 0x1f, R20 ;  /* 0x0000001fff147819 */ /* 0x000fe40000011414 */
[C---:B------:R-:W-:Y:S02]  /*cec0*/  IADD3 R23, R16.reuse, 0x40, RZ ;  /* 0x0000004010177810 */ /* 0x040fe40007ffe0ff */
[----:B------:R-:W-:Y:S02]  /*ced0*/  IADD3 R21, R16, 0x50, RZ ;  /* 0x0000005010157810 */ /* 0x000fe40007ffe0ff */
[----:B------:R-:W-:Y:S02]  /*cee0*/  ISETP.GE.AND.EX P2, PT, R13, UR7, PT, P0 ;  /* 0x000000070d007c0c */ /* 0x000fe4000bf46300 */
[----:B------:R-:W-:Y:S02]  /*cef0*/  ISETP.GE.AND.EX P3, PT, R20, UR7, PT, P3 ;  /* 0x0000000714007c0c */ /* 0x000fe4000bf66330 */
[----:B------:R-:W-:-:S02]  /*cf00*/  ISETP.GE.U32.AND P6, PT, R23, UR6, PT ;  /* 0x0000000617007c0c */ /* 0x000fc4000bfc6070 */
[----:B------:R-:W-:Y:S02]  /*cf10*/  ISETP.GE.U32.AND P0, PT, R21, UR6, PT ;  /* 0x0000000615007c0c */ /* 0x000fe4000bf06070 */
[C---:B------:R-:W-:Y:S02]  /*cf20*/  ISETP.GT.U32.OR P2, PT, R0.reuse, 0x29f, P2 ;  /* 0x0000029f0000780c */ /* 0x040fe40001744470 */
[----:B------:R-:W-:Y:S01]  /*cf30*/  ISETP.GT.U32.OR P3, PT, R0, 0x29f, P3 ;  /* 0x0000029f0000780c */ /* 0x000fe20001f64470 */
[----:B--2---:R-:W-:-:S12]  /*cf40*/  @!P5 BRA `(.L_x_2312) ;  /* 0x000000000050d947 */ /* 0x004fd80003800000 */
        /* <DEDUP_REMOVED lines=20> */
.L_x_2312:
[----:B------:R-:W-:Y:S04]  /*d090*/  BSSY B0, `(.L_x_2313) ;  /* 0x0000015000007945 */ /* 0x000fe80003800000 */
[----:B------:R-:W-:Y:S05]  /*d0a0*/  @P2 BRA `(.L_x_2314) ;  /* 0x00000000004c2947 */ /* 0x000fea0003800000 */
[----:B------:R-:W-:Y:S01]  /*d0b0*/  MOV R10, UR5 ;  /* 0x00000005000a7c02 */ /* 0x000fe20008000f00 */
[----:B------:R-:W-:Y:S01]  /*d0c0*/  ULDC.64 UR14, c[0x0][0x288] ;  /* 0x0000a200000e7ab9 */ /* 0x000fe20000000a00 */
[----:B------:R-:W-:-:S03]  /*d0d0*/  MOV R12, R2 ;  /* 0x00000002000c7202 */ /* 0x000fc60000000f00 */
[----:B-----5:R-:W-:-:S04]  /*d0e0*/  FFMA.FTZ R10, R27, R10, UR13 ;  /* 0x0000000d1b0a7e23 */ /* 0x020fc8000801000a */
        /* <DEDUP_REMOVED lines=15> */
.L_x_2314:
[----:B------:R-:W-:Y:S05]  /*d1e0*/  BSYNC B0 ;  /* 0x0000000000007941 */ /* 0x000fea0003800000 */
.L_x_2313:
[----:B------:R-:W-:Y:S05]  /*d1f0*/  @!P5 BRA `(.L_x_2315) ;  /* 0x000000000060d947 */ /* 0x000fea0003800000 */
[----:B------:R-:W2:Y:S04]  /*d200*/  LDL R10, [R1+0x20] ;  /* 0x00002000010a7983 */ /* 0x000ea80000100800 */
[----:B-1----:R-:W3:Y:S04]  /*d210*/  LDL.LU R15, [R1+0x98] ;  /* 0x00009800010f7983 */ /* 0x002ee80000300800 */
[----:B0----5:R-:W4:Y:S04]  /*d220*/  LDL R14, [R1+0x34] ;  /* 0x00003400010e7983 */ /* 0x021f280000100800 */
[----:B------:R-:W4:Y:S01]  /*d230*/  LDL.LU R13, [R1+0x9c] ;  /* 0x00009c00010d7983 */ /* 0x000f220000300800 */
[----:B--2---:R-:W-:-:S04]  /*d240*/  FFMA.FTZ R11, R10, R8, R6 ;  /* 0x000000080a0b7223 */ /* 0x004fc80000010006 */
[----:B------:R-:W-:-:S06]  /*d250*/  FMUL.FTZ R10, R11, -1.4426950216293334961 ;  /* 0xbfb8aa3b0b0a7820 */ /* 0x000fcc0000410000 */
[----:B------:R-:W0:Y:S02]  /*d260*/  MUFU.EX2 R10, R10 ;  /* 0x0000000a000a7308 */ /* 0x000e240000000800 */
[----:B0-----:R-:W-:-:S06]  /*d270*/  FADD.FTZ R10, R10, 1 ;  /* 0x3f8000000a0a7421 */ /* 0x001fcc0000010000 */
[----:B------:R-:W3:Y:S02]  /*d280*/  MUFU.RCP R12, R10 ;  /* 0x0000000a000c7308 */ /* 0x000ee40000001000 */
[----:B---3--:R-:W-:Y:S01]  /*d290*/  FMUL.FTZ R10, R15, R12 ;  /* 0x0000000c0f0a7220 */ /* 0x008fe20000410000 */
[----:B------:R-:W-:-:S04]  /*d2a0*/  FADD.FTZ R12, -R12, 1 ;  /* 0x3f8000000c0c7421 */ /* 0x000fc80000010100 */
[----:B------:R-:W-:Y:S01]  /*d2b0*/  FFMA.FTZ R12, R11, R12, 1 ;  /* 0x3f8000000b0c7423 */ /* 0x000fe2000001000c */
[----:B----4-:R-:W-:-:S03]  /*d2c0*/  FFMA.FTZ R11, R14, R9, R7 ;  /* 0x000000090e0b7223 */ /* 0x010fc60000010007 */
[----:B------:R-:W-:Y:S01]  /*d2d0*/  FMUL.FTZ R12, R10, R12 ;  /* 0x0000000c0a0c7220 */ /* 0x000fe20000410000 */
[----:B------:R-:W-:-:S04]  /*d2e0*/  FMUL.FTZ R10, R11, -1.4426950216293334961 ;  /* 0xbfb8aa3b0b0a7820 */ /* 0x000fc80000410000 */
[----:B------:R0:W-:Y:S02]  /*d2f0*/  STL [R1+0x98], R12 ;  /* 0x0000980c01007387 */ /* 0x0001e40000100800 */
[----:B------:R-:W1:Y:S02]  /*d300*/  MUFU.EX2 R10, R10 ;  /* 0x0000000a000a7308 */ /* 0x000e640000000800 */
[----:B-1----:R-:W-:-:S06]  /*d310*/  FADD.FTZ R10, R10, 1 ;  /* 0x3f8000000a0a7421 */ /* 0x002fcc0000010000 */
[----:B0-----:R-:W0:Y:S02]  /*d320*/  MUFU.RCP R12, R10 ;  /* 0x0000000a000c7308 */ /* 0x001e240000001000 */
[----:B0-----:R-:W-:Y:S01]  /*d330*/  FMUL.FTZ R10, R13, R12 ;  /* 0x0000000c0d0a7220 */ /* 0x001fe20000410000 */
[----:B------:R-:W-:-:S04]  /*d340*/  FADD.FTZ R12, -R12, 1 ;  /* 0x3f8000000c0c7421 */ /* 0x000fc80000010100 */
[----:B------:R-:W-:-:S04]  /*d350*/  FFMA.FTZ R12, R11, R12, 1 ;  /* 0x3f8000000b0c7423 */ /* 0x000fc8000001000c */
[----:B------:R-:W-:-:S05]  /*d360*/  FMUL.FTZ R10, R10, R12 ;  /* 0x0000000c0a0a7220 */ /* 0x000fca0000410000 */
[----:B------:R2:W-:Y:S02]  /*d370*/  STL [R1+0x9c], R10 ;  /* 0x00009c0a01007387 */ /* 0x0005e40000100800 */
.L_x_2315:
[----:B------:R-:W-:Y:S04]  /*d380*/  BSSY B0, `(.L_x_2316) ;  /* 0x0000019000007945 */ /* 0x000fe80003800000 */
[----:B------:R-:W-:Y:S05]  /*d390*/  @P3 BRA `(.L_x_2317) ;  /* 0x00000000005c3947 */ /* 0x000fea0003800000 */
[----:B01---5:R-:W3:Y:S01]  /*d3a0*/  LDL.LU R14, [R1+0x20] ;  /* 0x00002000010e7983 */ /* 0x023ee20000300800 */
[----:B--2---:R-:W-:Y:S01]  /*d3b0*/  MOV R10, UR5 ;  /* 0x00000005000a7c02 */ /* 0x004fe20008000f00 */
[----:B------:R-:W-:Y:S02]  /*d3c0*/  ULDC.64 UR14, c[0x0][0x288] ;  /* 0x0000a200000e7ab9 */ /* 0x000fe40000000a00 */
[----:B------:R-:W2:Y:S04]  /*d3d0*/  LDL.LU R11, [R1+0x98] ;  /* 0x00009800010b7983 */ /* 0x000ea80000300800 */
[----:B------:R-:W4:Y:S04]  /*d3e0*/  LDL.LU R13, [R1+0x34] ;  /* 0x00003400010d7983 */ /* 0x000f280000300800 */
[----:B------:R-:W4:Y:S01]  /*d3f0*/  LDL.LU R12, [R1+0x9c] ;  /* 0x00009c00010c7983 */ /* 0x000f220000300800 */
[----:B---3--:R-:W-:Y:S01]  /*d400*/  FFMA.FTZ R10, R14, R10, UR13 ;  /* 0x0000000d0e0a7e23 */ /* 0x008fe2000801000a */
[----:B------:R-:W-:-:S03]  /*d410*/  IMAD R14, R20, UR14, RZ ;  /* 0x0000000e140e7c24 */ /* 0x000fc6000f8e02ff */
[----:B--2---:R-:W-:Y:S01]  /*d420*/  FFMA.FTZ R11, R8, R11, -R10 ;  /* 0x0000000b080b7223 */ /* 0x004fe2000001080a */
[----:B------:R-:W-:Y:S01]  /*d430*/  MOV R10, UR5 ;  /* 0x00000005000a7c02 */ /* 0x000fe20008000f00 */
[----:B------:R-:W-:-:S04]  /*d440*/  IMAD R14, R17, UR15, R14 ;  /* 0x0000000f110e7c24 */ /* 0x000fc8000f8e020e */
[----:B----4-:R-:W-:Y:S01]  /*d450*/  FFMA.FTZ R10, R13, R10, UR13 ;  /* 0x0000000d0d0a7e23 */ /* 0x010fe2000801000a */
[----:B------:R-:W-:-:S03]  /*d460*/  MOV R13, R5 ;  /* 0x00000005000d7202 */ /* 0x000fc60000000f00 */
[----:B------:R-:W-:Y:S01]  /*d470*/  FFMA.FTZ R10, R9, R12, -R10 ;  /* 0x0000000c090a7223 */ /* 0x000fe2000001080a */
[----:B------:R-:W-:-:S05]  /*d480*/  MOV R12, R2 ;  /* 0x00000002000c7202 */ /* 0x000fca0000000f00 */
        /* <DEDUP_REMOVED lines=8> */
.L_x_2317:
[----:B------:R-:W-:Y:S05]  /*d510*/  BSYNC B0 ;  /* 0x0000000000007941 */ /* 0x000fea0003800000 */
.L_x_2316:
[----:B-----5:R4:W5:Y:S04]  /*d520*/  LDL R27, [R1+0x24] ;  /* 0x00002400011b7983 */ /* 0x0209680000100800 */
[----:B0-----:R4:W5:Y:S01]  /*d530*/  LDL R26, [R1+0x70] ;  /* 0x00007000011a7983 */ /* 0x0019620000100800 */
[----:B--2---:R-:W-:-:S03]  /*d540*/  IADD3 R10, R16, 0x70, RZ ;  /* 0x00000070100a7810 */ /* 0x004fc60007ffe0ff */
[----:B-1-3--:R4:W5:Y:S01]  /*d550*/  LDL R15, [R1+0x1d4] ;  /* 0x0001d400010f7983 */ /* 0x00a9620000100800 */
[----:B------:R-:W-:-:S03]  /*d560*/  IADD3 R17, R16, 0x60, RZ ;  /* 0x0000006010117810 */ /* 0x000fc60007ffe0ff */
[----:B------:R4:W5:Y:S01]  /*d570*/  LDL R14, [R1+0x74] ;  /* 0x00007400010e7983 */ /* 0x0009620000100800 */
[C---:B------:R-:W-:Y:S02]  /*d580*/  IADD3 R20, R16.reuse, 0x60, RZ ;  /* 0x0000006010147810 */ /* 0x040fe40007ffe0ff */
[C---:B------:R-:W-:Y:S02]  /*d590*/  IADD3 R22, R16.reuse, 0x50, RZ ;  /* 0x0000005010167810 */ /* 0x040fe40007ffe0ff */
[----:B------:R-:W-:Y:S02]  /*d5a0*/  IADD3 R13, R16, 0x40, RZ ;  /* 0x00000040100d7810 */ /* 0x000fe40007ffe0ff */
[----:B------:R-:W-:Y:S02]  /*d5b0*/  ISETP.GE.U32.AND P2, PT, R17, UR6, PT ;  /* 0x0000000611007c0c */ /* 0x000fe4000bf46070 */
[----:B------:R-:W-:Y:S02]  /*d5c0*/  SHF.R.S32.HI R13, RZ, 0x1f, R13 ;  /* 0x0000001fff0d7819 */ /* 0x000fe4000001140d */
[----:B------:R-:W-:-:S02]  /*d5d0*/  SHF.R.S32.HI R22, RZ, 0x1f, R22 ;  /* 0x0000001fff167819 */ /* 0x000fc40000011416 */
[----:B------:R-:W-:Y:S02]  /*d5e0*/  SHF.R.S32.HI R20, RZ, 0x1f, R20 ;  /* 0x0000001fff147819 */ /* 0x000fe40000011414 */
[----:B------:R-:W-:Y:S02]  /*d5f0*/  IADD3 R29, R16, 0x80, RZ ;  /* 0x00000080101d7810 */ /* 0x000fe40007ffe0ff */
[----:B------:R-:W-:Y:S02]  /*d600*/  ISETP.GE.AND.EX P6, PT, R13, UR7, PT, P6 ;  /* 0x000000070d007c0c */ /* 0x000fe4000bfc6360 */
[----:B------:R-:W-:Y:S02]  /*d610*/  ISETP.GE.AND.EX P0, PT, R22, UR7, PT, P0 ;  /* 0x0000000716007c0c */ /* 0x000fe4000bf06300 */
[----:B------:R-:W-:Y:S02]  /*d620*/  ISETP.GE.AND.EX P2, PT, R20, UR7, PT, P2 ;  /* 0x0000000714007c0c */ /* 0x000fe4000bf46320 */
[----:B------:R-:W-:-:S02]  /*d630*/  ISETP.GE.U32.AND P3, PT, R10, UR6, PT ;  /* 0x000000060a007c0c */ /* 0x000fc4000bf66070 */
[----:B------:R-:W-:Y:S02]  /*d640*/  ISETP.GE.U32.AND P4, PT, R29, UR6, PT ;  /* 0x000000061d007c0c */ /* 0x000fe4000bf86070 */
[C---:B------:R-:W-:Y:S02]  /*d650*/  ISETP.GT.U32.OR P6, PT, R0.reuse, 0x29f, P6 ;  /* 0x0000029f0000780c */ /* 0x040fe400037c4470 */
[C---:B------:R-:W-:Y:S02]  /*d660*/  ISETP.GT.U32.OR P0, PT, R0.reuse, 0x29f, P0 ;  /* 0x0000029f0000780c */ /* 0x040fe40000704470 */
[----:B------:R-:W-:Y:S01]  /*d670*/  ISETP.GT.U32.OR P2, PT, R0, 0x29f, P2 ;  /* 0x0000029f0000780c */ /* 0x000fe20001744470 */
[----:B----4-:R-:W-:-:S12]  /*d680*/  @!P5 BRA `(.L_x_2318) ;  /* 0x000000000050d947 */ /* 0x010fd80003800000 */
        /* <DEDUP_REMOVED lines=20> */
.L_x_2318:
[----:B------:R-:W-:Y:S04]  /*d7d0*/  BSSY B0, `(.L_x_2319) ;  /* 0x0000015000007945 */ /* 0x000fe80003800000 */
[----:B------:R-:W-:Y:S05]  /*d7e0*/  @P6 BRA `(.L_x_2320) ;  /* 0x00000000004c6947 */ /* 0x000fea0003800000 */
[----:B------:R-:W-:Y:S01]  /*d7f0*/  MOV R11, UR5 ;  /* 0x00000005000b7c02 */ /* 0x000fe20008000f00 */
[----:B------:R-:W-:Y:S01]  /*d800*/  ULDC.64 UR14, c[0x0][0x288] ;  /* 0x0000a200000e7ab9 */ /* 0x000fe20000000a00 */
[----:B------:R-:W-:Y:S02]  /*d810*/  MOV R12, R2 ;  /* 0x00000002000c7202 */ /* 0x000fe40000000f00 */
[----:B------:R-:W-:Y:S01]  /*d820*/  MOV R10, UR5 ;  /* 0x00000005000a7c02 */ /* 0x000fe20008000f00 */
[----:B-----5:R-:W-:-:S04]  /*d830*/  FFMA.FTZ R11, R15, R11, UR13 ;  /* 0x0000000d0f0b7e23 */ /* 0x020fc8000801000b */
[----:B------:R-:W-:Y:S01]  /*d840*/  FFMA.FTZ R11, R9, R14, -R11 ;  /* 0x0000000e090b7223 */ /* 0x000fe2000001080b */
[----:B0-----:R-:W-:Y:S01]  /*d850*/  IMAD R14, R13, UR14, RZ ;  /* 0x0000000e0d0e7c24 */ /* 0x001fe2000f8e02ff */
[----:B------:R-:W-:Y:S01]  /*d860*/  MOV R13, R5 ;  /* 0x00000005000d7202 */ /* 0x000fe20000000f00 */
[----:B------:R-:W-:Y:S01]  /*d870*/  FFMA.FTZ R10, R27, R10, UR13 ;  /* 0x0000000d1b0a7e23 */ /* 0x000fe2000801000a */
[----:B------:R-:W-:Y:S01]  /*d880*/  FMUL.FTZ R11, R11, UR26 ;  /* 0x0000001a0b0b7c20 */ /* 0x000fe20008410000 */
[C---:B------:R-:W-:Y:S02]  /*d890*/  IMAD R14, R23.reuse, UR15, R14 ;  /* 0x0000000f170e7c24 */ /* 0x040fe4000f8e020e */
[----:B------:R-:W-:Y:S01]  /*d8a0*/  IMAD.WIDE.U32 R12, R23, UR14, R12 ;  /* 0x0000000e170c7c25 */ /* 0x000fe2000f8e000c */
[----:B------:R-:W-:-:S03]  /*d8b0*/  ULDC.64 UR14, c[0x0][0x210] ;  /* 0x00008400000e7ab9 */ /* 0x000fc60000000a00 */
[----:B------:R-:W-:Y:S01]  /*d8c0*/  FFMA.FTZ R10, R8, R26, -R10 ;  /* 0x0000001a080a7223 */ /* 0x000fe2000001080a */
[----:B------:R-:W-:-:S03]  /*d8d0*/  IADD3 R13, R13, R14, RZ ;  /* 0x0000000e0d0d7210 */ /* 0x000fc60007ffe0ff */
[----:B------:R-:W-:Y:S01]  /*d8e0*/  FMUL.FTZ R10, R10, UR26 ;  /* 0x0000001a0a0a7c20 */ /* 0x000fe20008410000 */
[----:B------:R-:W-:-:S04]  /*d8f0*/  LEA R14, P6, R12, UR14, 0x2 ;  /* 0x0000000e0c0e7c11 */ /* 0x000fc8000f8c10ff */
[----:B------:R-:W-:-:S05]  /*d900*/  LEA.HI.X R15, R12, UR15, R13, 0x2, P6 ;  /* 0x0000000f0c0f7c11 */ /* 0x000fca000b0f140d */
[----:B------:R1:W-:Y:S04]  /*d910*/  STG.E.64 desc[UR22][R14.64], R10 ;  /* 0x0000000a0e007986 */ /* 0x0003e8000c101b16 */
.L_x_2320:
[----:B------:R-:W-:Y:S05]  /*d920*/  BSYNC B0 ;  /* 0x0000000000007941 */ /* 0x000fea0003800000 */
.L_x_2319:
[----:B------:R-:W-:Y:S05]  /*d930*/  @!P5 BRA `(.L_x_2321) ;  /* 0x000000000060d947 */ /* 0x000fea0003800000 */
[----:B-1----:R-:W2:Y:S04]  /*d940*/  LDL R10, [R1+0x30] ;  /* 0x00003000010a7983 */ /* 0x002ea80000100800 */
[----:B------:R-:W3:Y:S04]  /*d950*/  LDL.LU R12, [R1+0x78] ;  /* 0x00007800010c7983 */ /* 0x000ee80000300800 */
        /* <DEDUP_REMOVED lines=16> */
[----:B------:R-:W0:Y:S02]  /*da60*/  MUFU.RCP R11, R11 ;  /* 0x0000000b000b7308 */ /* 0x000e240000001000 */
[----:B0-----:R-:W-:Y:S01]  /*da70*/  FMUL.FTZ R12, R13, R11 ;  /* 0x0000000b0d0c7220 */ /* 0x001fe20000410000 */
[----:B------:R-:W-:-:S04]  /*da80*/  FADD.FTZ R11, -R11, 1 ;  /* 0x3f8000000b0b7421 */ /* 0x000fc80000010100 */
[----:B------:R-:W-:-:S04]  /*da90*/  FFMA.FTZ R11, R10, R11, 1 ;  /* 0x3f8000000a0b7423 */ /* 0x000fc8000001000b */
[----:B------:R-:W-:-:S05]  /*daa0*/  FMUL.FTZ R10, R12, R11 ;  /* 0x0000000b0c0a7220 */ /* 0x000fca0000410000 */
[----:B------:R2:W-:Y:S02]  /*dab0*/  STL [R1+0x7c], R10 ;  /* 0x00007c0a01007387 */ /* 0x0005e40000100800 */
.L_x_2321:
        /* <DEDUP_REMOVED lines=12> */
[----:B------:R-:W-:Y:S02]  /*db80*/  IMAD R14, R21, UR15, R14 ;  /* 0x0000000f150e7c24 */ /* 0x000fe4000f8e020e */
[----:B------:R-:W-:Y:S02]  /*db90*/  FMUL.FTZ R10, R10, UR26 ;  /* 0x0000001a0a0a7c20 */ /* 0x000fe40008410000 */
[----:B----4-:R-:W-:Y:S01]  /*dba0*/  FFMA.FTZ R11, R13, R11, UR13 ;  /* 0x0000000d0d0b7e23 */ /* 0x010fe2000801000b */
[----:B------:R-:W-:-:S03]  /*dbb0*/  MOV R13, R5 ;  /* 0x00000005000d7202 */ /* 0x000fc60000000f00 */
[----:B------:R-:W-:Y:S01]  /*dbc0*/  FFMA.FTZ R11, R9, R12, -R11 ;  /* 0x0000000c090b7223 */ /* 0x000fe2000001080b */
[----:B------:R-:W-:-:S03]  /*dbd0*/  MOV R12, R2 ;  /* 0x00000002000c7202 */ /* 0x000fc60000000f00 */
[----:B------:R-:W-:Y:S02]  /*dbe0*/  FMUL.FTZ R11, R11, UR26 ;  /* 0x0000001a0b0b7c20 */ /* 0x000fe40008410000 */
[----:B------:R-:W-:Y:S01]  /*dbf0*/  IMAD.WIDE.U32 R12, R21, UR14, R12 ;  /* 0x0000000e150c7c25 */ /* 0x000fe2000f8e000c */
[----:B------:R-:W-:-:S04]  /*dc00*/  ULDC.64 UR14, c[0x0][0x210] ;  /* 0x00008400000e7ab9 */ /* 0x000fc80000000a00 */
[----:B------:R-:W-:Y:S02]  /*dc10*/  IADD3 R13, R13, R14, RZ ;  /* 0x0000000e0d0d7210 */ /* 0x000fe40007ffe0ff */
[----:B------:R-:W-:-:S04]  /*dc20*/  LEA R14, P0, R12, UR14, 0x2 ;  /* 0x0000000e0c0e7c11 */ /* 0x000fc8000f8010ff */
[----:B------:R-:W-:-:S05]  /*dc30*/  LEA.HI.X R15, R12, UR15, R13, 0x2, P0 ;  /* 0x0000000f0c0f7c11 */ /* 0x000fca00080f140d */
[----:B------:R3:W-:Y:S04]  /*dc40*/  STG.E.64 desc[UR22][R14.64], R10 ;  /* 0x0000000a0e007986 */ /* 0x0007e8000c101b16 */
.L_x_2323:
[----:B------:R-:W-:Y:S05]  /*dc50*/  BSYNC B0 ;  /* 0x0000000000007941 */ /* 0x000fea0003800000 */
.L_x_2322:
[----:B------:R-:W-:Y:S05]  /*dc60*/  @!P5 BRA `(.L_x_2324) ;  /* 0x000000000060d947 */ /* 0x000fea0003800000 */
[----:B-123--:R-:W2:Y:S04]  /*dc70*/  LDL R10, [R1+0x38] ;  /* 0x00003800010a7983 */ /* 0x00eea80000100800 */
        /* <DEDUP_REMOVED lines=23> */
.L_x_2324:
[----:B------:R-:W-:Y:S04]  /*ddf0*/  BSSY B0, `(.L_x_2325) ;  /* 0x0000019000007945 */ /* 0x000fe80003800000 */
[----:B------:R-:W-:Y:S05]  /*de00*/  @P2 BRA `(.L_x_2326) ;  /* 0x00000000005c2947 */ /* 0x000fea0003800000 */
[----:B01-3-5:R-:W3:Y:S01]  /*de10*/  LDL.LU R14, [R1+0x38] ;  /* 0x00003800010e7983 */ /* 0x02bee20000300800 */
[----:B--2-4-:R-:W-:Y:S01]  /*de20*/  MOV R10, UR5 ;  /* 0x00000005000a7c02 */ /* 0x014fe20008000f00 */
        /* <DEDUP_REMOVED lines=21> */
.L_x_2326:
[----:B------:R-:W-:Y:S05]  /*df80*/  BSYNC B0 ;  /* 0x0000000000007941 */ /* 0x000fea0003800000 */
.L_x_2325:
[----:B------:R2:W5:Y:S02]  /*df90*/  LDL R17, [R1+0x48] ;  /* 0x0000480001117983 */ /* 0x0005640000100800 */
[C---:B-----5:R-:W-:Y:S02]  /*dfa0*/  IADD3 R27, R16.reuse, 0x90, RZ ;  /* 0x00000090101b7810 */ /* 0x060fe40007ffe0ff */
[C---:B------:R-:W-:Y:S01]  /*dfb0*/  IADD3 R23, R16.reuse, 0xa0, RZ ;  /* 0x000000a010177810 */ /* 0x040fe20007ffe0ff */
[----:B01-3--:R0:W5:Y:S01]  /*dfc0*/  LDL R15, [R1+0x6c] ;  /* 0x00006c00010f7983 */ /* 0x00b1620000100800 */
[C---:B------:R-:W-:Y:S02]  /*dfd0*/  IADD3 R21, R16.reuse, 0xb0, RZ ;  /* 0x000000b010157810 */ /* 0x040fe40007ffe0ff */
[C---:B------:R-:W-:Y:S02]  /*dfe0*/  IADD3 R14, R16.reuse, 0x70, RZ ;  /* 0x00000070100e7810 */ /* 0x040fe40007ffe0ff */
[----:B------:R-:W-:-:S02]  /*dff0*/  IADD3 R22, R16, 0xb0, RZ ;  /* 0x000000b010167810 */ /* 0x000fc40007ffe0ff */
[C---:B------:R-:W-:Y:S02]  /*e000*/  IADD3 R26, R16.reuse, 0xa0, RZ ;  /* 0x000000a0101a7810 */ /* 0x040fe40007ffe0ff */
[C---:B------:R-:W-:Y:S02]  /*e010*/  IADD3 R28, R16.reuse, 0x90, RZ ;  /* 0x00000090101c7810 */ /* 0x040fe40007ffe0ff */
[----:B--2-4-:R-:W-:Y:S02]  /*e020*/  IADD3 R10, R16, 0x80, RZ ;  /* 0x00000080100a7810 */ /* 0x014fe40007ffe0ff */
        /* <DEDUP_REMOVED lines=17> */
[----:B------:R-:W-:Y:S02]  /*e140*/  ISETP.GT.U32.OR P2, PT, R0, 0x29f, P2 ;  /* 0x0000029f0000780c */ /* 0x000fe40001744470 */
[C---:B------:R-:W-:Y:S02]  /*e150*/  IADD3 R20, R16.reuse, 0xc0, RZ ;  /* 0x000000c010147810 */ /* 0x040fe40007ffe0ff */
[----:B------:R-:W-:Y:S01]  /*e160*/  IADD3 R10, R16, 0xd0, RZ ;  /* 0x000000d0100a7810 */ /* 0x000fe20007ffe0ff */
[----:B0-----:R-:W-:Y:S08]  /*e170*/  @!P5 BRA `(.L_x_2327) ;  /* 0x000000000058d947 */ /* 0x001ff00003800000 */
[----:B------:R-:W2:Y:S04]  /*e180*/  LDL R11, [R1+0x44] ;  /* 0x00004400010b7983 */ /* 0x000ea80000100800 */
[----:B------:R-:W3:Y:S01]  /*e190*/  LDL.LU R13, [R1+0x68] ;  /* 0x00006800010d7983 */ /* 0x000ee20000300800 */
        /* <DEDUP_REMOVED lines=14> */
[----:B------:R-:W0:Y:S02]  /*e280*/  MUFU.RCP R12, R12 ;  /* 0x0000000c000c7308 */ /* 0x000e240000001000 */
[----:B0----5:R-:W-:Y:S01]  /*e290*/  FMUL.FTZ R13, R15, R12 ;  /* 0x0000000c0f0d7220 */ /* 0x021fe20000410000 */
[----:B------:R-:W-:-:S04]  /*e2a0*/  FADD.FTZ R12, -R12, 1 ;  /* 0x3f8000000c0c7421 */ /* 0x000fc80000010100 */
[----:B------:R-:W-:-:S04]  /*e2b0*/  FFMA.FTZ R12, R11, R12, 1 ;  /* 0x3f8000000b0c7423 */ /* 0x000fc8000001000c */
[----:B------:R-:W-:-:S05]  /*e2c0*/  FMUL.FTZ R15, R13, R12 ;  /* 0x0000000c0d0f7220 */ /* 0x000fca0000410000 */
[----:B------:R0:W-:Y:S02]  /*e2d0*/  STL [R1+0x6c], R15 ;  /* 0x00006c0f01007387 */ /* 0x0001e40000100800 */
.L_x_2327:
[----:B------:R-:W-:Y:S04]  /*e2e0*/  BSSY B0, `(.L_x_2328) ;  /* 0x0000018000007945 */ /* 0x000fe80003800000 */
[----:B------:R-:W-:Y:S05]  /*e2f0*/  @P3 BRA `(.L_x_2329) ;  /* 0x0000000000583947 */ /* 0x000fea0003800000 */
[----:B------:R-:W2:Y:S01]  /*e300*/  LDL.LU R13, [R1+0x44] ;  /* 0x00004400010d7983 */ /* 0x000ea20000300800 */
[----:B------:R-:W-:Y:S01]  /*e310*/  MOV R11, UR5 ;  /* 0x00000005000b7c02 */ /* 0x000fe20008000f00 */
[----:B------:R-:W-:Y:S02]  /*e320*/  ULDC.64 UR14, c[0x0][0x288] ;  /* 0x0000a200000e7ab9 */ /* 0x000fe40000000a00 */
[----:B------:R-:W3:Y:S01]  /*e330*/  LDL.LU R12, [R1+0x68] ;  /* 0x00006800010c7983 */ /* 0x000ee20000300800 */
[----:B------:R-:W-:Y:S02]  /*e340*/  IMAD R14, R14, UR14, RZ ;  /* 0x0000000e0e0e7c24 */ /* 0x000fe4000f8e02ff */
[----:B--2---:R-:W-:Y:S01]  /*e350*/  FFMA.FTZ R11, R13, R11, UR13 ;  /* 0x0000000d0d0b7e23 */ /* 0x004fe2000801000b */
[----:B------:R-:W-:-:S03]  /*e360*/  MOV R13, R5 ;  /* 0x00000005000d7202 */ /* 0x000fc60000000f00 */
[----:B---3--:R-:W-:Y:S01]  /*e370*/  FFMA.FTZ R11, R8, R12, -R11 ;  /* 0x0000000c080b7223 */ /* 0x008fe2000001080b */
[----:B------:R-:W-:-:S05]  /*e380*/  MOV R12, UR5 ;  /* 0x00000005000c7c02 */ /* 0x000fca0008000f00 */
[----:B------:R-:W-:-:S04]  /*e390*/  FFMA.FTZ R12, R17, R12, UR13 ;  /* 0x0000000d110c7e23 */ /* 0x000fc8000801000c */
[----:B-----5:R-:W-:Y:S01]  /*e3a0*/  FFMA.FTZ R17, R9, R15, -R12 ;  /* 0x0000000f09117223 */ /* 0x020fe2000001080c */
[----:B0-----:R-:W-:Y:S02]  /*e3b0*/  IADD3 R15, R16, 0x70, RZ ;  /* 0x00000070100f7810 */ /* 0x001fe40007ffe0ff */
        /* <DEDUP_REMOVED lines=10> */
.L_x_2329:
[----:B------:R-:W-:Y:S05]  /*e460*/  BSYNC B0 ;  /* 0x0000000000007941 */ /* 0x000fea0003800000 */
.L_x_2328:
        /* <DEDUP_REMOVED lines=25> */
.L_x_2330:
[----:B------:R-:W-:Y:S04]  /*e600*/  BSSY B0, `(.L_x_2331) ;  /* 0x000001d000007945 */ /* 0x000fe80003800000 */
[----:B------:R-:W-:Y:S05]  /*e610*/  @P4 BRA `(.L_x_2332) ;  /* 0x00000000006c4947 */ /* 0x000fea0003800000 */
[----:B-1----:R-:W0:Y:S01]  /*e620*/  LDL.LU R14, [R1+0x1d8] ;  /* 0x0001d800010e7983 */ /* 0x002e220000300800 */
[----:B------:R-:W-:-:S03]  /*e630*/  ULDC.64 UR14, c[0x0][0x288] ;  /* 0x0000a200000e7ab9 */ /* 0x000fc60000000a00 */
[----:B--2---:R-:W2:Y:S04]  /*e640*/  LDL.LU R11, [R1+0x64] ;  /* 0x00006400010b7983 */ /* 0x004ea80000300800 */
[----:B------:R-:W3:Y:S04]  /*e650*/  LDL.LU R13, [R1+0x28] ;  /* 0x00002800010d7983 */ /* 0x000ee80000300800 */
[----:B------:R-:W4:Y:S01]  /*e660*/  LDL.LU R12, [R1+0x60] ;  /* 0x00006000010c7983 */ /* 0x000f220000300800 */
[----:B0----5:R-:W-:Y:S02]  /*e670*/  MOV R15, R14 ;  /* 0x0000000e000f7202 */ /* 0x021fe40000000f00 */
[----:B--2---:R-:W-:-:S02]  /*e680*/  MOV R14, R11 ;  /* 0x0000000b000e7202 */ /* 0x004fc40000000f00 */
[----:B------:R-:W-:-:S05]  /*e690*/  MOV R11, UR5 ;  /* 0x00000005000b7c02 */ /* 0x000fca0008000f00 */
[----:B---3--:R-:W-:Y:S01]  /*e6a0*/  FFMA.FTZ R11, R13, R11, UR13 ;  /* 0x0000000d0d0b7e23 */ /* 0x008fe2000801000b */
[----:B------:R-:W-:-:S03]  /*e6b0*/  IADD3 R13, R16, 0x80, RZ ;  /* 0x00000080100d7810 */ /* 0x000fc60007ffe0ff */
[----:B----4-:R-:W-:Y:S01]  /*e6c0*/  FFMA.FTZ R11, R8, R12, -R11 ;  /* 0x0000000c080b7223 */ /* 0x010fe2000001080b */
[----:B------:R-:W-:Y:S02]  /*e6d0*/  MOV R12, UR5 ;  /* 0x00000005000c7c02 */ /* 0x000fe40008000f00 */
[----:B------:R-:W-:-:S03]  /*e6e0*/  SHF.R.S32.HI R13, RZ, 0x1f, R13 ;  /* 0x0000001fff0d7819 */ /* 0x000fc6000001140d */
[----:B------:R-:W-:-:S04]  /*e6f0*/  FFMA.FTZ R12, R15, R12, UR13 ;  /* 0x0000000d0f0c7e23 */ /* 0x000fc8000801000c */
[----:B------:R-:W-:Y:S01]  /*e700*/  FFMA.FTZ R17, R9, R14, -R12 ;  /* 0x0000000e09117223 */ /* 0x000fe2000001080c */
[----:B------:R-:W-:Y:S01]  /*e710*/  IMAD R14, R13, UR14, RZ ;  /* 0x0000000e0d0e7c24 */ /* 0x000fe2000f8e02ff */
[----:B------:R-:W-:Y:S02]  /*e720*/  MOV R12, R2 ;  /* 0x00000002000c7202 */ /* 0x000fe40000000f00 */
[----:B------:R-:W-:Y:S01]  /*e730*/  MOV R13, R5 ;  /* 0x00000005000d7202 */ /* 0x000fe20000000f00 */
        /* <DEDUP_REMOVED lines=9> */
.L_x_2332:
[----:B------:R-:W-:Y:S05]  /*e7d0*/  BSYNC B0 ;  /* 0x0000000000007941 */ /* 0x000fea0003800000 */
.L_x_2331:
[----:B------:R-:W-:Y:S05]  /*e7e0*/  @!P5 BRA `(.L_x_2333) ;  /* 0x000000000060d947 */ /* 0x000fea0003800000 */
[----:B--2---:R-:W2:Y:S04]  /*e7f0*/  LDL R11, [R1+0x2c] ;  /* 0x00002c00010b7983 */ /* 0x004ea80000100800 */
[----:B-1-3--:R-:W3:Y:S04]  /*e800*/  LDL.LU R13, [R1] ;  /* 0x00000000010d7983 */ /* 0x00aee80000300800 */
        /* <DEDUP_REMOVED lines=13> */
[----:B------:R0:W-:Y:S02]  /*e8e0*/  STL [R1], R13 ;  /* 0x0000000d01007387 */ /* 0x0001e40000100800 */
        /* <DEDUP_REMOVED lines=8> */
.L_x_2333:
[----:B------:R-:W-:Y:S04]  /*e970*/  BSSY B0, `(.L_x_2334) ;  /* 0x0000019000007945 */ /* 0x000fe80003800000 */
[----:B------:R-:W-:Y:S05]  /*e980*/  @P6 BRA `(.L_x_2335) ;  /* 0x00000000005c6947 */ /* 0x000fea0003800000 */
[----:B01-3-5:R-:W3:Y:S01]  /*e990*/  LDL.LU R15, [R1+0x2c] ;  /* 0x00002c00010f7983 */ /* 0x02bee20000300800 */
[----:B--2-4-:R-:W-:Y:S01]  /*e9a0*/  MOV R11, UR5 ;  /* 0x00000005000b7c02 */ /* 0x014fe20008000f00 */
[----:B------:R-:W-:Y:S02]  /*e9b0*/  ULDC.64 UR14, c[0x0][0x288] ;  /* 0x0000a200000e7ab9 */ /* 0x000fe40000000a00 */
[----:B------:R-:W2:Y:S04]  /*e9c0*/  LDL.LU R12, [R1] ;  /* 0x00000000010c7983 */ /* 0x000ea80000300800 */
[----:B------:R-:W4:Y:S04]  /*e9d0*/  LDL.LU R14, [R1+0x54] ;  /* 0x00005400010e7983 */ /* 0x000f280000300800 */
[----:B------:R-:W4:Y:S01]  /*e9e0*/  LDL.LU R13, [R1+0x4] ;  /* 0x00000400010d7983 */ /* 0x000f220000300800 */
[----:B---3--:R-:W-:-:S04]  /*e9f0*/  FFMA.FTZ R11, R15, R11, UR13 ;  /* 0x0000000d0f0b7e23 */ /* 0x008fc8000801000b */
[----:B--2---:R-:W-:Y:S01]  /*ea00*/  FFMA.FTZ R11, R8, R12, -R11 ;  /* 0x0000000c080b7223 */ /* 0x004fe2000001080b */
[----:B------:R-:W-:-:S05]  /*ea10*/  MOV R12, UR5 ;  /* 0x00000005000c7c02 */ /* 0x000fca0008000f00 */
[----:B----4-:R-:W-:Y:S01]  /*ea20*/  FFMA.FTZ R12, R14, R12, UR13 ;  /* 0x0000000d0e0c7e23 */ /* 0x010fe2000801000c */
[----:B------:R-:W-:-:S03]  /*ea30*/  IMAD R14, R28, UR14, RZ ;  /* 0x0000000e1c0e7c24 */ /* 0x000fc6000f8e02ff */
[----:B------:R-:W-:Y:S01]  /*ea40*/  FFMA.FTZ R17, R9, R13, -R12 ;  /* 0x0000000d09117223 */ /* 0x000fe2000001080c */
[----:B------:R-:W-:Y:S01]  /*ea50*/  MOV R12, R2 ;  /* 0x00000002000c7202 */ /* 0x000fe20000000f00 */
[----:B------:R-:W-:Y:S01]  /*ea60*/  IMAD R14, R27, UR15, R14 ;  /* 0x0000000f1b0e7c24 */ /* 0x000fe2000f8e020e */
[----:B------:R-:W-:-:S03]  /*ea70*/  MOV R13, R5 ;  /* 0x00000005000d7202 */ /* 0x000fc60000000f00 */
        /* <DEDUP_REMOVED lines=8> */
.L_x_2335:
[----:B------:R-:W-:Y:S05]  /*eb00*/  BSYNC B0 ;  /* 0x0000000000007941 */ /* 0x000fea0003800000 */
.L_x_2334:
[----:B------:R-:W-:Y:S05]  /*eb10*/  @!P5 BRA `(.L_x_2336) ;  /* 0x000000000050d947 */ /* 0x000fea0003800000 */
[----:B--2-4-:R-:W2:Y:S04]  /*eb20*/  LDL R11, [R1+0x4c] ;  /* 0x00004c00010b7983 */ /* 0x014ea80000100800 */
[----:B01-3--:R-:W3:Y:S01]  /*eb30*/  LDL R13, [R1+0x1dc] ;  /* 0x0001dc00010d7983 */ /* 0x00bee20000100800 */
        /* <DEDUP_REMOVED lines=18> */
.L_x_2336:
[----:B------:R-:W-:Y:S04]  /*ec60*/  BSSY B0, `(.L_x_2337) ;  /* 0x0000017000007945 */ /* 0x000fe80003800000 */
[----:B------:R-:W-:Y:S05]  /*ec70*/  @P0 BRA `(.L_x_2338) ;  /* 0x0000000000540947 */ /* 0x000fea0003800000 */
[----:B01-3--:R-:W3:Y:S01]  /*ec80*/  LDL.LU R13, [R1+0x4c] ;  /* 0x00004c00010d7983 */ /* 0x00bee20000300800 */
[----:B--2-4-:R-:W-:Y:S01]  /*ec90*/  MOV R11, UR5 ;  /* 0x00000005000b7c02 */ /* 0x014fe20008000f00 */
[----:B------:R-:W-:Y:S02]  /*eca0*/  ULDC.64 UR14, c[0x0][0x288] ;  /* 0x0000a200000e7ab9 */ /* 0x000fe40000000a00 */
[----:B------:R-:W2:Y:S02]  /*ecb0*/  LDL.LU R12, [R1+0x1dc] ;  /* 0x0001dc00010c7983 */ /* 0x000ea40000300800 */
[----:B---3--:R-:W-:Y:S01]  /*ecc0*/  FFMA.FTZ R11, R13, R11, UR13 ;  /* 0x0000000d0d0b7e23 */ /* 0x008fe2000801000b */
[----:B------:R-:W-:-:S03]  /*ecd0*/  MOV R13, R5 ;  /* 0x00000005000d7202 */ /* 0x000fc60000000f00 */
[----:B------:R-:W-:Y:S01]  /*ece0*/  FFMA.FTZ R24, R8, R24, -R11 ;  /* 0x0000001808187223 */ /* 0x000fe2000001080b */
[----:B------:R-:W-:-:S03]  /*ecf0*/  MOV R11, UR5 ;  /* 0x00000005000b7c02 */ /* 0x000fc60008000f00 */
[----:B------:R-:W-:Y:S02]  /*ed00*/  FMUL.FTZ R24, R24, UR26 ;  /* 0x0000001a18187c20 */ /* 0x000fe40008410000 */
[----:B--2---:R-:W-:Y:S01]  /*ed10*/  FFMA.FTZ R11, R12, R11, UR13 ;  /* 0x0000000d0c0b7e23 */ /* 0x004fe2000801000b */
[----:B------:R-:W-:-:S03]  /*ed20*/  MOV R12, R2 ;  /* 0x00000002000c7202 */ /* 0x000fc60000000f00 */
[----:B------:R-:W-:Y:S01]  /*ed30*/  FFMA.FTZ R25, R9, R25, -R11 ;  /* 0x0000001909197223 */ /* 0x000fe2000001080b */
[----:B------:R-:W-:Y:S02]  /*ed40*/  IMAD R11, R26, UR14, RZ ;  /* 0x0000000e1a0b7c24 */ /* 0x000fe4000f8e02ff */
[----:B------:R-:W-:-:S04]  /*ed50*/  IMAD.WIDE.U32 R12, R23, UR14, R12 ;  /* 0x0000000e170c7c25 */ /* 0x000fc8000f8e000c */
[----:B------:R-:W-:Y:S01]  /*ed60*/  FMUL.FTZ R25, R25, UR26 ;  /* 0x0000001a19197c20 */ /* 0x000fe20008410000 */
[----:B------:R-:W-:Y:S01]  /*ed70*/  IMAD R11, R23, UR15, R11 ;  /* 0x0000000f170b7c24 */ /* 0x000fe2000f8e020b */
[----:B------:R-:W-:Y:S02]  /*ed80*/  ULDC.64 UR14, c[0x0][0x210] ;  /* 0x00008400000e7ab9 */ /* 0x000fe40000000a00 */
[----:B------:R-:W-:Y:S02]  /*ed90*/  LEA R14, P0, R12, UR14, 0x2 ;  /* 0x0000000e0c0e7c11 */ /* 0x000fe4000f8010ff */
[----:B------:R-:W-:-:S04]  /*eda0*/  IADD3 R11, R13, R11, RZ ;  /* 0x0000000b0d0b7210 */ /* 0x000fc80007ffe0ff */
[----:B-----5:R-:W-:-:S05]  /*edb0*/  LEA.HI.X R15, R12, UR15, R11, 0x2, P0 ;  /* 0x0000000f0c0f7c11 */ /* 0x020fca00080f140b */
[----:B------:R0:W-:Y:S02]  /*edc0*/  STG.E.64 desc[UR22][R14.64], R24 ;  /* 0x000000180e007986 */ /* 0x0001e4000c101b16 */
.L_x_2338:
[----:B------:R-:W-:Y:S05]  /*edd0*/  BSYNC B0 ;  /* 0x0000000000007941 */ /* 0x000fea0003800000 */
.L_x_2337:
        /* <DEDUP_REMOVED lines=21> */
.L_x_2339:
        /* <DEDUP_REMOVED lines=23> */
.L_x_2341:
[----:B------:R-:W-:Y:S05]  /*f0a0*/  BSYNC B0 ;  /* 0x0000000000007941 */ /* 0x000fea0003800000 */
.L_x_2340:
[----:B------:R0:W5:Y:S04]  /*f0b0*/  LDL R29, [R1+0x5c] ;  /* 0x00005c00011d7983 */ /* 0x0001680000100800 */
[----:B------:R0:W5:Y:S04]  /*f0c0*/  LDL R26, [R1+0xe0] ;  /* 0x0000e000011a7983 */ /* 0x0001680000100800 */
[----:B------:R0:W5:Y:S04]  /*f0d0*/  LDL R28, [R1+0x1e0] ;  /* 0x0001e000011c7983 */ /* 0x0001680000100800 */
[----:B------:R0:W5:Y:S01]  /*f0e0*/  LDL R27, [R1+0xe4] ;  /* 0x0000e400011b7983 */ /* 0x0001620000100800 */
[----:B------:R-:W-:-:S02]  /*f0f0*/  IADD3 R17, R16, 0xe0, RZ ;  /* 0x000000e010117810 */ /* 0x000fc40007ffe0ff */
[C---:B--2-4-:R-:W-:Y:S02]  /*f100*/  IADD3 R11, R16.reuse, 0xf0, RZ ;  /* 0x000000f0100b7810 */ /* 0x054fe40007ffe0ff */
[----:B01-3--:R-:W-:Y:S02]  /*f110*/  IADD3 R12, R16, 0x100, RZ ;  /* 0x00000100100c7810 */ /* 0x00bfe40007ffe0ff */
[----:B------:R-:W-:Y:S02]  /*f120*/  ISETP.GE.U32.AND P6, PT, R20, UR6, PT ;  /* 0x0000000614007c0c */ /* 0x000fe4000bfc6070 */
[----:B------:R-:W-:Y:S02]  /*f130*/  ISETP.GE.U32.AND P0, PT, R10, UR6, PT ;  /* 0x000000060a007c0c */ /* 0x000fe4000bf06070 */
[----:B------:R-:W-:Y:S02]  /*f140*/  ISETP.GE.U32.AND P2, PT, R17, UR6, PT ;  /* 0x0000000611007c0c */ /* 0x000fe4000bf46070 */
[----:B------:R-:W-:-:S02]  /*f150*/  ISETP.GE.U32.AND P3, PT, R11, UR6, PT ;  /* 0x000000060b007c0c */ /* 0x000fc4000bf66070 */
[----:B------:R-:W-:Y:S02]  /*f160*/  ISETP.GE.U32.AND P4, PT, R12, UR6, PT ;  /* 0x000000060c007c0c */ /* 0x000fe4000bf86070 */
[----:B------:R-:W-:Y:S02]  /*f170*/  SHF.R.S32.HI R21, RZ, 0x1f, R20 ;  /* 0x0000001fff157819 */ /* 0x000fe40000011414 */
[----:B------:R-:W-:Y:S02]  /*f180*/  SHF.R.S32.HI R19, RZ, 0x1f, R10 ;  /* 0x0000001fff137819 */ /* 0x000fe4000001140a */
[----:B------:R-:W-:Y:S02]  /*f190*/  SHF.R.S32.HI R13, RZ, 0x1f, R17 ;  /* 0x0000001fff0d7819 */ /* 0x000fe40000011411 */
[----:B------:R-:W-:Y:S02]  /*f1a0*/  SHF.R.S32.HI R14, RZ, 0x1f, R11 ;  /* 0x0000001fff0e7819 */ /* 0x000fe4000001140b */
[----:B-----5:R-:W-:-:S02]  /*f1b0*/  SHF.R.S32.HI R15, RZ, 0x1f, R12 ;  /* 0x0000001fff0f7819 */ /* 0x020fc4000001140c */
[----:B------:R-:W-:Y:S02]  /*f1c0*/  ISETP.GE.AND.EX P6, PT, R21, UR7, PT, P6 ;  /* 0x0000000715007c0c */ /* 0x000fe4000bfc6360 */
[----:B------:R-:W-:Y:S02]  /*f1d0*/  ISETP.GE.AND.EX P0, PT, R19, UR7, PT, P0 ;  /* 0x0000000713007c0c */ /* 0x000fe4000bf06300 */
[----:B------:R-:W-:Y:S02]  /*f1e0*/  ISETP.GE.AND.EX P2, PT, R13, UR7, PT, P2 ;  /* 0x000000070d007c0c */ /* 0x000fe4000bf46320 */
[----:B------:R-:W-:Y:S02]  /*f1f0*/  ISETP.GE.AND.EX P3, PT, R14, UR7, PT, P3 ;  /* 0x000000070e007c0c */ /* 0x000fe4000bf66330 */
[----:B------:R-:W-:Y:S02]  /*f200*/  ISETP.GE.AND.EX P4, PT, R15, UR7, PT, P4 ;  /* 0x000000070f007c0c */ /* 0x000fe4000bf86340 */
[----:B------:R-:W-:-:S02]  /*f210*/  ISETP.GT.U32.OR P6, PT, R0, 0x29f, P6 ;  /* 0x0000029f0000780c */ /* 0x000fc400037c4470 */
[C---:B------:R-:W-:Y:S02]  /*f220*/  ISETP.GT.U32.OR P0, PT, R0.reuse, 0x29f, P0 ;  /* 0x0000029f0000780c */ /* 0x040fe40000704470 */
[C---:B------:R-:W-:Y:S02]  /*f230*/  ISETP.GT.U32.OR P2, PT, R0.reuse, 0x29f, P2 ;  /* 0x0000029f0000780c */ /* 0x040fe40001744470 */
[C---:B------:R-:W-:Y:S02]  /*f240*/  ISETP.GT.U32.OR P3, PT, R0.reuse, 0x29f, P3 ;  /* 0x0000029f0000780c */ /* 0x040fe40001f64470 */
[----:B------:R-:W-:Y:S02]  /*f250*/  ISETP.GT.U32.OR P4, PT, R0, 0x29f, P4 ;  /* 0x0000029f0000780c */ /* 0x000fe40002784470 */
[C---:B------:R-:W-:Y:S02]  /*f260*/  IADD3 R18, R16.reuse, 0x110, RZ ;  /* 0x0000011010127810 */ /* 0x040fe40007ffe0ff */
[----:B------:R-:W-:Y:S01]  /*f270*/  IADD3 R24, R16, 0x120, RZ ;  /* 0x0000012010187810 */ /* 0x000fe20007ffe0ff */
        /* <DEDUP_REMOVED lines=21> */
.L_x_2342:
[----:B------:R-:W-:Y:S04]  /*f3d0*/  BSSY B0, `(.L_x_2343) ;  /* 0x0000015000007945 */ /* 0x000fe80003800000 */
[----:B------:R-:W-:Y:S05]  /*f3e0*/  @P6 BRA `(.L_x_2344) ;  /* 0x00000000004c6947 */ /* 0x000fea0003800000 */
[----:B------:R-:W-:Y:S01]  /*f3f0*/  MOV R22, UR5 ;  /* 0x0000000500167c02 */ /* 0x000fe20008000f00 */
[----:B------:R-:W-:Y:S01]  /*f400*/  ULDC.64 UR14, c[0x0][0x288] ;  /* 0x0000a200000e7ab9 */ /* 0x000fe20000000a00 */
[----:B------:R-:W-:Y:S01]  /*f410*/  MOV R23, R5 ;  /* 0x0000000500177202 */ /* 0x000fe20000000f00 */
[----:B------:R-:W-:Y:S02]  /*f420*/  IMAD R21, R21, UR14, RZ ;  /* 0x0000000e15157c24 */ /* 0x000fe4000f8e02ff */
[----:B------:R-:W-:Y:S02]  /*f430*/  FFMA.FTZ R22, R29, R22, UR13 ;  /* 0x0000000d1d167e23 */ /* 0x000fe40008010016 */
[----:B------:R-:W-:Y:S02]  /*f440*/  IMAD R21, R20, UR15, R21 ;  /* 0x0000000f14157c24 */ /* 0x000fe4000f8e0215 */
[----:B0-----:R-:W-:Y:S01]  /*f450*/  FFMA.FTZ R26, R8, R26, -R22 ;  /* 0x0000001a081a7223 */ /* 0x001fe20000010816 */
[----:B------:R-:W-:-:S05]  /*f460*/  MOV R22, UR5 ;  /* 0x0000000500167c02 */ /* 0x000fca0008000f00 */
[----:B------:R-:W-:-:S04]  /*f470*/  FFMA.FTZ R22, R28, R22, UR13 ;  /* 0x0000000d1c167e23 */ /* 0x000fc80008010016 */
[----:B------:R-:W-:Y:S01]  /*f480*/  FFMA.FTZ R25, R9, R27, -R22 ;  /* 0x0000001b09197223 */ /* 0x000fe20000010816 */
[----:B------:R-:W-:-:S05]  /*f490*/  MOV R22, R2 ;  /* 0x0000000200167202 */ /* 0x000fca0000000f00 */
        /* <DEDUP_REMOVED lines=8> */
.L_x_2344:
[----:B------:R-:W-:Y:S05]  /*f520*/  BSYNC B0 ;  /* 0x0000000000007941 */ /* 0x000fea0003800000 */
.L_x_2343:
[----:B------:R-:W-:Y:S05]  /*f530*/  @!P5 BRA `(.L_x_2345) ;  /* 0x000000000060d947 */ /* 0x000fea0003800000 */
[----:B-1----:R-:W2:Y:S04]  /*f540*/  LDL R20, [R1+0xbc] ;  /* 0x0000bc0001147983 */ /* 0x002ea80000100800 */
[----:B0-----:R-:W3:Y:S04]  /*f550*/  LDL.LU R26, [R1+0xf0] ;  /* 0x0000f000011a7983 */ /* 0x001ee80000300800 */
[----:B------:R-:W4:Y:S04]  /*f560*/  LDL R25, [R1+0x1e4] ;  /* 0x0001e40001197983 */ /* 0x000f280000100800 */
[----:B------:R-:W5:Y:S01]  /*f570*/  LDL.LU R23, [R1+0xf4] ;  /* 0x0000f40001177983 */ /* 0x000f620000300800 */
        /* <DEDUP_REMOVED lines=14> */
[----:B0-----:R-:W5:Y:S02]  /*f660*/  MUFU.RCP R22, R20 ;  /* 0x0000001400167308 */ /* 0x001f640000001000 */
[----:B-----5:R-:W-:Y:S01]  /*f670*/  FMUL.FTZ R20, R23, R22 ;  /* 0x0000001617147220 */ /* 0x020fe20000410000 */
[----:B------:R-:W-:-:S04]  /*f680*/  FADD.FTZ R22, -R22, 1 ;  /* 0x3f80000016167421 */ /* 0x000fc80000010100 */
[----:B------:R-:W-:-:S04]  /*f690*/  FFMA.FTZ R22, R21, R22, 1 ;  /* 0x3f80000015167423 */ /* 0x000fc80000010016 */
[----:B------:R-:W-:-:S05]  /*f6a0*/  FMUL.FTZ R20, R20, R22 ;  /* 0x0000001614147220 */ /* 0x000fca0000410000 */
[----:B------:R2:W-:Y:S02]  /*f6b0*/  STL [R1+0xf4], R20 ;  /* 0x0000f41401007387 */ /* 0x0005e40000100800 */
.L_x_2345:
[----:B------:R-:W-:Y:S04]  /*f6c0*/  BSSY B0, `(.L_x_2346) ;  /* 0x0000019000007945 */ /* 0x000fe80003800000 */
[----:B------:R-:W-:Y:S05]  /*f6d0*/  @P0 BRA `(.L_x_2347) ;  /* 0x00000000005c0947 */ /* 0x000fea0003800000 */
[----:B------:R-:W3:Y:S01]  /*f6e0*/  LDL.LU R25, [R1+0xbc] ;  /* 0x0000bc0001197983 */ /* 0x000ee20000300800 */
[----:B-12---:R-:W-:Y:S01]  /*f6f0*/  MOV R20, UR5 ;  /* 0x0000000500147c02 */ /* 0x006fe20008000f00 */
[----:B------:R-:W-:Y:S02]  /*f700*/  ULDC.64 UR14, c[0x0][0x288] ;  /* 0x0000a200000e7ab9 */ /* 0x000fe40000000a00 */
[----:B------:R-:W0:Y:S04]  /*f710*/  LDL.LU R23, [R1+0xf0] ;  /* 0x0000f00001177983 */ /* 0x000e280000300800 */
[----:B------:R-:W2:Y:S04]  /*f720*/  LDL.LU R22, [R1+0x1e4] ;  /* 0x0001e40001167983 */ /* 0x000ea80000300800 */
[----:B------:R-:W4:Y:S01]  /*f730*/  LDL.LU R21, [R1+0xf4] ;  /* 0x0000f40001157983 */ /* 0x000f220000300800 */
[----:B------:R-:W-:-:S04]  /*f740*/  IMAD R19, R19, UR14, RZ ;  /* 0x0000000e13137c24 */ /* 0x000fc8000f8e02ff */
[----:B------:R-:W-:Y:S02]  /*f750*/  IMAD R19, R10, UR15, R19 ;  /* 0x0000000f0a137c24 */ /* 0x000fe4000f8e0213 */
[----:B---3--:R-:W-:-:S04]  /*f760*/  FFMA.FTZ R20, R25, R20, UR13 ;  /* 0x0000000d19147e23 */ /* 0x008fc80008010014 */
[----:B0-----:R-:W-:Y:S01]  /*f770*/  FFMA.FTZ R26, R8, R23, -R20 ;  /* 0x00000017081a7223 */ /* 0x001fe20000010814 */
[----:B------:R-:W-:-:S05]  /*f780*/  MOV R20, UR5 ;  /* 0x0000000500147c02 */ /* 0x000fca0008000f00 */
[----:B--2---:R-:W-:-:S04]  /*f790*/  FFMA.FTZ R20, R22, R20, UR13 ;  /* 0x0000000d16147e23 */ /* 0x004fc80008010014 */
[----:B----4-:R-:W-:Y:S01]  /*f7a0*/  FFMA.FTZ R25, R9, R21, -R20 ;  /* 0x0000001509197223 */ /* 0x010fe20000010814 */
        /* <DEDUP_REMOVED lines=10> */
.L_x_2347:
[----:B------:R-:W-:Y:S05]  /*f850*/  BSYNC B0 ;  /* 0x0000000000007941 */ /* 0x000fea0003800000 */
.L_x_2346:
[----:B------:R-:W-:Y:S05]  /*f860*/  @!P5 BRA `(.L_x_2348) ;  /* 0x000000000060d947 */ /* 0x000fea0003800000 */
[----:B------:R-:W4:Y:S04]  /*f870*/  LDL R10, [R1+0xc0] ;  /* 0x0000c000010a7983 */ /* 0x000f280000100800 */
[----:B-1-3--:R-:W3:Y:S04]  /*f880*/  LDL.LU R23, [R1+0x110] ;  /* 0x0001100001177983 */ /* 0x00aee80000300800 */
[----:B------:R-:W5:Y:S04]  /*f890*/  LDL R22, [R1+0x1e8] ;  /* 0x0001e80001167983 */ /* 0x000f680000100800 */
[----:B------:R-:W5:Y:S01]  /*f8a0*/  LDL.LU R21, [R1+0x114] ;  /* 0x0001140001157983 */ /* 0x000f620000300800 */
[----:B----4-:R-:W-:-:S04]  /*f8b0*/  FFMA.FTZ R19, R10, R8, R6 ;  /* 0x000000080a137223 */ /* 0x010fc80000010006 */
[----:B------:R-:W-:-:S06]  /*f8c0*/  FMUL.FTZ R10, R19, -1.4426950216293334961 ;  /* 0xbfb8aa3b130a7820 */ /* 0x000fcc0000410000 */
[----:B------:R-:W1:Y:S02]  /*f8d0*/  MUFU.EX2 R10, R10 ;  /* 0x0000000a000a7308 */ /* 0x000e640000000800 */
[----:B-1----:R-:W-:-:S06]  /*f8e0*/  FADD.FTZ R10, R10, 1 ;  /* 0x3f8000000a0a7421 */ /* 0x002fcc0000010000 */
[----:B--2---:R-:W3:Y:S02]  /*f8f0*/  MUFU.RCP R20, R10 ;  /* 0x0000000a00147308 */ /* 0x004ee40000001000 */
[----:B---3--:R-:W-:Y:S01]  /*f900*/  FMUL.FTZ R10, R23, R20 ;  /* 0x00000014170a7220 */ /* 0x008fe20000410000 */
[----:B------:R-:W-:-:S04]  /*f910*/  FADD.FTZ R20, -R20, 1 ;  /* 0x3f80000014147421 */ /* 0x000fc80000010100 */
[----:B------:R-:W-:Y:S01]  /*f920*/  FFMA.FTZ R20, R19, R20, 1 ;  /* 0x3f80000013147423 */ /* 0x000fe20000010014 */
[----:B-----5:R-:W-:-:S03]  /*f930*/  FFMA.FTZ R19, R22, R9, R7 ;  /* 0x0000000916137223 */ /* 0x020fc60000010007 */
[----:B------:R-:W-:Y:S01]  /*f940*/  FMUL.FTZ R20, R10, R20 ;  /* 0x000000140a147220 */ /* 0x000fe20000410000 */
[----:B------:R-:W-:-:S04]  /*f950*/  FMUL.FTZ R10, R19, -1.4426950216293334961 ;  /* 0xbfb8aa3b130a7820 */ /* 0x000fc80000410000 */
[----:B------:R1:W-:Y:S02]  /*f960*/  STL [R1+0x110], R20 ;  /* 0x0001101401007387 */ /* 0x0003e40000100800 */
[----:B------:R-:W2:Y:S02]  /*f970*/  MUFU.EX2 R10, R10 ;  /* 0x0000000a000a7308 */ /* 0x000ea40000000800 */
[----:B--2---:R-:W-:-:S06]  /*f980*/  FADD.FTZ R10, R10, 1 ;  /* 0x3f8000000a0a7421 */ /* 0x004fcc0000010000 */
[----:B-1----:R-:W1:Y:S02]  /*f990*/  MUFU.RCP R20, R10 ;  /* 0x0000000a00147308 */ /* 0x002e640000001000 */
[----:B-1----:R-:W-:Y:S01]  /*f9a0*/  FMUL.FTZ R10, R21, R20 ;  /* 0x00000014150a7220 */ /* 0x002fe20000410000 */
[----:B------:R-:W-:-:S04]  /*f9b0*/  FADD.FTZ R20, -R20, 1 ;  /* 0x3f80000014147421 */ /* 0x000fc80000010100 */
[----:B------:R-:W-:-:S04]  /*f9c0*/  FFMA.FTZ R20, R19, R20, 1 ;  /* 0x3f80000013147423 */ /* 0x000fc80000010014 */
[----:B------:R-:W-:-:S05]  /*f9d0*/  FMUL.FTZ R10, R10, R20 ;  /* 0x000000140a0a7220 */ /* 0x000fca0000410000 */
[----:B------:R4:W-:Y:S02]  /*f9e0*/  STL [R1+0x114], R10 ;  /* 0x0001140a01007387 */ /* 0x0009e40000100800 */
.L_x_2348:
[----:B------:R-:W-:Y:S04]  /*f9f0*/  BSSY B0, `(.L_x_2349) ;  /* 0x0000019000007945 */ /* 0x000fe80003800000 */
[----:B------:R-:W-:Y:S05]  /*fa00*/  @P2 BRA `(.L_x_2350) ;  /* 0x00000000005c2947 */ /* 0x000fea0003800000 */
[----:B-1-3--:R-:W3:Y:S01]  /*fa10*/  LDL.LU R22, [R1+0xc0] ;  /* 0x0000c00001167983 */ /* 0x00aee20000300800 */
[----:B----4-:R-:W-:Y:S01]  /*fa20*/  MOV R10, UR5 ;  /* 0x00000005000a7c02 */ /* 0x010fe20008000f00 */
[----:B------:R-:W-:Y:S02]  /*fa30*/  ULDC.64 UR14, c[0x0][0x288] ;  /* 0x0000a200000e7ab9 */ /* 0x000fe40000000a00 */
[----:B------:R-:W4:Y:S04]  /*fa40*/  LDL.LU R19, [R1+0x110] ;  /* 0x0001100001137983 */ /* 0x000f280000300800 */
[----:B------:R-:W5:Y:S04]  /*fa50*/  LDL.LU R21, [R1+0x1e8] ;  /* 0x0001e80001157983 */ /* 0x000f680000300800 */
[----:B--2---:R-:W2:Y:S01]  /*fa60*/  LDL.LU R20, [R1+0x114] ;  /* 0x0001140001147983 */ /* 0x004ea20000300800 */
[----:B------:R-:W-:-:S04]  /*fa70*/  IMAD R13, R13, UR14, RZ ;  /* 0x0000000e0d0d7c24 */ /* 0x000fc8000f8e02ff */
[----:B------:R-:W-:Y:S02]  /*fa80*/  IMAD R13, R17, UR15, R13 ;  /* 0x0000000f110d7c24 */ /* 0x000fe4000f8e020d */
[----:B---3--:R-:W-:-:S04]  /*fa90*/  FFMA.FTZ R10, R22, R10, UR13 ;  /* 0x0000000d160a7e23 */ /* 0x008fc8000801000a */
[----:B----4-:R-:W-:Y:S01]  /*faa0*/  FFMA.FTZ R19, R8, R19, -R10 ;  /* 0x0000001308137223 */ /* 0x010fe2000001080a */
[----:B------:R-:W-:-:S05]  /*fab0*/  MOV R10, UR5 ;  /* 0x00000005000a7c02 */ /* 0x000fca0008000f00 */
[----:B-----5:R-:W-:Y:S01]  /*fac0*/  FFMA.FTZ R10, R21, R10, UR13 ;  /* 0x0000000d150a7e23 */ /* 0x020fe2000801000a */
[----:B------:R-:W-:-:S03]  /*fad0*/  MOV R21, R5 ;  /* 0x0000000500157202 */ /* 0x000fc60000000f00 */
[----:B--2---:R-:W-:Y:S01]  /*fae0*/  FFMA.FTZ R10, R9, R20, -R10 ;  /* 0x00000014090a7223 */ /* 0x004fe2000001080a */
        /* <DEDUP_REMOVED lines=9> */
.L_x_2350:
[----:B------:R-:W-:Y:S05]  /*fb80*/  BSYNC B0 ;  /* 0x0000000000007941 */ /* 0x000fea0003800000 */
.L_x_2349:
[----:B------:R-:W-:Y:S05]  /*fb90*/  @!P5 BRA `(.L_x_2351) ;  /* 0x000000000060d947 */ /* 0x000fea0003800000 */
[----:B----4-:R-:W4:Y:S04]  /*fba0*/  LDL R10, [R1+0xc4] ;  /* 0x0000c400010a7983 */ /* 0x010f280000100800 */
[----:B-1-3--:R-:W3:Y:S04]  /*fbb0*/  LDL.LU R21, [R1+0x118] ;  /* 0x0001180001157983 */ /* 0x00aee80000300800 */
[----:B--2---:R-:W2:Y:S04]  /*fbc0*/  LDL R20, [R1+0xd8] ;  /* 0x0000d80001147983 */ /* 0x004ea80000100800 */
[----:B------:R-:W5:Y:S01]  /*fbd0*/  LDL.LU R19, [R1+0x11c] ;  /* 0x00011c0001137983 */ /* 0x000f620000300800 */
[----:B----4-:R-:W-:-:S04]  /*fbe0*/  FFMA.FTZ R13, R10, R8, R6 ;  /* 0x000000080a0d7223 */ /* 0x010fc80000010006 */
[----:B------:R-:W-:-:S06]  /*fbf0*/  FMUL.FTZ R10, R13, -1.4426950216293334961 ;  /* 0xbfb8aa3b0d0a7820 */ /* 0x000fcc0000410000 */
[----:B------:R-:W1:Y:S02]  /*fc00*/  MUFU.EX2 R10, R10 ;  /* 0x0000000a000a7308 */ /* 0x000e640000000800 */
[----:B-1----:R-:W-:-:S06]  /*fc10*/  FADD.FTZ R10, R10, 1 ;  /* 0x3f8000000a0a7421 */ /* 0x002fcc0000010000 */
[----:B------:R-:W3:Y:S02]  /*fc20*/  MUFU.RCP R17, R10 ;  /* 0x0000000a00117308 */ /* 0x000ee40000001000 */
[----:B---3--:R-:W-:Y:S01]  /*fc30*/  FMUL.FTZ R10, R21, R17 ;  /* 0x00000011150a7220 */ /* 0x008fe20000410000 */
[----:B------:R-:W-:-:S04]  /*fc40*/  FADD.FTZ R17, -R17, 1 ;  /* 0x3f80000011117421 */ /* 0x000fc80000010100 */
[----:B------:R-:W-:Y:S01]  /*fc50*/  FFMA.FTZ R17, R13, R17, 1 ;  /* 0x3f8000000d117423 */ /* 0x000fe20000010011 */
[----:B--2---:R-:W-:-:S03]  /*fc60*/  FFMA.FTZ R13, R20, R9, R7 ;  /* 0x00000009140d7223 */ /* 0x004fc60000010007 */
[----:B------:R-:W-:Y:S01]  /*fc70*/  FMUL.FTZ R17, R10, R17 ;  /* 0x000000110a117220 */ /* 0x000fe20000410000 */
[----:B------:R-:W-:-:S04]  /*fc80*/  FMUL.FTZ R10, R13, -1.4426950216293334961 ;  /* 0xbfb8aa3b0d0a7820 */ /* 0x000fc80000410000 */
[----:B------:R1:W-:Y:S02]  /*fc90*/  STL [R1+0x118], R17 ;  /* 0x0001181101007387 */ /* 0x0003e40000100800 */
[----:B------:R-:W2:Y:S02]  /*fca0*/  MUFU.EX2 R10, R10 ;  /* 0x0000000a000a7308 */ /* 0x000ea40000000800 */
[----:B--2---:R-:W-:-:S06]  /*fcb0*/  FADD.FTZ R10, R10, 1 ;  /* 0x3f8000000a0a7421 */ /* 0x004fcc0000010000 */
[----:B-1----:R-:W5:Y:S02]  /*fcc0*/  MUFU.RCP R17, R10 ;  /* 0x0000000a00117308 */ /* 0x002f640000001000 */
[----:B-----5:R-:W-:Y:S01]  /*fcd0*/  FMUL.FTZ R10, R19, R17 ;  /* 0x00000011130a7220 */ /* 0x020fe20000410000 */
[----:B------:R-:W-:-:S04]  /*fce0*/  FADD.FTZ R17, -R17, 1 ;  /* 0x3f80000011117421 */ /* 0x000fc80000010100 */
[----:B------:R-:W-:-:S04]  /*fcf0*/  FFMA.FTZ R17, R13, R17, 1 ;  /* 0x3f8000000d117423 */ /* 0x000fc80000010011 */
[----:B------:R-:W-:-:S05]  /*fd00*/  FMUL.FTZ R10, R10, R17 ;  /* 0x000000110a0a7220 */ /* 0x000fca0000410000 */
[----:B------:R1:W-:Y:S02]  /*fd10*/  STL [R1+0x11c], R10 ;  /* 0x00011c0a01007387 */ /* 0x0003e40000100800 */
.L_x_2351:
[----:B------:R-:W-:Y:S04]  /*fd20*/  BSSY B0, `(.L_x_2352) ;  /* 0x0000019000007945 */ /* 0x000fe80003800000 */
[----:B------:R-:W-:Y:S05]  /*fd30*/  @P3 BRA `(.L_x_2353) ;  /* 0x00000000005c3947 */ /* 0x000fea0003800000 */
[----:B-123--:R-:W2:Y:S01]  /*fd40*/  LDL.LU R20, [R1+0xc4] ;  /* 0x0000c40001147983 */ /* 0x00eea20000300800 */
[----:B----4-:R-:W-:Y:S01]  /*fd50*/  MOV R10, UR5 ;  /* 0x00000005000a7c02 */ /* 0x010fe20008000f00 */
[----:B------:R-:W-:Y:S02]  /*fd60*/  ULDC.64 UR14, c[0x0][0x288] ;  /* 0x0000a200000e7ab9 */ /* 0x000fe40000000a00 */
[----:B------:R-:W3:Y:S04]  /*fd70*/  LDL.LU R17, [R1+0x118] ;  /* 0x0001180001117983 */ /* 0x000ee80000300800 */
[----:B------:R-:W4:Y:S04]  /*fd80*/  LDL.LU R19, [R1+0xd8] ;  /* 0x0000d80001137983 */ /* 0x000f280000300800 */
[----:B------:R-:W5:Y:S01]  /*fd90*/  LDL.LU R13, [R1+0x11c] ;  /* 0x00011c00010d7983 */ /* 0x000f620000300800 */
[----:B------:R-:W-:Y:S01]  /*fda0*/  MOV R21, R5 ;  /* 0x0000000500157202 */ /* 0x000fe20000000f00 */
[----:B--2---:R-:W-:Y:S01]  /*fdb0*/  FFMA.FTZ R10, R20, R10, UR13 ;  /* 0x0000000d140a7e23 */ /* 0x004fe2000801000a */
[----:B------:R-:W-:-:S03]  /*fdc0*/  MOV R20, R2 ;  /* 0x0000000200147202 */ /* 0x000fc60000000f00 */
[----:B---3--:R-:W-:Y:S01]  /*fdd0*/  FFMA.FTZ R17, R8, R17, -R10 ;  /* 0x0000001108117223 */ /* 0x008fe2000001080a */
[----:B------:R-:W-:Y:S01]  /*fde0*/  MOV R10, UR5 ;  /* 0x00000005000a7c02 */ /* 0x000fe20008000f00 */
[----:B------:R-:W-:-:S04]  /*fdf0*/  IMAD.WIDE.U32 R20, R11, UR14, R20 ;  /* 0x0000000e0b147c25 */ /* 0x000fc8000f8e0014 */
[----:B----4-:R-:W-:-:S04]  /*fe00*/  FFMA.FTZ R10, R19, R10, UR13 ;  /* 0x0000000d130a7e23 */ /* 0x010fc8000801000a */
[----:B-----5:R-:W-:Y:S01]  /*fe10*/  FFMA.FTZ R13, R9, R13, -R10 ;  /* 0x0000000d090d7223 */ /* 0x020fe2000001080a */
        /* <DEDUP_REMOVED lines=9> */
.L_x_2353:
[----:B------:R-:W-:Y:S05]  /*feb0*/  BSYNC B0 ;  /* 0x0000000000007941 */ /* 0x000fea0003800000 */
.L_x_2352:
[----:B------:R-:W-:Y:S05]  /*fec0*/  @!P5 BRA `(.L_x_2354) ;  /* 0x000000000060d947 */ /* 0x000fea0003800000 */
[----:B-1--4-:R-:W4:Y:S04]  /*fed0*/  LDL R10, [R1+0xc8] ;  /* 0x0000c800010a7983 */ /* 0x012f280000100800 */
[----:B------:R-:W5:Y:S04]  /*fee0*/  LDL.LU R13, [R1+0x108] ;  /* 0x00010800010d7983 */ /* 0x000f680000300800 */
[----:B------:R-:W2:Y:S04]  /*fef0*/  LDL R17, [R1+0xdc] ;  /* 0x0000dc0001117983 */ /* 0x000ea80000100800 */
[----:B------:R-:W3:Y:S01]  /*ff00*/  LDL.LU R14, [R1+0x10c] ;  /* 0x00010c00010e7983 */ /* 0x000ee20000300800 */
[----:B----4-:R-:W-:-:S04]  /*ff10*/  FFMA.FTZ R10, R10, R8, R6 ;  /* 0x000000080a0a7223 */ /* 0x010fc80000010006 */
[----:B------:R-:W-:-:S06]  /*ff20*/  FMUL.FTZ R11, R10, -1.4426950216293334961 ;  /* 0xbfb8aa3b0a0b7820 */ /* 0x000fcc0000410000 */
[----:B------:R-:W1:Y:S02]  /*ff30*/  MUFU.EX2 R11, R11 ;  /* 0x0000000b000b7308 */ /* 0x000e640000000800 */
[----:B-1----:R-:W-:-:S06]  /*ff40*/  FADD.FTZ R11, R11, 1 ;  /* 0x3f8000000b0b7421 */ /* 0x002fcc0000010000 */
[----:B------:R-:W5:Y:S02]  /*ff50*/  MUFU.RCP R11, R11 ;  /* 0x0000000b000b7308 */ /* 0x000f640000001000 */
[----:B-----5:R-:W-:Y:S01]  /*ff60*/  FMUL.FTZ R13, R13, R11 ;  /* 0x0000000b0d0d7220 */ /* 0x020fe20000410000 */
[----:B------:R-:W-:-:S04]  /*ff70*/  FADD.FTZ R11, -R11, 1 ;  /* 0x3f8000000b0b7421 */ /* 0x000fc80000010100 */
[----:B------:R-:W-:Y:S01]  /*ff80*/  FFMA.FTZ R11, R10, R11, 1 ;  /* 0x3f8000000a0b7423 */ /* 0x000fe2000001000b */
[----:B--2---:R-:W-:-:S03]  /*ff90*/  FFMA.FTZ R10, R17, R9, R7 ;  /* 0x00000009110a7223 */ /* 0x004fc60000010007 */
[----:B------:R-:W-:Y:S01]  /*ffa0*/  FMUL.FTZ R13, R13, R11 ;  /* 0x0000000b0d0d7220 */ /* 0x000fe20000410000 */
[----:B------:R-:W-:-:S04]  /*ffb0*/  FMUL.FTZ R11, R10, -1.4426950216293334961 ;  /* 0xbfb8aa3b0a0b7820 */ /* 0x000fc80000410000 */
[----:B------:R3:W-:Y:S02]  /*ffc0*/  STL [R1+0x108], R13 ;  /* 0x0001080d01007387 */ /* 0x0007e40000100800 */
[----:B------:R-:W1:Y:S02]  /*ffd0*/  MUFU.EX2 R11, R11 ;  /* 0x0000000b000b7308 */ /* 0x000e640000000800 */
[----:B-1----:R-:W-:-:S06]  /*ffe0*/  FADD.FTZ R11, R11, 1 ;  /* 0x3f8000000b0b7421 */ /* 0x002fcc0000010000 */
[----:B------:R-:W3:Y:S02]  /*fff0*/  MUFU.RCP R11, R11 ;  /* 0x0000000b000b7308 */ /* 0x000ee40000001000 */
[----:B---3--:R-:W-:Y:S01]  /*10000*/  FMUL.FTZ R13, R14, R11 ;  /* 0x0000000b0e0d7220 */ /* 0x008fe20000410000 */
[----:B------:R-:W-:-:S04]  /*10010*/  FADD.FTZ R11, -R11, 1 ;  /* 0x3f8000000b0b7421 */ /* 0x000fc80000010100 */
[----:B------:R-:W-:-:S04]  /*10020*/  FFMA.FTZ R11, R10, R11, 1 ;  /* 0x3f8000000a0b7423 */ /* 0x000fc8000001000b */
[----:B------:R-:W-:-:S05]  /*10030*/  FMUL.FTZ R10, R13, R11 ;  /* 0x0000000b0d0a7220 */ /* 0x000fca0000410000 */
[----:B------:R1:W-:Y:S02]  /*10040*/  STL [R1+0x10c], R10 ;  /* 0x00010c0a01007387 */ /* 0x0003e40000100800 */
.L_x_2354:
[----:B------:R-:W-:Y:S04]  /*10050*/  BSSY B0, `(.L_x_2355) ;  /* 0x0000019000007945 */ /* 0x000fe80003800000 */
[----:B------:R-:W-:Y:S05]  /*10060*/  @P4 BRA `(.L_x_2356) ;  /* 0x00000000005c4947 */ /* 0x000fea0003800000 */
[----:B------:R-:W5:Y:S01]  /*10070*/  LDL.LU R17, [R1+0xc8] ;  /* 0x0000c80001117983 */ /* 0x000f620000300800 */
[----:B-1--4-:R-:W-:Y:S01]  /*10080*/  MOV R10, UR5 ;  /* 0x00000005000a7c02 */ /* 0x012fe20008000f00 */
[----:B------:R-:W-:Y:S02]  /*10090*/  ULDC.64 UR14, c[0x0][0x288] ;  /* 0x0000a200000e7ab9 */ /* 0x000fe40000000a00 */
[----:B------:R-:W4:Y:S04]  /*100a0*/  LDL.LU R11, [R1+0x108] ;  /* 0x00010800010b7983 */ /* 0x000f280000300800 */
[----:B------:R-:W2:Y:S04]  /*100b0*/  LDL.LU R14, [R1+0xdc] ;  /* 0x0000dc00010e7983 */ /* 0x000ea80000300800 */
[----:B------:R-:W3:Y:S01]  /*100c0*/  LDL.LU R13, [R1+0x10c] ;  /* 0x00010c00010d7983 */ /* 0x000ee20000300800 */
[----:B-----5:R-:W-:-:S04]  /*100d0*/  FFMA.FTZ R10, R17, R10, UR13 ;  /* 0x0000000d110a7e23 */ /* 0x020fc8000801000a */
[----:B----4-:R-:W-:Y:S01]  /*100e0*/  FFMA.FTZ R11, R8, R11, -R10 ;  /* 0x0000000b080b7223 */ /* 0x010fe2000001080a */
[----:B------:R-:W-:-:S05]  /*100f0*/  MOV R10, UR5 ;  /* 0x00000005000a7c02 */ /* 0x000fca0008000f00 */
[----:B--2---:R-:W-:Y:S01]  /*10100*/  FFMA.FTZ R10, R14, R10, UR13 ;  /* 0x0000000d0e0a7e23 */ /* 0x004fe2000801000a */
[----:B------:R-:W-:-:S03]  /*10110*/  MOV R14, R2 ;  /* 0x00000002000e7202 */ /* 0x000fc60000000f00 */
[----:B---3--:R-:W-:Y:S01]  /*10120*/  FFMA.FTZ R10, R9, R13, -R10 ;  /* 0x0000000d090a7223 */ /* 0x008fe2000001080a */
        /* <DEDUP_REMOVED lines=11> */
.L_x_2356:
[----:B------:R-:W-:Y:S05]  /*101e0*/  BSYNC B0 ;  /* 0x0000000000007941 */ /* 0x000fea0003800000 */
.L_x_2355:
[----:B------:R1:W5:Y:S04]  /*101f0*/  LDL R29, [R1+0xec] ;  /* 0x0000ec00011d7983 */ /* 0x0003680000100800 */
[----:B0-----:R0:W5:Y:S04]  /*10200*/  LDL R26, [R1+0x130] ;  /* 0x00013000011a7983 */ /* 0x0011680000100800 */
[----:B------:R0:W5:Y:S04]  /*10210*/  LDL R28, [R1+0x1ec] ;  /* 0x0001ec00011c7983 */ /* 0x0001680000100800 */
[----:B------:R0:W5:Y:S01]  /*10220*/  LDL R27, [R1+0x134] ;  /* 0x00013400011b7983 */ /* 0x0001620000100800 */
[----:B-1-3--:R-:W-:-:S02]  /*10230*/  IADD3 R22, R16, 0x130, RZ ;  /* 0x0000013010167810 */ /* 0x00afc40007ffe0ff */
[C---:B----4-:R-:W-:Y:S02]  /*10240*/  IADD3 R10, R16.reuse, 0x140, RZ ;  /* 0x00000140100a7810 */ /* 0x050fe40007ffe0ff */
[----:B------:R-:W-:Y:S02]  /*10250*/  IADD3 R11, R16, 0x150, RZ ;  /* 0x00000150100b7810 */ /* 0x000fe40007ffe0ff */
        /* <DEDUP_REMOVED lines=22> */
[----:B0-----:R-:W-:Y:S08]  /*103c0*/  @!P5 BRA `(.L_x_2357) ;  /* 0x000000000050d947 */ /* 0x001ff00003800000 */
[----:B-----5:R-:W-:-:S04]  /*103d0*/  FFMA.FTZ R21, R29, R8, R6 ;  /* 0x000000081d157223 */ /* 0x020fc80000010006 */
[----:B--2---:R-:W-:-:S06]  /*103e0*/  FMUL.FTZ R20, R21, -1.4426950216293334961 ;  /* 0xbfb8aa3b15147820 */ /* 0x004fcc0000410000 */
        /* <DEDUP_REMOVED lines=18> */
.L_x_2357:
[----:B------:R-:W-:Y:S04]  /*10510*/  BSSY B0, `(.L_x_2358) ;  /* 0x0000015000007945 */ /* 0x000fe80003800000 */
[----:B------:R-:W-:Y:S05]  /*10520*/  @P6 BRA `(.L_x_2359) ;  /* 0x00000000004c6947 */ /* 0x000fea0003800000 */
[----:B--2---:R-:W-:Y:S01]  /*10530*/  MOV R20, UR5 ;  /* 0x0000000500147c02 */ /* 0x004fe20008000f00 */
[----:B------:R-:W-:Y:S01]  /*10540*/  ULDC.64 UR14, c[0x0][0x288] ;  /* 0x0000a200000e7ab9 */ /* 0x000fe20000000a00 */
[----:B------:R-:W-:Y:S01]  /*10550*/  MOV R21, R5 ;  /* 0x0000000500157202 */ /* 0x000fe20000000f00 */
[----:B------:R-:W-:Y:S02]  /*10560*/  IMAD R19, R19, UR14, RZ ;  /* 0x0000000e13137c24 */ /* 0x000fe4000f8e02ff */
[----:B-----5:R-:W-:Y:S02]  /*10570*/  FFMA.FTZ R20, R29, R20, UR13 ;  /* 0x0000000d1d147e23 */ /* 0x020fe40008010014 */
        /* <DEDUP_REMOVED lines=14> */
.L_x_2359:
[----:B------:R-:W-:Y:S05]  /*10660*/  BSYNC B0 ;  /* 0x0000000000007941 */ /* 0x000fea0003800000 */
.L_x_2358:
[----:B------:R-:W-:Y:S05]  /*10670*/  @!P5 BRA `(.L_x_2360) ;  /* 0x000000000060d947 */ /* 0x000fea0003800000 */
[----:B-1----:R-:W3:Y:S04]  /*10680*/  LDL R18, [R1+0x100] ;  /* 0x0001000001127983 */ /* 0x002ee80000100800 */
[----:B0----5:R-:W4:Y:S04]  /*10690*/  LDL.LU R26, [R1+0x138] ;  /* 0x00013800011a7983 */ /* 0x021f280000300800 */
[----:B------:R-:W4:Y:S04]  /*106a0*/  LDL R25, [R1+0x124] ;  /* 0x0001240001197983 */ /* 0x000f280000100800 */
[----:B------:R-:W4:Y:S01]  /*106b0*/  LDL.LU R21, [R1+0x13c] ;  /* 0x00013c0001157983 */ /* 0x000f220000300800 */
[----:B---3--:R-:W-:-:S04]  /*106c0*/  FFMA.FTZ R19, R18, R8, R6 ;  /* 0x0000000812137223 */ /* 0x008fc80000010006 */
[----:B------:R-:W-:-:S06]  /*106d0*/  FMUL.FTZ R18, R19, -1.4426950216293334961 ;  /* 0xbfb8aa3b13127820 */ /* 0x000fcc0000410000 */
[----:B------:R-:W0:Y:S02]  /*106e0*/  MUFU.EX2 R18, R18 ;  /* 0x0000001200127308 */ /* 0x000e240000000800 */
[----:B0-----:R-:W-:-:S06]  /*106f0*/  FADD.FTZ R18, R18, 1 ;  /* 0x3f80000012127421 */ /* 0x001fcc0000010000 */
[----:B--2---:R-:W4:Y:S02]  /*10700*/  MUFU.RCP R20, R18 ;  /* 0x0000001200147308 */ /* 0x004f240000001000 */
[----:B----4-:R-:W-:Y:S01]  /*10710*/  FMUL.FTZ R18, R26, R20 ;  /* 0x000000141a127220 */ /* 0x010fe20000410000 */
        /* <DEDUP_REMOVED lines=14> */
.L_x_2360:
[----:B------:R-:W-:Y:S04]  /*10800*/  BSSY B0, `(.L_x_2361) ;  /* 0x0000019000007945 */ /* 0x000fe80003800000 */
[----:B------:R-:W-:Y:S05]  /*10810*/  @P0 BRA `(.L_x_2362) ;  /* 0x00000000005c0947 */ /* 0x000fea0003800000 */
[----:B------:R-:W4:Y:S01]  /*10820*/  LDL.LU R25, [R1+0x100] ;  /* 0x0001000001197983 */ /* 0x000f220000300800 */
[----:B-1-3--:R-:W-:Y:S01]  /*10830*/  MOV R18, UR5 ;  /* 0x0000000500127c02 */ /* 0x00afe20008000f00 */
[----:B------:R-:W-:Y:S02]  /*10840*/  ULDC.64 UR14, c[0x0][0x288] ;  /* 0x0000a200000e7ab9 */ /* 0x000fe40000000a00 */
[----:B------:R-:W0:Y:S04]  /*10850*/  LDL.LU R21, [R1+0x138] ;  /* 0x0001380001157983 */ /* 0x000e280000300800 */
[----:B--2---:R-:W2:Y:S04]  /*10860*/  LDL.LU R20, [R1+0x124] ;  /* 0x0001240001147983 */ /* 0x004ea80000300800 */
[----:B------:R-:W3:Y:S01]  /*10870*/  LDL.LU R19, [R1+0x13c] ;  /* 0x00013c0001137983 */ /* 0x000ee20000300800 */
[----:B----4-:R-:W-:-:S04]  /*10880*/  FFMA.FTZ R18, R25, R18, UR13 ;  /* 0x0000000d19127e23 */ /* 0x010fc80008010012 */
[----:B0----5:R-:W-:Y:S01]  /*10890*/  FFMA.FTZ R26, R8, R21, -R18 ;  /* 0x00000015081a7223 */ /* 0x021fe20000010812 */
[----:B------:R-:W-:Y:S02]  /*108a0*/  MOV R18, UR5 ;  /* 0x0000000500127c02 */ /* 0x000fe40008000f00 */
[----:B------:R-:W-:-:S03]  /*108b0*/  MOV R21, R5 ;  /* 0x0000000500157202 */ /* 0x000fc60000000f00 */
[----:B--2---:R-:W-:Y:S01]  /*108c0*/  FFMA.FTZ R18, R20, R18, UR13 ;  /* 0x0000000d14127e23 */ /* 0x004fe20008010012 */
[----:B------:R-:W-:-:S03]  /*108d0*/  MOV R20, R2 ;  /* 0x0000000200147202 */ /* 0x000fc60000000f00 */
[----:B---3--:R-:W-:Y:S01]  /*108e0*/  FFMA.FTZ R25, R9, R19, -R18 ;  /* 0x0000001309197223 */ /* 0x008fe20000010812 */
[----:B------:R-:W-:Y:S02]  /*108f0*/  IMAD R18, R23, UR14, RZ ;  /* 0x0000000e17127c24 */ /* 0x000fe4000f8e02ff */
[----:B------:R-:W-:-:S04]  /*10900*/  IMAD.WIDE.U32 R20, R24, UR14, R20 ;  /* 0x0000000e18147c25 */ /* 0x000fc8000f8e0014 */
        /* <DEDUP_REMOVED lines=8> */
.L_x_2362:
[----:B------:R-:W-:Y:S05]  /*10990*/  BSYNC B0 ;  /* 0x0000000000007941 */ /* 0x000fea0003800000 */
.L_x_2361:
[----:B------:R-:W-:Y:S05]  /*109a0*/  @!P5 BRA `(.L_x_2363) ;  /* 0x000000000060d947 */ /* 0x000fea0003800000 */
[----:B-1-34-:R-:W3:Y:S04]  /*109b0*/  LDL R18, [R1+0x104] ;  /* 0x0001040001127983 */ /* 0x01aee80000100800 */
[----:B------:R-:W4:Y:S04]  /*109c0*/  LDL.LU R24, [R1+0x148] ;  /* 0x0001480001187983 */ /* 0x000f280000300800 */
[----:B------:R-:W4:Y:S04]  /*109d0*/  LDL R23, [R1+0x144] ;  /* 0x0001440001177983 */ /* 0x000f280000100800 */
[----:B------:R-:W4:Y:S01]  /*109e0*/  LDL.LU R21, [R1+0x14c] ;  /* 0x00014c0001157983 */ /* 0x000f220000300800 */
[----:B---3--:R-:W-:-:S04]  /*109f0*/  FFMA.FTZ R19, R18, R8, R6 ;  /* 0x0000000812137223 */ /* 0x008fc80000010006 */
[----:B------:R-:W-:-:S06]  /*10a00*/  FMUL.FTZ R18, R19, -1.4426950216293334961 ;  /* 0xbfb8aa3b13127820 */ /* 0x000fcc0000410000 */
[----:B------:R-:W1:Y:S02]  /*10a10*/  MUFU.EX2 R18, R18 ;  /* 0x0000001200127308 */ /* 0x000e640000000800 */
[----:B-1----:R-:W-:-:S06]  /*10a20*/  FADD.FTZ R18, R18, 1 ;  /* 0x3f80000012127421 */ /* 0x002fcc0000010000 */
        /* <DEDUP_REMOVED lines=16> */
.L_x_2363:
[----:B------:R-:W-:Y:S04]  /*10b30*/  BSSY B0, `(.L_x_2364) ;  /* 0x0000019000007945 */ /* 0x000fe80003800000 */
[----:B------:R-:W-:Y:S05]  /*10b40*/  @P2 BRA `(.L_x_2365) ;  /* 0x00000000005c2947 */ /* 0x000fea0003800000 */
[----:B------:R-:W2:Y:S01]  /*10b50*/  LDL.LU R23, [R1+0x104] ;  /* 0x0001040001177983 */ /* 0x000ea20000300800 */
[----:B-1-34-:R-:W-:Y:S01]  /*10b60*/  MOV R18, UR5 ;  /* 0x0000000500127c02 */ /* 0x01afe20008000f00 */
[----:B------:R-:W-:Y:S02]  /*10b70*/  ULDC.64 UR14, c[0x0][0x288] ;  /* 0x0000a200000e7ab9 */ /* 0x000fe40000000a00 */
[----:B--2---:R-:W2:Y:S04]  /*10b80*/  LDL.LU R20, [R1+0x148] ;  /* 0x0001480001147983 */ /* 0x004ea80000300800 */
[----:B------:R-:W3:Y:S04]  /*10b90*/  LDL.LU R21, [R1+0x144] ;  /* 0x0001440001157983 */ /* 0x000ee80000300800 */
[----:B------:R-:W4:Y:S01]  /*10ba0*/  LDL.LU R19, [R1+0x14c] ;  /* 0x00014c0001137983 */ /* 0x000f220000300800 */
[----:B------:R-:W-:-:S04]  /*10bb0*/  IMAD R12, R12, UR14, RZ ;  /* 0x0000000e0c0c7c24 */ /* 0x000fc8000f8e02ff */
[----:B------:R-:W-:Y:S02]  /*10bc0*/  IMAD R12, R22, UR15, R12 ;  /* 0x0000000f160c7c24 */ /* 0x000fe4000f8e020c */
[----:B------:R-:W-:-:S04]  /*10bd0*/  FFMA.FTZ R18, R23, R18, UR13 ;  /* 0x0000000d17127e23 */ /* 0x000fc80008010012 */
[----:B--2---:R-:W-:Y:S01]  /*10be0*/  FFMA.FTZ R20, R8, R20, -R18 ;  /* 0x0000001408147223 */ /* 0x004fe20000010812 */
[----:B------:R-:W-:-:S03]  /*10bf0*/  MOV R18, UR5 ;  /* 0x0000000500127c02 */ /* 0x000fc60008000f00 */
[----:B------:R-:W-:Y:S02]  /*10c00*/  FMUL.FTZ R20, R20, UR26 ;  /* 0x0000001a14147c20 */ /* 0x000fe40008410000 */
[----:B---3--:R-:W-:-:S04]  /*10c10*/  FFMA.FTZ R18, R21, R18, UR13 ;  /* 0x0000000d15127e23 */ /* 0x008fc80008010012 */
[----:B----4-:R-:W-:Y:S01]  /*10c20*/  FFMA.FTZ R21, R9, R19, -R18 ;  /* 0x0000001309157223 */ /* 0x010fe20000010812 */
[----:B------:R-:W-:Y:S02]  /*10c30*/  MOV R18, R2 ;  /* 0x0000000200127202 */ /* 0x000fe40000000f00 */
[----:B------:R-:W-:Y:S01]  /*10c40*/  MOV R19, R5 ;  /* 0x0000000500137202 */ /* 0x000fe20000000f00 */
[----:B------:R-:W-:Y:S02]  /*10c50*/  FMUL.FTZ R21, R21, UR26 ;  /* 0x0000001a15157c20 */ /* 0x000fe40008410000 */
[----:B------:R-:W-:Y:S01]  /*10c60*/  IMAD.WIDE.U32 R22, R22, UR14, R18 ;  /* 0x0000000e16167c25 */ /* 0x000fe2000f8e0012 */
[----:B------:R-:W-:-:S04]  /*10c70*/  ULDC.64 UR14, c[0x0][0x210] ;  /* 0x00008400000e7ab9 */ /* 0x000fc80000000a00 */
[----:B------:R-:W-:Y:S02]  /*10c80*/  IADD3 R12, R23, R12, RZ ;  /* 0x0000000c170c7210 */ /* 0x000fe40007ffe0ff */
[----:B------:R-:W-:-:S04]  /*10c90*/  LEA R18, P0, R22, UR14, 0x2 ;  /* 0x0000000e16127c11 */ /* 0x000fc8000f8010ff */
[----:B------:R-:W-:-:S05]  /*10ca0*/  LEA.HI.X R19, R22, UR15, R12, 0x2, P0 ;  /* 0x0000000f16137c11 */ /* 0x000fca00080f140c */
[----:B------:R1:W-:Y:S04]  /*10cb0*/  STG.E.64 desc[UR22][R18.64], R20 ;  /* 0x0000001412007986 */ /* 0x0003e8000c101b16 */
.L_x_2365:
[----:B------:R-:W-:Y:S05]  /*10cc0*/  BSYNC B0 ;  /* 0x0000000000007941 */ /* 0x000fea0003800000 */
.L_x_2364:
[----:B------:R-:W-:Y:S05]  /*10cd0*/  @!P5 BRA `(.L_x_2366) ;  /* 0x000000000060d947 */ /* 0x000fea0003800000 */
[----:B------:R-:W3:Y:S04]  /*10ce0*/  LDL R12, [R1+0x120] ;  /* 0x00012000010c7983 */ /* 0x000ee80000100800 */
[----:B------:R-:W3:Y:S04]  /*10cf0*/  LDL.LU R22, [R1+0x188] ;  /* 0x0001880001167983 */ /* 0x000ee80000300800 */
[----:B-1--4-:R-:W4:Y:S04]  /*10d00*/  LDL R21, [R1+0x1b0] ;  /* 0x0001b00001157983 */ /* 0x012f280000100800 */
[----:B--2---:R-:W2:Y:S01]  /*10d10*/  LDL.LU R20, [R1+0x18c] ;  /* 0x00018c0001147983 */ /* 0x004ea20000300800 */
[----:B---3--:R-:W-:-:S04]  /*10d20*/  FFMA.FTZ R18, R12, R8, R6 ;  /* 0x000000080c127223 */ /* 0x008fc80000010006 */
[----:B------:R-:W-:-:S06]  /*10d30*/  FMUL.FTZ R12, R18, -1.4426950216293334961 ;  /* 0xbfb8aa3b120c7820 */ /* 0x000fcc0000410000 */
[----:B------:R-:W1:Y:S02]  /*10d40*/  MUFU.EX2 R12, R12 ;  /* 0x0000000c000c7308 */ /* 0x000e640000000800 */
[----:B-1----:R-:W-:-:S06]  /*10d50*/  FADD.FTZ R12, R12, 1 ;  /* 0x3f8000000c0c7421 */ /* 0x002fcc0000010000 */
[----:B------:R-:W1:Y:S02]  /*10d60*/  MUFU.RCP R19, R12 ;  /* 0x0000000c00137308 */ /* 0x000e640000001000 */
[----:B-1----:R-:W-:Y:S01]  /*10d70*/  FMUL.FTZ R12, R22, R19 ;  /* 0x00000013160c7220 */ /* 0x002fe20000410000 */
[----:B------:R-:W-:-:S04]  /*10d80*/  FADD.FTZ R19, -R19, 1 ;  /* 0x3f80000013137421 */ /* 0x000fc80000010100 */
[----:B------:R-:W-:Y:S01]  /*10d90*/  FFMA.FTZ R19, R18, R19, 1 ;  /* 0x3f80000012137423 */ /* 0x000fe20000010013 */
[----:B----4-:R-:W-:-:S03]  /*10da0*/  FFMA.FTZ R18, R21, R9, R7 ;  /* 0x0000000915127223 */ /* 0x010fc60000010007 */
[----:B------:R-:W-:Y:S01]  /*10db0*/  FMUL.FTZ R19, R12, R19 ;  /* 0x000000130c137220 */ /* 0x000fe20000410000 */
[----:B------:R-:W-:-:S04]  /*10dc0*/  FMUL.FTZ R12, R18, -1.4426950216293334961 ;  /* 0xbfb8aa3b120c7820 */ /* 0x000fc80000410000 */
[----:B------:R1:W-:Y:S02]  /*10dd0*/  STL [R1+0x188], R19 ;  /* 0x0001881301007387 */ /* 0x0003e40000100800 */
[----:B------:R-:W3:Y:S02]  /*10de0*/  MUFU.EX2 R12, R12 ;  /* 0x0000000c000c7308 */ /* 0x000ee40000000800 */
[----:B---3--:R-:W-:-:S06]  /*10df0*/  FADD.FTZ R12, R12, 1 ;  /* 0x3f8000000c0c7421 */ /* 0x008fcc0000010000 */
[----:B-1----:R-:W2:Y:S02]  /*10e00*/  MUFU.RCP R19, R12 ;  /* 0x0000000c00137308 */ /* 0x002ea40000001000 */
[----:B--2---:R-:W-:Y:S01]  /*10e10*/  FMUL.FTZ R12, R20, R19 ;  /* 0x00000013140c7220 */ /* 0x004fe20000410000 */
[----:B------:R-:W-:-:S04]  /*10e20*/  FADD.FTZ R19, -R19, 1 ;  /* 0x3f80000013137421 */ /* 0x000fc80000010100 */
[----:B------:R-:W-:-:S04]  /*10e30*/  FFMA.FTZ R19, R18, R19, 1 ;  /* 0x3f80000012137423 */ /* 0x000fc80000010013 */
[----:B------:R-:W-:-:S05]  /*10e40*/  FMUL.FTZ R12, R12, R19 ;  /* 0x000000130c0c7220 */ /* 0x000fca0000410000 */
[----:B------:R1:W-:Y:S02]  /*10e50*/  STL [R1+0x18c], R12 ;  /* 0x00018c0c01007387 */ /* 0x0003e40000100800 */
.L_x_2366:
[----:B------:R-:W-:Y:S04]  /*10e60*/  BSSY B0, `(.L_x_2367) ;  /* 0x0000019000007945 */ /* 0x000fe80003800000 */
[----:B------:R-:W-:Y:S05]  /*10e70*/  @P3 BRA `(.L_x_2368) ;  /* 0x00000000005c3947 */ /* 0x000fea0003800000 */
[----:B-1--4-:R-:W4:Y:S01]  /*10e80*/  LDL.LU R21, [R1+0x120] ;  /* 0x0001200001157983 */ /* 0x012f220000300800 */
[----:B------:R-:W-:Y:S01]  /*10e90*/  MOV R12, UR5 ;  /* 0x00000005000c7c02 */ /* 0x000fe20008000f00 */
[----:B------:R-:W-:Y:S02]  /*10ea0*/  ULDC.64 UR14, c[0x0][0x288] ;  /* 0x0000a200000e7ab9 */ /* 0x000fe40000000a00 */
[----:B--2---:R-:W2:Y:S04]  /*10eb0*/  LDL.LU R20, [R1+0x188] ;  /* 0x0001880001147983 */ /* 0x004ea80000300800 */
[----:B------:R-:W2:Y:S04]  /*10ec0*/  LDL.LU R19, [R1+0x1b0] ;  /* 0x0001b00001137983 */ /* 0x000ea80000300800 */
[----:B---3--:R-:W3:Y:S01]  /*10ed0*/  LDL.LU R18, [R1+0x18c] ;  /* 0x00018c0001127983 */ /* 0x008ee20000300800 */
[----:B------:R-:W-:Y:S01]  /*10ee0*/  IMAD R22, R13, UR14, RZ ;  /* 0x0000000e0d167c24 */ /* 0x000fe2000f8e02ff */
[----:B------:R-:W-:-:S03]  /*10ef0*/  MOV R13, R5 ;  /* 0x00000005000d7202 */ /* 0x000fc60000000f00 */
[----:B------:R-:W-:Y:S02]  /*10f00*/  IMAD R22, R10, UR15, R22 ;  /* 0x0000000f0a167c24 */ /* 0x000fe4000f8e0216 */
[----:B----4-:R-:W-:-:S04]  /*10f10*/  FFMA.FTZ R12, R21, R12, UR13 ;  /* 0x0000000d150c7e23 */ /* 0x010fc8000801000c */
[----:B--2---:R-:W-:Y:S01]  /*10f20*/  FFMA.FTZ R21, R8, R20, -R12 ;  /* 0x0000001408157223 */ /* 0x004fe2000001080c */
[----:B------:R-:W-:-:S05]  /*10f30*/  MOV R12, UR5 ;  /* 0x00000005000c7c02 */ /* 0x000fca0008000f00 */
[----:B------:R-:W-:-:S04]  /*10f40*/  FFMA.FTZ R12, R19, R12, UR13 ;  /* 0x0000000d130c7e23 */ /* 0x000fc8000801000c */
[----:B---3--:R-:W-:Y:S01]  /*10f50*/  FFMA.FTZ R20, R9, R18, -R12 ;  /* 0x0000001209147223 */ /* 0x008fe2000001080c */
        /* <DEDUP_REMOVED lines=9> */
.L_x_2368:
[----:B------:R-:W-:Y:S05]  /*10ff0*/  BSYNC B0 ;  /* 0x0000000000007941 */ /* 0x000fea0003800000 */
.L_x_2367:
[----:B------:R-:W-:Y:S05]  /*11000*/  @!P5 BRA `(.L_x_2369) ;  /* 0x000000000060d947 */ /* 0x000fea0003800000 */
[----:B------:R-:W3:Y:S04]  /*11010*/  LDL R10, [R1+0x140] ;  /* 0x00014000010a7983 */ /* 0x000ee80000100800 */
[----:B-12-4-:R-:W2:Y:S04]  /*11020*/  LDL.LU R20, [R1+0x160] ;  /* 0x0001600001147983 */ /* 0x016ea80000300800 */
[----:B------:R-:W4:Y:S04]  /*11030*/  LDL R19, [R1+0x170] ;  /* 0x0001700001137983 */ /* 0x000f280000100800 */
[----:B---3--:R-:W3:Y:S01]  /*11040*/  LDL.LU R18, [R1+0x164] ;  /* 0x0001640001127983 */ /* 0x008ee20000300800 */
[----:B------:R-:W-:-:S04]  /*11050*/  FFMA.FTZ R12, R10, R8, R6 ;  /* 0x000000080a0c7223 */ /* 0x000fc80000010006 */
[----:B------:R-:W-:-:S06]  /*11060*/  FMUL.FTZ R10, R12, -1.4426950216293334961 ;  /* 0xbfb8aa3b0c0a7820 */ /* 0x000fcc0000410000 */
[----:B------:R-:W1:Y:S02]  /*11070*/  MUFU.EX2 R10, R10 ;  /* 0x0000000a000a7308 */ /* 0x000e640000000800 */
[----:B-1----:R-:W-:-:S06]  /*11080*/  FADD.FTZ R10, R10, 1 ;  /* 0x3f8000000a0a7421 */ /* 0x002fcc0000010000 */
[----:B------:R-:W2:Y:S02]  /*11090*/  MUFU.RCP R13, R10 ;  /* 0x0000000a000d7308 */ /* 0x000ea40000001000 */
[----:B--2---:R-:W-:Y:S01]  /*110a0*/  FMUL.FTZ R10, R20, R13 ;  /* 0x0000000d140a7220 */ /* 0x004fe20000410000 */
[----:B------:R-:W-:-:S04]  /*110b0*/  FADD.FTZ R13, -R13, 1 ;  /* 0x3f8000000d0d7421 */ /* 0x000fc80000010100 */
[----:B------:R-:W-:Y:S01]  /*110c0*/  FFMA.FTZ R13, R12, R13, 1 ;  /* 0x3f8000000c0d7423 */ /* 0x000fe2000001000d */
[----:B----4-:R-:W-:-:S03]  /*110d0*/  FFMA.FTZ R12, R19, R9, R7 ;  /* 0x00000009130c7223 */ /* 0x010fc60000010007 */
[----:B------:R-:W-:Y:S01]  /*110e0*/  FMUL.FTZ R13, R10, R13 ;  /* 0x0000000d0a0d7220 */ /* 0x000fe20000410000 */
[----:B------:R-:W-:-:S04]  /*110f0*/  FMUL.FTZ R10, R12, -1.4426950216293334961 ;  /* 0xbfb8aa3b0c0a7820 */ /* 0x000fc80000410000 */
[----:B------:R1:W-:Y:S02]  /*11100*/  STL [R1+0x160], R13 ;  /* 0x0001600d01007387 */ /* 0x0003e40000100800 */
[----:B------:R-:W2:Y:S02]  /*11110*/  MUFU.EX2 R10, R10 ;  /* 0x0000000a000a7308 */ /* 0x000ea40000000800 */
[----:B--2---:R-:W-:-:S06]  /*11120*/  FADD.FTZ R10, R10, 1 ;  /* 0x3f8000000a0a7421 */ /* 0x004fcc0000010000 */
[----:B-1----:R-:W3:Y:S02]  /*11130*/  MUFU.RCP R13, R10 ;  /* 0x0000000a000d7308 */ /* 0x002ee40000001000 */
[----:B---3--:R-:W-:Y:S01]  /*11140*/  FMUL.FTZ R10, R18, R13 ;  /* 0x0000000d120a7220 */ /* 0x008fe20000410000 */
[----:B------:R-:W-:-:S04]  /*11150*/  FADD.FTZ R13, -R13, 1 ;  /* 0x3f8000000d0d7421 */ /* 0x000fc80000010100 */
[----:B------:R-:W-:-:S04]  /*11160*/  FFMA.FTZ R13, R12, R13, 1 ;  /* 0x3f8000000c0d7423 */ /* 0x000fc8000001000d */
[----:B------:R-:W-:-:S05]  /*11170*/  FMUL.FTZ R10, R10, R13 ;  /* 0x0000000d0a0a7220 */ /* 0x000fca0000410000 */
[----:B------:R1:W-:Y:S02]  /*11180*/  STL [R1+0x164], R10 ;  /* 0x0001640a01007387 */ /* 0x0003e40000100800 */
.L_x_2369:
[----:B------:R-:W-:Y:S04]  /*11190*/  BSSY B0, `(.L_x_2370) ;  /* 0x0000019000007945 */ /* 0x000fe80003800000 */
[----:B------:R-:W-:Y:S05]  /*111a0*/  @P4 BRA `(.L_x_2371) ;  /* 0x00000000005c4947 */ /* 0x000fea0003800000 */
[----:B-1--4-:R-:W4:Y:S01]  /*111b0*/  LDL.LU R19, [R1+0x140] ;  /* 0x0001400001137983 */ /* 0x012f220000300800 */
[----:B------:R-:W-:Y:S01]  /*111c0*/  MOV R10, UR5 ;  /* 0x00000005000a7c02 */ /* 0x000fe20008000f00 */
[----:B------:R-:W-:Y:S02]  /*111d0*/  ULDC.64 UR14, c[0x0][0x288] ;  /* 0x0000a200000e7ab9 */ /* 0x000fe40000000a00 */
[----:B---3--:R-:W2:Y:S04]  /*111e0*/  LDL.LU R18, [R1+0x160] ;  /* 0x0001600001127983 */ /* 0x008ea80000300800 */
[----:B------:R-:W3:Y:S04]  /*111f0*/  LDL.LU R13, [R1+0x170] ;  /* 0x00017000010d7983 */ /* 0x000ee80000300800 */
[----:B------:R-:W3:Y:S01]  /*11200*/  LDL.LU R12, [R1+0x164] ;  /* 0x00016400010c7983 */ /* 0x000ee20000300800 */
[----:B------:R-:W-:-:S04]  /*11210*/  IMAD R14, R14, UR14, RZ ;  /* 0x0000000e0e0e7c24 */ /* 0x000fc8000f8e02ff */
[----:B------:R-:W-:Y:S02]  /*11220*/  IMAD R14, R11, UR15, R14 ;  /* 0x0000000f0b0e7c24 */ /* 0x000fe4000f8e020e */
[----:B----4-:R-:W-:-:S04]  /*11230*/  FFMA.FTZ R10, R19, R10, UR13 ;  /* 0x0000000d130a7e23 */ /* 0x010fc8000801000a */
[----:B--2---:R-:W-:Y:S01]  /*11240*/  FFMA.FTZ R20, R8, R18, -R10 ;  /* 0x0000001208147223 */ /* 0x004fe2000001080a */
[----:B------:R-:W-:-:S03]  /*11250*/  MOV R10, UR5 ;  /* 0x00000005000a7c02 */ /* 0x000fc60008000f00 */
[----:B------:R-:W-:Y:S02]  /*11260*/  FMUL.FTZ R20, R20, UR26 ;  /* 0x0000001a14147c20 */ /* 0x000fe40008410000 */
[----:B---3--:R-:W-:Y:S01]  /*11270*/  FFMA.FTZ R10, R13, R10, UR13 ;  /* 0x0000000d0d0a7e23 */ /* 0x008fe2000801000a */
        /* <DEDUP_REMOVED lines=10> */
.L_x_2371:
[----:B------:R-:W-:Y:S05]  /*11320*/  BSYNC B0 ;  /* 0x0000000000007941 */ /* 0x000fea0003800000 */
.L_x_2370:
[----:B-----5:R0:W5:Y:S04]  /*11330*/  LDL R29, [R1+0xf8] ;  /* 0x0000f800011d7983 */ /* 0x0201680000100800 */
[----:B-1--4-:R1:W5:Y:S04]  /*11340*/  LDL R21, [R1+0xa8] ;  /* 0x0000a80001157983 */ /* 0x0123680000100800 */
[----:B------:R1:W5:Y:S04]  /*11350*/  LDL R28, [R1+0x174] ;  /* 0x00017400011c7983 */ /* 0x0003680000100800 */
[----:B------:R1:W5:Y:S01]  /*11360*/  LDL R22, [R1+0xac] ;  /* 0x0000ac0001167983 */ /* 0x0003620000100800 */
[----:B------:R-:W-:-:S02]  /*11370*/  IADD3 R10, R16, 0x180, RZ ;  /* 0x00000180100a7810 */ /* 0x000fc40007ffe0ff */
[C---:B------:R-:W-:Y:S02]  /*11380*/  IADD3 R11, R16.reuse, 0x190, RZ ;  /* 0x00000190100b7810 */ /* 0x040fe40007ffe0ff */
[C---:B------:R-:W-:Y:S02]  /*11390*/  IADD3 R12, R16.reuse, 0x1a0, RZ ;  /* 0x000001a0100c7810 */ /* 0x040fe40007ffe0ff */
[C---:B0-----:R-:W-:Y:S02]  /*113a0*/  IADD3 R27, R16.reuse, 0x160, RZ ;  /* 0x00000160101b7810 */ /* 0x041fe40007ffe0ff */
[C---:B------:R-:W-:Y:S02]  /*113b0*/  IADD3 R24, R16.reuse, 0x1a0, RZ ;  /* 0x000001a010187810 */ /* 0x040fe40007ffe0ff */
[C---:B------:R-:W-:Y:S02]  /*113c0*/  IADD3 R25, R16.reuse, 0x190, RZ ;  /* 0x0000019010197810 */ /* 0x040fe40007ffe0ff */
        /* <DEDUP_REMOVED lines=23> */
[----:B--2---:R-:W-:Y:S01]  /*11540*/  IADD3 R20, R16, 0x1c0, RZ ;  /* 0x000001c010147810 */ /* 0x004fe20007ffe0ff */
[----:B-1----:R-:W-:Y:S08]  /*11550*/  @!P5 BRA `(.L_x_2372) ;  /* 0x000000000050d947 */ /* 0x002ff00003800000 */
[----:B-----5:R-:W-:-:S04]  /*11560*/  FFMA.FTZ R14, R29, R8, R6 ;  /* 0x000000081d0e7223 */ /* 0x020fc80000010006 */
[----:B---3--:R-:W-:-:S06]  /*11570*/  FMUL.FTZ R18, R14, -1.4426950216293334961 ;  /* 0xbfb8aa3b0e127820 */ /* 0x008fcc0000410000 */
        /* <DEDUP_REMOVED lines=18> */
.L_x_2372:
[----:B------:R-:W-:Y:S04]  /*116a0*/  BSSY B0, `(.L_x_2373) ;  /* 0x0000015000007945 */ /* 0x000fe80003800000 */
[----:B------:R-:W-:Y:S05]  /*116b0*/  @P6 BRA `(.L_x_2374) ;  /* 0x00000000004c6947 */ /* 0x000fea0003800000 */
[----:B------:R-:W-:Y:S01]  /*116c0*/  MOV R14, UR5 ;  /* 0x00000005000e7c02 */ /* 0x000fe20008000f00 */
[----:B------:R-:W-:Y:S01]  /*116d0*/  ULDC.64 UR14, c[0x0][0x288] ;  /* 0x0000a200000e7ab9 */ /* 0x000fe20000000a00 */
[----:B---3--:R-:W-:Y:S02]  /*116e0*/  MOV R18, R2 ;  /* 0x0000000200127202 */ /* 0x008fe40000000f00 */
[----:B------:R-:W-:Y:S01]  /*116f0*/  MOV R19, R5 ;  /* 0x0000000500137202 */ /* 0x000fe20000000f00 */
[----:B-----5:R-:W-:-:S04]  /*11700*/  FFMA.FTZ R14, R29, R14, UR13 ;  /* 0x0000000d1d0e7e23 */ /* 0x020fc8000801000e */
[----:B0-----:R-:W-:Y:S01]  /*11710*/  FFMA.FTZ R21, R8, R21, -R14 ;  /* 0x0000001508157223 */ /* 0x001fe2000001080e */
[----:B------:R-:W-:Y:S01]  /*11720*/  MOV R14, UR5 ;  /* 0x00000005000e7c02 */ /* 0x000fe20008000f00 */
[----:B------:R-:W-:-:S04]  /*11730*/  IMAD.WIDE.U32 R18, R15, UR14, R18 ;  /* 0x0000000e0f127c25 */ /* 0x000fc8000f8e0012 */
[----:B------:R-:W-:-:S04]  /*11740*/  FFMA.FTZ R14, R28, R14, UR13 ;  /* 0x0000000d1c0e7e23 */ /* 0x000fc8000801000e */
        /* <DEDUP_REMOVED lines=10> */
.L_x_2374:
[----:B------:R-:W-:Y:S05]  /*117f0*/  BSYNC B0 ;  /* 0x0000000000007941 */ /* 0x000fea0003800000 */
.L_x_2373:
[----:B------:R-:W-:Y:S05]  /*11800*/  @!P5 BRA `(.L_x_2375) ;  /* 0x000000000060d947 */ /* 0x000fea0003800000 */
[----:B-1----:R-:W2:Y:S04]  /*11810*/  LDL R14, [R1+0xfc] ;  /* 0x0000fc00010e7983 */ /* 0x002ea80000100800 */
[----:B---3--:R-:W3:Y:S04]  /*11820*/  LDL.LU R18, [R1+0x158] ;  /* 0x0001580001127983 */ /* 0x008ee80000300800 */
        /* <DEDUP_REMOVED lines=22> */
.L_x_2375:
[----:B------:R-:W-:Y:S04]  /*11990*/  BSSY B0, `(.L_x_2376) ;  /* 0x0000019000007945 */ /* 0x000fe80003800000 */
[----:B------:R-:W-:Y:S05]  /*119a0*/  @P0 BRA `(.L_x_2377) ;  /* 0x00000000005c0947 */ /* 0x000fea0003800000 */
[----:B0----5:R-:W4:Y:S01]  /*119b0*/  LDL.LU R21, [R1+0xfc] ;  /* 0x0000fc0001157983 */ /* 0x021f220000300800 */
[----:B-12---:R-:W-:Y:S01]  /*119c0*/  MOV R14, UR5 ;  /* 0x00000005000e7c02 */ /* 0x006fe20008000f00 */
[----:B------:R-:W-:Y:S02]  /*119d0*/  ULDC.64 UR14, c[0x0][0x288] ;  /* 0x0000a200000e7ab9 */ /* 0x000fe40000000a00 */
[----:B------:R-:W2:Y:S04]  /*119e0*/  LDL.LU R19, [R1+0x158] ;  /* 0x0001580001137983 */ /* 0x000ea80000300800 */
[----:B---3--:R-:W3:Y:S04]  /*119f0*/  LDL.LU R18, [R1+0x190] ;  /* 0x0001900001127983 */ /* 0x008ee80000300800 */
[----:B------:R-:W3:Y:S01]  /*11a00*/  LDL.LU R15, [R1+0x15c] ;  /* 0x00015c00010f7983 */ /* 0x000ee20000300800 */
[----:B------:R-:W-:-:S04]  /*11a10*/  IMAD R23, R23, UR14, RZ ;  /* 0x0000000e17177c24 */ /* 0x000fc8000f8e02ff */
[----:B------:R-:W-:Y:S02]  /*11a20*/  IMAD R23, R17, UR15, R23 ;  /* 0x0000000f11177c24 */ /* 0x000fe4000f8e0217 */
[----:B----4-:R-:W-:Y:S01]  /*11a30*/  FFMA.FTZ R14, R21, R14, UR13 ;  /* 0x0000000d150e7e23 */ /* 0x010fe2000801000e */
[----:B------:R-:W-:-:S03]  /*11a40*/  MOV R21, UR5 ;  /* 0x0000000500157c02 */ /* 0x000fc60008000f00 */
[----:B--2---:R-:W-:Y:S01]  /*11a50*/  FFMA.FTZ R22, R8, R19, -R14 ;  /* 0x0000001308167223 */ /* 0x004fe2000001080e */
[----:B------:R-:W-:Y:S01]  /*11a60*/  MOV R14, R2 ;  /* 0x00000002000e7202 */ /* 0x000fe20000000f00 */
[----:B---3--:R-:W-:-:S04]  /*11a70*/  FFMA.FTZ R21, R18, R21, UR13 ;  /* 0x0000000d12157e23 */ /* 0x008fc80008010015 */
[----:B------:R-:W-:Y:S01]  /*11a80*/  FFMA.FTZ R21, R9, R15, -R21 ;  /* 0x0000000f09157223 */ /* 0x000fe20000010815 */
        /* <DEDUP_REMOVED lines=9> */
.L_x_2377:
[----:B------:R-:W-:Y:S05]  /*11b20*/  BSYNC B0 ;  /* 0x0000000000007941 */ /* 0x000fea0003800000 */
.L_x_2376:
[----:B------:R-:W-:Y:S05]  /*11b30*/  @!P5 BRA `(.L_x_2378) ;  /* 0x000000000060d947 */ /* 0x000fea0003800000 */
[----:B-1--4-:R-:W4:Y:S04]  /*11b40*/  LDL R15, [R1+0x154] ;  /* 0x00015400010f7983 */ /* 0x012f280000100800 */
[----:B--2---:R-:W2:Y:S04]  /*11b50*/  LDL R14, [R1+0x150] ;  /* 0x00015000010e7983 */ /* 0x004ea80000100800 */
[----:B------:R-:W3:Y:S04]  /*11b60*/  LDL.LU R19, [R1+0xb0] ;  /* 0x0000b00001137983 */ /* 0x000ee80000300800 */
[----:B0----5:R-:W3:Y:S01]  /*11b70*/  LDL.LU R21, [R1+0xb4] ;  /* 0x0000b40001157983 */ /* 0x021ee20000300800 */
[----:B----4-:R-:W-:Y:S01]  /*11b80*/  FFMA.FTZ R15, R15, R9, R7 ;  /* 0x000000090f0f7223 */ /* 0x010fe20000010007 */
[----:B--2---:R-:W-:-:S03]  /*11b90*/  FFMA.FTZ R14, R14, R8, R6 ;  /* 0x000000080e0e7223 */ /* 0x004fc60000010006 */
[----:B---3--:R-:W-:Y:S01]  /*11ba0*/  FMUL.FTZ R18, R15, -1.4426950216293334961 ;  /* 0xbfb8aa3b0f127820 */ /* 0x008fe20000410000 */
[----:B------:R-:W-:-:S05]  /*11bb0*/  FMUL.FTZ R17, R14, -1.4426950216293334961 ;  /* 0xbfb8aa3b0e117820 */ /* 0x000fca0000410000 */
[----:B------:R-:W0:Y:S08]  /*11bc0*/  MUFU.EX2 R18, R18 ;  /* 0x0000001200127308 */ /* 0x000e300000000800 */
[----:B------:R-:W1:Y:S01]  /*11bd0*/  MUFU.EX2 R17, R17 ;  /* 0x0000001100117308 */ /* 0x000e620000000800 */
[----:B0-----:R-:W-:Y:S01]  /*11be0*/  FADD.FTZ R18, R18, 1 ;  /* 0x3f80000012127421 */ /* 0x001fe20000010000 */
[----:B-1----:R-:W-:-:S06]  /*11bf0*/  FADD.FTZ R17, R17, 1 ;  /* 0x3f80000011117421 */ /* 0x002fcc0000010000 */
[----:B------:R-:W0:Y:S08]  /*11c00*/  MUFU.RCP R18, R18 ;  /* 0x0000001200127308 */ /* 0x000e300000001000 */
[----:B------:R-:W1:Y:S01]  /*11c10*/  MUFU.RCP R17, R17 ;  /* 0x0000001100117308 */ /* 0x000e620000001000 */
[----:B0-----:R-:W-:Y:S01]  /*11c20*/  FMUL.FTZ R21, R21, R18 ;  /* 0x0000001215157220 */ /* 0x001fe20000410000 */
[----:B------:R-:W-:Y:S01]  /*11c30*/  FADD.FTZ R18, -R18, 1 ;  /* 0x3f80000012127421 */ /* 0x000fe20000010100 */
[----:B-1----:R-:W-:Y:S01]  /*11c40*/  FMUL.FTZ R19, R19, R17 ;  /* 0x0000001113137220 */ /* 0x002fe20000410000 */
[----:B------:R-:W-:-:S02]  /*11c50*/  FADD.FTZ R17, -R17, 1 ;  /* 0x3f80000011117421 */ /* 0x000fc40000010100 */
[----:B------:R-:W-:Y:S02]  /*11c60*/  FFMA.FTZ R18, R15, R18, 1 ;  /* 0x3f8000000f127423 */ /* 0x000fe40000010012 */
[----:B------:R-:W-:Y:S02]  /*11c70*/  FFMA.FTZ R17, R14, R17, 1 ;  /* 0x3f8000000e117423 */ /* 0x000fe40000010011 */
[----:B------:R-:W-:Y:S02]  /*11c80*/  FMUL.FTZ R14, R21, R18 ;  /* 0x00000012150e7220 */ /* 0x000fe40000410000 */
[----:B------:R-:W-:-:S03]  /*11c90*/  FMUL.FTZ R15, R19, R17 ;  /* 0x00000011130f7220 */ /* 0x000fc60000410000 */
[----:B------:R0:W-:Y:S04]  /*11ca0*/  STL [R1+0xb4], R14 ;  /* 0x0000b40e01007387 */ /* 0x0001e80000100800 */
[----:B------:R0:W-:Y:S02]  /*11cb0*/  STL [R1+0xb0], R15 ;  /* 0x0000b00f01007387 */ /* 0x0001e40000100800 */
.L_x_2378:
[----:B------:R-:W-:Y:S04]  /*11cc0*/  BSSY B0, `(.L_x_2379) ;  /* 0x0000019000007945 */ /* 0x000fe80003800000 */
[----:B------:R-:W-:Y:S05]  /*11cd0*/  @P2 BRA `(.L_x_2380) ;  /* 0x00000000005c2947 */ /* 0x000fea0003800000 */
[----:B01--4-:R-:W4:Y:S01]  /*11ce0*/  LDL.LU R15, [R1+0x150] ;  /* 0x00015000010f7983 */ /* 0x013f220000300800 */
[----:B------:R-:W-:Y:S01]  /*11cf0*/  MOV R17, UR5 ;  /* 0x0000000500117c02 */ /* 0x000fe20008000f00 */
[----:B------:R-:W-:Y:S02]  /*11d00*/  ULDC.64 UR14, c[0x0][0x288] ;  /* 0x0000a200000e7ab9 */ /* 0x000fe40000000a00 */
[----:B--2---:R-:W2:Y:S04]  /*11d10*/  LDL.LU R14, [R1+0x154] ;  /* 0x00015400010e7983 */ /* 0x004ea80000300800 */
[----:B-----5:R-:W2:Y:S04]  /*11d20*/  LDL.LU R22, [R1+0xb0] ;  /* 0x0000b00001167983 */ /* 0x020ea80000300800 */
[----:B------:R-:W2:Y:S01]  /*11d30*/  LDL.LU R21, [R1+0xb4] ;  /* 0x0000b40001157983 */ /* 0x000ea20000300800 */
[----:B------:R-:W-:Y:S01]  /*11d40*/  MOV R19, UR5 ;  /* 0x0000000500137c02 */ /* 0x000fe20008000f00 */
[----:B---3--:R-:W-:-:S02]  /*11d50*/  IMAD R18, R26, UR14, RZ ;  /* 0x0000000e1a127c24 */ /* 0x008fc4000f8e02ff */
[----:B----4-:R-:W-:Y:S01]  /*11d60*/  FFMA.FTZ R17, R15, R17, UR13 ;  /* 0x0000000d0f117e23 */ /* 0x010fe20008010011 */
[----:B------:R-:W-:Y:S01]  /*11d70*/  MOV R15, R5 ;  /* 0x00000005000f7202 */ /* 0x000fe20000000f00 */
[----:B--2---:R-:W-:Y:S01]  /*11d80*/  FFMA.FTZ R19, R14, R19, UR13 ;  /* 0x0000000d0e137e23 */ /* 0x004fe20008010013 */
[----:B------:R-:W-:Y:S01]  /*11d90*/  MOV R14, R2 ;  /* 0x00000002000e7202 */ /* 0x000fe20000000f00 */
[----:B------:R-:W-:-:S04]  /*11da0*/  FFMA.FTZ R17, R8, R22, -R17 ;  /* 0x0000001608117223 */ /* 0x000fc80000010811 */
        /* <DEDUP_REMOVED lines=10> */
.L_x_2380:
[----:B------:R-:W-:Y:S05]  /*11e50*/  BSYNC B0 ;  /* 0x0000000000007941 */ /* 0x000fea0003800000 */
.L_x_2379:
[----:B------:R-:W-:Y:S05]  /*11e60*/  @!P5 BRA `(.L_x_2381) ;  /* 0x000000000060d947 */ /* 0x000fea0003800000 */
[----:B012-4-:R-:W2:Y:S04]  /*11e70*/  LDL R14, [R1+0x1b4] ;  /* 0x0001b400010e7983 */ /* 0x017ea80000100800 */
[----:B------:R-:W4:Y:S04]  /*11e80*/  LDL R10, [R1+0x194] ;  /* 0x00019400010a7983 */ /* 0x000f280000100800 */
[----:B-----5:R-:W3:Y:S04]  /*11e90*/  LDL.LU R22, [R1+0x178] ;  /* 0x0001780001167983 */ /* 0x020ee80000300800 */
[----:B------:R-:W3:Y:S01]  /*11ea0*/  LDL.LU R21, [R1+0x17c] ;  /* 0x00017c0001157983 */ /* 0x000ee20000300800 */
[----:B--2---:R-:W-:Y:S01]  /*11eb0*/  FFMA.FTZ R14, R14, R9, R7 ;  /* 0x000000090e0e7223 */ /* 0x004fe20000010007 */
[----:B----4-:R-:W-:-:S03]  /*11ec0*/  FFMA.FTZ R10, R10, R8, R6 ;  /* 0x000000080a0a7223 */ /* 0x010fc60000010006 */
[----:B------:R-:W-:Y:S01]  /*11ed0*/  FMUL.FTZ R17, R14, -1.4426950216293334961 ;  /* 0xbfb8aa3b0e117820 */ /* 0x000fe20000410000 */
[----:B------:R-:W-:-:S05]  /*11ee0*/  FMUL.FTZ R15, R10, -1.4426950216293334961 ;  /* 0xbfb8aa3b0a0f7820 */ /* 0x000fca0000410000 */
[----:B------:R-:W0:Y:S08]  /*11ef0*/  MUFU.EX2 R17, R17 ;  /* 0x0000001100117308 */ /* 0x000e300000000800 */
[----:B------:R-:W1:Y:S01]  /*11f00*/  MUFU.EX2 R15, R15 ;  /* 0x0000000f000f7308 */ /* 0x000e620000000800 */
[----:B0-----:R-:W-:Y:S01]  /*11f10*/  FADD.FTZ R17, R17, 1 ;  /* 0x3f80000011117421 */ /* 0x001fe20000010000 */
[----:B-1----:R-:W-:-:S06]  /*11f20*/  FADD.FTZ R15, R15, 1 ;  /* 0x3f8000000f0f7421 */ /* 0x002fcc0000010000 */
[----:B------:R-:W0:Y:S08]  /*11f30*/  MUFU.RCP R17, R17 ;  /* 0x0000001100117308 */ /* 0x000e300000001000 */
[----:B------:R-:W1:Y:S01]  /*11f40*/  MUFU.RCP R15, R15 ;  /* 0x0000000f000f7308 */ /* 0x000e620000001000 */
[----:B0-----:R-:W-:Y:S01]  /*11f50*/  FADD.FTZ R19, -R17, 1 ;  /* 0x3f80000011137421 */ /* 0x001fe20000010100 */
[----:B---3--:R-:W-:-:S03]  /*11f60*/  FMUL.FTZ R17, R21, R17 ;  /* 0x0000001115117220 */ /* 0x008fc60000410000 */
[----:B------:R-:W-:Y:S01]  /*11f70*/  FFMA.FTZ R19, R14, R19, 1 ;  /* 0x3f8000000e137423 */ /* 0x000fe20000010013 */
[----:B-1----:R-:W-:Y:S01]  /*11f80*/  FADD.FTZ R18, -R15, 1 ;  /* 0x3f8000000f127421 */ /* 0x002fe20000010100 */
[----:B------:R-:W-:-:S03]  /*11f90*/  FMUL.FTZ R15, R22, R15 ;  /* 0x0000000f160f7220 */ /* 0x000fc60000410000 */
[----:B------:R-:W-:Y:S01]  /*11fa0*/  FFMA.FTZ R18, R10, R18, 1 ;  /* 0x3f8000000a127423 */ /* 0x000fe20000010012 */
[----:B------:R-:W-:-:S03]  /*11fb0*/  FMUL.FTZ R10, R17, R19 ;  /* 0x00000013110a7220 */ /* 0x000fc60000410000 */
[----:B------:R-:W-:Y:S02]  /*11fc0*/  FMUL.FTZ R14, R15, R18 ;  /* 0x000000120f0e7220 */ /* 0x000fe40000410000 */
[----:B------:R0:W-:Y:S04]  /*11fd0*/  STL [R1+0x17c], R10 ;  /* 0x00017c0a01007387 */ /* 0x0001e80000100800 */
[----:B------:R0:W-:Y:S02]  /*11fe0*/  STL [R1+0x178], R14 ;  /* 0x0001780e01007387 */ /* 0x0001e40000100800 */
.L_x_2381:
[----:B------:R-:W-:Y:S04]  /*11ff0*/  BSSY B0, `(.L_x_2382) ;  /* 0x0000019000007945 */ /* 0x000fe80003800000 */
[----:B------:R-:W-:Y:S05]  /*12000*/  @P3 BRA `(.L_x_2383) ;  /* 0x00000000005c3947 */ /* 0x000fea0003800000 */
[----:B012-4-:R-:W2:Y:S01]  /*12010*/  LDL.LU R14, [R1+0x194] ;  /* 0x00019400010e7983 */ /* 0x017ea20000300800 */
[----:B------:R-:W-:Y:S01]  /*12020*/  MOV R10, UR5 ;  /* 0x00000005000a7c02 */ /* 0x000fe20008000f00 */
[----:B------:R-:W-:Y:S02]  /*12030*/  ULDC.64 UR14, c[0x0][0x288] ;  /* 0x0000a200000e7ab9 */ /* 0x000fe40000000a00 */
[----:B-----5:R-:W4:Y:S04]  /*12040*/  LDL.LU R22, [R1+0x1b4] ;  /* 0x0001b40001167983 */ /* 0x020f280000300800 */
[----:B------:R-:W4:Y:S04]  /*12050*/  LDL.LU R21, [R1+0x178] ;  /* 0x0001780001157983 */ /* 0x000f280000300800 */
[----:B------:R-:W4:Y:S01]  /*12060*/  LDL.LU R19, [R1+0x17c] ;  /* 0x00017c0001137983 */ /* 0x000f220000300800 */
[----:B------:R-:W-:Y:S01]  /*12070*/  MOV R15, R5 ;  /* 0x00000005000f7202 */ /* 0x000fe20000000f00 */
[----:B---3--:R-:W-:Y:S01]  /*12080*/  IMAD R18, R25, UR14, RZ ;  /* 0x0000000e19127c24 */ /* 0x008fe2000f8e02ff */
[----:B------:R-:W-:-:S03]  /*12090*/  MOV R17, UR5 ;  /* 0x0000000500117c02 */ /* 0x000fc60008000f00 */
[----:B------:R-:W-:Y:S02]  /*120a0*/  IMAD R18, R11, UR15, R18 ;  /* 0x0000000f0b127c24 */ /* 0x000fe4000f8e0212 */
[----:B--2---:R-:W-:Y:S01]  /*120b0*/  FFMA.FTZ R10, R14, R10, UR13 ;  /* 0x0000000d0e0a7e23 */ /* 0x004fe2000801000a */
[----:B------:R-:W-:Y:S01]  /*120c0*/  MOV R14, R2 ;  /* 0x00000002000e7202 */ /* 0x000fe20000000f00 */
[----:B----4-:R-:W-:-:S04]  /*120d0*/  FFMA.FTZ R17, R22, R17, UR13 ;  /* 0x0000000d16117e23 */ /* 0x010fc80008010011 */
[----:B------:R-:W-:Y:S01]  /*120e0*/  IMAD.WIDE.U32 R14, R11, UR14, R14 ;  /* 0x0000000e0b0e7c25 */ /* 0x000fe2000f8e000e */
[----:B------:R-:W-:-:S03]  /*120f0*/  ULDC.64 UR14, c[0x0][0x210] ;  /* 0x00008400000e7ab9 */ /* 0x000fc60000000a00 */
[----:B------:R-:W-:Y:S01]  /*12100*/  FFMA.FTZ R11, R8, R21, -R10 ;  /* 0x00000015080b7223 */ /* 0x000fe2000001080a */
[C---:B------:R-:W-:Y:S01]  /*12110*/  LEA R10, P0, R14.reuse, UR14, 0x2 ;  /* 0x0000000e0e0a7c11 */ /* 0x040fe2000f8010ff */
[----:B------:R-:W-:Y:S01]  /*12120*/  FFMA.FTZ R17, R9, R19, -R17 ;  /* 0x0000001309117223 */ /* 0x000fe20000010811 */
[----:B------:R-:W-:Y:S01]  /*12130*/  IADD3 R15, R15, R18, RZ ;  /* 0x000000120f0f7210 */ /* 0x000fe20007ffe0ff */
[----:B------:R-:W-:Y:S02]  /*12140*/  FMUL.FTZ R18, R11, UR26 ;  /* 0x0000001a0b127c20 */ /* 0x000fe40008410000 */
[----:B------:R-:W-:Y:S01]  /*12150*/  FMUL.FTZ R19, R17, UR26 ;  /* 0x0000001a11137c20 */ /* 0x000fe20008410000 */
[----:B------:R-:W-:-:S05]  /*12160*/  LEA.HI.X R11, R14, UR15, R15, 0x2, P0 ;  /* 0x0000000f0e0b7c11 */ /* 0x000fca00080f140f */
[----:B------:R0:W-:Y:S02]  /*12170*/  STG.E.64 desc[UR22][R10.64], R18 ;  /* 0x000000120a007986 */ /* 0x0001e4000c101b16 */
.L_x_2383:
[----:B------:R-:W-:Y:S05]  /*12180*/  BSYNC B0 ;  /* 0x0000000000007941 */ /* 0x000fea0003800000 */
.L_x_2382:
[----:B------:R-:W-:Y:S05]  /*12190*/  @!P5 BRA `(.L_x_2384) ;  /* 0x000000000060d947 */ /* 0x000fea0003800000 */
[----:B0-----:R-:W2:Y:S04]  /*121a0*/  LDL R10, [R1+0x200] ;  /* 0x00020000010a7983 */ /* 0x001ea80000100800 */
[----:B------:R-:W3:Y:S04]  /*121b0*/  LDL R11, [R1+0x1a8] ;  /* 0x0001a800010b7983 */ /* 0x000ee80000100800 */
[----:B-----5:R-:W3:Y:S04]  /*121c0*/  LDL.LU R21, [R1+0x180] ;  /* 0x0001800001157983 */ /* 0x020ee80000300800 */
[----:B-1--4-:R-:W4:Y:S01]  /*121d0*/  LDL.LU R19, [R1+0x184] ;  /* 0x0001840001137983 */ /* 0x012f220000300800 */
[----:B--2---:R-:W-:Y:S01]  /*121e0*/  FFMA.FTZ R14, R10, R9, R7 ;  /* 0x000000090a0e7223 */ /* 0x004fe20000010007 */
[----:B---3--:R-:W-:-:S03]  /*121f0*/  FFMA.FTZ R15, R11, R8, R6 ;  /* 0x000000080b0f7223 */ /* 0x008fc60000010006 */
        /* <DEDUP_REMOVED lines=9> */
[----:B----4-:R-:W-:-:S03]  /*12290*/  FMUL.FTZ R17, R19, R17 ;  /* 0x0000001113117220 */ /* 0x010fc60000410000 */
        /* <DEDUP_REMOVED lines=8> */
.L_x_2384:
[----:B------:R-:W-:Y:S04]  /*12320*/  BSSY B0, `(.L_x_2385) ;  /* 0x0000019000007945 */ /* 0x000fe80003800000 */
[----:B------:R-:W-:Y:S05]  /*12330*/  @P4 BRA `(.L_x_2386) ;  /* 0x00000000005c4947 */ /* 0x000fea0003800000 */
[----:B0-----:R-:W2:Y:S01]  /*12340*/  LDL.LU R10, [R1+0x1a8] ;  /* 0x0001a800010a7983 */ /* 0x001ea20000300800 */
[----:B------:R-:W-:Y:S01]  /*12350*/  MOV R17, UR5 ;  /* 0x0000000500117c02 */ /* 0x000fe20008000f00 */
[----:B------:R-:W-:Y:S02]  /*12360*/  ULDC.64 UR14, c[0x0][0x288] ;  /* 0x0000a200000e7ab9 */ /* 0x000fe40000000a00 */
[----:B-----5:R-:W2:Y:S04]  /*12370*/  LDL.LU R21, [R1+0x200] ;  /* 0x0002000001157983 */ /* 0x020ea80000300800 */
[----:B-1--4-:R-:W4:Y:S04]  /*12380*/  LDL.LU R19, [R1+0x180] ;  /* 0x0001800001137983 */ /* 0x012f280000300800 */
[----:B---3--:R-:W3:Y:S01]  /*12390*/  LDL.LU R18, [R1+0x184] ;  /* 0x0001840001127983 */ /* 0x008ee20000300800 */
[----:B------:R-:W-:Y:S01]  /*123a0*/  MOV R11, R5 ;  /* 0x00000005000b7202 */ /* 0x000fe20000000f00 */
[----:B------:R-:W-:Y:S01]  /*123b0*/  IMAD R15, R24, UR14, RZ ;  /* 0x0000000e180f7c24 */ /* 0x000fe2000f8e02ff */
[----:B--2---:R-:W-:-:S03]  /*123c0*/  MOV R14, UR5 ;  /* 0x00000005000e7c02 */ /* 0x004fc60008000f00 */
[----:B------:R-:W-:Y:S02]  /*123d0*/  IMAD R15, R12, UR15, R15 ;  /* 0x0000000f0c0f7c24 */ /* 0x000fe4000f8e020f */
[----:B------:R-:W-:Y:S01]  /*123e0*/  FFMA.FTZ R17, R10, R17, UR13 ;  /* 0x0000000d0a117e23 */ /* 0x000fe20008010011 */
[----:B------:R-:W-:-:S05]  /*123f0*/  MOV R10, R2 ;  /* 0x00000002000a7202 */ /* 0x000fca0000000f00 */
[----:B------:R-:W-:-:S04]  /*12400*/  IMAD.WIDE.U32 R10, R12, UR14, R10 ;  /* 0x0000000e0c0a7c25 */ /* 0x000fc8000f8e000a */
[----:B------:R-:W-:Y:S01]  /*12410*/  FFMA.FTZ R12, R21, R14, UR13 ;  /* 0x0000000d150c7e23 */ /* 0x000fe2000801000e */
[----:B------:R-:W-:Y:S01]  /*12420*/  ULDC.64 UR14, c[0x0][0x210] ;  /* 0x00008400000e7ab9 */ /* 0x000fe20000000a00 */
[----:B----4-:R-:W-:Y:S01]  /*12430*/  FFMA.FTZ R17, R8, R19, -R17 ;  /* 0x0000001308117223 */ /* 0x010fe20000010811 */
[----:B------:R-:W-:Y:S01]  /*12440*/  LEA R14, P0, R10, UR14, 0x2 ;  /* 0x0000000e0a0e7c11 */ /* 0x000fe2000f8010ff */
[----:B---3--:R-:W-:Y:S01]  /*12450*/  FFMA.FTZ R12, R9, R18, -R12 ;  /* 0x00000012090c7223 */ /* 0x008fe2000001080c */
[----:B------:R-:W-:Y:S01]  /*12460*/  IADD3 R15, R11, R15, RZ ;  /* 0x0000000f0b0f7210 */ /* 0x000fe20007ffe0ff */
[----:B------:R-:W-:Y:S02]  /*12470*/  FMUL.FTZ R18, R17, UR26 ;  /* 0x0000001a11127c20 */ /* 0x000fe40008410000 */
[----:B------:R-:W-:Y:S01]  /*12480*/  FMUL.FTZ R19, R12, UR26 ;  /* 0x0000001a0c137c20 */ /* 0x000fe20008410000 */
[----:B------:R-:W-:-:S05]  /*12490*/  LEA.HI.X R15, R10, UR15, R15, 0x2, P0 ;  /* 0x0000000f0a0f7c11 */ /* 0x000fca00080f140f */
[----:B------:R0:W-:Y:S02]  /*124a0*/  STG.E.64 desc[UR22][R14.64], R18 ;  /* 0x000000120e007986 */ /* 0x0001e4000c101b16 */
.L_x_2386:
[----:B------:R-:W-:Y:S05]  /*124b0*/  BSYNC B0 ;  /* 0x0000000000007941 */ /* 0x000fea0003800000 */
.L_x_2385:
[----:B-----5:R0:W5:Y:S04]  /*124c0*/  LDL R29, [R1+0x1ac] ;  /* 0x0001ac00011d7983 */ /* 0x0201680000100800 */
[----:B------:R0:W5:Y:S04]  /*124d0*/  LDL R28, [R1+0x1f0] ;  /* 0x0001f000011c7983 */ /* 0x0001680000100800 */
[----:B------:R1:W5:Y:S04]  /*124e0*/  LDL R27, [R1+0x198] ;  /* 0x00019800011b7983 */ /* 0x0003680000100800 */
[----:B------:R1:W5:Y:S01]  /*124f0*/  LDL R25, [R1+0x19c] ;  /* 0x00019c0001197983 */ /* 0x0003620000100800 */
[----:B0-----:R-:W-:-:S02]  /*12500*/  IADD3 R10, R16, 0x1d0, RZ ;  /* 0x000001d0100a7810 */ /* 0x001fc40007ffe0ff */
[C---:B------:R-:W-:Y:S02]  /*12510*/  IADD3 R11, R16.reuse, 0x1e0, RZ ;  /* 0x000001e0100b7810 */ /* 0x040fe40007ffe0ff */
[C---:B------:R-:W-:Y:S02]  /*12520*/  IADD3 R17, R16.reuse, 0x1f0, RZ ;  /* 0x000001f010117810 */ /* 0x040fe40007ffe0ff */
[C---:B------:R-:W-:Y:S02]  /*12530*/  IADD3 R12, R16.reuse, 0x1b0, RZ ;  /* 0x000001b0100c7810 */ /* 0x040fe40007ffe0ff */
        /* <DEDUP_REMOVED lines=24> */
[----:B-1----:R-:W-:-:S12]  /*126c0*/  @!P5 BRA `(.L_x_2387) ;  /* 0x000000000050d947 */ /* 0x002fd80003800000 */
[----:B-----5:R-:W-:Y:S01]  /*126d0*/  FFMA.FTZ R12, R28, R9, R7 ;  /* 0x000000091c0c7223 */ /* 0x020fe20000010007 */
[----:B--2-4-:R-:W-:-:S03]  /*126e0*/  FFMA.FTZ R14, R29, R8, R6 ;  /* 0x000000081d0e7223 */ /* 0x014fc60000010006 */
[----:B------:R-:W-:Y:S01]  /*126f0*/  FMUL.FTZ R15, R12, -1.4426950216293334961 ;  /* 0xbfb8aa3b0c0f7820 */ /* 0x000fe20000410000 */
[----:B---3--:R-:W-:-:S05]  /*12700*/  FMUL.FTZ R18, R14, -1.4426950216293334961 ;  /* 0xbfb8aa3b0e127820 */ /* 0x008fca0000410000 */
        /* <DEDUP_REMOVED lines=13> */
[----:B------:R0:W-:Y:S01]  /*127e0*/  STL [R1+0x19c], R25 ;  /* 0x00019c1901007387 */ /* 0x0001e20000100800 */
[----:B------:R-:W-:-:S05]  /*127f0*/  FMUL.FTZ R27, R21, R18 ;  /* 0x00000012151b7220 */ /* 0x000fca0000410000 */
[----:B------:R0:W-:Y:S02]  /*12800*/  STL [R1+0x198], R27 ;  /* 0x0001981b01007387 */ /* 0x0001e40000100800 */
.L_x_2387:
[----:B------:R-:W-:Y:S04]  /*12810*/  BSSY B0, `(.L_x_2388) ;  /* 0x0000017000007945 */ /* 0x000fe80003800000 */
[----:B------:R-:W-:Y:S05]  /*12820*/  @P6 BRA `(.L_x_2389) ;  /* 0x0000000000546947 */ /* 0x000fea0003800000 */
[----:B--2-4-:R-:W-:Y:S01]  /*12830*/  IADD3 R14, R16, 0x1b0, RZ ;  /* 0x000001b0100e7810 */ /* 0x014fe20007ffe0ff */
[----:B------:R-:W-:Y:S01]  /*12840*/  ULDC.64 UR6, c[0x0][0x288] ;  /* 0x0000a20000067ab9 */ /* 0x000fe20000000a00 */
[----:B------:R-:W-:Y:S02]  /*12850*/  MOV R15, R5 ;  /* 0x00000005000f7202 */ /* 0x000fe40000000f00 */
[----:B------:R-:W-:Y:S02]  /*12860*/  SHF.R.S32.HI R14, RZ, 0x1f, R14 ;  /* 0x0000001fff0e7819 */ /* 0x000fe4000001140e */
[----:B------:R-:W-:Y:S02]  /*12870*/  MOV R12, UR5 ;  /* 0x00000005000c7c02 */ /* 0x000fe40008000f00 */
[----:B---3--:R-:W-:Y:S01]  /*12880*/  MOV R18, UR5 ;  /* 0x0000000500127c02 */ /* 0x008fe20008000f00 */
[----:B------:R-:W-:Y:S01]  /*12890*/  IMAD R19, R14, UR6, RZ ;  /* 0x000000060e137c24 */ /* 0x000fe2000f8e02ff */
[----:B------:R-:W-:Y:S01]  /*128a0*/  MOV R14, R2 ;  /* 0x00000002000e7202 */ /* 0x000fe20000000f00 */
[----:B-----5:R-:W-:-:S02]  /*128b0*/  FFMA.FTZ R12, R29, R12, UR13 ;  /* 0x0000000d1d0c7e23 */ /* 0x020fc4000801000c */
[----:B------:R-:W-:Y:S02]  /*128c0*/  FFMA.FTZ R18, R28, R18, UR13 ;  /* 0x0000000d1c127e23 */ /* 0x000fe40008010012 */
[----:B------:R-:W-:-:S04]  /*128d0*/  IMAD.WIDE.U32 R14, R13, UR6, R14 ;  /* 0x000000060d0e7c25 */ /* 0x000fc8000f8e000e */
[----:B------:R-:W-:Y:S01]  /*128e0*/  IMAD R13, R13, UR7, R19 ;  /* 0x000000070d0d7c24 */ /* 0x000fe2000f8e0213 */
[----:B------:R-:W-:Y:S01]  /*128f0*/  ULDC.64 UR6, c[0x0][0x210] ;  /* 0x0000840000067ab9 */ /* 0x000fe20000000a00 */
[----:B------:R-:W-:Y:S01]  /*12900*/  FFMA.FTZ R19, R8, R27, -R12 ;  /* 0x0000001b08137223 */ /* 0x000fe2000001080c */
[C---:B------:R-:W-:Y:S02]  /*12910*/  LEA R12, P6, R14.reuse, UR6, 0x2 ;  /* 0x000000060e0c7c11 */ /* 0x040fe4000f8c10ff */
[----:B------:R-:W-:Y:S01]  /*12920*/  IADD3 R13, R15, R13, RZ ;  /* 0x0000000d0f0d7210 */ /* 0x000fe20007ffe0ff */
[----:B------:R-:W-:Y:S01]  /*12930*/  FFMA.FTZ R15, R9, R25, -R18 ;  /* 0x00000019090f7223 */ /* 0x000fe20000010812 */
[----:B------:R-:W-:Y:S02]  /*12940*/  FMUL.FTZ R18, R19, UR26 ;  /* 0x0000001a13127c20 */ /* 0x000fe40008410000 */
[----:B------:R-:W-:Y:S01]  /*12950*/  LEA.HI.X R13, R14, UR7, R13, 0x2, P6 ;  /* 0x000000070e0d7c11 */ /* 0x000fe2000b0f140d */
[----:B------:R-:W-:-:S05]  /*12960*/  FMUL.FTZ R19, R15, UR26 ;  /* 0x0000001a0f137c20 */ /* 0x000fca0008410000 */
[----:B------:R1:W-:Y:S02]  /*12970*/  STG.E.64 desc[UR22][R12.64], R18 ;  /* 0x000000120c007986 */ /* 0x0003e4000c101b16 */
.L_x_2389:
[----:B------:R-:W-:Y:S05]  /*12980*/  BSYNC B0 ;  /* 0x0000000000007941 */ /* 0x000fea0003800000 */
.L_x_2388:
[----:B------:R-:W-:Y:S05]  /*12990*/  @!P5 BRA `(.L_x_2390) ;  /* 0x000000000060d947 */ /* 0x000fea0003800000 */
[----:B-1----:R-:W2:Y:S04]  /*129a0*/  LDL R13, [R1+0x1f8] ;  /* 0x0001f800010d7983 */ /* 0x002ea80000100800 */
[----:B------:R-:W3:Y:S04]  /*129b0*/  LDL R12, [R1+0x1c4] ;  /* 0x0001c400010c7983 */ /* 0x000ee80000100800 */
[----:B0----5:R-:W4:Y:S04]  /*129c0*/  LDL.LU R25, [R1+0x168] ;  /* 0x0001680001197983 */ /* 0x021f280000300800 */
[----:B------:R-:W4:Y:S01]  /*129d0*/  LDL.LU R21, [R1+0x16c] ;  /* 0x00016c0001157983 */ /* 0x000f220000300800 */
[----:B--2---:R-:W-:Y:S01]  /*129e0*/  FFMA.FTZ R13, R13, R9, R7 ;  /* 0x000000090d0d7223 */ /* 0x004fe20000010007 */
[----:B---3--:R-:W-:-:S03]  /*129f0*/  FFMA.FTZ R12, R12, R8, R6 ;  /* 0x000000080c0c7223 */ /* 0x008fc60000010006 */
[----:B----4-:R-:W-:Y:S01]  /*12a00*/  FMUL.FTZ R15, R13, -1.4426950216293334961 ;  /* 0xbfb8aa3b0d0f7820 */ /* 0x010fe20000410000 */
        /* <DEDUP_REMOVED lines=17> */
.L_x_2390:
[----:B------:R-:W-:Y:S04]  /*12b20*/  BSSY B0, `(.L_x_2391) ;  /* 0x0000019000007945 */ /* 0x000fe80003800000 */
[----:B------:R-:W-:Y:S05]  /*12b30*/  @P0 BRA `(.L_x_2392) ;  /* 0x00000000005c0947 */ /* 0x000fea0003800000 */
[----:B01----:R-:W2:Y:S01]  /*12b40*/  LDL.LU R12, [R1+0x1c4] ;  /* 0x0001c400010c7983 */ /* 0x003ea20000300800 */
[----:B---34-:R-:W-:Y:S01]  /*12b50*/  MOV R18, UR5 ;  /* 0x0000000500127c02 */ /* 0x018fe20008000f00 */
[----:B------:R-:W-:Y:S02]  /*12b60*/  ULDC.64 UR6, c[0x0][0x288] ;  /* 0x0000a20000067ab9 */ /* 0x000fe40000000a00 */
[----:B------:R-:W3:Y:S04]  /*12b70*/  LDL.LU R19, [R1+0x1f8] ;  /* 0x0001f80001137983 */ /* 0x000ee80000300800 */
[----:B-----5:R-:W4:Y:S04]  /*12b80*/  LDL.LU R25, [R1+0x168] ;  /* 0x0001680001197983 */ /* 0x020f280000300800 */
[----:B------:R-:W4:Y:S01]  /*12b90*/  LDL.LU R21, [R1+0x16c] ;  /* 0x00016c0001157983 */ /* 0x000f220000300800 */
[----:B------:R-:W-:Y:S01]  /*12ba0*/  MOV R13, R5 ;  /* 0x00000005000d7202 */ /* 0x000fe20000000f00 */
[----:B------:R-:W-:Y:S01]  /*12bb0*/  IMAD R15, R26, UR6, RZ ;  /* 0x000000061a0f7c24 */ /* 0x000fe2000f8e02ff */
[----:B--2---:R-:W-:-:S03]  /*12bc0*/  MOV R14, UR5 ;  /* 0x00000005000e7c02 */ /* 0x004fc60008000f00 */
[----:B------:R-:W-:Y:S02]  /*12bd0*/  IMAD R15, R20, UR7, R15 ;  /* 0x00000007140f7c24 */ /* 0x000fe4000f8e020f */
[----:B------:R-:W-:Y:S01]  /*12be0*/  FFMA.FTZ R18, R12, R18, UR13 ;  /* 0x0000000d0c127e23 */ /* 0x000fe20008010012 */
[----:B------:R-:W-:Y:S01]  /*12bf0*/  MOV R12, R2 ;  /* 0x00000002000c7202 */ /* 0x000fe20000000f00 */
[----:B---3--:R-:W-:-:S04]  /*12c00*/  FFMA.FTZ R19, R19, R14, UR13 ;  /* 0x0000000d13137e23 */ /* 0x008fc8000801000e */
[----:B------:R-:W-:Y:S01]  /*12c10*/  IMAD.WIDE.U32 R12, R20, UR6, R12 ;  /* 0x00000006140c7c25 */ /* 0x000fe2000f8e000c */
[----:B------:R-:W-:-:S03]  /*12c20*/  ULDC.64 UR6, c[0x0][0x210] ;  /* 0x0000840000067ab9 */ /* 0x000fc60000000a00 */
[----:B----4-:R-:W-:Y:S01]  /*12c30*/  FFMA.FTZ R18, R8, R25, -R18 ;  /* 0x0000001908127223 */ /* 0x010fe20000010812 */
[----:B------:R-:W-:Y:S01]  /*12c40*/  LEA R14, P0, R12, UR6, 0x2 ;  /* 0x000000060c0e7c11 */ /* 0x000fe2000f8010ff */
[----:B------:R-:W-:Y:S01]  /*12c50*/  FFMA.FTZ R19, R9, R21, -R19 ;  /* 0x0000001509137223 */ /* 0x000fe20000010813 */
[----:B------:R-:W-:Y:S01]  /*12c60*/  IADD3 R15, R13, R15, RZ ;  /* 0x0000000f0d0f7210 */ /* 0x000fe20007ffe0ff */
[----:B------:R-:W-:Y:S02]  /*12c70*/  FMUL.FTZ R18, R18, UR26 ;  /* 0x0000001a12127c20 */ /* 0x000fe40008410000 */
[----:B------:R-:W-:Y:S01]  /*12c80*/  FMUL.FTZ R19, R19, UR26 ;  /* 0x0000001a13137c20 */ /* 0x000fe20008410000 */
[----:B------:R-:W-:-:S05]  /*12c90*/  LEA.HI.X R15, R12, UR7, R15, 0x2, P0 ;  /* 0x000000070c0f7c11 */ /* 0x000fca00080f140f */
[----:B------:R0:W-:Y:S02]  /*12ca0*/  STG.E.64 desc[UR22][R14.64], R18 ;  /* 0x000000120e007986 */ /* 0x0001e4000c101b16 */
.L_x_2392:
[----:B------:R-:W-:Y:S05]  /*12cb0*/  BSYNC B0 ;  /* 0x0000000000007941 */ /* 0x000fea0003800000 */
.L_x_2391:
[----:B------:R-:W-:Y:S05]  /*12cc0*/  @!P5 BRA `(.L_x_2393) ;  /* 0x000000000060d947 */ /* 0x000fea0003800000 */
[----:B01----:R-:W2:Y:S04]  /*12cd0*/  LDL R13, [R1+0x1f4] ;  /* 0x0001f400010d7983 */ /* 0x003ea80000100800 */
[----:B------:R-:W3:Y:S04]  /*12ce0*/  LDL R12, [R1+0x1c0] ;  /* 0x0001c000010c7983 */ /* 0x000ee80000100800 */
[----:B------:R-:W4:Y:S04]  /*12cf0*/  LDL.LU R21, [R1+0x128] ;  /* 0x0001280001157983 */ /* 0x000f280000300800 */
        /* <DEDUP_REMOVED lines=21> */
.L_x_2393:
[----:B------:R-:W-:Y:S04]  /*12e50*/  BSSY B0, `(.L_x_2394) ;  /* 0x0000019000007945 */ /* 0x000fe80003800000 */
[----:B------:R-:W-:Y:S05]  /*12e60*/  @P2 BRA `(.L_x_2395) ;  /* 0x00000000005c2947 */ /* 0x000fea0003800000 */
[----:B01----:R-:W2:Y:S01]  /*12e70*/  LDL.LU R12, [R1+0x1c0] ;  /* 0x0001c000010c7983 */ /* 0x003ea20000300800 */
[----:B---34-:R-:W-:Y:S01]  /*12e80*/  MOV R18, UR5 ;  /* 0x0000000500127c02 */ /* 0x018fe20008000f00 */
[----:B------:R-:W-:Y:S02]  /*12e90*/  ULDC.64 UR6, c[0x0][0x288] ;  /* 0x0000a20000067ab9 */ /* 0x000fe40000000a00 */
[----:B------:R-:W3:Y:S04]  /*12ea0*/  LDL.LU R21, [R1+0x1f4] ;  /* 0x0001f40001157983 */ /* 0x000ee80000300800 */
[----:B------:R-:W4:Y:S04]  /*12eb0*/  LDL.LU R20, [R1+0x128] ;  /* 0x0001280001147983 */ /* 0x000f280000300800 */
[----:B------:R-:W4:Y:S01]  /*12ec0*/  LDL.LU R19, [R1+0x12c] ;  /* 0x00012c0001137983 */ /* 0x000f220000300800 */
[----:B------:R-:W-:Y:S01]  /*12ed0*/  MOV R13, R5 ;  /* 0x00000005000d7202 */ /* 0x000fe20000000f00 */
[----:B------:R-:W-:Y:S01]  /*12ee0*/  IMAD R15, R24, UR6, RZ ;  /* 0x00000006180f7c24 */ /* 0x000fe2000f8e02ff */
[----:B--2---:R-:W-:-:S03]  /*12ef0*/  MOV R14, UR5 ;  /* 0x00000005000e7c02 */ /* 0x004fc60008000f00 */
[----:B------:R-:W-:Y:S02]  /*12f00*/  IMAD R15, R10, UR7, R15 ;  /* 0x000000070a0f7c24 */ /* 0x000fe4000f8e020f */
[----:B------:R-:W-:Y:S01]  /*12f10*/  FFMA.FTZ R18, R12, R18, UR13 ;  /* 0x0000000d0c127e23 */ /* 0x000fe20008010012 */
[----:B------:R-:W-:-:S05]  /*12f20*/  MOV R12, R2 ;  /* 0x00000002000c7202 */ /* 0x000fca0000000f00 */
[----:B------:R-:W-:-:S04]  /*12f30*/  IMAD.WIDE.U32 R12, R10, UR6, R12 ;  /* 0x000000060a0c7c25 */ /* 0x000fc8000f8e000c */
[----:B---3--:R-:W-:Y:S01]  /*12f40*/  FFMA.FTZ R10, R21, R14, UR13 ;  /* 0x0000000d150a7e23 */ /* 0x008fe2000801000e */
[----:B------:R-:W-:Y:S01]  /*12f50*/  ULDC.64 UR6, c[0x0][0x210] ;  /* 0x0000840000067ab9 */ /* 0x000fe20000000a00 */
        /* <DEDUP_REMOVED lines=8> */
.L_x_2395:
[----:B------:R-:W-:Y:S05]  /*12fe0*/  BSYNC B0 ;  /* 0x0000000000007941 */ /* 0x000fea0003800000 */
.L_x_2394:
[----:B------:R-:W-:Y:S05]  /*12ff0*/  @!P5 BRA `(.L_x_2396) ;  /* 0x000000000060d947 */ /* 0x000fea0003800000 */
[----:B01----:R-:W2:Y:S04]  /*13000*/  LDL R12, [R1+0xb8] ;  /* 0x0000b800010c7983 */ /* 0x003ea80000100800 */
[----:B------:R-:W3:Y:S04]  /*13010*/  LDL R10, [R1+0xe8] ;  /* 0x0000e800010a7983 */ /* 0x000ee80000100800 */
[----:B------:R-:W3:Y:S04]  /*13020*/  LDL.LU R20, [R1+0xd0] ;  /* 0x0000d00001147983 */ /* 0x000ee80000300800 */
[----:B----4-:R-:W4:Y:S01]  /*13030*/  LDL.LU R19, [R1+0xd4] ;  /* 0x0000d40001137983 */ /* 0x010f220000300800 */
[----:B--2---:R-:W-:Y:S01]  /*13040*/  FFMA.FTZ R12, R12, R9, R7 ;  /* 0x000000090c0c7223 */ /* 0x004fe20000010007 */
[----:B---3--:R-:W-:-:S03]  /*13050*/  FFMA.FTZ R10, R10, R8, R6 ;  /* 0x000000080a0a7223 */ /* 0x008fc60000010006 */
        /* <DEDUP_REMOVED lines=18> */
.L_x_2396:
[----:B------:R-:W-:Y:S04]  /*13180*/  BSSY B0, `(.L_x_2397) ;  /* 0x0000019000007945 */ /* 0x000fe80003800000 */
[----:B------:R-:W-:Y:S05]  /*13190*/  @P3 BRA `(.L_x_2398) ;  /* 0x00000000005c3947 */ /* 0x000fea0003800000 */
[----:B01----:R-:W2:Y:S01]  /*131a0*/  LDL.LU R12, [R1+0xe8] ;  /* 0x0000e800010c7983 */ /* 0x003ea20000300800 */
[----:B----4-:R-:W-:Y:S01]  /*131b0*/  MOV R15, UR5 ;  /* 0x00000005000f7c02 */ /* 0x010fe20008000f00 */
[----:B------:R-:W-:Y:S02]  /*131c0*/  ULDC.64 UR6, c[0x0][0x288] ;  /* 0x0000a20000067ab9 */ /* 0x000fe40000000a00 */
[----:B------:R-:W4:Y:S04]  /*131d0*/  LDL.LU R20, [R1+0xb8] ;  /* 0x0000b80001147983 */ /* 0x000f280000300800 */
[----:B------:R-:W4:Y:S04]  /*131e0*/  LDL.LU R19, [R1+0xd0] ;  /* 0x0000d00001137983 */ /* 0x000f280000300800 */
[----:B---3--:R-:W3:Y:S01]  /*131f0*/  LDL.LU R18, [R1+0xd4] ;  /* 0x0000d40001127983 */ /* 0x008ee20000300800 */
[----:B------:R-:W-:Y:S01]  /*13200*/  MOV R13, R5 ;  /* 0x00000005000d7202 */ /* 0x000fe20000000f00 */
[----:B--2---:R-:W-:Y:S01]  /*13210*/  IMAD R14, R23, UR6, RZ ;  /* 0x00000006170e7c24 */ /* 0x004fe2000f8e02ff */
[----:B------:R-:W-:-:S03]  /*13220*/  MOV R10, UR5 ;  /* 0x00000005000a7c02 */ /* 0x000fc60008000f00 */
[----:B------:R-:W-:Y:S02]  /*13230*/  IMAD R14, R11, UR7, R14 ;  /* 0x000000070b0e7c24 */ /* 0x000fe4000f8e020e */
[----:B------:R-:W-:Y:S01]  /*13240*/  FFMA.FTZ R15, R12, R15, UR13 ;  /* 0x0000000d0c0f7e23 */ /* 0x000fe2000801000f */
[----:B------:R-:W-:-:S05]  /*13250*/  MOV R12, R2 ;  /* 0x00000002000c7202 */ /* 0x000fca0000000f00 */
[----:B------:R-:W-:-:S04]  /*13260*/  IMAD.WIDE.U32 R12, R11, UR6, R12 ;  /* 0x000000060b0c7c25 */ /* 0x000fc8000f8e000c */
[----:B----4-:R-:W-:Y:S01]  /*13270*/  FFMA.FTZ R11, R20, R10, UR13 ;  /* 0x0000000d140b7e23 */ /* 0x010fe2000801000a */
[----:B------:R-:W-:Y:S01]  /*13280*/  ULDC.64 UR6, c[0x0][0x210] ;  /* 0x0000840000067ab9 */ /* 0x000fe20000000a00 */
[----:B------:R-:W-:Y:S01]  /*13290*/  FFMA.FTZ R15, R8, R19, -R15 ;  /* 0x00000013080f7223 */ /* 0x000fe2000001080f */
[----:B------:R-:W-:Y:S01]  /*132a0*/  LEA R10, P0, R12, UR6, 0x2 ;  /* 0x000000060c0a7c11 */ /* 0x000fe2000f8010ff */
[----:B---3--:R-:W-:Y:S01]  /*132b0*/  FFMA.FTZ R18, R9, R18, -R11 ;  /* 0x0000001209127223 */ /* 0x008fe2000001080b */
[----:B------:R-:W-:Y:S01]  /*132c0*/  IADD3 R13, R13, R14, RZ ;  /* 0x0000000e0d0d7210 */ /* 0x000fe20007ffe0ff */
[----:B------:R-:W-:Y:S02]  /*132d0*/  FMUL.FTZ R14, R15, UR26 ;  /* 0x0000001a0f0e7c20 */ /* 0x000fe40008410000 */
[----:B------:R-:W-:Y:S01]  /*132e0*/  FMUL.FTZ R15, R18, UR26 ;  /* 0x0000001a120f7c20 */ /* 0x000fe20008410000 */
[----:B------:R-:W-:-:S05]  /*132f0*/  LEA.HI.X R11, R12, UR7, R13, 0x2, P0 ;  /* 0x000000070c0b7c11 */ /* 0x000fca00080f140d */
[----:B------:R0:W-:Y:S02]  /*13300*/  STG.E.64 desc[UR22][R10.64], R14 ;  /* 0x0000000e0a007986 */ /* 0x0001e4000c101b16 */
.L_x_2398:
[----:B------:R-:W-:Y:S05]  /*13310*/  BSYNC B0 ;  /* 0x0000000000007941 */ /* 0x000fea0003800000 */
.L_x_2397:
[----:B------:R-:W-:Y:S05]  /*13320*/  @!P5 BRA `(.L_x_2399) ;  /* 0x000000000060d947 */ /* 0x000fea0003800000 */
[----:B0-----:R-:W3:Y:S04]  /*13330*/  LDL R11, [R1+0x18] ;  /* 0x00001800010b7983 */ /* 0x001ee80000100800 */
[----:B------:R-:W3:Y:S04]  /*13340*/  LDL R10, [R1+0xcc] ;  /* 0x0000cc00010a7983 */ /* 0x000ee80000100800 */
[----:B----4-:R-:W4:Y:S04]  /*13350*/  LDL.LU R15, [R1+0xa0] ;  /* 0x0000a000010f7983 */ /* 0x010f280000300800 */
[----:B--2---:R-:W2:Y:S01]  /*13360*/  LDL.LU R14, [R1+0xa4] ;  /* 0x0000a400010e7983 */ /* 0x004ea20000300800 */
[----:B---3--:R-:W-:Y:S01]  /*13370*/  FFMA.FTZ R7, R11, R9, R7 ;  /* 0x000000090b077223 */ /* 0x008fe20000010007 */
[----:B------:R-:W-:-:S03]  /*13380*/  FFMA.FTZ R6, R10, R8, R6 ;  /* 0x000000080a067223 */ /* 0x000fc60000010006 */
[----:B------:R-:W-:Y:S01]  /*13390*/  FMUL.FTZ R11, R7, -1.4426950216293334961 ;  /* 0xbfb8aa3b070b7820 */ /* 0x000fe20000410000 */
[----:B------:R-:W-:-:S05]  /*133a0*/  FMUL.FTZ R10, R6, -1.4426950216293334961 ;  /* 0xbfb8aa3b060a7820 */ /* 0x000fca0000410000 */
[----:B------:R-:W0:Y:S08]  /*133b0*/  MUFU.EX2 R11, R11 ;  /* 0x0000000b000b7308 */ /* 0x000e300000000800 */
[----:B------:R-:W3:Y:S01]  /*133c0*/  MUFU.EX2 R10, R10 ;  /* 0x0000000a000a7308 */ /* 0x000ee20000000800 */
[----:B0-----:R-:W-:Y:S01]  /*133d0*/  FADD.FTZ R11, R11, 1 ;  /* 0x3f8000000b0b7421 */ /* 0x001fe20000010000 */
[----:B---3--:R-:W-:-:S06]  /*133e0*/  FADD.FTZ R10, R10, 1 ;  /* 0x3f8000000a0a7421 */ /* 0x008fcc0000010000 */
[----:B------:R-:W1:Y:S08]  /*133f0*/  MUFU.RCP R11, R11 ;  /* 0x0000000b000b7308 */ /* 0x000e700000001000 */
[----:B------:R-:W0:Y:S01]  /*13400*/  MUFU.RCP R10, R10 ;  /* 0x0000000a000a7308 */ /* 0x000e220000001000 */
[----:B-1----:R-:W-:Y:S01]  /*13410*/  FADD.FTZ R13, -R11, 1 ;  /* 0x3f8000000b0d7421 */ /* 0x002fe20000010100 */
[----:B--2---:R-:W-:-:S03]  /*13420*/  FMUL.FTZ R11, R14, R11 ;  /* 0x0000000b0e0b7220 */ /* 0x004fc60000410000 */
[----:B------:R-:W-:Y:S01]  /*13430*/  FFMA.FTZ R13, R7, R13, 1 ;  /* 0x3f800000070d7423 */ /* 0x000fe2000001000d */
[----:B0-----:R-:W-:Y:S01]  /*13440*/  FADD.FTZ R12, -R10, 1 ;  /* 0x3f8000000a0c7421 */ /* 0x001fe20000010100 */
[----:B----4-:R-:W-:-:S03]  /*13450*/  FMUL.FTZ R10, R15, R10 ;  /* 0x0000000a0f0a7220 */ /* 0x010fc60000410000 */
[----:B------:R-:W-:Y:S01]  /*13460*/  FFMA.FTZ R12, R6, R12, 1 ;  /* 0x3f800000060c7423 */ /* 0x000fe2000001000c */
[----:B------:R-:W-:-:S03]  /*13470*/  FMUL.FTZ R6, R11, R13 ;  /* 0x0000000d0b067220 */ /* 0x000fc60000410000 */
[----:B------:R-:W-:Y:S02]  /*13480*/  FMUL.FTZ R7, R10, R12 ;  /* 0x0000000c0a077220 */ /* 0x000fe40000410000 */
[----:B------:R0:W-:Y:S04]  /*13490*/  STL [R1+0xa4], R6 ;  /* 0x0000a40601007387 */ /* 0x0001e80000100800 */
[----:B------:R0:W-:Y:S02]  /*134a0*/  STL [R1+0xa0], R7 ;  /* 0x0000a00701007387 */ /* 0x0001e40000100800 */
.L_x_2399:
[----:B------:R-:W-:Y:S04]  /*134b0*/  BSSY B0, `(.L_x_2400) ;  /* 0x0000018000007945 */ /* 0x000fe80003800000 */
[----:B------:R-:W-:Y:S05]  /*134c0*/  @P4 BRA `(.L_x_2401) ;  /* 0x0000000000584947 */ /* 0x000fea0003800000 */
[----:B01----:R-:W2:Y:S01]  /*134d0*/  LDL.LU R13, [R1+0xcc] ;  /* 0x0000cc00010d7983 */ /* 0x003ea20000300800 */
[----:B------:R-:W-:-:S03]  /*134e0*/  ULDC.64 UR6, c[0x0][0x288] ;  /* 0x0000a20000067ab9 */ /* 0x000fc60000000a00 */
[----:B------:R-:W3:Y:S04]  /*134f0*/  LDL.LU R12, [R1+0x18] ;  /* 0x00001800010c7983 */ /* 0x000ee80000300800 */
[----:B------:R-:W4:Y:S04]  /*13500*/  LDL.LU R11, [R1+0xa0] ;  /* 0x0000a000010b7983 */ /* 0x000f280000300800 */
[----:B------:R-:W4:Y:S01]  /*13510*/  LDL.LU R10, [R1+0xa4] ;  /* 0x0000a400010a7983 */ /* 0x000f220000300800 */
[----:B------:R-:W-:Y:S01]  /*13520*/  MOV R3, R5 ;  /* 0x0000000500037202 */ /* 0x000fe20000000f00 */
[----:B------:R-:W-:Y:S01]  /*13530*/  IMAD R6, R22, UR6, RZ ;  /* 0x0000000616067c24 */ /* 0x000fe2000f8e02ff */
[----:B------:R-:W-:-:S02]  /*13540*/  MOV R7, UR5 ;  /* 0x0000000500077c02 */ /* 0x000fc40008000f00 */
[----:B------:R-:W-:Y:S01]  /*13550*/  MOV R4, UR5 ;  /* 0x0000000500047c02 */ /* 0x000fe20008000f00 */
[----:B------:R-:W-:-:S04]  /*13560*/  IMAD.WIDE.U32 R2, R17, UR6, R2 ;  /* 0x0000000611027c25 */ /* 0x000fc8000f8e0002 */
[----:B------:R-:W-:Y:S01]  /*13570*/  IMAD R17, R17, UR7, R6 ;  /* 0x0000000711117c24 */ /* 0x000fe2000f8e0206 */
[----:B------:R-:W-:-:S04]  /*13580*/  ULDC.64 UR6, c[0x0][0x210] ;  /* 0x0000840000067ab9 */ /* 0x000fc80000000a00 */
[----:B------:R-:W-:Y:S01]  /*13590*/  IADD3 R17, R3, R17, RZ ;  /* 0x0000001103117210 */ /* 0x000fe20007ffe0ff */
[----:B--2---:R-:W-:Y:S01]  /*135a0*/  FFMA.FTZ R7, R13, R7, UR13 ;  /* 0x0000000d0d077e23 */ /* 0x004fe20008010007 */
[----:B---3--:R-:W-:Y:S01]  /*135b0*/  FFMA.FTZ R6, R12, R4, UR13 ;  /* 0x0000000d0c067e23 */ /* 0x008fe20008010004 */
[----:B------:R-:W-:Y:S02]  /*135c0*/  LEA R4, P0, R2, UR6, 0x2 ;  /* 0x0000000602047c11 */ /* 0x000fe4000f8010ff */
[----:B----4-:R-:W-:Y:S02]  /*135d0*/  FFMA.FTZ R7, R8, R11, -R7 ;  /* 0x0000000b08077223 */ /* 0x010fe40000010807 */
[----:B------:R-:W-:Y:S01]  /*135e0*/  LEA.HI.X R5, R2, UR7, R17, 0x2, P0 ;  /* 0x0000000702057c11 */ /* 0x000fe200080f1411 */
[----:B------:R-:W-:Y:S01]  /*135f0*/  FFMA.FTZ R9, R9, R10, -R6 ;  /* 0x0000000a09097223 */ /* 0x000fe20000010806 */
[----:B------:R-:W-:-:S03]  /*13600*/  FMUL.FTZ R6, R7, UR26 ;  /* 0x0000001a07067c20 */ /* 0x000fc60008410000 */
[----:B------:R-:W-:-:S05]  /*13610*/  FMUL.FTZ R7, R9, UR26 ;  /* 0x0000001a09077c20 */ /* 0x000fca0008410000 */
[----:B------:R0:W-:Y:S02]  /*13620*/  STG.E.64 desc[UR22][R4.64], R6 ;  /* 0x0000000604007986 */ /* 0x0001e4000c101b16 */
.L_x_2401:
[----:B------:R-:W-:Y:S05]  /*13630*/  BSYNC B0 ;  /* 0x0000000000007941 */ /* 0x000fea0003800000 */
.L_x_2400:
        /* <DEDUP_REMOVED lines=9> */
.L_x_2255:
        /* <DEDUP_REMOVED lines=19> */
.L_x_2404:
[----:B------:R-:W-:Y:S05]  /*13800*/  BSYNC B0 ;  /* 0x0000000000007941 */ /* 0x000fea0003800000 */
.L_x_2403:
        /* <DEDUP_REMOVED lines=11> */
.L_x_2406:
[----:B------:R-:W2:Y:S04]  /*138c0*/  LDG.E.STRONG.GPU R5, desc[UR22][R2.64] ;  /* 0x0000001602057981 */ /* 0x000ea8000c1ef900 */
[----:B--2---:R-:W-:Y:S01]  /*138d0*/  CCTL.IVALL ;  /* 0x00000000ff00798f */ /* 0x004fe20002000000 */
[----:B------:R-:W-:Y:S05]  /*138e0*/  YIELD ;  /* 0x0000000000007946 */ /* 0x000fea0003800000 */
[----:B------:R-:W-:-:S13]  /*138f0*/  ISETP.NE.AND P0, PT, R5, R4, PT ;  /* 0x000000040500720c */ /* 0x000fda0003f05270 */
[----:B------:R-:W-:Y:S05]  /*13900*/  @P0 BRA `(.L_x_2406) ;  /* 0xfffffffc00ec0947 */ /* 0x000fea000383ffff */
.L_x_2405:
        /* <DEDUP_REMOVED lines=17> */
[----:B-----5:R-:W-:Y:S02]  /*13a20*/  SHF.L.U64.HI R27, R21, 0x2, R20 ;  /* 0x00000002151b7819 */ /* 0x020fe40000010214 */
[----:B------:R-:W-:Y:S01]  /*13a30*/  LEA.HI R23, P0, R13, R8, RZ, 0x1 ;  /* 0x000000080d177211 */ /* 0x000fe200078108ff */
[----:B------:R-:W1:Y:S03]  /*13a40*/  LDC.64 R2, c[0x0][0x220] ;  /* 0x00008800ff027b82 */ /* 0x000e660000000a00 */
[----:B------:R-:W-:-:S02]  /*13a50*/  IADD3.X R8, RZ, R13, RZ, P0, !PT ;  /* 0x0000000dff087210 */ /* 0x000fc400007fe4ff */
[----:B------:R-:W-:Y:S02]  /*13a60*/  MOV R13, R11 ;  /* 0x0000000b000d7202 */ /* 0x000fe40000000f00 */
[--C-:B------:R-:W-:Y:S02]  /*13a70*/  SHF.R.S64 R23, R23, 0x1, R8.reuse ;  /* 0x0000000117177819 */ /* 0x100fe40000001008 */
[----:B------:R-:W-:-:S04]  /*13a80*/  SHF.R.S32.HI R8, RZ, 0x1, R8 ;  /* 0x00000001ff087819 */ /* 0x000fc80000011408 */
[----:B------:R-:W-:-:S07]  /*13a90*/  SHF.L.U64.HI R29, R23, 0x2, R8 ;  /* 0x00000002171d7819 */ /* 0x000fce0000010208 */
.L_x_2407:
[----:B------:R-:W-:-:S04]  /*13aa0*/  LEA R12, P0, R0, UR4, 0x2 ;  /* 0x00000004000c7c11 */ /* 0x000fc8000f8010ff */
[----:B------:R-:W-:Y:S02]  /*13ab0*/  LEA.HI.X R13, R0, UR5, R13, 0x2, P0 ;  /* 0x00000005000d7c11 */ /* 0x000fe400080f140d */
[-C--:B----4-:R-:W-:Y:S02]  /*13ac0*/  LEA R14, P0, R21, R12.reuse, 0x2 ;  /* 0x0000000c150e7211 */ /* 0x090fe400078010ff */
[-C--:B------:R-:W-:Y:S01]  /*13ad0*/  LEA R16, P1, R6, R12.reuse, 0x2 ;  /* 0x0000000c06107211 */ /* 0x080fe200078210ff */
[----:B--2---:R-:W2:Y:S01]  /*13ae0*/  LDG.E R8, desc[UR22][R12.64] ;  /* 0x000000160c087981 */ /* 0x004ea2000c1e1900 */
[----:B------:R-:W-:Y:S02]  /*13af0*/  LEA R10, P2, R23, R12, 0x2 ;  /* 0x0000000c170a7211 */ /* 0x000fe400078410ff */
[----:B------:R-:W-:Y:S02]  /*13b00*/  IADD3.X R15, R13, R27, RZ, P0, !PT ;  /* 0x0000001b0d0f7210 */ /* 0x000fe400007fe4ff */
[----:B------:R-:W-:-:S02]  /*13b10*/  IADD3.X R17, R7, R13, RZ, P1, !PT ;  /* 0x0000000d07117210 */ /* 0x000fc40000ffe4ff */
[----:B------:R-:W-:Y:S01]  /*13b20*/  IADD3.X R11, R13, R29, RZ, P2, !PT ;  /* 0x0000001d0d0b7210 */ /* 0x000fe200017fe4ff */
[----:B------:R-:W2:Y:S04]  /*13b30*/  LDG.E R9, desc[UR22][R14.64] ;  /* 0x000000160e097981 */ /* 0x000ea8000c1e1900 */
[----:B---3--:R-:W3:Y:S04]  /*13b40*/  LDG.E R18, desc[UR22][R16.64] ;  /* 0x0000001610127981 */ /* 0x008ee8000c1e1900 */
        /* <DEDUP_REMOVED lines=12> */
.L_x_2408:
        /* <DEDUP_REMOVED lines=15> */
.L_x_5141:


//--------------------- .text._Z35group_norm_nhwc_bwd_one_pass_kernelI11Fp32IOBf16WLi64ELi84ELi672EEv26Group_norm_nhwc_bwd_params --------------------------
	.section	.text._Z35group_norm_nhwc_bwd_one_pass_kernelI11Fp32IOBf16WLi64ELi84ELi672EEv26Group_norm_nhwc_bwd_params,"ax",@progbits
	.align	128
        .global         _Z35group_norm_nhwc_bwd_one_pass_kernelI11Fp32IOBf16WLi64ELi84ELi672EEv26Group_norm_nhwc_bwd_params
        .type           _Z35group_norm_nhwc_bwd_one_pass_kernelI11Fp32IOBf16WLi64ELi84ELi672EEv26Group_norm_nhwc_bwd_params,@function
        .size           _Z35group_norm_nhwc_bwd_one_pass_kernelI11Fp32IOBf16WLi64ELi84ELi672EEv26Group_norm_nhwc_bwd_params,(.L_x_5142 - _Z35group_norm_nhwc_bwd_one_pass_kernelI11Fp32IOBf16WLi64ELi84ELi672EEv26Group_norm_nhwc_bwd_params)
        .other          _Z35group_norm_nhwc_bwd_one_pass_kernelI11Fp32IOBf16WLi64ELi84ELi672EEv26Group_norm_nhwc_bwd_params,@"STO_CUDA_ENTRY STV_DEFAULT"
_Z35group_norm_nhwc_bwd_one_pass_kernelI11Fp32IOBf16WLi64ELi84ELi672EEv26Group_norm_nhwc_bwd_params:
.text._Z35group_norm_nhwc_bwd_one_pass_kernelI11Fp32IOBf16WLi64ELi84ELi672EEv26Group_norm_nhwc_bwd_params:
        /* <DEDUP_REMOVED lines=27> */
[----:B------:R-:W-:Y:S02]  /*01b0*/  LEA.HI R11, P2, R5, R4, RZ, 0x1 ;  /* 0x00000004050b7211 */ /* 0x000fe400078508ff */
[----:B------:R-:W-:Y:S01]  /*01c0*/  SHF.R.S32.HI R36, RZ, 0x1, R7 ;  /* 0x00000001ff247819 */ /* 0x000fe20000011407 */
[----:B--2---:R-:W-:Y:S01]  /*01d0*/  IMAD R52, R52, UR7, R3 ;  /* 0x0000000734347c24 */ /* 0x004fe2000f8e0203 */
[----:B------:R-:W-:-:S04]  /*01e0*/  SHF.R.S32.HI R3, RZ, 0x1f, R54 ;  /* 0x0000001fff037819 */ /* 0x000fc80000011436 */
[----:B------:R-:W-:Y:S02]  /*01f0*/  LEA.HI R3, R3, R54, RZ, 0x5 ;  /* 0x0000003603037211 */ /* 0x000fe400078f28ff */
[----:B------:R-:W-:Y:S01]  /*0200*/  ISETP.GE.U32.AND P1, PT, R52, UR10, PT ;  /* 0x0000000a34007c0c */ /* 0x000fe2000bf26070 */
[----:B---3--:R-:W-:Y:S01]  /*0210*/  ULEA UR5, UR6, UR5, 0x18 ;  /* 0x0000000506057291 */ /* 0x008fe2000f8ec03f */
[----:B------:R-:W-:Y:S01]  /*0220*/  SHF.R.S32.HI R4, RZ, 0x5, R3 ;  /* 0x00000005ff047819 */ /* 0x000fe20000011403 */
[----:B------:R-:W-:Y:S01]  /*0230*/  ULDC.U8 UR10, c[0x0][0x2a4] ;  /* 0x0000a900000a7ab9 */ /* 0x000fe20000000000 */
[----:B------:R-:W-:Y:S02]  /*0240*/  SHF.R.S64 R3, R0, 0x1, R7 ;  /* 0x0000000100037819 */ /* 0x000fe40000001007 */
[----:B------:R-:W-:Y:S02]  /*0250*/  IADD3.X R0, RZ, R5, RZ, P2, !PT ;  /* 0x00000005ff007210 */ /* 0x000fe400017fe4ff */
[----:B------:R-:W-:-:S02]  /*0260*/  SHF.R.S32.HI R45, RZ, 0x1f, R52 ;  /* 0x0000001fff2d7819 */ /* 0x000fc40000011434 */
[--C-:B------:R-:W-:Y:S02]  /*0270*/  SHF.R.S64 R11, R11, 0x1, R0.reuse ;  /* 0x000000010b0b7819 */ /* 0x100fe40000001000 */
[----:B------:R-:W-:Y:S02]  /*0280*/  ISETP.GE.AND.EX P1, PT, R45, UR11, PT, P1 ;  /* 0x0000000b2d007c0c */ /* 0x000fe4000bf26310 */
        /* <DEDUP_REMOVED lines=8> */
.L_x_2444:
[----:B0-----:R-:W0:Y:S01]  /*0310*/  LDC R8, c[0x0][0x2a0] ;  /* 0x0000a800ff087b82 */ /* 0x001e220000000800 */
[----:B------:R-:W-:Y:S01]  /*0320*/  ISETP.GE.AND P4, PT, R53, RZ, PT ;  /* 0x000000ff3500720c */ /* 0x000fe20003f86270 */
[----:B------:R-:W-:Y:S01]  /*0330*/  ULDC.64 UR14, c[0x0][0x290] ;  /* 0x0000a400000e7ab9 */ /* 0x000fe20000000a00 */
[----:B------:R-:W-:Y:S01]  /*0340*/  SHF.R.S32.HI R43, RZ, 0x1f, R50 ;  /* 0x0000001fff2b7819 */ /* 0x000fe20000011432 */
[----:B------:R-:W-:Y:S01]  /*0350*/  ULDC.64 UR12, c[0x0][0x298] ;  /* 0x0000a600000c7ab9 */ /* 0x000fe20000000a00 */
[----:B------:R-:W-:Y:S02]  /*0360*/  SHF.R.S32.HI R41, RZ, 0x1f, R48 ;  /* 0x0000001fff297819 */ /* 0x000fe40000011430 */
[----:B------:R-:W-:Y:S01]  /*0370*/  SHF.R.S32.HI R39, RZ, 0x1f, R46 ;  /* 0x0000001fff277819 */ /* 0x000fe2000001142e */
[----:B-12---:R-:W1:Y:S08]  /*0380*/  @P1 LDC.64 R20, c[0x0][0x288] ;  /* 0x0000a200ff141b82 */ /* 0x006e700000000a00 */
[----:B------:R-:W2:Y:S01]  /*0390*/  @P1 LDC.64 R16, c[0x0][0x230] ;  /* 0x00008c00ff101b82 */ /* 0x000ea20000000a00 */
[----:B0-----:R-:W-:-:S07]  /*03a0*/  IABS R5, R8 ;  /* 0x0000000800057213 */ /* 0x001fce0000000000 */
[----:B----4-:R-:W0:Y:S01]  /*03b0*/  @P1 LDC.64 R18, c[0x0][0x228] ;  /* 0x00008a00ff121b82 */ /* 0x010e220000000a00 */
[----:B---3--:R-:W3:Y:S07]  /*03c0*/  I2F.RP R0, R5 ;  /* 0x0000000500007306 */ /* 0x008eee0000209400 */
[----:B------:R-:W4:Y:S01]  /*03d0*/  LDC.64 R14, c[0x0][0x248] ;  /* 0x00009200ff0e7b82 */ /* 0x000f220000000a00 */
[----:B---3--:R-:W3:Y:S01]  /*03e0*/  MUFU.RCP R0, R0 ;  /* 0x0000000000007308 */ /* 0x008ee20000001000 */
[----:B----4-:R-:W-:Y:S01]  /*03f0*/  IMAD.WIDE R14, R53, 0x8, R14 ;  /* 0x00000008350e7825 */ /* 0x010fe200078e020e */
[----:B---3--:R-:W-:-:S06]  /*0400*/  IADD3 R6, R0, 0xffffffe, RZ ;  /* 0x0ffffffe00067810 */ /* 0x008fcc0007ffe0ff */
[----:B------:R3:W4:Y:S02]  /*0410*/  F2I.FTZ.U32.TRUNC.NTZ R7, R6 ;  /* 0x0000000600077305 */ /* 0x000724000021f000 */
[----:B---3--:R-:W-:Y:S02]  /*0420*/  MOV R6, RZ ;  /* 0x000000ff00067202 */ /* 0x008fe40000000f00 */
[----:B----4-:R-:W-:-:S05]  /*0430*/  IADD3 R2, RZ, -R7, RZ ;  /* 0x80000007ff027210 */ /* 0x010fca0007ffe0ff */
[----:B------:R-:W-:Y:S01]  /*0440*/  IMAD R9, R2, R5, RZ ;  /* 0x0000000502097224 */ /* 0x000fe200078e02ff */
[----:B------:R-:W-:-:S03]  /*0450*/  IABS R2, R53 ;  /* 0x0000003500027213 */ /* 0x000fc60000000000 */
[----:B------:R-:W-:-:S06]  /*0460*/  IMAD.HI.U32 R7, R7, R9, R6 ;  /* 0x0000000907077227 */ /* 0x000fcc00078e0006 */
[----:B------:R-:W-:-:S05]  /*0470*/  IMAD.HI.U32 R7, R7, R2, RZ ;  /* 0x0000000207077227 */ /* 0x000fca00078e00ff */
[----:B------:R-:W-:-:S05]  /*0480*/  IADD3 R0, -R7, RZ, RZ ;  /* 0x000000ff07007210 */ /* 0x000fca0007ffe1ff */
[----:B------:R-:W-:Y:S01]  /*0490*/  IMAD R0, R5, R0, R2 ;  /* 0x0000000005007224 */ /* 0x000fe200078e0202 */
[----:B------:R-:W-:-:S04]  /*04a0*/  LOP3.LUT R2, R53, R8, RZ, 0x3c, !PT ;  /* 0x0000000835027212 */ /* 0x000fc800078e3cff */
[----:B------:R-:W-:Y:S02]  /*04b0*/  ISETP.GT.U32.AND P2, PT, R5, R0, PT ;  /* 0x000000000500720c */ /* 0x000fe40003f44070 */
[----:B------:R-:W-:-:S11]  /*04c0*/  ISETP.GE.AND P5, PT, R2, RZ, PT ;  /* 0x000000ff0200720c */ /* 0x000fd60003fa6270 */
        /* <DEDUP_REMOVED lines=12> */
[----:B------:R-:W-:Y:S02]  /*0590*/  @!P5 IADD3 R7, -R7, RZ, RZ ;  /* 0x000000ff0707d210 */ /* 0x000fe40007ffe1ff */
[----:B------:R-:W-:Y:S01]  /*05a0*/  ISETP.GE.AND.EX P0, PT, R43, UR15, PT, P0 ;  /* 0x0000000f2b007c0c */ /* 0x000fe2000bf06300 */
[----:B------:R-:W-:Y:S01]  /*05b0*/  IMAD R0, R57, 0x54, RZ ;  /* 0x0000005439007824 */ /* 0x000fe200078e02ff */
[----:B------:R-:W-:Y:S02]  /*05c0*/  SEL R5, R5, R7, !P2 ;  /* 0x0000000705057207 */ /* 0x000fe40005000000 */
[----:B------:R-:W-:Y:S02]  /*05d0*/  ISETP.GT.U32.OR P0, PT, R54, 0x29f, P0 ;  /* 0x0000029f3600780c */ /* 0x000fe40000704470 */
[----:B------:R-:W-:Y:S02]  /*05e0*/  SHF.R.S32.HI R7, RZ, 0x1f, R55 ;  /* 0x0000001fff077819 */ /* 0x000fe40000011437 */
[----:B------:R-:W-:-:S02]  /*05f0*/  IADD3 R58, P2, R55, R0, RZ ;  /* 0x00000000373a7210 */ /* 0x000fc40007f5e0ff */
[----:B------:R-:W-:Y:S02]  /*0600*/  SHF.R.S32.HI R2, RZ, 0x1f, R5 ;  /* 0x0000001fff027819 */ /* 0x000fe40000011405 */
[----:B------:R-:W-:Y:S02]  /*0610*/  LEA.HI.X.SX32 R59, R0, R7, 0x1, P2 ;  /* 0x00000007003b7211 */ /* 0x000fe400010f0eff */
[----:B------:R-:W-:Y:S01]  /*0620*/  ISETP.GE.U32.AND P2, PT, R48, UR14, PT ;  /* 0x0000000e30007c0c */ /* 0x000fe2000bf46070 */
[----:B------:R-:W-:Y:S01]  /*0630*/  IMAD R2, R2, UR12, RZ ;  /* 0x0000000c02027c24 */ /* 0x000fe2000f8e02ff */
[----:B------:R-:W-:Y:S01]  /*0640*/  ISETP.GE.U32.AND P3, PT, R46, UR14, PT ;  /* 0x0000000e2e007c0c */ /* 0x000fe2000bf66070 */
[----:B------:R-:W-:Y:S01]  /*0650*/  IMAD.WIDE.U32 R58, R5, UR12, R58 ;  /* 0x0000000c053a7c25 */ /* 0x000fe2000f8e003a */
[----:B------:R-:W3:Y:S01]  /*0660*/  @!P0 LDC.64 R12, c[0x0][0x288] ;  /* 0x0000a200ff0c8b82 */ /* 0x000ee20000000a00 */
[----:B------:R-:W-:Y:S02]  /*0670*/  ISETP.GE.AND.EX P2, PT, R41, UR15, PT, P2 ;  /* 0x0000000f29007c0c */ /* 0x000fe4000bf46320 */
[----:B------:R-:W-:Y:S01]  /*0680*/  IMAD R61, R5, UR13, R2 ;  /* 0x0000000d053d7c24 */ /* 0x000fe2000f8e0202 */
[----:B------:R-:W-:Y:S01]  /*0690*/  @P1 MOV R60, R58 ;  /* 0x0000003a003c1202 */ /* 0x000fe20000000f00 */
[----:B-1----:R-:W-:Y:S01]  /*06a0*/  @P1 IMAD R2, R45, R20, RZ ;  /* 0x000000142d021224 */ /* 0x002fe200078e02ff */
[----:B------:R-:W-:-:S02]  /*06b0*/  ISETP.GT.U32.OR P2, PT, R54, 0x29f, P2 ;  /* 0x0000029f3600780c */ /* 0x000fc40001744470 */
[----:B------:R-:W-:Y:S01]  /*06c0*/  IADD3 R61, R59, R61, RZ ;  /* 0x0000003d3b3d7210 */ /* 0x000fe20007ffe0ff */
[C---:B------:R-:W-:Y:S01]  /*06d0*/  @P1 IMAD R5, R52.reuse, R21, R2 ;  /* 0x0000001534051224 */ /* 0x040fe200078e0202 */
[----:B------:R-:W-:Y:S01]  /*06e0*/  ISETP.GE.AND.EX P3, PT, R39, UR15, PT, P3 ;  /* 0x0000000f27007c0c */ /* 0x000fe2000bf66330 */
[----:B------:R-:W1:Y:S01]  /*06f0*/  @!P0 LDC.64 R34, c[0x0][0x230] ;  /* 0x00008c00ff228b82 */ /* 0x000e620000000a00 */
[----:B------:R-:W-:Y:S02]  /*0700*/  @P1 IMAD.WIDE.U32 R20, R52, R20, R60 ;  /* 0x0000001434141225 */ /* 0x000fe400078e003c */
[----:B------:R-:W-:-:S03]  /*0710*/  ISETP.GT.U32.OR P3, PT, R54, 0x29f, P3 ;  /* 0x0000029f3600780c */ /* 0x000fc60001f64470 */
[----:B------:R-:W-:Y:S02]  /*0720*/  @P1 IADD3 R21, R21, R5, RZ ;  /* 0x0000000515151210 */ /* 0x000fe40007ffe0ff */
[----:B------:R-:W4:Y:S01]  /*0730*/  @!P2 LDC.64 R8, c[0x0][0x288] ;  /* 0x0000a200ff08ab82 */ /* 0x000f220000000a00 */
[C---:B------:R-:W-:Y:S02]  /*0740*/  @P1 SHF.L.U32 R5, R20.reuse, 0x2, RZ ;  /* 0x0000000214051819 */ /* 0x040fe400000006ff */
[----:B------:R-:W-:Y:S02]  /*0750*/  @P1 SHF.L.U64.HI R20, R20, 0x2, R21 ;  /* 0x0000000214141819 */ /* 0x000fe40000010215 */
[----:B--2---:R-:W-:Y:S01]  /*0760*/  @P1 IADD3 R16, P4, R5, R16, RZ ;  /* 0x0000001005101210 */ /* 0x004fe20007f9e0ff */
[----:B---3--:R-:W-:Y:S01]  /*0770*/  @!P0 IMAD R2, R43, R12, RZ ;  /* 0x0000000c2b028224 */ /* 0x008fe200078e02ff */
[----:B0-----:R-:W-:Y:S01]  /*0780*/  @P1 IADD3 R18, P5, R5, R18, RZ ;  /* 0x0000001205121210 */ /* 0x001fe20007fbe0ff */
[----:B------:R-:W0:Y:S01]  /*0790*/  @!P3 LDC.64 R6, c[0x0][0x288] ;  /* 0x0000a200ff06bb82 */ /* 0x000e220000000a00 */
[----:B------:R-:W-:Y:S01]  /*07a0*/  @P1 IADD3.X R17, R20, R17, RZ, P4, !PT ;  /* 0x0000001114111210 */ /* 0x000fe200027fe4ff */
[----:B------:R-:W-:Y:S01]  /*07b0*/  @!P0 IMAD R5, R50, R13, R2 ;  /* 0x0000000d32058224 */ /* 0x000fe200078e0202 */
[----:B------:R-:W-:-:S02]  /*07c0*/  @P1 IADD3.X R19, R20, R19, RZ, P5, !PT ;  /* 0x0000001314131210 */ /* 0x000fc40002ffe4ff */
[----:B------:R-:W-:Y:S02]  /*07d0*/  @!P0 MOV R20, R58 ;  /* 0x0000003a00148202 */ /* 0x000fe40000000f00 */
[----:B------:R-:W-:Y:S01]  /*07e0*/  @!P0 MOV R21, R61 ;  /* 0x0000003d00158202 */ /* 0x000fe20000000f00 */
[----:B------:R-:W2:Y:S02]  /*07f0*/  @!P0 LDC.64 R62, c[0x0][0x228] ;  /* 0x00008a00ff3e8b82 */ /* 0x000ea40000000a00 */
[----:B------:R-:W-:-:S03]  /*0800*/  @!P0 IMAD.WIDE.U32 R12, R50, R12, R20 ;  /* 0x0000000c320c8225 */ /* 0x000fc600078e0014 */
[----:B------:R3:W2:Y:S01]  /*0810*/  LDG.E.64 R20, desc[UR8][R14.64] ;  /* 0x000000080e147981 */ /* 0x0006a2000c1e1b00 */
[----:B------:R-:W-:Y:S02]  /*0820*/  CS2R R24, SRZ ;  /* 0x0000000000187805 */ /* 0x000fe4000001ff00 */
[----:B------:R-:W2:Y:S01]  /*0830*/  @!P2 LDC.64 R32, c[0x0][0x230] ;  /* 0x00008c00ff20ab82 */ /* 0x000ea20000000a00 */
[----:B------:R-:W-:Y:S01]  /*0840*/  @!P0 IADD3 R13, R13, R5, RZ ;  /* 0x000000050d0d8210 */ /* 0x000fe20007ffe0ff */
[----:B----4-:R-:W-:Y:S01]  /*0850*/  @!P2 IMAD R10, R41, R8, RZ ;  /* 0x00000008290aa224 */ /* 0x010fe200078e02ff */
[C---:B------:R-:W-:Y:S02]  /*0860*/  @!P0 SHF.L.U32 R5, R12.reuse, 0x2, RZ ;  /* 0x000000020c058819 */ /* 0x040fe400000006ff */
[----:B------:R-:W-:Y:S01]  /*0870*/  @!P0 SHF.L.U64.HI R2, R12, 0x2, R13 ;  /* 0x000000020c028819 */ /* 0x000fe2000001020d */
[C---:B------:R-:W-:Y:S01]  /*0880*/  @!P2 IMAD R23, R48.reuse, R9, R10 ;  /* 0x000000093017a224 */ /* 0x040fe200078e020a */
[----:B------:R-:W-:Y:S01]  /*0890*/  @!P2 MOV R12, R58 ;  /* 0x0000003a000ca202 */ /* 0x000fe20000000f00 */
[----:B------:R-:W4:Y:S01]  /*08a0*/  @!P2 LDC.64 R28, c[0x0][0x228] ;  /* 0x00008a00ff1cab82 */ /* 0x000f220000000a00 */
[----:B------:R-:W-:Y:S01]  /*08b0*/  @!P2 MOV R13, R61 ;  /* 0x0000003d000da202 */ /* 0x000fe20000000f00 */
[----:B0-----:R-:W-:Y:S01]  /*08c0*/  @!P3 IMAD R10, R39, R6, RZ ;  /* 0x00000006270ab224 */ /* 0x001fe200078e02ff */
[----:B-1----:R-:W-:Y:S01]  /*08d0*/  @!P0 IADD3 R34, P4, R5, R34, RZ ;  /* 0x0000002205228210 */ /* 0x002fe20007f9e0ff */
[----:B------:R0:W5:Y:S01]  /*08e0*/  @P1 LDG.E.64 R24, desc[UR8][R16.64] ;  /* 0x0000000810181981 */ /* 0x000162000c1e1b00 */
[----:B------:R-:W-:Y:S01]  /*08f0*/  @!P2 IMAD.WIDE.U32 R8, R48, R8, R12 ;  /* 0x000000083008a225 */ /* 0x000fe200078e000c */
[----:B------:R-:W-:-:S02]  /*0900*/  @!P3 MOV R12, R58 ;  /* 0x0000003a000cb202 */ /* 0x000fc40000000f00 */
[----:B------:R-:W1:Y:S01]  /*0910*/  @!P3 LDC.64 R30, c[0x0][0x230] ;  /* 0x00008c00ff1ebb82 */ /* 0x000e620000000a00 */
[----:B------:R-:W-:Y:S01]  /*0920*/  @!P3 MOV R13, R61 ;  /* 0x0000003d000db202 */ /* 0x000fe20000000f00 */
[C---:B---3--:R-:W-:Y:S01]  /*0930*/  @!P3 IMAD R15, R46.reuse, R7, R10 ;  /* 0x000000072e0fb224 */ /* 0x048fe200078e020a */
[----:B--2---:R-:W-:Y:S02]  /*0940*/  @!P0 IADD3 R62, P5, R5, R62, RZ ;  /* 0x0000003e053e8210 */ /* 0x004fe40007fbe0ff */
[----:B------:R-:W-:Y:S01]  /*0950*/  @!P2 IADD3 R5, R9, R23, RZ ;  /* 0x000000170905a210 */ /* 0x000fe20007ffe0ff */
[----:B------:R-:W-:Y:S01]  /*0960*/  @!P3 IMAD.WIDE.U32 R6, R46, R6, R12 ;  /* 0x000000062e06b225 */ /* 0x000fe200078e000c */
[----:B------:R-:W-:Y:S01]  /*0970*/  @!P2 SHF.L.U32 R9, R8, 0x2, RZ ;  /* 0x000000020809a819 */ /* 0x000fe200000006ff */
[----:B------:R-:W2:Y:S01]  /*0980*/  @!P3 LDC.64 R26, c[0x0][0x228] ;  /* 0x00008a00ff1abb82 */ /* 0x000ea20000000a00 */
[----:B------:R-:W-:Y:S02]  /*0990*/  @!P0 IADD3.X R63, R2, R63, RZ, P5, !PT ;  /* 0x0000003f023f8210 */ /* 0x000fe40002ffe4ff */
[----:B------:R-:W-:-:S02]  /*09a0*/  CS2R R12, SRZ ;  /* 0x00000000000c7805 */ /* 0x000fc4000001ff00 */
[----:B------:R-:W-:Y:S02]  /*09b0*/  @!P2 SHF.L.U64.HI R8, R8, 0x2, R5 ;  /* 0x000000020808a819 */ /* 0x000fe40000010205 */
[----:B------:R-:W-:Y:S02]  /*09c0*/  @!P2 IADD3 R32, P5, R9, R32, RZ ;  /* 0x000000200920a210 */ /* 0x000fe40007fbe0ff */
[----:B------:R-:W-:Y:S01]  /*09d0*/  @!P3 IADD3 R7, R7, R15, RZ ;  /* 0x0000000f0707b210 */ /* 0x000fe20007ffe0ff */
[----:B------:R3:W5:Y:S01]  /*09e0*/  @P1 LDG.E.64 R12, desc[UR8][R18.64] ;  /* 0x00000008120c1981 */ /* 0x000762000c1e1b00 */
[----:B------:R-:W-:Y:S02]  /*09f0*/  @!P3 SHF.L.U32 R5, R6, 0x2, RZ ;  /* 0x000000020605b819 */ /* 0x000fe400000006ff */
[----:B----4-:R-:W-:Y:S02]  /*0a00*/  @!P2 IADD3 R28, P6, R9, R28, RZ ;  /* 0x0000001c091ca210 */ /* 0x010fe40007fde0ff */
[----:B------:R-:W-:-:S02]  /*0a10*/  @!P0 IADD3.X R35, R2, R35, RZ, P4, !PT ;  /* 0x0000002302238210 */ /* 0x000fc400027fe4ff */
[----:B------:R-:W-:Y:S02]  /*0a20*/  @!P2 IADD3.X R33, R8, R33, RZ, P5, !PT ;  /* 0x000000210821a210 */ /* 0x000fe40002ffe4ff */
[----:B------:R-:W-:Y:S02]  /*0a30*/  @!P3 SHF.L.U64.HI R6, R6, 0x2, R7 ;  /* 0x000000020606b819 */ /* 0x000fe40000010207 */
[C---:B-1----:R-:W-:Y:S02]  /*0a40*/  @!P3 IADD3 R30, P4, R5.reuse, R30, RZ ;  /* 0x0000001e051eb210 */ /* 0x042fe40007f9e0ff */
[----:B0-----:R-:W-:Y:S02]  /*0a50*/  CS2R R16, SRZ ;  /* 0x0000000000107805 */ /* 0x001fe4000001ff00 */
[----:B------:R-:W-:Y:S02]  /*0a60*/  @!P2 IADD3.X R29, R8, R29, RZ, P6, !PT ;  /* 0x0000001d081da210 */ /* 0x000fe400037fe4ff */
[----:B--2---:R-:W-:-:S02]  /*0a70*/  @!P3 IADD3 R26, P5, R5, R26, RZ ;  /* 0x0000001a051ab210 */ /* 0x004fc40007fbe0ff */
[----:B------:R-:W-:Y:S02]  /*0a80*/  CS2R R8, SRZ ;  /* 0x0000000000087805 */ /* 0x000fe4000001ff00 */
[----:B------:R-:W-:Y:S02]  /*0a90*/  CS2R R22, SRZ ;  /* 0x0000000000167805 */ /* 0x000fe4000001ff00 */
[----:B---3--:R-:W-:Y:S02]  /*0aa0*/  CS2R R18, SRZ ;  /* 0x0000000000127805 */ /* 0x008fe4000001ff00 */
[C---:B------:R-:W-:Y:S01]  /*0ab0*/  @!P3 IADD3.X R31, R6.reuse, R31, RZ, P4, !PT ;  /* 0x0000001f061fb210 */ /* 0x040fe200027fe4ff */
[----:B------:R0:W5:Y:S01]  /*0ac0*/  @!P2 LDG.E.64 R16, desc[UR8][R28.64] ;  /* 0x000000081c10a981 */ /* 0x000162000c1e1b00 */
[----:B------:R-:W-:-:S03]  /*0ad0*/  @!P3 IADD3.X R27, R6, R27, RZ, P5, !PT ;  /* 0x0000001b061bb210 */ /* 0x000fc60002ffe4ff */
[----:B------:R0:W5:Y:S04]  /*0ae0*/  @!P2 LDG.E.64 R8, desc[UR8][R32.64] ;  /* 0x000000082008a981 */ /* 0x000168000c1e1b00 */
[----:B------:R0:W5:Y:S04]  /*0af0*/  @!P3 LDG.E.64 R22, desc[UR8][R30.64] ;  /* 0x000000081e16b981 */ /* 0x000168000c1e1b00 */
[----:B------:R0:W5:Y:S01]  /*0b00*/  @!P3 LDG.E.64 R18, desc[UR8][R26.64] ;  /* 0x000000081a12b981 */ /* 0x000162000c1e1b00 */
[----:B------:R-:W-:Y:S02]  /*0b10*/  MOV R7, RZ ;  /* 0x000000ff00077202 */ /* 0x000fe40000000f00 */
[----:B------:R-:W-:-:S02]  /*0b20*/  CS2R R14, SRZ ;  /* 0x00000000000e7805 */ /* 0x000fc4000001ff00 */
[----:B------:R-:W-:-:S04]  /*0b30*/  MOV R6, RZ ;  /* 0x000000ff00067202 */ /* 0x000fc80000000f00 */
[----:B------:R0:W5:Y:S04]  /*0b40*/  @!P0 LDG.E.64 R14, desc[UR8][R62.64] ;  /* 0x000000083e0e8981 */ /* 0x000168000c1e1b00 */
[----:B------:R0:W5:Y:S01]  /*0b50*/  @!P0 LDG.E.64 R6, desc[UR8][R34.64] ;  /* 0x0000000822068981 */ /* 0x000162000c1e1b00 */
[----:B------:R-:W-:Y:S01]  /*0b60*/  MOV R42, 0x3f800000 ;  /* 0x3f800000002a7802 */ /* 0x000fe20000000f00 */
[----:B------:R-:W-:Y:S01]  /*0b70*/  BSSY B0, `(.L_x_2410) ;  /* 0x000001c000007945 */ /* 0x000fe20003800000 */
[----:B------:R-:W-:Y:S02]  /*0b80*/  MOV R51, RZ ;  /* 0x000000ff00337202 */ /* 0x000fe40000000f00 */
[----:B------:R-:W-:Y:S02]  /*0b90*/  MOV R40, RZ ;  /* 0x000000ff00287202 */ /* 0x000fe40000000f00 */
[----:B------:R-:W-:-:S02]  /*0ba0*/  MOV R49, RZ ;  /* 0x000000ff00317202 */ /* 0x000fc40000000f00 */
[----:B------:R-:W-:Y:S01]  /*0bb0*/  MOV R47, RZ ;  /* 0x000000ff002f7202 */ /* 0x000fe20000000f00 */
[----:B------:R-:W-:-:S05]  /*0bc0*/  FFMA.FTZ R21, -R20, R20, R21 ;  /* 0x0000001414157223 */ /* 0x000fca0000010115 */
[----:B------:R-:W-:-:S13]  /*0bd0*/  FSETP.GTU.FTZ.AND P0, PT, R21, RZ, PT ;  /* 0x000000ff1500720b */ /* 0x000fda0003f1c000 */
[----:B------:R-:W1:Y:S02]  /*0be0*/  @P0 LDC R2, c[0x0][0x250] ;  /* 0x00009400ff020b82 */ /* 0x000e640000000800 */
[----:B-1----:R-:W-:-:S04]  /*0bf0*/  @P0 FADD.FTZ R2, R21, R2 ;  /* 0x0000000215020221 */ /* 0x002fc80000010000 */
        /* <DEDUP_REMOVED lines=8> */
[----:B0-----:R-:W-:-:S05]  /*0c80*/  IMAD.WIDE R26, R5, 0x2, R26 ;  /* 0x00000002051a7825 */ /* 0x001fca00078e021a */
        /* <DEDUP_REMOVED lines=10> */
.L_x_2411:
[----:B------:R-:W-:Y:S05]  /*0d30*/  BSYNC B0 ;  /* 0x0000000000007941 */ /* 0x000fea0003800000 */
.L_x_2410:
[----:B------:R-:W-:Y:S01]  /*0d40*/  ISETP.NE.AND P4, PT, RZ, UR10, PT ;  /* 0x0000000aff007c0c */ /* 0x000fe2000bf85270 */
[C---:B-----5:R-:W-:Y:S01]  /*0d50*/  FADD.FTZ R5, -R20.reuse, R24 ;  /* 0x0000001814057221 */ /* 0x060fe20000010100 */
[C---:B------:R-:W-:Y:S01]  /*0d60*/  FADD.FTZ R27, -R20.reuse, R25 ;  /* 0x00000019141b7221 */ /* 0x040fe20000010100 */
[C---:B------:R-:W-:Y:S01]  /*0d70*/  FADD.FTZ R29, -R20.reuse, R6 ;  /* 0x00000006141d7221 */ /* 0x040fe20000010100 */
[----:B------:R-:W-:Y:S01]  /*0d80*/  FADD.FTZ R31, -R20, R7 ;  /* 0x00000007141f7221 */ /* 0x000fe20000010100 */
[----:B------:R-:W-:Y:S01]  /*0d90*/  MOV R21, R12 ;  /* 0x0000000c00157202 */ /* 0x000fe20000000f00 */
        /* <DEDUP_REMOVED lines=20> */
[----:B------:R-:W-:-:S03]  /*0ee0*/  FMUL.FTZ R5, R13, R26 ;  /* 0x0000001a0d057220 */ /* 0x000fc60000410000 */
[----:B------:R-:W-:Y:S01]  /*0ef0*/  FMUL.FTZ R21, R21, R28 ;  /* 0x0000001c15157220 */ /* 0x000fe20000410000 */
[----:B------:R-:W-:-:S07]  /*0f00*/  FMUL.FTZ R25, R5, R6 ;  /* 0x0000000605197220 */ /* 0x000fce0000410000 */
.L_x_2412:
[----:B------:R-:W-:Y:S01]  /*0f10*/  FMUL.FTZ R7, R21, R51 ;  /* 0x0000003315077220 */ /* 0x000fe20000410000 */
[----:B------:R-:W-:Y:S01]  /*0f20*/  MOV R26, R15 ;  /* 0x0000000f001a7202 */ /* 0x000fe20000000f00 */
[-C--:B------:R-:W-:Y:S01]  /*0f30*/  FMUL.FTZ R5, R29, R42.reuse ;  /* 0x0000002a1d057220 */ /* 0x080fe20000410000 */
        /* <DEDUP_REMOVED lines=23> */
.L_x_2413:
[----:B------:R-:W-:Y:S01]  /*10b0*/  FMUL.FTZ R28, R24, R51 ;  /* 0x00000033181c7220 */ /* 0x000fe20000410000 */
[----:B------:R-:W-:Y:S01]  /*10c0*/  FADD.FTZ R7, R10, R7 ;  /* 0x000000070a077221 */ /* 0x000fe20000010000 */
[----:B------:R-:W-:Y:S01]  /*10d0*/  FFMA.FTZ R30, R2, R10, R27 ;  /* 0x0000000a021e7223 */ /* 0x000fe2000001001b */
[C---:B------:R-:W-:Y:S01]  /*10e0*/  FADD.FTZ R31, -R20.reuse, R9 ;  /* 0x00000009141f7221 */ /* 0x040fe20000010100 */
[----:B------:R-:W-:Y:S01]  /*10f0*/  MOV R27, R17 ;  /* 0x00000011001b7202 */ /* 0x000fe20000000f00 */
[----:B------:R-:W-:Y:S01]  /*1100*/  FADD.FTZ R10, R7, R28 ;  /* 0x0000001c070a7221 */ /* 0x000fe20000010000 */
[----:B------:R-:W-:Y:S01]  /*1110*/  FADD.FTZ R7, -R20, R8 ;  /* 0x0000000814077221 */ /* 0x000fe20000010100 */
[----:B------:R-:W-:Y:S01]  /*1120*/  FFMA.FTZ R29, R5, R28, R30 ;  /* 0x0000001c051d7223 */ /* 0x000fe2000001001e */
[----:B------:R-:W-:Y:S01]  /*1130*/  MOV R28, R16 ;  /* 0x00000010001c7202 */ /* 0x000fe20000000f00 */
[----:B------:R-:W-:Y:S01]  /*1140*/  FMUL.FTZ R9, R26, R47 ;  /* 0x0000002f1a097220 */ /* 0x000fe20000410000 */
        /* <DEDUP_REMOVED lines=21> */
.L_x_2414:
        /* <DEDUP_REMOVED lines=31> */
.L_x_2415:
        /* <DEDUP_REMOVED lines=12> */
[----:B------:R-:W-:Y:S01]  /*1550*/  UMOV UR6, 0x400 ;  /* 0x0000040000067882 */ /* 0x000fe20000000000 */
[----:B------:R-:W-:Y:S01]  /*1560*/  FFMA.FTZ R34, R5, R24, R34 ;  /* 0x0000001805227223 */ /* 0x000fe20000010022 */
[----:B------:R-:W1:Y:S01]  /*1570*/  SHFL.DOWN PT, R30, R23, 0x1, 0x1f ;  /* 0x08201f00171e7f89 */ /* 0x000e6200000e0000 */
[----:B------:R-:W-:Y:S01]  /*1580*/  FADD.FTZ R31, R21, R24 ;  /* 0x00000018151f7221 */ /* 0x000fe20000010000 */
[----:B------:R-:W-:Y:S01]  /*1590*/  FADD.FTZ R21, RZ, R25 ;  /* 0x00000019ff157221 */ /* 0x000fe20000010000 */
[----:B------:R-:W-:Y:S01]  /*15a0*/  FFMA.FTZ R25, R2, R25, RZ ;  /* 0x0000001902197223 */ /* 0x000fe200000100ff */
[----:B------:R-:W2:Y:S01]  /*15b0*/  SHFL.DOWN PT, R32, R29, 0x1, 0x1f ;  /* 0x08201f001d207f89 */ /* 0x000ea200000e0000 */
[----:B------:R-:W-:Y:S01]  /*15c0*/  UIADD3 UR5, UR6, 0xd0, URZ ;  /* 0x000000d006057890 */ /* 0x000fe2000fffe03f */
        /* <DEDUP_REMOVED lines=50> */
[----:B------:R-:W-:-:S03]  /*18f0*/  FADD.FTZ R20, R20, R31 ;  /* 0x0000001f14147221 */ /* 0x000fc60000010000 */
[----:B--2---:R-:W-:Y:S01]  /*1900*/  FADD.FTZ R29, R23, R32 ;  /* 0x00000020171d7221 */ /* 0x004fe20000010000 */
[----:B------:R-:W-:Y:S02]  /*1910*/  FADD.FTZ R28, R20, R33 ;  /* 0x00000021141c7221 */ /* 0x000fe40000010000 */
[----:B------:R-:W0:Y:S01]  /*1920*/  LDS.128 R20, [UR5+0x40] ;  /* 0x00004005ff147984 */ /* 0x000e220008000c00 */
        /* <DEDUP_REMOVED lines=41> */
.L_x_2417:
[----:B------:R-:W-:Y:S05]  /*1bc0*/  BSYNC B0 ;  /* 0x0000000000007941 */ /* 0x000fea0003800000 */
.L_x_2416:
        /* <DEDUP_REMOVED lines=68> */
[----:B------:R-:W1:Y:S01]  /*2010*/  LDS.128 R32, [R56+0x2760] ;  /* 0x0027600038207984 */ /* 0x000e620000000c00 */
[----:B------:R-:W-:Y:S01]  /*2020*/  FADD.FTZ R62, R62, R27 ;  /* 0x0000001b3e3e7221 */ /* 0x000fe20000010000 */
        /* <DEDUP_REMOVED lines=8> */
.L_x_2419:
[----:B------:R-:W-:Y:S05]  /*20b0*/  BSYNC B0 ;  /* 0x0000000000007941 */ /* 0x000fea0003800000 */
.L_x_2418:
        /* <DEDUP_REMOVED lines=18> */
.L_x_2421:
[----:B------:R-:W-:Y:S05]  /*21e0*/  BSYNC B0 ;  /* 0x0000000000007941 */ /* 0x000fea0003800000 */
.L_x_2420:
[----:B------:R-:W-:Y:S05]  /*21f0*/  @!P0 BRA `(.L_x_2422) ;  /* 0x0000001000888947 */ /* 0x000fea0003800000 */
[----:B--2---:R-:W1:Y:S01]  /*2200*/  LDC R32, c[0x0][0x10] ;  /* 0x00000400ff207b82 */ /* 0x004e620000000800 */
        /* <DEDUP_REMOVED lines=30> */
.L_x_2424:
[----:B--2---:R-:W2:Y:S04]  /*23f0*/  LDG.E.STRONG.GPU R24, desc[UR8][R22.64] ;  /* 0x0000000816187981 */ /* 0x004ea8000c1ef900 */
[----:B--2---:R-:W-:Y:S01]  /*2400*/  CCTL.IVALL ;  /* 0x00000000ff00798f */ /* 0x004fe20002000000 */
[----:B------:R-:W-:Y:S05]  /*2410*/  YIELD ;  /* 0x0000000000007946 */ /* 0x000fea0003800000 */
[----:B------:R-:W-:-:S13]  /*2420*/  ISETP.NE.AND P0, PT, R24, R29, PT ;  /* 0x0000001d1800720c */ /* 0x000fda0003f05270 */
[----:B------:R-:W-:Y:S05]  /*2430*/  @P0 BRA `(.L_x_2424) ;  /* 0xfffffffc00ec0947 */ /* 0x000fea000383ffff */
.L_x_2423:
        /* <DEDUP_REMOVED lines=17> */
.L_x_2428:
        /* <DEDUP_REMOVED lines=115> */
.L_x_2427:
        /* <DEDUP_REMOVED lines=61> */
.L_x_2429:
[----:B------:R-:W-:-:S13]  /*3050*/  ISETP.NE.OR P0, PT, R33, RZ, P0 ;  /* 0x000000ff2100720c */ /* 0x000fda0000705670 */
[----:B------:R-:W-:Y:S05]  /*3060*/  @!P0 BRA `(.L_x_2425) ;  /* 0x00000000007c8947 */ /* 0x000fea0003800000 */
.L_x_2426:
        /* <DEDUP_REMOVED lines=31> */
.L_x_2425:
        /* <DEDUP_REMOVED lines=11> */
.L_x_2431:
[----:B------:R-:W-:Y:S05]  /*3310*/  BSYNC B0 ;  /* 0x0000000000007941 */ /* 0x000fea0003800000 */
.L_x_2430:
        /* <DEDUP_REMOVED lines=16> */
.L_x_2422:
        /* <DEDUP_REMOVED lines=38> */
.L_x_2432:
        /* <DEDUP_REMOVED lines=19> */
.L_x_2434:
[----:B------:R-:W-:Y:S05]  /*37b0*/  BSYNC B0 ;  /* 0x0000000000007941 */ /* 0x000fea0003800000 */
.L_x_2433:
        /* <DEDUP_REMOVED lines=19> */
.L_x_2435:
        /* <DEDUP_REMOVED lines=12> */
[----:B0-----:R-:W-:Y:S01]  /*39b0*/  FFMA.FTZ R21, R47, R15, -R6 ;  /* 0x0000000f2f157223 */ /* 0x001fe20000010806 */
[----:B------:R-:W-:Y:S02]  /*39c0*/  LEA R14, P0, R12, UR12, 0x2 ;  /* 0x0000000c0c0e7c11 */ /* 0x000fe4000f8010ff */
[-C--:B------:R-:W-:Y:S01]  /*39d0*/  FMUL.FTZ R20, R5, R42.reuse ;  /* 0x0000002a05147220 */ /* 0x080fe20000410000 */
[----:B------:R-:W-:Y:S01]  /*39e0*/  IADD3 R43, R13, R43, RZ ;  /* 0x0000002b0d2b7210 */ /* 0x000fe20007ffe0ff */
[----:B------:R-:W-:-:S03]  /*39f0*/  FMUL.FTZ R21, R21, R42 ;  /* 0x0000002a15157220 */ /* 0x000fc60000410000 */
[----:B------:R-:W-:-:S05]  /*3a00*/  LEA.HI.X R15, R12, UR13, R43, 0x2, P0 ;  /* 0x0000000d0c0f7c11 */ /* 0x000fca00080f142b */
[----:B------:R2:W-:Y:S02]  /*3a10*/  STG.E.64 desc[UR8][R14.64], R20 ;  /* 0x000000140e007986 */ /* 0x0005e4000c101b08 */
.L_x_2437:
[----:B------:R-:W-:Y:S05]  /*3a20*/  BSYNC B0 ;  /* 0x0000000000007941 */ /* 0x000fea0003800000 */
.L_x_2436:
[----:B------:R-:W-:Y:S05]  /*3a30*/  @!P4 BRA `(.L_x_2438) ;  /* 0x000000000048c947 */ /* 0x000fea0003800000 */
[----:B------:R-:W-:Y:S01]  /*3a40*/  FFMA.FTZ R2, R8, R47, R49 ;  /* 0x0000002f08027223 */ /* 0x000fe20000010031 */
[----:B------:R-:W-:-:S03]  /*3a50*/  FFMA.FTZ R0, R7, R51, R40 ;  /* 0x0000003307007223 */ /* 0x000fc60000010028 */
[----:B-1----:R-:W-:Y:S01]  /*3a60*/  FMUL.FTZ R12, R2, -1.4426950216293334961 ;  /* 0xbfb8aa3b020c7820 */ /* 0x002fe20000410000 */
[----:B------:R-:W-:-:S05]  /*3a70*/  FMUL.FTZ R5, R0, -1.4426950216293334961 ;  /* 0xbfb8aa3b00057820 */ /* 0x000fca0000410000 */
[----:B------:R-:W2:Y:S08]  /*3a80*/  MUFU.EX2 R12, R12 ;  /* 0x0000000c000c7308 */ /* 0x000eb00000000800 */
[----:B------:R-:W1:Y:S01]  /*3a90*/  MUFU.EX2 R5, R5 ;  /* 0x0000000500057308 */ /* 0x000e620000000800 */
[----:B--2---:R-:W-:-:S07]  /*3aa0*/  FADD.FTZ R14, R12, 1 ;  /* 0x3f8000000c0e7421 */ /* 0x004fce0000010000 */
        /* <DEDUP_REMOVED lines=11> */
.L_x_2438:
[----:B------:R-:W-:Y:S04]  /*3b60*/  BSSY B0, `(.L_x_2439) ;  /* 0x0000013000007945 */ /* 0x000fe80003800000 */
[----:B------:R-:W-:Y:S05]  /*3b70*/  @P2 BRA `(.L_x_2440) ;  /* 0x0000000000442947 */ /* 0x000fea0003800000 */
[----:B------:R-:W-:Y:S01]  /*3b80*/  ULDC.64 UR12, c[0x0][0x288] ;  /* 0x0000a200000c7ab9 */ /* 0x000fe20000000a00 */
[--C-:B------:R-:W-:Y:S01]  /*3b90*/  FFMA.FTZ R0, R7, R25, R24.reuse ;  /* 0x0000001907007223 */ /* 0x100fe20000010018 */
[----:B------:R-:W-:Y:S01]  /*3ba0*/  MOV R6, R58 ;  /* 0x0000003a00067202 */ /* 0x000fe20000000f00 */
[----:B------:R-:W-:Y:S01]  /*3bb0*/  IMAD R41, R41, UR12, RZ ;  /* 0x0000000c29297c24 */ /* 0x000fe2000f8e02ff */
[----:B------:R-:W-:Y:S01]  /*3bc0*/  MOV R7, R61 ;  /* 0x0000003d00077202 */ /* 0x000fe20000000f00 */
[----:B------:R-:W-:Y:S01]  /*3bd0*/  FFMA.FTZ R8, R8, R25, R24 ;  /* 0x0000001908087223 */ /* 0x000fe20000010018 */
[----:B------:R-:W-:Y:S01]  /*3be0*/  FFMA.FTZ R5, R51, R16, -R0 ;  /* 0x0000001033057223 */ /* 0x000fe20000010800 */
[C---:B------:R-:W-:Y:S02]  /*3bf0*/  IMAD R41, R48.reuse, UR13, R41 ;  /* 0x0000000d30297c24 */ /* 0x040fe4000f8e0229 */
[----:B------:R-:W-:Y:S01]  /*3c00*/  IMAD.WIDE.U32 R6, R48, UR12, R6 ;  /* 0x0000000c30067c25 */ /* 0x000fe2000f8e0006 */
[----:B------:R-:W-:-:S03]  /*3c10*/  ULDC.64 UR12, c[0x0][0x210] ;  /* 0x00008400000c7ab9 */ /* 0x000fc60000000a00 */
[----:B--2---:R-:W-:Y:S01]  /*3c20*/  FFMA.FTZ R15, R47, R17, -R8 ;  /* 0x000000112f0f7223 */ /* 0x004fe20000010808 */
[-C--:B------:R-:W-:Y:S01]  /*3c30*/  FMUL.FTZ R14, R5, R42.reuse ;  /* 0x0000002a050e7220 */ /* 0x080fe20000410000 */
[----:B-1----:R-:W-:Y:S02]  /*3c40*/  LEA R12, P0, R6, UR12, 0x2 ;  /* 0x0000000c060c7c11 */ /* 0x002fe4000f8010ff */
[----:B------:R-:W-:Y:S01]  /*3c50*/  FMUL.FTZ R15, R15, R42 ;  /* 0x0000002a0f0f7220 */ /* 0x000fe20000410000 */
[----:B------:R-:W-:-:S04]  /*3c60*/  IADD3 R41, R7, R41, RZ ;  /* 0x0000002907297210 */ /* 0x000fc80007ffe0ff */
[----:B------:R-:W-:-:S05]  /*3c70*/  LEA.HI.X R13, R6, UR13, R41, 0x2, P0 ;  /* 0x0000000d060d7c11 */ /* 0x000fca00080f1429 */
[----:B------:R3:W-:Y:S02]  /*3c80*/  STG.E.64 desc[UR8][R12.64], R14 ;  /* 0x0000000e0c007986 */ /* 0x0007e4000c101b08 */
.L_x_2440:
[----:B------:R-:W-:Y:S05]  /*3c90*/  BSYNC B0 ;  /* 0x0000000000007941 */ /* 0x000fea0003800000 */
.L_x_2439:
[----:B------:R-:W-:Y:S05]  /*3ca0*/  @!P4 BRA `(.L_x_2441) ;  /* 0x000000000048c947 */ /* 0x000fea0003800000 */
[----:B------:R-:W-:Y:S01]  /*3cb0*/  FFMA.FTZ R40, R9, R51, R40 ;  /* 0x0000003309287223 */ /* 0x000fe20000010028 */
[----:B------:R-:W-:-:S03]  /*3cc0*/  FFMA.FTZ R49, R10, R47, R49 ;  /* 0x0000002f0a317223 */ /* 0x000fc60000010031 */
[----:B------:R-:W-:Y:S01]  /*3cd0*/  FMUL.FTZ R0, R40, -1.4426950216293334961 ;  /* 0xbfb8aa3b28007820 */ /* 0x000fe20000410000 */
[----:B------:R-:W-:-:S05]  /*3ce0*/  FMUL.FTZ R6, R49, -1.4426950216293334961 ;  /* 0xbfb8aa3b31067820 */ /* 0x000fca0000410000 */
[----:B------:R-:W4:Y:S08]  /*3cf0*/  MUFU.EX2 R0, R0 ;  /* 0x0000000000007308 */ /* 0x000f300000000800 */
[----:B------:R-:W5:Y:S01]  /*3d00*/  MUFU.EX2 R6, R6 ;  /* 0x0000000600067308 */ /* 0x000f620000000800 */
[----:B----4-:R-:W-:-:S07]  /*3d10*/  FADD.FTZ R2, R0, 1 ;  /* 0x3f80000000027421 */ /* 0x010fce0000010000 */
[----:B------:R-:W1:Y:S01]  /*3d20*/  MUFU.RCP R5, R2 ;  /* 0x0000000200057308 */ /* 0x000e620000001000 */
[----:B-----5:R-:W-:-:S07]  /*3d30*/  FADD.FTZ R7, R6, 1 ;  /* 0x3f80000006077421 */ /* 0x020fce0000010000 */
[----:B------:R-:W4:Y:S01]  /*3d40*/  MUFU.RCP R8, R7 ;  /* 0x0000000700087308 */ /* 0x000f220000001000 */
[----:B-1-3--:R-:W-:Y:S01]  /*3d50*/  FADD.FTZ R13, -R5, 1 ;  /* 0x3f800000050d7421 */ /* 0x00afe20000010100 */
[----:B------:R-:W-:-:S03]  /*3d60*/  FMUL.FTZ R18, R18, R5 ;  /* 0x0000000512127220 */ /* 0x000fc60000410000 */
[----:B------:R-:W-:Y:S01]  /*3d70*/  FFMA.FTZ R13, R40, R13, 1 ;  /* 0x3f800000280d7423 */ /* 0x000fe2000001000d */
[----:B----4-:R-:W-:Y:S01]  /*3d80*/  FADD.FTZ R12, -R8, 1 ;  /* 0x3f800000080c7421 */ /* 0x010fe20000010100 */
[----:B------:R-:W-:Y:S02]  /*3d90*/  FMUL.FTZ R19, R19, R8 ;  /* 0x0000000813137220 */ /* 0x000fe40000410000 */
[----:B------:R-:W-:Y:S01]  /*3da0*/  FMUL.FTZ R18, R18, R13 ;  /* 0x0000000d12127220 */ /* 0x000fe20000410000 */
[----:B------:R-:W-:-:S04]  /*3db0*/  FFMA.FTZ R12, R49, R12, 1 ;  /* 0x3f800000310c7423 */ /* 0x000fc8000001000c */
[----:B------:R-:W-:-:S07]  /*3dc0*/  FMUL.FTZ R19, R19, R12 ;  /* 0x0000000c13137220 */ /* 0x000fce0000410000 */
.L_x_2441:
        /* <DEDUP_REMOVED lines=18> */
.L_x_2443:
[----:B------:R-:W-:Y:S05]  /*3ef0*/  BSYNC B0 ;  /* 0x0000000000007941 */ /* 0x000fea0003800000 */
.L_x_2442:
[----:B------:R-:W5:Y:S01]  /*3f00*/  LDC R0, c[0x0][0x10] ;  /* 0x00000400ff007b82 */ /* 0x000f620000000800 */
[----:B------:R-:W-:Y:S02]  /*3f10*/  IADD3 R44, R44, 0x1, RZ ;  /* 0x000000012c2c7810 */ /* 0x000fe40007ffe0ff */
[----:B-----5:R-:W-:-:S04]  /*3f20*/  IADD3 R53, R0, R53, RZ ;  /* 0x0000003500357210 */ /* 0x020fc80007ffe0ff */
[----:B------:R-:W-:-:S13]  /*3f30*/  ISETP.GE.AND P0, PT, R53, UR4, PT ;  /* 0x0000000435007c0c */ /* 0x000fda000bf06270 */
[----:B------:R-:W-:Y:S05]  /*3f40*/  @!P0 BRA `(.L_x_2444) ;  /* 0xffffffc000f08947 */ /* 0x000fea000383ffff */
.L_x_2409:
[----:B0-----:R-:W0:Y:S01]  /*3f50*/  LDC R4, c[0x0][0xc] ;  /* 0x00000300ff047b82 */ /* 0x001e220000000800 */
[----:B------:R-:W-:Y:S01]  /*3f60*/  ISETP.NE.AND P1, PT, R54, RZ, PT ;  /* 0x000000ff3600720c */ /* 0x000fe20003f25270 */
[----:B------:R-:W-:Y:S06]  /*3f70*/  BSSY B0, `(.L_x_2445) ;  /* 0x0000011000007945 */ /* 0x000fec0003800000 */
[----:B----4-:R-:W4:Y:S08]  /*3f80*/  LDC R7, c[0x0][0x10] ;  /* 0x00000400ff077b82 */ /* 0x010f300000000800 */
[----:B------:R-:W5:Y:S01]  /*3f90*/  LDC.64 R2, c[0x0][0x258] ;  /* 0x00009600ff027b82 */ /* 0x000f620000000a00 */
[----:B0-----:R-:W-:-:S02]  /*3fa0*/  ISETP.NE.AND P0, PT, R4, 0x1, PT ;  /* 0x000000010400780c */ /* 0x001fc40003f05270 */
[----:B----4-:R-:W-:-:S04]  /*3fb0*/  SHF.L.U32 R0, R7, 0x1, RZ ;  /* 0x0000000107007819 */ /* 0x010fc800000006ff */
[----:B------:R-:W-:-:S05]  /*3fc0*/  SEL R5, R0, RZ, P0 ;  /* 0x000000ff00057207 */ /* 0x000fca0000000000 */
[----:B-----5:R-:W-:Y:S01]  /*3fd0*/  IMAD.WIDE.U32 R2, R5, 0x4, R2 ;  /* 0x0000000405027825 */ /* 0x020fe200078e0002 */
        /* <DEDUP_REMOVED lines=10> */
.L_x_2446:
[----:B------:R-:W-:Y:S05]  /*4080*/  BSYNC B0 ;  /* 0x0000000000007941 */ /* 0x000fea0003800000 */
.L_x_2445:
        /* <DEDUP_REMOVED lines=11> */
.L_x_2448:
[----:B------:R-:W4:Y:S04]  /*4140*/  LDG.E.STRONG.GPU R5, desc[UR8][R2.64] ;  /* 0x0000000802057981 */ /* 0x000f28000c1ef900 */
[----:B----4-:R-:W-:Y:S01]  /*4150*/  CCTL.IVALL ;  /* 0x00000000ff00798f */ /* 0x010fe20002000000 */
[----:B------:R-:W-:Y:S05]  /*4160*/  YIELD ;  /* 0x0000000000007946 */ /* 0x000fea0003800000 */
[----:B------:R-:W-:-:S13]  /*4170*/  ISETP.NE.AND P0, PT, R5, R0, PT ;  /* 0x000000000500720c */ /* 0x000fda0003f05270 */
[----:B------:R-:W-:Y:S05]  /*4180*/  @P0 BRA `(.L_x_2448) ;  /* 0xfffffffc00ec0947 */ /* 0x000fea000383ffff */
.L_x_2447:
[----:B------:R-:W-:Y:S05]  /*4190*/  WARPSYNC.ALL ;  /* 0x0000000000007948 */ /* 0x000fea0003800000 */
[----:B-1----:R-:W0:Y:S08]  /*41a0*/  LDC.64 R22, c[0x0][0x288] ;  /* 0x0000a200ff167b82 */ /* 0x002e300000000a00 */
        /* <DEDUP_REMOVED lines=11> */
[----:B--23--:R-:W0:Y:S01]  /*4260*/  LDC.64 R14, c[0x0][0x218] ;  /* 0x00008600ff0e7b82 */ /* 0x00ce220000000a00 */
        /* <DEDUP_REMOVED lines=10> */
.L_x_2449:
        /* <DEDUP_REMOVED lines=25> */
.L_x_2450:
        /* <DEDUP_REMOVED lines=14> */
.L_x_5142:


//--------------------- .text._Z35group_norm_nhwc_bwd_one_pass_kernelI11Fp32IOBf16WLi128ELi84ELi672EEv26Group_norm_nhwc_bwd_params --------------------------
	.section	.text._Z35group_norm_nhwc_bwd_one_pass_kernelI11Fp32IOBf16WLi128ELi84ELi672EEv26Group_norm_nhwc_bwd_params,"ax",@progbits
	.align	128
        .global         _Z35group_norm_nhwc_bwd_one_pass_kernelI11Fp32IOBf16WLi128ELi84ELi672EEv26Group_norm_nhwc_bwd_params
        .type           _Z35group_norm_nhwc_bwd_one_pass_kernelI11Fp32IOBf16WLi128ELi84ELi672EEv26Group_norm_nhwc_bwd_params,@function
        .size           _Z35group_norm_nhwc_bwd_one_pass_kernelI11Fp32IOBf16WLi128ELi84ELi672EEv26Group_norm_nhwc_bwd_params,(.L_x_5143 - _Z35group_norm_nhwc_bwd_one_pass_kernelI11Fp32IOBf16WLi128ELi84ELi672EEv26Group_norm_nhwc_bwd_params)
        .other          _Z35group_norm_nhwc_bwd_one_pass_kernelI11Fp32IOBf16WLi128ELi84ELi672EEv26Group_norm_nhwc_bwd_params,@"STO_CUDA_ENTRY STV_DEFAULT"
_Z35group_norm_nhwc_bwd_one_pass_kernelI11Fp32IOBf16WLi128ELi84ELi672EEv26Group_norm_nhwc_bwd_params:
.text._Z35group_norm_nhwc_bwd_one_pass_kernelI11Fp32IOBf16WLi128ELi84ELi672EEv26Group_norm_nhwc_bwd_params:
        /* <DEDUP_REMOVED lines=54> */
.L_x_2502:
[----:B0-----:R-:W0:Y:S01]  /*0360*/  LDC R6, c[0x0][0x2a0] ;  /* 0x0000a800ff067b82 */ /* 0x001e220000000800 */
[----:B------:R-:W-:Y:S01]  /*0370*/  ISETP.LE.AND P5, PT, RZ, UR6, PT ;  /* 0x00000006ff007c0c */ /* 0x000fe2000bfa3270 */
[----:B------:R-:W-:Y:S01]  /*0380*/  ULDC.64 UR18, c[0x0][0x290] ;  /* 0x0000a40000127ab9 */ /* 0x000fe20000000a00 */
[----:B------:R-:W-:Y:S01]  /*0390*/  SHF.R.S32.HI R13, RZ, 0x1f, R64 ;  /* 0x0000001fff0d7819 */ /* 0x000fe20000011440 */
[----:B------:R-:W-:Y:S01]  /*03a0*/  ULDC.64 UR12, c[0x0][0x298] ;  /* 0x0000a600000c7ab9 */ /* 0x000fe20000000a00 */
[----:B------:R-:W-:Y:S02]  /*03b0*/  SHF.R.S32.HI R19, RZ, 0x1f, R63 ;  /* 0x0000001fff137819 */ /* 0x000fe4000001143f */
[----:B------:R-:W-:Y:S02]  /*03c0*/  CS2R R32, SRZ ;  /* 0x0000000000207805 */ /* 0x000fe4000001ff00 */
[----:B------:R-:W-:Y:S01]  /*03d0*/  ISETP.GE.U32.AND P6, PT, R63, UR18, PT ;  /* 0x000000123f007c0c */ /* 0x000fe2000bfc6070 */
[----:B-12---:R-:W1:Y:S01]  /*03e0*/  @P1 LDC.64 R10, c[0x0][0x288] ;  /* 0x0000a200ff0a1b82 */ /* 0x006e620000000a00 */
[----:B------:R-:W-:-:S02]  /*03f0*/  SHF.R.S32.HI R21, RZ, 0x1f, R62 ;  /* 0x0000001fff157819 */ /* 0x000fc4000001143e */
[----:B------:R-:W-:Y:S02]  /*0400*/  ISETP.GE.AND.EX P6, PT, R19, UR19, PT, P6 ;  /* 0x0000001313007c0c */ /* 0x000fe4000bfc6360 */
[----:B------:R-:W-:Y:S02]  /*0410*/  SHF.R.S32.HI R37, RZ, 0x1f, R60 ;  /* 0x0000001fff257819 */ /* 0x000fe4000001143c */
[----:B------:R-:W-:Y:S01]  /*0420*/  ISETP.GT.U32.OR P6, PT, R66, 0x29f, P6 ;  /* 0x0000029f4200780c */ /* 0x000fe200037c4470 */
[----:B------:R-:W2:Y:S01]  /*0430*/  @P1 LDC.64 R22, c[0x0][0x230] ;  /* 0x00008c00ff161b82 */ /* 0x000ea20000000a00 */
[----:B0--3--:R-:W-:-:S04]  /*0440*/  IABS R5, R6 ;  /* 0x0000000600057213 */ /* 0x009fc80000000000 */
[----:B------:R-:W0:Y:S07]  /*0450*/  I2F.RP R0, R5 ;  /* 0x0000000500007306 */ /* 0x000e2e0000209400 */
[----:B------:R-:W3:Y:S08]  /*0460*/  @!P6 LDC.64 R8, c[0x0][0x288] ;  /* 0x0000a200ff08eb82 */ /* 0x000ef00000000a00 */
[----:B----4-:R-:W4:Y:S01]  /*0470*/  @!P6 LDC.64 R26, c[0x0][0x228] ;  /* 0x00008a00ff1aeb82 */ /* 0x010f220000000a00 */
[----:B0-----:R-:W0:Y:S01]  /*0480*/  MUFU.RCP R0, R0 ;  /* 0x0000000000007308 */ /* 0x001e220000001000 */
[----:B---3--:R-:W-:Y:S01]  /*0490*/  @!P6 IMAD R20, R19, R8, RZ ;  /* 0x000000081314e224 */ /* 0x008fe200078e02ff */
        /* <DEDUP_REMOVED lines=30> */
[----:B------:R-:W-:Y:S02]  /*0680*/  SHF.R.S32.HI R5, RZ, 0x1f, R67 ;  /* 0x0000001fff057819 */ /* 0x000fe40000011443 */
[----:B------:R-:W-:-:S02]  /*0690*/  IADD3 R74, P2, R67, R0, RZ ;  /* 0x00000000434a7210 */ /* 0x000fc40007f5e0ff */
[----:B------:R-:W-:Y:S02]  /*06a0*/  SHF.R.S32.HI R2, RZ, 0x1f, R3 ;  /* 0x0000001fff027819 */ /* 0x000fe40000011403 */
[----:B------:R-:W-:Y:S02]  /*06b0*/  LEA.HI.X.SX32 R75, R0, R5, 0x1, P2 ;  /* 0x00000005004b7211 */ /* 0x000fe400010f0eff */
[----:B------:R-:W-:Y:S01]  /*06c0*/  ISETP.GE.U32.AND P4, PT, R62, UR18, PT ;  /* 0x000000123e007c0c */ /* 0x000fe2000bf86070 */
[----:B------:R-:W-:Y:S01]  /*06d0*/  IMAD R2, R2, UR12, RZ ;  /* 0x0000000c02027c24 */ /* 0x000fe2000f8e02ff */
[----:B------:R-:W0:Y:S01]  /*06e0*/  @!P0 LDC.64 R6, c[0x0][0x288] ;  /* 0x0000a200ff068b82 */ /* 0x000e220000000a00 */
[----:B------:R-:W-:Y:S01]  /*06f0*/  IMAD.WIDE.U32 R74, R3, UR12, R74 ;  /* 0x0000000c034a7c25 */ /* 0x000fe2000f8e004a */
[----:B------:R-:W-:Y:S02]  /*0700*/  ISETP.GE.AND.EX P4, PT, R21, UR19, PT, P4 ;  /* 0x0000001315007c0c */ /* 0x000fe4000bf86340 */
[----:B------:R-:W-:Y:S01]  /*0710*/  ISETP.GE.U32.AND P3, PT, R61, UR18, PT ;  /* 0x000000123d007c0c */ /* 0x000fe2000bf66070 */
[----:B------:R-:W-:Y:S01]  /*0720*/  IMAD R77, R3, UR13, R2 ;  /* 0x0000000d034d7c24 */ /* 0x000fe2000f8e0202 */
[----:B------:R-:W-:Y:S01]  /*0730*/  @P1 MOV R76, R74 ;  /* 0x0000004a004c1202 */ /* 0x000fe20000000f00 */
[----:B-1----:R-:W-:Y:S01]  /*0740*/  @P1 IMAD R2, R53, R10, RZ ;  /* 0x0000000a35021224 */ /* 0x002fe200078e02ff */
[----:B------:R-:W1:Y:S01]  /*0750*/  @P1 LDC.64 R4, c[0x0][0x228] ;  /* 0x00008a00ff041b82 */ /* 0x000e620000000a00 */
[----:B------:R-:W-:-:S02]  /*0760*/  ISETP.GT.U32.OR P4, PT, R66, 0x29f, P4 ;  /* 0x0000029f4200780c */ /* 0x000fc40002784470 */
[----:B------:R-:W-:Y:S02]  /*0770*/  CS2R R28, SRZ ;  /* 0x00000000001c7805 */ /* 0x000fe4000001ff00 */
[----:B------:R-:W-:Y:S01]  /*0780*/  IADD3 R77, R75, R77, RZ ;  /* 0x0000004d4b4d7210 */ /* 0x000fe20007ffe0ff */
[C---:B------:R-:W-:Y:S01]  /*0790*/  @P1 IMAD R3, R65.reuse, R11, R2 ;  /* 0x0000000b41031224 */ /* 0x040fe200078e0202 */
[----:B------:R-:W-:Y:S01]  /*07a0*/  @!P0 MOV R16, R74 ;  /* 0x0000004a00108202 */ /* 0x000fe20000000f00 */
[----:B------:R-:W-:Y:S01]  /*07b0*/  ULDC.64 UR12, c[0x0][0x248] ;  /* 0x00009200000c7ab9 */ /* 0x000fe20000000a00 */
[----:B------:R-:W-:Y:S01]  /*07c0*/  @!P0 MOV R17, R77 ;  /* 0x0000004d00118202 */ /* 0x000fe20000000f00 */
[----:B------:R-:W-:-:S05]  /*07d0*/  @P1 IMAD.WIDE.U32 R10, R65, R10, R76 ;  /* 0x0000000a410a1225 */ /* 0x000fca00078e004c */
[----:B------:R-:W-:Y:S02]  /*07e0*/  @P1 IADD3 R11, R11, R3, RZ ;  /* 0x000000030b0b1210 */ /* 0x000fe40007ffe0ff */
[----:B------:R-:W3:Y:S01]  /*07f0*/  @!P0 LDC.64 R2, c[0x0][0x230] ;  /* 0x00008c00ff028b82 */ /* 0x000ee20000000a00 */
[-C--:B0-----:R-:W-:Y:S01]  /*0800*/  @!P0 IMAD R13, R13, R6.reuse, RZ ;  /* 0x000000060d0d8224 */ /* 0x081fe200078e02ff */
[----:B------:R-:W-:Y:S01]  /*0810*/  @P1 SHF.L.U32 R15, R10, 0x2, RZ ;  /* 0x000000020a0f1819 */ /* 0x000fe200000006ff */
[----:B------:R-:W-:Y:S01]  /*0820*/  @!P0 IMAD.WIDE.U32 R16, R64, R6, R16 ;  /* 0x0000000640108225 */ /* 0x000fe200078e0010 */
[----:B------:R-:W-:Y:S02]  /*0830*/  @P1 SHF.L.U64.HI R18, R10, 0x2, R11 ;  /* 0x000000020a121819 */ /* 0x000fe4000001020b */
[----:B--2---:R-:W-:Y:S01]  /*0840*/  @P1 IADD3 R22, P5, R15, R22, RZ ;  /* 0x000000160f161210 */ /* 0x004fe20007fbe0ff */
[----:B------:R-:W-:Y:S01]  /*0850*/  @!P0 IMAD R25, R64, R7, R13 ;  /* 0x0000000740198224 */ /* 0x000fe200078e020d */
[----:B------:R-:W0:Y:S01]  /*0860*/  @!P0 LDC.64 R10, c[0x0][0x228] ;  /* 0x00008a00ff0a8b82 */ /* 0x000e220000000a00 */
[----:B------:R-:W-:-:S02]  /*0870*/  @!P0 SHF.L.U32 R19, R16, 0x2, RZ ;  /* 0x0000000210138819 */ /* 0x000fc400000006ff */
[----:B-1----:R-:W-:Y:S02]  /*0880*/  @P1 IADD3 R4, P2, R15, R4, RZ ;  /* 0x000000040f041210 */ /* 0x002fe40007f5e0ff */
[----:B------:R-:W-:Y:S01]  /*0890*/  @!P0 IADD3 R17, R17, R25, RZ ;  /* 0x0000001911118210 */ /* 0x000fe20007ffe0ff */
[----:B------:R-:W-:Y:S01]  /*08a0*/  @!P6 IMAD R25, R63, R9, R20 ;  /* 0x000000093f19e224 */ /* 0x000fe200078e0214 */
[----:B------:R-:W-:Y:S01]  /*08b0*/  SHF.R.S32.HI R15, RZ, 0x1f, R61 ;  /* 0x0000001fff0f7819 */ /* 0x000fe2000001143d */
[----:B------:R-:W1:Y:S01]  /*08c0*/  @!P4 LDC.64 R12, c[0x0][0x288] ;  /* 0x0000a200ff0ccb82 */ /* 0x000e620000000a00 */
[----:B------:R-:W-:Y:S02]  /*08d0*/  @!P0 SHF.L.U64.HI R14, R16, 0x2, R17 ;  /* 0x00000002100e8819 */ /* 0x000fe40000010211 */
[----:B------:R-:W-:Y:S02]  /*08e0*/  @!P6 MOV R16, R74 ;  /* 0x0000004a0010e202 */ /* 0x000fe40000000f00 */
[----:B------:R-:W-:-:S02]  /*08f0*/  @!P6 MOV R17, R77 ;  /* 0x0000004d0011e202 */ /* 0x000fc40000000f00 */
[----:B------:R-:W-:Y:S01]  /*0900*/  ISETP.GE.AND.EX P3, PT, R15, UR19, PT, P3 ;  /* 0x000000130f007c0c */ /* 0x000fe2000bf66330 */
[----:B------:R-:W2:Y:S01]  /*0910*/  @!P6 LDC.64 R6, c[0x0][0x230] ;  /* 0x00008c00ff06eb82 */ /* 0x000ea20000000a00 */
[----:B------:R-:W-:Y:S01]  /*0920*/  @P1 IADD3.X R23, R18, R23, RZ, P5, !PT ;  /* 0x0000001712171210 */ /* 0x000fe20002ffe4ff */
[----:B------:R-:W-:Y:S01]  /*0930*/  @!P6 IMAD.WIDE.U32 R16, R63, R8, R16 ;  /* 0x000000083f10e225 */ /* 0x000fe200078e0010 */
[----:B---3--:R-:W-:Y:S02]  /*0940*/  @!P0 IADD3 R8, P5, R19, R2, RZ ;  /* 0x0000000213088210 */ /* 0x008fe40007fbe0ff */
[----:B------:R-:W-:Y:S02]  /*0950*/  ISETP.GT.U32.OR P3, PT, R66, 0x29f, P3 ;  /* 0x0000029f4200780c */ /* 0x000fe40001f64470 */
[----:B------:R-:W-:Y:S02]  /*0960*/  @!P0 IADD3.X R9, R14, R3, RZ, P5, !PT ;  /* 0x000000030e098210 */ /* 0x000fe40002ffe4ff */
[----:B------:R-:W-:-:S02]  /*0970*/  @!P6 IADD3 R3, R17, R25, RZ ;  /* 0x000000191103e210 */ /* 0x000fc40007ffe0ff */
[----:B------:R-:W-:Y:S01]  /*0980*/  @!P6 SHF.L.U32 R17, R16, 0x2, RZ ;  /* 0x000000021011e819 */ /* 0x000fe200000006ff */
[----:B------:R3:W5:Y:S01]  /*0990*/  @!P0 LDG.E.64 R32, desc[UR14][R8.64] ;  /* 0x0000000e08208981 */ /* 0x000762000c1e1b00 */
[----:B------:R-:W-:Y:S02]  /*09a0*/  @P1 IADD3.X R5, R18, R5, RZ, P2, !PT ;  /* 0x0000000512051210 */ /* 0x000fe400017fe4ff */
[----:B------:R-:W-:Y:S01]  /*09b0*/  @!P6 SHF.L.U64.HI R16, R16, 0x2, R3 ;  /* 0x000000021010e819 */ /* 0x000fe20000010203 */
[----:B-1----:R-:W-:Y:S01]  /*09c0*/  @!P4 IMAD R21, R21, R12, RZ ;  /* 0x0000000c1515c224 */ /* 0x002fe200078e02ff */
[----:B0-----:R-:W-:Y:S01]  /*09d0*/  @!P0 IADD3 R10, P2, R19, R10, RZ ;  /* 0x0000000a130a8210 */ /* 0x001fe20007f5e0ff */
[----:B------:R-:W-:Y:S01]  /*09e0*/  UIMAD.WIDE UR12, UR6, 0x8, UR12 ;  /* 0x00000008060c78a5 */ /* 0x000fe2000f8e020c */
[----:B------:R-:W-:Y:S01]  /*09f0*/  @!P4 MOV R2, R74 ;  /* 0x0000004a0002c202 */ /* 0x000fe20000000f00 */
[----:B------:R-:W-:Y:S01]  /*0a00*/  @!P4 IMAD R21, R62, R13, R21 ;  /* 0x0000000d3e15c224 */ /* 0x000fe200078e0215 */
[----:B------:R-:W-:Y:S01]  /*0a10*/  @!P4 MOV R3, R77 ;  /* 0x0000004d0003c202 */ /* 0x000fe20000000f00 */
[----:B------:R-:W0:Y:S01]  /*0a20*/  @!P4 LDC.64 R18, c[0x0][0x228] ;  /* 0x00008a00ff12cb82 */ /* 0x000e220000000a00 */
[----:B------:R-:W-:-:S02]  /*0a30*/  @!P0 IADD3.X R11, R14, R11, RZ, P2, !PT ;  /* 0x0000000b0e0b8210 */ /* 0x000fc400017fe4ff */
[C---:B--2---:R-:W-:Y:S01]  /*0a40*/  @!P6 IADD3 R34, P2, R17.reuse, R6, RZ ;  /* 0x000000061122e210 */ /* 0x044fe20007f5e0ff */
[----:B------:R-:W-:Y:S01]  /*0a50*/  @!P4 IMAD.WIDE.U32 R12, R62, R12, R2 ;  /* 0x0000000c3e0cc225 */ /* 0x000fe200078e0002 */
[----:B----4-:R-:W-:Y:S02]  /*0a60*/  @!P6 IADD3 R26, P5, R17, R26, RZ ;  /* 0x0000001a111ae210 */ /* 0x010fe40007fbe0ff */
[C---:B------:R-:W-:Y:S01]  /*0a70*/  @!P6 IADD3.X R35, R16.reuse, R7, RZ, P2, !PT ;  /* 0x000000071023e210 */ /* 0x040fe200017fe4ff */
[----:B------:R-:W1:Y:S01]  /*0a80*/  @!P3 LDC.64 R2, c[0x0][0x288] ;  /* 0x0000a200ff02bb82 */ /* 0x000e620000000a00 */
[----:B------:R-:W-:Y:S02]  /*0a90*/  @!P6 IADD3.X R27, R16, R27, RZ, P5, !PT ;  /* 0x0000001b101be210 */ /* 0x000fe40002ffe4ff */
[----:B------:R-:W-:Y:S02]  /*0aa0*/  CS2R R6, SRZ ;  /* 0x0000000000067805 */ /* 0x000fe4000001ff00 */
[----:B---3--:R-:W-:-:S02]  /*0ab0*/  CS2R R8, SRZ ;  /* 0x0000000000087805 */ /* 0x008fc4000001ff00 */
[----:B------:R-:W-:Y:S01]  /*0ac0*/  @!P4 IADD3 R13, R13, R21, RZ ;  /* 0x000000150d0dc210 */ /* 0x000fe20007ffe0ff */
[----:B------:R-:W5:Y:S01]  /*0ad0*/  @!P6 LDG.E.64 R28, desc[UR14][R34.64] ;  /* 0x0000000e221ce981 */ /* 0x000f62000c1e1b00 */
[----:B------:R-:W-:Y:S01]  /*0ae0*/  @!P4 SHF.L.U32 R39, R12, 0x2, RZ ;  /* 0x000000020c27c819 */ /* 0x000fe200000006ff */
[----:B------:R-:W2:Y:S02]  /*0af0*/  @!P4 LDC.64 R16, c[0x0][0x230] ;  /* 0x00008c00ff10cb82 */ /* 0x000ea40000000a00 */
[----:B------:R3:W5:Y:S01]  /*0b00*/  @!P0 LDG.E.64 R6, desc[UR14][R10.64] ;  /* 0x0000000e0a068981 */ /* 0x000762000c1e1b00 */
[----:B------:R-:W-:Y:S02]  /*0b10*/  ISETP.GE.U32.AND P2, PT, R60, UR18, PT ;  /* 0x000000123c007c0c */ /* 0x000fe4000bf46070 */
[----:B------:R-:W-:Y:S01]  /*0b20*/  @!P4 SHF.L.U64.HI R12, R12, 0x2, R13 ;  /* 0x000000020c0cc819 */ /* 0x000fe2000001020d */
[----:B------:R4:W5:Y:S01]  /*0b30*/  @!P6 LDG.E.64 R8, desc[UR14][R26.64] ;  /* 0x0000000e1a08e981 */ /* 0x000962000c1e1b00 */
[----:B------:R-:W-:-:S02]  /*0b40*/  ISETP.GE.AND.EX P2, PT, R37, UR19, PT, P2 ;  /* 0x0000001325007c0c */ /* 0x000fc4000bf46320 */
[----:B------:R-:W-:Y:S01]  /*0b50*/  SHF.R.S32.HI R31, RZ, 0x1f, R59 ;  /* 0x0000001fff1f7819 */ /* 0x000fe2000001143b */
[----:B------:R-:W4:Y:S01]  /*0b60*/  @!P3 LDC.64 R20, c[0x0][0x230] ;  /* 0x00008c00ff14bb82 */ /* 0x000f220000000a00 */
[----:B---3--:R-:W-:Y:S02]  /*0b70*/  @!P3 MOV R10, R74 ;  /* 0x0000004a000ab202 */ /* 0x008fe40000000f00 */
[----:B------:R-:W-:Y:S01]  /*0b80*/  @!P3 MOV R11, R77 ;  /* 0x0000004d000bb202 */ /* 0x000fe20000000f00 */
[----:B-1----:R-:W-:-:S04]  /*0b90*/  @!P3 IMAD R14, R15, R2, RZ ;  /* 0x000000020f0eb224 */ /* 0x002fc800078e02ff */
[----:B------:R-:W1:Y:S01]  /*0ba0*/  @!P3 LDC.64 R24, c[0x0][0x228] ;  /* 0x00008a00ff18bb82 */ /* 0x000e620000000a00 */
[C---:B------:R-:W-:Y:S02]  /*0bb0*/  @!P3 IMAD R41, R61.reuse, R3, R14 ;  /* 0x000000033d29b224 */ /* 0x040fe400078e020e */
[----:B------:R-:W-:Y:S01]  /*0bc0*/  @!P3 IMAD.WIDE.U32 R2, R61, R2, R10 ;  /* 0x000000023d02b225 */ /* 0x000fe200078e000a */
[C---:B--2---:R-:W-:Y:S02]  /*0bd0*/  @!P4 IADD3 R16, P6, R39.reuse, R16, RZ ;  /* 0x000000102710c210 */ /* 0x044fe40007fde0ff */
[----:B------:R-:W-:Y:S02]  /*0be0*/  ISETP.GT.U32.OR P2, PT, R66, 0x29f, P2 ;  /* 0x0000029f4200780c */ /* 0x000fe40001744470 */
[----:B------:R-:W-:Y:S02]  /*0bf0*/  @!P4 IADD3.X R17, R12, R17, RZ, P6, !PT ;  /* 0x000000110c11c210 */ /* 0x000fe400037fe4ff */
[----:B0-----:R-:W-:-:S02]  /*0c00*/  @!P4 IADD3 R18, P6, R39, R18, RZ ;  /* 0x000000122712c210 */ /* 0x001fc40007fde0ff */
[----:B------:R-:W-:Y:S02]  /*0c10*/  @!P3 IADD3 R35, R3, R41, RZ ;  /* 0x000000290323b210 */ /* 0x000fe40007ffe0ff */
[----:B------:R-:W-:Y:S02]  /*0c20*/  @!P4 IADD3.X R19, R12, R19, RZ, P6, !PT ;  /* 0x000000130c13c210 */ /* 0x000fe400037fe4ff */
[----:B------:R-:W-:Y:S02]  /*0c30*/  @!P3 SHF.L.U64.HI R12, R2, 0x2, R35 ;  /* 0x00000002020cb819 */ /* 0x000fe40000010223 */
[----:B------:R-:W-:Y:S01]  /*0c40*/  MOV R34, UR12 ;  /* 0x0000000c00227c02 */ /* 0x000fe20008000f00 */
[----:B------:R-:W0:Y:S01]  /*0c50*/  @!P2 LDC.64 R14, c[0x0][0x288] ;  /* 0x0000a200ff0eab82 */ /* 0x000e220000000a00 */
[----:B------:R-:W-:Y:S02]  /*0c60*/  MOV R35, UR13 ;  /* 0x0000000d00237c02 */ /* 0x000fe40008000f00 */
[----:B------:R-:W-:-:S04]  /*0c70*/  ISETP.GE.U32.AND P0, PT, R59, UR18, PT ;  /* 0x000000123b007c0c */ /* 0x000fc8000bf06070 */
[----:B------:R-:W-:Y:S01]  /*0c80*/  ISETP.GE.AND.EX P0, PT, R31, UR19, PT, P0 ;  /* 0x000000131f007c0c */ /* 0x000fe2000bf06300 */
[----:B------:R-:W2:Y:S01]  /*0c90*/  LDG.E.64 R34, desc[UR14][R34.64] ;  /* 0x0000000e22227981 */ /* 0x000ea2000c1e1b00 */
[----:B------:R-:W-:Y:S01]  /*0ca0*/  SHF.R.S32.HI R13, RZ, 0x1f, R58 ;  /* 0x0000001fff0d7819 */ /* 0x000fe2000001143a */
[----:B------:R-:W3:Y:S01]  /*0cb0*/  @!P2 LDC.64 R42, c[0x0][0x230] ;  /* 0x00008c00ff2aab82 */ /* 0x000ee20000000a00 */
[----:B------:R-:W-:Y:S02]  /*0cc0*/  ISETP.GT.U32.OR P0, PT, R66, 0x29f, P0 ;  /* 0x0000029f4200780c */ /* 0x000fe40000704470 */
[----:B------:R-:W-:-:S04]  /*0cd0*/  ISETP.GE.U32.AND P5, PT, R58, UR18, PT ;  /* 0x000000123a007c0c */ /* 0x000fc8000bfa6070 */
[----:B------:R-:W-:Y:S01]  /*0ce0*/  ISETP.GE.AND.EX P5, PT, R13, UR19, PT, P5 ;  /* 0x000000130d007c0c */ /* 0x000fe2000bfa6350 */
[----:B------:R-:W3:Y:S03]  /*0cf0*/  @!P2 LDC.64 R44, c[0x0][0x228] ;  /* 0x00008a00ff2cab82 */ /* 0x000ee60000000a00 */
[----:B------:R-:W-:Y:S02]  /*0d00*/  ISETP.GT.U32.OR P5, PT, R66, 0x29f, P5 ;  /* 0x0000029f4200780c */ /* 0x000fe40002fa4470 */
[----:B------:R-:W-:-:S03]  /*0d10*/  @!P3 SHF.L.U32 R3, R2, 0x2, RZ ;  /* 0x000000020203b819 */ /* 0x000fc600000006ff */
[----:B------:R-:W3:Y:S01]  /*0d20*/  @!P0 LDC.64 R10, c[0x0][0x288] ;  /* 0x0000a200ff0a8b82 */ /* 0x000ee20000000a00 */
[----:B----4-:R-:W-:Y:S01]  /*0d30*/  @!P3 IADD3 R20, P6, R3, R20, RZ ;  /* 0x000000140314b210 */ /* 0x010fe20007fde0ff */
[----:B0-----:R-:W-:Y:S01]  /*0d40*/  @!P2 IMAD R37, R37, R14, RZ ;  /* 0x0000000e2525a224 */ /* 0x001fe200078e02ff */
[----:B------:R-:W-:Y:S02]  /*0d50*/  @!P2 MOV R26, R74 ;  /* 0x0000004a001aa202 */ /* 0x000fe40000000f00 */
[----:B------:R-:W-:Y:S02]  /*0d60*/  @!P2 MOV R27, R77 ;  /* 0x0000004d001ba202 */ /* 0x000fe40000000f00 */
[----:B------:R-:W-:Y:S01]  /*0d70*/  @!P3 IADD3.X R21, R12, R21, RZ, P6, !PT ;  /* 0x000000150c15b210 */ /* 0x000fe200037fe4ff */
[C---:B------:R-:W-:Y:S01]  /*0d80*/  @!P2 IMAD R37, R60.reuse, R15, R37 ;  /* 0x0000000f3c25a224 */ /* 0x040fe200078e0225 */
[----:B-1----:R-:W-:Y:S01]  /*0d90*/  @!P3 IADD3 R24, P6, R3, R24, RZ ;  /* 0x000000180318b210 */ /* 0x002fe20007fde0ff */
[----:B------:R-:W-:Y:S01]  /*0da0*/  @!P2 IMAD.WIDE.U32 R14, R60, R14, R26 ;  /* 0x0000000e3c0ea225 */ /* 0x000fe200078e001a */
[----:B------:R-:W0:Y:S04]  /*0db0*/  @!P5 LDC.64 R2, c[0x0][0x288] ;  /* 0x0000a200ff02db82 */ /* 0x000e280000000a00 */
[----:B------:R-:W-:-:S02]  /*0dc0*/  @!P2 IADD3 R15, R15, R37, RZ ;  /* 0x000000250f0fa210 */ /* 0x000fc40007ffe0ff */
[----:B------:R-:W-:Y:S02]  /*0dd0*/  @!P3 IADD3.X R25, R12, R25, RZ, P6, !PT ;  /* 0x000000190c19b210 */ /* 0x000fe400037fe4ff */
[----:B------:R-:W1:Y:S01]  /*0de0*/  @!P0 LDC.64 R46, c[0x0][0x230] ;  /* 0x00008c00ff2e8b82 */ /* 0x000e620000000a00 */
[C---:B------:R-:W-:Y:S02]  /*0df0*/  @!P2 SHF.L.U32 R27, R14.reuse, 0x2, RZ ;  /* 0x000000020e1ba819 */ /* 0x040fe400000006ff */
[----:B------:R-:W-:Y:S01]  /*0e00*/  @!P2 SHF.L.U64.HI R12, R14, 0x2, R15 ;  /* 0x000000020e0ca819 */ /* 0x000fe2000001020f */
[----:B---3--:R-:W-:Y:S01]  /*0e10*/  @!P0 IMAD R26, R31, R10, RZ ;  /* 0x0000000a1f1a8224 */ /* 0x008fe200078e02ff */
[----:B------:R-:W-:Y:S02]  /*0e20*/  @!P0 MOV R14, R74 ;  /* 0x0000004a000e8202 */ /* 0x000fe40000000f00 */
[----:B------:R-:W-:Y:S01]  /*0e30*/  @!P0 MOV R15, R77 ;  /* 0x0000004d000f8202 */ /* 0x000fe20000000f00 */
[----:B------:R-:W3:Y:S01]  /*0e40*/  @!P0 LDC.64 R36, c[0x0][0x228] ;  /* 0x00008a00ff248b82 */ /* 0x000ee20000000a00 */
[----:B------:R-:W-:Y:S01]  /*0e50*/  @!P0 IMAD R31, R59, R11, R26 ;  /* 0x0000000b3b1f8224 */ /* 0x000fe200078e021a */
[----:B------:R-:W-:Y:S01]  /*0e60*/  @!P2 IADD3 R42, P6, R27, R42, RZ ;  /* 0x0000002a1b2aa210 */ /* 0x000fe20007fde0ff */
[----:B------:R-:W-:-:S03]  /*0e70*/  @!P0 IMAD.WIDE.U32 R10, R59, R10, R14 ;  /* 0x0000000a3b0a8225 */ /* 0x000fc600078e000e */
[C---:B------:R-:W-:Y:S02]  /*0e80*/  @!P2 IADD3.X R43, R12.reuse, R43, RZ, P6, !PT ;  /* 0x0000002b0c2ba210 */ /* 0x040fe400037fe4ff */
[----:B------:R-:W4:Y:S01]  /*0e90*/  @!P5 LDC.64 R38, c[0x0][0x230] ;  /* 0x00008c00ff26db82 */ /* 0x000f220000000a00 */
[----:B------:R-:W-:Y:S02]  /*0ea0*/  @!P2 IADD3 R44, P6, R27, R44, RZ ;  /* 0x0000002c1b2ca210 */ /* 0x000fe40007fde0ff */
[----:B------:R-:W-:Y:S01]  /*0eb0*/  @!P0 IADD3 R11, R11, R31, RZ ;  /* 0x0000001f0b0b8210 */ /* 0x000fe20007ffe0ff */
[----:B0-----:R-:W-:Y:S01]  /*0ec0*/  @!P5 IMAD R14, R13, R2, RZ ;  /* 0x000000020d0ed224 */ /* 0x001fe200078e02ff */
[----:B------:R-:W-:-:S03]  /*0ed0*/  @!P2 IADD3.X R45, R12, R45, RZ, P6, !PT ;  /* 0x0000002d0c2da210 */ /* 0x000fc600037fe4ff */
[----:B------:R-:W0:Y:S01]  /*0ee0*/  @!P5 LDC.64 R40, c[0x0][0x228] ;  /* 0x00008a00ff28db82 */ /* 0x000e220000000a00 */
[C---:B------:R-:W-:Y:S02]  /*0ef0*/  @!P0 SHF.L.U32 R13, R10.reuse, 0x2, RZ ;  /* 0x000000020a0d8819 */ /* 0x040fe400000006ff */
[----:B------:R-:W-:Y:S02]  /*0f00*/  @!P0 SHF.L.U64.HI R12, R10, 0x2, R11 ;  /* 0x000000020a0c8819 */ /* 0x000fe4000001020b */
[----:B------:R-:W-:Y:S02]  /*0f10*/  @!P5 MOV R10, R74 ;  /* 0x0000004a000ad202 */ /* 0x000fe40000000f00 */
[----:B------:R-:W-:Y:S01]  /*0f20*/  @!P5 MOV R11, R77 ;  /* 0x0000004d000bd202 */ /* 0x000fe20000000f00 */
[C---:B------:R-:W-:Y:S01]  /*0f30*/  @!P5 IMAD R15, R58.reuse, R3, R14 ;  /* 0x000000033a0fd224 */ /* 0x040fe200078e020e */
[----:B-1----:R-:W-:Y:S01]  /*0f40*/  @!P0 IADD3 R46, P6, R13, R46, RZ ;  /* 0x0000002e0d2e8210 */ /* 0x002fe20007fde0ff */
[----:B------:R-:W-:-:S03]  /*0f50*/  @!P5 IMAD.WIDE.U32 R2, R58, R2, R10 ;  /* 0x000000023a02d225 */ /* 0x000fc600078e000a */
[----:B------:R-:W-:Y:S02]  /*0f60*/  @!P0 IADD3.X R47, R12, R47, RZ, P6, !PT ;  /* 0x0000002f0c2f8210 */ /* 0x000fe400037fe4ff */
[----:B---3--:R-:W-:Y:S02]  /*0f70*/  @!P0 IADD3 R36, P6, R13, R36, RZ ;  /* 0x000000240d248210 */ /* 0x008fe40007fde0ff */
[----:B------:R-:W-:Y:S02]  /*0f80*/  @!P5 IADD3 R11, R3, R15, RZ ;  /* 0x0000000f030bd210 */ /* 0x000fe40007ffe0ff */
[----:B------:R-:W-:Y:S02]  /*0f90*/  @!P5 SHF.L.U32 R3, R2, 0x2, RZ ;  /* 0x000000020203d819 */ /* 0x000fe400000006ff */
[----:B------:R-:W-:Y:S02]  /*0fa0*/  @!P0 IADD3.X R37, R12, R37, RZ, P6, !PT ;  /* 0x000000250c258210 */ /* 0x000fe400037fe4ff */
[----:B------:R-:W-:-:S02]  /*0fb0*/  @!P5 SHF.L.U64.HI R2, R2, 0x2, R11 ;  /* 0x000000020202d819 */ /* 0x000fc4000001020b */
[----:B----4-:R-:W-:-:S04]  /*0fc0*/  @!P5 IADD3 R38, P6, R3, R38, RZ ;  /* 0x000000260326d210 */ /* 0x010fc80007fde0ff */
[C---:B------:R-:W-:Y:S02]  /*0fd0*/  @!P5 IADD3.X R39, R2.reuse, R39, RZ, P6, !PT ;  /* 0x000000270227d210 */ /* 0x040fe400037fe4ff */
[----:B0-----:R-:W-:Y:S01]  /*0fe0*/  @!P5 IADD3 R40, P6, R3, R40, RZ ;  /* 0x000000280328d210 */ /* 0x001fe20007fde0ff */
[----:B------:R-:W-:Y:S01]  /*0ff0*/  HFMA2.MMA R3, -RZ, RZ, 0, 0 ;  /* 0x00000000ff037435 */ /* 0x000fe200000001ff */
[----:B------:R-:W-:Y:S02]  /*1000*/  CS2R R10, SRZ ;  /* 0x00000000000a7805 */ /* 0x000fe4000001ff00 */
[----:B------:R-:W-:Y:S02]  /*1010*/  CS2R R26, SRZ ;  /* 0x00000000001a7805 */ /* 0x000fe4000001ff00 */
[----:B------:R-:W-:Y:S02]  /*1020*/  @!P5 IADD3.X R41, R2, R41, RZ, P6, !PT ;  /* 0x000000290229d210 */ /* 0x000fe400037fe4ff */
[----:B------:R-:W-:-:S02]  /*1030*/  CS2R R14, SRZ ;  /* 0x00000000000e7805 */ /* 0x000fc4000001ff00 */
[----:B------:R-:W-:Y:S01]  /*1040*/  MOV R2, RZ ;  /* 0x000000ff00027202 */ /* 0x000fe20000000f00 */
[----:B------:R0:W5:Y:S04]  /*1050*/  @P1 LDG.E.64 R10, desc[UR14][R4.64] ;  /* 0x0000000e040a1981 */ /* 0x000168000c1e1b00 */
[----:B------:R1:W5:Y:S04]  /*1060*/  @!P4 LDG.E.64 R26, desc[UR14][R16.64] ;  /* 0x0000000e101ac981 */ /* 0x000368000c1e1b00 */
[----:B------:R3:W5:Y:S01]  /*1070*/  @!P3 LDG.E.64 R2, desc[UR14][R20.64] ;  /* 0x0000000e1402b981 */ /* 0x000762000c1e1b00 */
[----:B0-----:R-:W-:-:S03]  /*1080*/  CS2R R4, SRZ ;  /* 0x0000000000047805 */ /* 0x001fc6000001ff00 */
[----:B------:R0:W5:Y:S01]  /*1090*/  @!P3 LDG.E.64 R14, desc[UR14][R24.64] ;  /* 0x0000000e180eb981 */ /* 0x000162000c1e1b00 */
[----:B-1----:R-:W-:-:S03]  /*10a0*/  CS2R R16, SRZ ;  /* 0x0000000000107805 */ /* 0x002fc6000001ff00 */
[----:B------:R-:W5:Y:S01]  /*10b0*/  @!P2 LDG.E.64 R4, desc[UR14][R42.64] ;  /* 0x0000000e2a04a981 */ /* 0x000f62000c1e1b00 */
[----:B---3--:R-:W-:-:S03]  /*10c0*/  CS2R R20, SRZ ;  /* 0x0000000000147805 */ /* 0x008fc6000001ff00 */
[----:B------:R-:W5:Y:S01]  /*10d0*/  @!P2 LDG.E.64 R16, desc[UR14][R44.64] ;  /* 0x0000000e2c10a981 */ /* 0x000f62000c1e1b00 */
[----:B0-----:R-:W-:-:S03]  /*10e0*/  CS2R R24, SRZ ;  /* 0x0000000000187805 */ /* 0x001fc6000001ff00 */
        /* <DEDUP_REMOVED lines=8> */
[----:B------:R0:W5:Y:S04]  /*1170*/  @!P0 LDG.E.64 R22, desc[UR14][R46.64] ;  /* 0x0000000e2e168981 */ /* 0x000168000c1e1b00 */
[----:B------:R0:W5:Y:S01]  /*1180*/  @!P0 LDG.E.64 R18, desc[UR14][R36.64] ;  /* 0x0000000e24128981 */ /* 0x000162000c1e1b00 */
[----:B------:R-:W-:Y:S01]  /*1190*/  UMOV UR13, 0x3f800000 ;  /* 0x3f800000000d7882 */ /* 0x000fe20000000000 */
[----:B------:R-:W-:Y:S01]  /*11a0*/  BSSY B0, `(.L_x_2452) ;  /* 0x0000020000007945 */ /* 0x000fe20003800000 */
[----:B------:R-:W-:Y:S02]  /*11b0*/  CS2R R56, SRZ ;  /* 0x0000000000387805 */ /* 0x000fe4000001ff00 */
[----:B------:R-:W-:Y:S02]  /*11c0*/  CS2R R54, SRZ ;  /* 0x0000000000367805 */ /* 0x000fe4000001ff00 */
[----:B--2---:R-:W-:-:S13]  /*11d0*/  R2UR UR12, R34 ;  /* 0x00000000220c72ca */ /* 0x004fda00000e0000 */
[----:B------:R-:W-:-:S05]  /*11e0*/  MOV R34, UR12 ;  /* 0x0000000c00227c02 */ /* 0x000fca0008000f00 */
[----:B------:R-:W-:-:S05]  /*11f0*/  FFMA.FTZ R35, -R34, UR12, R35 ;  /* 0x0000000c22237c23 */ /* 0x000fca0008010123 */
[----:B------:R-:W-:-:S13]  /*1200*/  FSETP.GTU.FTZ.AND P0, PT, R35, RZ, PT ;  /* 0x000000ff2300720b */ /* 0x000fda0003f1c000 */
[----:B------:R-:W-:Y:S01]  /*1210*/  VOTEU.ANY UP0, P0 ;  /* 0x00000000003f7886 */ /* 0x000fe20000000100 */
[----:B------:R-:W-:-:S04]  /*1220*/  PLOP3.LUT P0, PT, PT, PT, UP0, 0x80, 0x0 ;  /* 0x000000000000781c */ /* 0x000fc80003f0f008 */
[----:B------:R-:W-:-:S09]  /*1230*/  @UP0 ULDC UR11, c[0x0][0x250] ;  /* 0x00009400000b0ab9 */ /* 0x000fd20000000800 */
[----:B------:R-:W-:-:S06]  /*1240*/  @P0 FADD.FTZ R34, R35, UR11 ;  /* 0x0000000b23220e21 */ /* 0x000fcc0008010000 */
[----:B------:R-:W1:Y:S02]  /*1250*/  @P0 MUFU.RSQ R34, R34 ;  /* 0x0000002200220308 */ /* 0x000e640000001400 */
[----:B-1----:R-:W-:Y:S02]  /*1260*/  @P0 R2UR UR11, R34 ;  /* 0x00000000220b02ca */ /* 0x002fe400000e0000 */
[----:B------:R-:W-:-:S11]  /*1270*/  ISETP.GT.U32.AND P0, PT, R66, 0x29f, PT ;  /* 0x0000029f4200780c */ /* 0x000fd60003f04070 */
[----:B------:R-:W-:Y:S02]  /*1280*/  @UP0 UMOV UR13, UR11 ;  /* 0x0000000b000d0c82 */ /* 0x000fe40008000000 */
[----:B0-----:R-:W-:Y:S05]  /*1290*/  @P0 BRA `(.L_x_2453) ;  /* 0x0000000000400947 */ /* 0x001fea0003800000 */
        /* <DEDUP_REMOVED lines=16> */
.L_x_2453:
[----:B------:R-:W-:Y:S05]  /*13a0*/  BSYNC B0 ;  /* 0x0000000000007941 */ /* 0x000fea0003800000 */
.L_x_2452:
        /* <DEDUP_REMOVED lines=29> */
.L_x_2454:
[----:B------:R-:W-:Y:S01]  /*1580*/  FMUL.FTZ R31, R33, R57 ;  /* 0x00000039211f7220 */ /* 0x000fe20000410000 */
        /* <DEDUP_REMOVED lines=20> */
[----:B-1----:R-:W-:Y:S01]  /*16d0*/  FADD.FTZ R41, -R37, 1 ;  /* 0x3f80000025297421 */ /* 0x002fe20000010100 */
[----:B------:R-:W-:-:S03]  /*16e0*/  FMUL.FTZ R37, R6, R37 ;  /* 0x0000002506257220 */ /* 0x000fc60000410000 */
[----:B------:R-:W-:-:S04]  /*16f0*/  FFMA.FTZ R32, R32, R41, 1 ;  /* 0x3f80000020207423 */ /* 0x000fc80000010029 */
[----:B------:R-:W-:Y:S01]  /*1700*/  FMUL.FTZ R32, R37, R32 ;  /* 0x0000002025207220 */ /* 0x000fe20000410000 */
[----:B------:R-:W-:-:S07]  /*1710*/  FMUL.FTZ R37, R34, R43 ;  /* 0x0000002b22257220 */ /* 0x000fce0000410000 */
.L_x_2455:
        /* <DEDUP_REMOVED lines=31> */
.L_x_2456:
[----:B------:R-:W-:Y:S01]  /*1910*/  FFMA.FTZ R39, R47, R31, R0 ;  /* 0x0000001f2f277223 */ /* 0x000fe20000010000 */
[----:B------:R-:W-:Y:S01]  /*1920*/  FMUL.FTZ R35, R28, R57 ;  /* 0x000000391c237220 */ /* 0x000fe20000410000 */
[----:B------:R-:W-:Y:S01]  /*1930*/  FADD.FTZ R0, R31, R30 ;  /* 0x0000001e1f007221 */ /* 0x000fe20000010000 */
[----:B------:R-:W-:Y:S01]  /*1940*/  FADD.FTZ R44, R26, -UR12 ;  /* 0x8000000c1a2c7e21 */ /* 0x000fe20008010000 */
[----:B------:R-:W-:Y:S01]  /*1950*/  MOV R26, R12 ;  /* 0x0000000c001a7202 */ /* 0x000fe20000000f00 */
[----:B------:R-:W-:Y:S01]  /*1960*/  FFMA.FTZ R30, R46, R35, R39 ;  /* 0x000000232e1e7223 */ /* 0x000fe20000010027 */
[----:B------:R-:W-:Y:S01]  /*1970*/  FADD.FTZ R31, R0, R35 ;  /* 0x00000023001f7221 */ /* 0x000fe20000010000 */
[----:B------:R-:W-:Y:S01]  /*1980*/  FADD.FTZ R0, R27, -UR12 ;  /* 0x8000000c1b007e21 */ /* 0x000fe20008010000 */
[----:B------:R-:W-:Y:S01]  /*1990*/  MOV R27, R13 ;  /* 0x0000000d001b7202 */ /* 0x000fe20000000f00 */
        /* <DEDUP_REMOVED lines=18> */
[----:B------:R-:W-:Y:S02]  /*1ac0*/  FMUL.FTZ R39, R12, R39 ;  /* 0x000000270c277220 */ /* 0x000fe40000410000 */
[----:B------:R-:W-:Y:S01]  /*1ad0*/  FMUL.FTZ R27, R27, R68 ;  /* 0x000000441b1b7220 */ /* 0x000fe20000410000 */
[----:B------:R-:W-:-:S04]  /*1ae0*/  FFMA.FTZ R26, R26, R43, 1 ;  /* 0x3f8000001a1a7423 */ /* 0x000fc8000001002b */
[----:B------:R-:W-:-:S07]  /*1af0*/  FMUL.FTZ R26, R39, R26 ;  /* 0x0000001a271a7220 */ /* 0x000fce0000410000 */
.L_x_2457:
        /* <DEDUP_REMOVED lines=33> */
.L_x_2458:
[----:B------:R-:W-:Y:S01]  /*1d10*/  FMUL.FTZ R41, R31, R57 ;  /* 0x000000391f297220 */ /* 0x000fe20000410000 */
[----:B------:R-:W-:Y:S01]  /*1d20*/  FADD.FTZ R39, RZ, R33 ;  /* 0x00000021ff277221 */ /* 0x000fe20000010000 */
[----:B------:R-:W-:Y:S01]  /*1d30*/  FFMA.FTZ R43, R50, R33, RZ ;  /* 0x00000021322b7223 */ /* 0x000fe200000100ff */
        /* <DEDUP_REMOVED lines=34> */
.L_x_2459:
[----:B------:R-:W-:Y:S01]  /*1f60*/  FMUL.FTZ R41, R34, R57 ;  /* 0x0000003922297220 */ /* 0x000fe20000410000 */
[----:B------:R-:W-:Y:S01]  /*1f70*/  FFMA.FTZ R36, R47, R37, R38 ;  /* 0x000000252f247223 */ /* 0x000fe20000010026 */
[----:B------:R-:W-:Y:S01]  /*1f80*/  FADD.FTZ R38, R42, R37 ;  /* 0x000000252a267221 */ /* 0x000fe20000010000 */
[----:B------:R-:W-:Y:S01]  /*1f90*/  FADD.FTZ R68, R22, -UR12 ;  /* 0x8000000c16447e21 */ /* 0x000fe20008010000 */
[----:B------:R-:W-:Y:S01]  /*1fa0*/  FFMA.FTZ R42, R4, R41, R39 ;  /* 0x00000029042a7223 */ /* 0x000fe20000010027 */
[----:B------:R-:W-:Y:S01]  /*1fb0*/  FMUL.FTZ R39, R32, R54 ;  /* 0x0000003620277220 */ /* 0x000fe20000410000 */
[----:B------:R-:W-:Y:S01]  /*1fc0*/  FADD.FTZ R40, R40, R41 ;  /* 0x0000002928287221 */ /* 0x000fe20000010000 */
[----:B------:R-:W-:Y:S01]  /*1fd0*/  FADD.FTZ R69, R23, -UR12 ;  /* 0x8000000c17457e21 */ /* 0x000fe20008010000 */
[----:B------:R-:W-:Y:S01]  /*1fe0*/  MOV R22, R18 ;  /* 0x0000001200167202 */ /* 0x000fe20000000f00 */
[----:B------:R-:W-:Y:S01]  /*1ff0*/  FFMA.FTZ R23, R5, R39, R42 ;  /* 0x0000002705177223 */ /* 0x000fe2000001002a */
[----:B------:R-:W-:Y:S01]  /*2000*/  FADD.FTZ R39, R39, R40 ;  /* 0x0000002827277221 */ /* 0x000fe20000010000 */
[----:B------:R-:W-:Y:S01]  /*2010*/  FMUL.FTZ R68, R68, UR13 ;  /* 0x0000000d44447c20 */ /* 0x000fe20008410000 */
        /* <DEDUP_REMOVED lines=21> */
.L_x_2460:
[----:B------:R-:W-:Y:S01]  /*2170*/  FMUL.FTZ R40, R22, R57 ;  /* 0x0000003916287220 */ /* 0x000fe20000410000 */
[----:B------:R-:W-:Y:S01]  /*2180*/  FADD.FTZ R25, R25, -UR12 ;  /* 0x8000000c19197e21 */ /* 0x000fe20008010000 */
[----:B------:R-:W-:Y:S02]  /*2190*/  FADD.FTZ R24, R24, -UR12 ;  /* 0x8000000c18187e21 */ /* 0x000fe40008010000 */
[----:B------:R-:W-:Y:S01]  /*21a0*/  FFMA.FTZ R42, R68, R40, R23 ;  /* 0x00000028442a7223 */ /* 0x000fe20000010017 */
[----:B------:R-:W-:Y:S01]  /*21b0*/  FADD.FTZ R40, R39, R40 ;  /* 0x0000002827287221 */ /* 0x000fe20000010000 */
[----:B------:R-:W-:Y:S01]  /*21c0*/  FMUL.FTZ R39, R37, R54 ;  /* 0x0000003625277220 */ /* 0x000fe20000410000 */
[----:B------:R-:W-:Y:S01]  /*21d0*/  FMUL.FTZ R71, R25, UR13 ;  /* 0x0000000d19477c20 */ /* 0x000fe20008410000 */
[----:B------:R-:W-:Y:S01]  /*21e0*/  FMUL.FTZ R70, R24, UR13 ;  /* 0x0000000d18467c20 */ /* 0x000fe20008410000 */
[----:B------:R-:W-:Y:S01]  /*21f0*/  MOV R25, R20 ;  /* 0x0000001400197202 */ /* 0x000fe20000000f00 */
[----:B------:R-:W-:Y:S01]  /*2200*/  FFMA.FTZ R23, R69, R39, R42 ;  /* 0x0000002745177223 */ /* 0x000fe2000001002a */
[----:B------:R-:W-:Y:S01]  /*2210*/  FADD.FTZ R39, R39, R40 ;  /* 0x0000002827277221 */ /* 0x000fe20000010000 */
        /* <DEDUP_REMOVED lines=20> */
.L_x_2461:
[----:B------:R-:W-:Y:S01]  /*2360*/  FMUL.FTZ R24, R25, R57 ;  /* 0x0000003919187220 */ /* 0x000fe20000410000 */
[----:B------:R-:W-:Y:S01]  /*2370*/  ISETP.GT.AND P0, PT, R52, 0x1e, PT ;  /* 0x0000001e3400780c */ /* 0x000fe20003f04270 */
[----:B------:R-:W-:Y:S01]  /*2380*/  FADD.FTZ R35, R35, R28 ;  /* 0x0000001c23237221 */ /* 0x000fe20000010000 */
[----:B------:R-:W-:Y:S01]  /*2390*/  FFMA.FTZ R33, R46, R28, R33 ;  /* 0x0000001c2e217223 */ /* 0x000fe20000010021 */
[----:B------:R-:W-:Y:S01]  /*23a0*/  FFMA.FTZ R42, R70, R24, R23 ;  /* 0x00000018462a7223 */ /* 0x000fe20000010017 */
[----:B------:R-:W-:Y:S01]  /*23b0*/  FMUL.FTZ R23, R40, R54 ;  /* 0x0000003628177220 */ /* 0x000fe20000410000 */
[----:B------:R-:W-:Y:S01]  /*23c0*/  FADD.FTZ R72, R39, R24 ;  /* 0x0000001827487221 */ /* 0x000fe20000010000 */
[----:B------:R-:W-:Y:S01]  /*23d0*/  FADD.FTZ R28, R35, R26 ;  /* 0x0000001a231c7221 */ /* 0x000fe20000010000 */
[----:B------:R-:W-:Y:S01]  /*23e0*/  FADD.FTZ R38, R38, R29 ;  /* 0x0000001d26267221 */ /* 0x000fe20000010000 */
[----:B------:R-:W-:Y:S01]  /*23f0*/  FFMA.FTZ R24, R71, R23, R42 ;  /* 0x0000001747187223 */ /* 0x000fe2000001002a */
[----:B------:R-:W-:Y:S01]  /*2400*/  FADD.FTZ R23, R23, R72 ;  /* 0x0000004817177221 */ /* 0x000fe20000010000 */
[----:B------:R-:W-:Y:S01]  /*2410*/  FFMA.FTZ R35, R44, R26, R33 ;  /* 0x0000001a2c237223 */ /* 0x000fe20000010021 */
[----:B------:R-:W0:Y:S01]  /*2420*/  S2UR UR18, SR_CgaCtaId ;  /* 0x00000000001279c3 */ /* 0x000e220000008800 */
[----:B------:R-:W-:Y:S01]  /*2430*/  FADD.FTZ R33, R38, R27 ;  /* 0x0000001b26217221 */ /* 0x000fe20000010000 */
[----:B------:R-:W1:Y:S01]  /*2440*/  SHFL.DOWN PT, R39, R24, 0x1, 0x1f ;  /* 0x08201f0018277f89 */ /* 0x000e6200000e0000 */
[----:B------:R-:W-:Y:S01]  /*2450*/  FFMA.FTZ R35, R2, R31, R35 ;  /* 0x0000001f02237223 */ /* 0x000fe20000010023 */
[----:B------:R-:W-:Y:S01]  /*2460*/  UMOV UR12, 0x400 ;  /* 0x00000400000c7882 */ /* 0x000fe20000000000 */
[----:B------:R-:W-:Y:S01]  /*2470*/  FADD.FTZ R33, R33, R30 ;  /* 0x0000001e21217221 */ /* 0x000fe20000010000 */
[----:B------:R-:W2:Y:S01]  /*2480*/  SHFL.DOWN PT, R42, R23, 0x1, 0x1f ;  /* 0x08201f00172a7f89 */ /* 0x000ea200000e0000 */
[----:B------:R-:W-:Y:S01]  /*2490*/  UIADD3 UR11, UR12, 0xd0, URZ ;  /* 0x000000d00c0b7890 */ /* 0x000fe2000fffe03f */
[----:B------:R-:W-:Y:S01]  /*24a0*/  FFMA.FTZ R35, R4, R34, R35 ;  /* 0x0000002204237223 */ /* 0x000fe20000010023 */
[C---:B------:R-:W-:Y:S01]  /*24b0*/  ISETP.NE.AND P2, PT, R66.reuse, RZ, PT ;  /* 0x000000ff4200720c */ /* 0x040fe20003f45270 */
[----:B------:R-:W-:Y:S01]  /*24c0*/  BSSY B0, `(.L_x_2462) ;  /* 0x0000062000007945 */ /* 0x000fe20003800000 */
[----:B------:R-:W-:Y:S01]  /*24d0*/  ISETP.GT.U32.AND P3, PT, R66, 0x29, PT ;  /* 0x000000294200780c */ /* 0x000fe20003f64070 */
[----:B------:R-:W-:Y:S01]  /*24e0*/  FFMA.FTZ R35, R68, R22, R35 ;  /* 0x0000001644237223 */ /* 0x000fe20000010023 */
[----:B0-----:R-:W-:Y:S01]  /*24f0*/  ULEA UR11, UR18, UR11, 0x18 ;  /* 0x0000000b120b7291 */ /* 0x001fe2000f8ec03f */
[----:B-1----:R-:W-:Y:S01]  /*2500*/  @!P0 FADD.FTZ R24, R24, R39 ;  /* 0x0000002718188221 */ /* 0x002fe20000010000 */
[----:B--2---:R-:W-:-:S04]  /*2510*/  @!P0 FADD.FTZ R23, R23, R42 ;  /* 0x0000002a17178221 */ /* 0x004fc80000010000 */
[----:B------:R-:W0:Y:S01]  /*2520*/  SHFL.DOWN PT, R39, R24, 0x2, 0x1f ;  /* 0x08401f0018277f89 */ /* 0x000e2200000e0000 */
[----:B------:R-:W-:Y:S02]  /*2530*/  ISETP.GT.AND P0, PT, R52, 0x1d, PT ;  /* 0x0000001d3400780c */ /* 0x000fe40003f04270 */
[----:B------:R-:W-:Y:S01]  /*2540*/  LEA R72, R66, UR11, 0x4 ;  /* 0x0000000b42487c11 */ /* 0x000fe2000f8e20ff */
        /* <DEDUP_REMOVED lines=13> */
[----:B-1----:R-:W-:-:S03]  /*2620*/  @!P0 FADD.FTZ R23, R23, R42 ;  /* 0x0000002a17178221 */ /* 0x002fc60000010000 */
[----:B------:R-:W0:Y:S01]  /*2630*/  SHFL.DOWN PT, R29, R24, 0x10, 0x1f ;  /* 0x0a001f00181d7f89 */ /* 0x000e2200000e0000 */
[----:B------:R-:W-:Y:S01]  /*2640*/  ISETP.GT.AND P0, PT, R52, 0xf, PT ;  /* 0x0000000f3400780c */ /* 0x000fe20003f04270 */
[----:B------:R-:W-:Y:S01]  /*2650*/  FFMA.FTZ R36, R0, R27, R39 ;  /* 0x0000001b00247223 */ /* 0x000fe20000010027 */
[----:B------:R-:W-:Y:S01]  /*2660*/  FADD.FTZ R27, R28, R31 ;  /* 0x0000001f1c1b7221 */ /* 0x000fe20000010000 */
[----:B------:R-:W1:Y:S01]  /*2670*/  SHFL.DOWN PT, R26, R23, 0x10, 0x1f ;  /* 0x0a001f00171a7f89 */ /* 0x000e6200000e0000 */
[----:B------:R-:W-:Y:S01]  /*2680*/  FADD.FTZ R28, R33, R32 ;  /* 0x00000020211c7221 */ /* 0x000fe20000010000 */
[----:B------:R-:W-:Y:S01]  /*2690*/  FFMA.FTZ R36, R3, R30, R36 ;  /* 0x0000001e03247223 */ /* 0x000fe20000010024 */
[----:B------:R-:W-:Y:S02]  /*26a0*/  FADD.FTZ R27, R27, R34 ;  /* 0x000000221b1b7221 */ /* 0x000fe40000010000 */
[----:B------:R-:W-:Y:S01]  /*26b0*/  FADD.FTZ R31, R28, R37 ;  /* 0x000000251c1f7221 */ /* 0x000fe20000010000 */
[----:B------:R-:W-:Y:S01]  /*26c0*/  FFMA.FTZ R36, R5, R32, R36 ;  /* 0x0000002005247223 */ /* 0x000fe20000010024 */
[----:B------:R-:W-:Y:S01]  /*26d0*/  FADD.FTZ R30, R27, R22 ;  /* 0x000000161b1e7221 */ /* 0x000fe20000010000 */
[----:B------:R-:W-:Y:S01]  /*26e0*/  FFMA.FTZ R28, R70, R25, R35 ;  /* 0x00000019461c7223 */ /* 0x000fe20000010023 */
[----:B------:R-:W-:Y:S01]  /*26f0*/  FADD.FTZ R31, R31, R40 ;  /* 0x000000281f1f7221 */ /* 0x000fe20000010000 */
[----:B------:R-:W-:Y:S01]  /*2700*/  FFMA.FTZ R36, R69, R37, R36 ;  /* 0x0000002545247223 */ /* 0x000fe20000010024 */
[----:B------:R-:W-:Y:S01]  /*2710*/  FADD.FTZ R30, R30, R25 ;  /* 0x000000191e1e7221 */ /* 0x000fe20000010000 */
[----:B0-----:R-:W-:-:S02]  /*2720*/  @!P0 FADD.FTZ R24, R24, R29 ;  /* 0x0000001d18188221 */ /* 0x001fc40000010000 */
[----:B------:R-:W-:Y:S01]  /*2730*/  FFMA.FTZ R29, R71, R40, R36 ;  /* 0x00000028471d7223 */ /* 0x000fe20000010024 */
[----:B-1----:R-:W-:Y:S01]  /*2740*/  @!P0 FADD.FTZ R23, R23, R26 ;  /* 0x0000001a17178221 */ /* 0x002fe20000010000 */
[----:B------:R-:W-:-:S03]  /*2750*/  ISETP.NE.AND P0, PT, R52, RZ, PT ;  /* 0x000000ff3400720c */ /* 0x000fc60003f05270 */
        /* <DEDUP_REMOVED lines=12> */
[----:B------:R-:W-:Y:S01]  /*2820*/  FADD.FTZ R22, R22, R27 ;  /* 0x0000001b16167221 */ /* 0x000fe20000010000 */
[----:B------:R-:W0:Y:S02]  /*2830*/  LDS.128 R40, [UR11+0x50] ;  /* 0x0000500bff287984 */ /* 0x000e240008000c00 */
[----:B--2---:R-:W-:Y:S01]  /*2840*/  FADD.FTZ R23, R23, R36 ;  /* 0x0000002417177221 */ /* 0x004fe20000010000 */
[----:B------:R-:W-:Y:S01]  /*2850*/  FADD.FTZ R22, R22, R37 ;  /* 0x0000002516167221 */ /* 0x000fe20000010000 */
[----:B------:R-:W1:Y:S02]  /*2860*/  LDS.128 R24, [UR11+0x60] ;  /* 0x0000600bff187984 */ /* 0x000e640008000c00 */
[----:B------:R-:W-:Y:S01]  /*2870*/  FADD.FTZ R23, R23, R38 ;  /* 0x0000002617177221 */ /* 0x000fe20000010000 */
[----:B------:R-:W-:Y:S02]  /*2880*/  FADD.FTZ R22, R22, R39 ;  /* 0x0000002716167221 */ /* 0x000fe40000010000 */
[----:B------:R-:W-:Y:S01]  /*2890*/  LDS.128 R36, [UR11+0x80] ;  /* 0x0000800bff247984 */ /* 0x000fe20008000c00 */
        /* <DEDUP_REMOVED lines=35> */
[----:B------:R-:W-:-:S07]  /*2ad0*/  FADD.FTZ R23, R24, R43 ;  /* 0x0000002b18177221 */ /* 0x000fce0000010000 */
.L_x_2463:
[----:B------:R-:W-:Y:S05]  /*2ae0*/  BSYNC B0 ;  /* 0x0000000000007941 */ /* 0x000fea0003800000 */
.L_x_2462:
[----:B------:R-:W-:Y:S06]  /*2af0*/  BAR.SYNC.DEFER_BLOCKING 0x0 ;  /* 0x0000000000007b1d */ /* 0x000fec0000010000 */
[----:B------:R-:W-:Y:S04]  /*2b00*/  BSSY B0, `(.L_x_2464) ;  /* 0x000004d000007945 */ /* 0x000fe80003800000 */
[----:B------:R-:W-:Y:S05]  /*2b10*/  @P3 BRA `(.L_x_2465) ;  /* 0x00000004002c3947 */ /* 0x000fea0003800000 */
[----:B------:R-:W1:Y:S04]  /*2b20*/  LDS.128 R32, [R72+0x2a0] ;  /* 0x0002a00048207984 */ /* 0x000e680000000c00 */
[----:B------:R-:W2:Y:S04]  /*2b30*/  LDS.128 R36, [R72+0x540] ;  /* 0x0005400048247984 */ /* 0x000ea80000000c00 */
[----:B------:R-:W3:Y:S01]  /*2b40*/  LDS.128 R24, [R72+0x7e0] ;  /* 0x0007e00048187984 */ /* 0x000ee20000000c00 */
[----:B-1----:R-:W-:Y:S01]  /*2b50*/  FADD.FTZ R41, R28, R32 ;  /* 0x000000201c297221 */ /* 0x002fe20000010000 */
[----:B0-----:R-:W-:Y:S01]  /*2b60*/  FADD.FTZ R28, R29, R33 ;  /* 0x000000211d1c7221 */ /* 0x001fe20000010000 */
[----:B------:R-:W-:Y:S01]  /*2b70*/  FADD.FTZ R29, R30, R34 ;  /* 0x000000221e1d7221 */ /* 0x000fe20000010000 */
        /* <DEDUP_REMOVED lines=69> */
.L_x_2465:
[----:B------:R-:W-:Y:S05]  /*2fd0*/  BSYNC B0 ;  /* 0x0000000000007941 */ /* 0x000fea0003800000 */
.L_x_2464:
        /* <DEDUP_REMOVED lines=20> */
.L_x_2467:
[----:B------:R-:W-:Y:S05]  /*3120*/  BSYNC B0 ;  /* 0x0000000000007941 */ /* 0x000fea0003800000 */
.L_x_2466:
[----:B------:R-:W-:Y:S05]  /*3130*/  @!P0 BRA `(.L_x_2468) ;  /* 0x0000001000908947 */ /* 0x000fea0003800000 */
[----:B--2---:R-:W1:Y:S01]  /*3140*/  LDC R34, c[0x0][0x10] ;  /* 0x00000400ff227b82 */ /* 0x004e620000000800 */
[----:B------:R-:W2:Y:S01]  /*3150*/  S2R R33, SR_CTAID.Y ;  /* 0x0000000000217919 */ /* 0x000ea20000002600 */
[----:B------:R-:W-:-:S06]  /*3160*/  ULOP3.LUT UR11, UR4, 0x1, URZ, 0xc0, !UPT ;  /* 0x00000001040b7892 */ /* 0x000fcc000f8ec03f */
[----:B------:R-:W3:Y:S08]  /*3170*/  LDC.64 R24, c[0x0][0x258] ;  /* 0x00009600ff187b82 */ /* 0x000ef00000000a00 */
[----:B------:R-:W4:Y:S01]  /*3180*/  LDC.64 R38, c[0x0][0x260] ;  /* 0x00009800ff267b82 */ /* 0x000f220000000a00 */
[----:B-1----:R-:W-:-:S04]  /*3190*/  IMAD R26, R34, UR11, RZ ;  /* 0x0000000b221a7c24 */ /* 0x002fc8000f8e02ff */
[C---:B0-----:R-:W-:Y:S01]  /*31a0*/  IMAD R28, R26.reuse, R32, RZ ;  /* 0x000000201a1c7224 */ /* 0x041fe200078e02ff */
[----:B--2---:R-:W-:-:S04]  /*31b0*/  IADD3 R27, R26, R33, RZ ;  /* 0x000000211a1b7210 */ /* 0x004fc80007ffe0ff */
[----:B------:R-:W-:Y:S01]  /*31c0*/  SHF.L.U32 R29, R28, 0x1, RZ ;  /* 0x000000011c1d7819 */ /* 0x000fe200000006ff */
[----:B---3--:R-:W-:-:S04]  /*31d0*/  IMAD.WIDE.U32 R24, R27, 0x4, R24 ;  /* 0x000000041b187825 */ /* 0x008fc800078e0018 */
[----:B----4-:R-:W-:Y:S01]  /*31e0*/  IMAD.WIDE R38, R29, 0x4, R38 ;  /* 0x000000041d267825 */ /* 0x010fe200078e0226 */
        /* <DEDUP_REMOVED lines=22> */
.L_x_2470:
[----:B------:R-:W2:Y:S04]  /*3350*/  LDG.E.STRONG.GPU R26, desc[UR14][R24.64] ;  /* 0x0000000e181a7981 */ /* 0x000ea8000c1ef900 */
[----:B--2---:R-:W-:Y:S01]  /*3360*/  CCTL.IVALL ;  /* 0x00000000ff00798f */ /* 0x004fe20002000000 */
[----:B------:R-:W-:Y:S05]  /*3370*/  YIELD ;  /* 0x0000000000007946 */ /* 0x000fea0003800000 */
[----:B------:R-:W-:-:S13]  /*3380*/  ISETP.NE.AND P0, PT, R26, R29, PT ;  /* 0x0000001d1a00720c */ /* 0x000fda0003f05270 */
[----:B------:R-:W-:Y:S05]  /*3390*/  @P0 BRA `(.L_x_2470) ;  /* 0xfffffffc00ec0947 */ /* 0x000fea000383ffff */
.L_x_2469:
        /* <DEDUP_REMOVED lines=17> */
.L_x_2474:
        /* <DEDUP_REMOVED lines=115> */
.L_x_2473:
        /* <DEDUP_REMOVED lines=40> */
[C---:B------:R-:W-:Y:S02]  /*3e60*/  @!P6 IMAD R29, R34.reuse, R26, R33 ;  /* 0x0000001a221de224 */ /* 0x040fe400078e0221 */
        /* <DEDUP_REMOVED lines=20> */
.L_x_2475:
[----:B------:R-:W-:-:S13]  /*3fb0*/  ISETP.NE.OR P0, PT, R35, RZ, P0 ;  /* 0x000000ff2300720c */ /* 0x000fda0000705670 */
[----:B------:R-:W-:Y:S05]  /*3fc0*/  @!P0 BRA `(.L_x_2471) ;  /* 0x00000000007c8947 */ /* 0x000fea0003800000 */
.L_x_2472:
        /* <DEDUP_REMOVED lines=31> */
.L_x_2471:
        /* <DEDUP_REMOVED lines=11> */
.L_x_2477:
[----:B------:R-:W-:Y:S05]  /*4270*/  BSYNC B0 ;  /* 0x0000000000007941 */ /* 0x000fea0003800000 */
.L_x_2476:
        /* <DEDUP_REMOVED lines=16> */
.L_x_2468:
        /* <DEDUP_REMOVED lines=39> */
.L_x_2478:
        /* <DEDUP_REMOVED lines=19> */
.L_x_2480:
[----:B------:R-:W-:Y:S05]  /*4720*/  BSYNC B0 ;  /* 0x0000000000007941 */ /* 0x000fea0003800000 */
.L_x_2479:
        /* <DEDUP_REMOVED lines=19> */
.L_x_2481:
        /* <DEDUP_REMOVED lines=19> */
.L_x_2483:
[----:B------:R-:W-:Y:S05]  /*4990*/  BSYNC B0 ;  /* 0x0000000000007941 */ /* 0x000fea0003800000 */
.L_x_2482:
        /* <DEDUP_REMOVED lines=19> */
.L_x_2484:
        /* <DEDUP_REMOVED lines=19> */
.L_x_2486:
[----:B------:R-:W-:Y:S05]  /*4c00*/  BSYNC B0 ;  /* 0x0000000000007941 */ /* 0x000fea0003800000 */
.L_x_2485:
[----:B0-----:R-:W-:Y:S02]  /*4c10*/  SHF.R.S32.HI R24, RZ, 0x1f, R60 ;  /* 0x0000001fff187819 */ /* 0x001fe4000001143c */
[----:B-1----:R-:W-:Y:S02]  /*4c20*/  SHF.R.S32.HI R23, RZ, 0x1f, R59 ;  /* 0x0000001fff177819 */ /* 0x002fe4000001143b */
        /* <DEDUP_REMOVED lines=35> */
.L_x_2487:
[----:B------:R-:W-:Y:S04]  /*4e60*/  BSSY B0, `(.L_x_2488) ;  /* 0x0000013000007945 */ /* 0x000fe80003800000 */
[----:B------:R-:W-:Y:S05]  /*4e70*/  @P6 BRA `(.L_x_2489) ;  /* 0x0000000000446947 */ /* 0x000fea0003800000 */
[----:B------:R-:W-:Y:S01]  /*4e80*/  ULDC.64 UR18, c[0x0][0x288] ;  /* 0x0000a20000127ab9 */ /* 0x000fe20000000a00 */
[----:B------:R-:W-:Y:S01]  /*4e90*/  MOV R6, R74 ;  /* 0x0000004a00067202 */ /* 0x000fe20000000f00 */
[----:B------:R-:W-:Y:S01]  /*4ea0*/  IMAD R27, R27, UR18, RZ ;  /* 0x000000121b1b7c24 */ /* 0x000fe2000f8e02ff */
[----:B------:R-:W-:Y:S01]  /*4eb0*/  MOV R7, R77 ;  /* 0x0000004d00077202 */ /* 0x000fe20000000f00 */
[-CC-:B------:R-:W-:Y:S01]  /*4ec0*/  FFMA.FTZ R44, R44, R29.reuse, R28.reuse ;  /* 0x0000001d2c2c7223 */ /* 0x180fe2000001001c */
[----:B--2---:R-:W-:Y:S01]  /*4ed0*/  FFMA.FTZ R9, R0, R29, R28 ;  /* 0x0000001d00097223 */ /* 0x004fe2000001001c */
        /* <DEDUP_REMOVED lines=11> */
.L_x_2489:
[----:B------:R-:W-:Y:S05]  /*4f90*/  BSYNC B0 ;  /* 0x0000000000007941 */ /* 0x000fea0003800000 */
.L_x_2488:
[----:B------:R-:W-:Y:S05]  /*4fa0*/  @!P5 BRA `(.L_x_2490) ;  /* 0x000000000048d947 */ /* 0x000fea0003800000 */
[----:B------:R-:W-:Y:S01]  /*4fb0*/  FFMA.FTZ R0, R2, R57, R55 ;  /* 0x0000003902007223 */ /* 0x000fe20000010037 */
[----:B------:R-:W-:-:S03]  /*4fc0*/  FFMA.FTZ R6, R3, R54, R56 ;  /* 0x0000003603067223 */ /* 0x000fc60000010038 */
[----:B------:R-:W-:Y:S01]  /*4fd0*/  FMUL.FTZ R7, R0, -1.4426950216293334961 ;  /* 0xbfb8aa3b00077820 */ /* 0x000fe20000410000 */
[----:B0-2---:R-:W-:-:S05]  /*4fe0*/  FMUL.FTZ R10, R6, -1.4426950216293334961 ;  /* 0xbfb8aa3b060a7820 */ /* 0x005fca0000410000 */
        /* <DEDUP_REMOVED lines=14> */
.L_x_2490:
        /* <DEDUP_REMOVED lines=8> */
[C---:B0-2---:R-:W-:Y:S02]  /*5150*/  IMAD R9, R61.reuse, UR19, R26 ;  /* 0x000000133d097c24 */ /* 0x045fe4000f8e021a */
        /* <DEDUP_REMOVED lines=10> */
.L_x_2492:
[----:B------:R-:W-:Y:S05]  /*5200*/  BSYNC B0 ;  /* 0x0000000000007941 */ /* 0x000fea0003800000 */
.L_x_2491:
[----:B------:R-:W-:Y:S05]  /*5210*/  @!P5 BRA `(.L_x_2493) ;  /* 0x000000000048d947 */ /* 0x000fea0003800000 */
[----:B------:R-:W-:Y:S01]  /*5220*/  FFMA.FTZ R0, R4, R57, R55 ;  /* 0x0000003904007223 */ /* 0x000fe20000010037 */
[----:B-1----:R-:W-:-:S03]  /*5230*/  FFMA.FTZ R2, R5, R54, R56 ;  /* 0x0000003605027223 */ /* 0x002fc60000010038 */
        /* <DEDUP_REMOVED lines=16> */
.L_x_2493:
        /* <DEDUP_REMOVED lines=19> */
.L_x_2495:
[----:B------:R-:W-:Y:S05]  /*5470*/  BSYNC B0 ;  /* 0x0000000000007941 */ /* 0x000fea0003800000 */
.L_x_2494:
[----:B------:R-:W-:Y:S05]  /*5480*/  @!P5 BRA `(.L_x_2496) ;  /* 0x000000000048d947 */ /* 0x000fea0003800000 */
[----:B------:R-:W-:Y:S01]  /*5490*/  FFMA.FTZ R0, R68, R57, R55 ;  /* 0x0000003944007223 */ /* 0x000fe20000010037 */
[----:B-1----:R-:W-:-:S03]  /*54a0*/  FFMA.FTZ R2, R69, R54, R56 ;  /* 0x0000003645027223 */ /* 0x002fc60000010038 */
[----:B------:R-:W-:Y:S01]  /*54b0*/  FMUL.FTZ R3, R0, -1.4426950216293334961 ;  /* 0xbfb8aa3b00037820 */ /* 0x000fe20000410000 */
[----:B------:R-:W-:-:S05]  /*54c0*/  FMUL.FTZ R6, R2, -1.4426950216293334961 ;  /* 0xbfb8aa3b02067820 */ /* 0x000fca0000410000 */
[----:B------:R-:W3:Y:S08]  /*54d0*/  MUFU.EX2 R3, R3 ;  /* 0x0000000300037308 */ /* 0x000ef00000000800 */
[----:B------:R-:W1:Y:S01]  /*54e0*/  MUFU.EX2 R6, R6 ;  /* 0x0000000600067308 */ /* 0x000e620000000800 */
[----:B---3--:R-:W-:-:S07]  /*54f0*/  FADD.FTZ R4, R3, 1 ;  /* 0x3f80000003047421 */ /* 0x008fce0000010000 */
[----:B------:R-:W3:Y:S01]  /*5500*/  MUFU.RCP R5, R4 ;  /* 0x0000000400057308 */ /* 0x000ee20000001000 */
[----:B-1----:R-:W-:-:S07]  /*5510*/  FADD.FTZ R7, R6, 1 ;  /* 0x3f80000006077421 */ /* 0x002fce0000010000 */
[----:B0-2---:R-:W0:Y:S01]  /*5520*/  MUFU.RCP R8, R7 ;  /* 0x0000000700087308 */ /* 0x005e220000001000 */
[----:B---3--:R-:W-:Y:S01]  /*5530*/  FADD.FTZ R9, -R5, 1 ;  /* 0x3f80000005097421 */ /* 0x008fe20000010100 */
[----:B------:R-:W-:-:S03]  /*5540*/  FMUL.FTZ R18, R18, R5 ;  /* 0x0000000512127220 */ /* 0x000fc60000410000 */
[----:B------:R-:W-:Y:S01]  /*5550*/  FFMA.FTZ R9, R0, R9, 1 ;  /* 0x3f80000000097423 */ /* 0x000fe20000010009 */
[----:B0-----:R-:W-:Y:S01]  /*5560*/  FADD.FTZ R11, -R8, 1 ;  /* 0x3f800000080b7421 */ /* 0x001fe20000010100 */
[----:B------:R-:W-:Y:S02]  /*5570*/  FMUL.FTZ R19, R19, R8 ;  /* 0x0000000813137220 */ /* 0x000fe40000410000 */
[----:B------:R-:W-:Y:S01]  /*5580*/  FMUL.FTZ R18, R18, R9 ;  /* 0x0000000912127220 */ /* 0x000fe20000410000 */
[----:B------:R-:W-:-:S04]  /*5590*/  FFMA.FTZ R2, R2, R11, 1 ;  /* 0x3f80000002027423 */ /* 0x000fc8000001000b */
[----:B------:R-:W-:-:S07]  /*55a0*/  FMUL.FTZ R19, R19, R2 ;  /* 0x0000000213137220 */ /* 0x000fce0000410000 */
.L_x_2496:
        /* <DEDUP_REMOVED lines=8> */
[----:B---3--:R-:W-:-:S04]  /*5630*/  IMAD.WIDE.U32 R4, R59, UR18, R2 ;  /* 0x000000123b047c25 */ /* 0x008fc8000f8e0002 */
        /* <DEDUP_REMOVED lines=10> */
.L_x_2498:
[----:B------:R-:W-:Y:S05]  /*56e0*/  BSYNC B0 ;  /* 0x0000000000007941 */ /* 0x000fea0003800000 */
.L_x_2497:
[----:B------:R-:W-:Y:S05]  /*56f0*/  @!P5 BRA `(.L_x_2499) ;  /* 0x000000000048d947 */ /* 0x000fea0003800000 */
[----:B------:R-:W-:Y:S01]  /*5700*/  FFMA.FTZ R55, R70, R57, R55 ;  /* 0x0000003946377223 */ /* 0x000fe20000010037 */
[----:B------:R-:W-:-:S03]  /*5710*/  FFMA.FTZ R56, R71, R54, R56 ;  /* 0x0000003647387223 */ /* 0x000fc60000010038 */
[----:B------:R-:W-:Y:S01]  /*5720*/  FMUL.FTZ R0, R55, -1.4426950216293334961 ;  /* 0xbfb8aa3b37007820 */ /* 0x000fe20000410000 */
[----:B---3--:R-:W-:-:S05]  /*5730*/  FMUL.FTZ R4, R56, -1.4426950216293334961 ;  /* 0xbfb8aa3b38047820 */ /* 0x008fca0000410000 */
[----:B------:R-:W1:Y:S08]  /*5740*/  MUFU.EX2 R0, R0 ;  /* 0x0000000000007308 */ /* 0x000e700000000800 */
[----:B------:R-:W3:Y:S01]  /*5750*/  MUFU.EX2 R4, R4 ;  /* 0x0000000400047308 */ /* 0x000ee20000000800 */
[----:B-1--4-:R-:W-:-:S07]  /*5760*/  FADD.FTZ R2, R0, 1 ;  /* 0x3f80000000027421 */ /* 0x012fce0000010000 */
[----:B------:R-:W0:Y:S01]  /*5770*/  MUFU.RCP R3, R2 ;  /* 0x0000000200037308 */ /* 0x000e220000001000 */
[----:B---3--:R-:W-:-:S07]  /*5780*/  FADD.FTZ R5, R4, 1 ;  /* 0x3f80000004057421 */ /* 0x008fce0000010000 */
[----:B------:R-:W1:Y:S01]  /*5790*/  MUFU.RCP R6, R5 ;  /* 0x0000000500067308 */ /* 0x000e620000001000 */
[----:B0-2---:R-:W-:Y:S01]  /*57a0*/  FADD.FTZ R8, -R3, 1 ;  /* 0x3f80000003087421 */ /* 0x005fe20000010100 */
[----:B------:R-:W-:-:S03]  /*57b0*/  FMUL.FTZ R20, R20, R3 ;  /* 0x0000000314147220 */ /* 0x000fc60000410000 */
[----:B------:R-:W-:Y:S01]  /*57c0*/  FFMA.FTZ R55, R55, R8, 1 ;  /* 0x3f80000037377423 */ /* 0x000fe20000010008 */
[----:B-1----:R-:W-:Y:S01]  /*57d0*/  FADD.FTZ R7, -R6, 1 ;  /* 0x3f80000006077421 */ /* 0x002fe20000010100 */
[----:B------:R-:W-:Y:S02]  /*57e0*/  FMUL.FTZ R21, R21, R6 ;  /* 0x0000000615157220 */ /* 0x000fe40000410000 */
[----:B------:R-:W-:Y:S01]  /*57f0*/  FMUL.FTZ R20, R20, R55 ;  /* 0x0000003714147220 */ /* 0x000fe20000410000 */
[----:B------:R-:W-:-:S04]  /*5800*/  FFMA.FTZ R56, R56, R7, 1 ;  /* 0x3f80000038387423 */ /* 0x000fc80000010007 */
[----:B------:R-:W-:-:S07]  /*5810*/  FMUL.FTZ R21, R21, R56 ;  /* 0x0000003815157220 */ /* 0x000fce0000410000 */
.L_x_2499:
[----:B------:R-:W-:Y:S04]  /*5820*/  BSSY B0, `(.L_x_2500) ;  /* 0x0000012000007945 */ /* 0x000fe80003800000 */
[----:B------:R-:W-:Y:S05]  /*5830*/  @P4 BRA `(.L_x_2501) ;  /* 0x0000000000404947 */ /* 0x000fea0003800000 */
[----:B------:R-:W-:Y:S01]  /*5840*/  ULDC.64 UR18, c[0x0][0x288] ;  /* 0x0000a20000127ab9 */ /* 0x000fe20000000a00 */
[----:B------:R-:W-:Y:S01]  /*5850*/  MOV R75, R77 ;  /* 0x0000004d004b7202 */ /* 0x000fe20000000f00 */
[----:B-1--4-:R-:W-:Y:S02]  /*5860*/  IMAD R3, R22, UR18, RZ ;  /* 0x0000001216037c24 */ /* 0x012fe4000f8e02ff */
        /* <DEDUP_REMOVED lines=13> */
.L_x_2501:
[----:B------:R-:W-:Y:S05]  /*5940*/  BSYNC B0 ;  /* 0x0000000000007941 */ /* 0x000fea0003800000 */
.L_x_2500:
[----:B------:R-:W-:Y:S01]  /*5950*/  ULDC UR11, c[0x0][0x10] ;  /* 0x00000400000b7ab9 */ /* 0x000fe20000000800 */
[----:B------:R-:W-:Y:S02]  /*5960*/  UIADD3 UR4, UR4, 0x1, URZ ;  /* 0x0000000104047890 */ /* 0x000fe4000fffe03f */
[----:B------:R-:W-:-:S04]  /*5970*/  UIADD3 UR6, UR11, UR6, URZ ;  /* 0x000000060b067290 */ /* 0x000fc8000fffe03f */
[----:B------:R-:W-:-:S06]  /*5980*/  UISETP.GE.AND UP0, UPT, UR6, UR5, UPT ;  /* 0x000000050600728c */ /* 0x000fcc000bf06270 */
[----:B------:R-:W-:-:S13]  /*5990*/  PLOP3.LUT P0, PT, PT, PT, UP0, 0x80, 0x0 ;  /* 0x000000000000781c */ /* 0x000fda0003f0f008 */
[----:B------:R-:W-:Y:S05]  /*59a0*/  @!P0 BRA `(.L_x_2502) ;  /* 0xffffffa8006c8947 */ /* 0x000fea000383ffff */
.L_x_2451:
[----:B---3--:R-:W3:Y:S01]  /*59b0*/  LDC R4, c[0x0][0xc] ;  /* 0x00000300ff047b82 */ /* 0x008ee20000000800 */
[----:B------:R-:W-:Y:S01]  /*59c0*/  ISETP.NE.AND P1, PT, R66, RZ, PT ;  /* 0x000000ff4200720c */ /* 0x000fe20003f25270 */
[----:B------:R-:W-:Y:S06]  /*59d0*/  BSSY B0, `(.L_x_2503) ;  /* 0x0000011000007945 */ /* 0x000fec0003800000 */
[----:B------:R-:W5:Y:S08]  /*59e0*/  LDC R7, c[0x0][0x10] ;  /* 0x00000400ff077b82 */ /* 0x000f700000000800 */
[----:B-1--4-:R-:W1:Y:S01]  /*59f0*/  LDC.64 R2, c[0x0][0x258] ;  /* 0x00009600ff027b82 */ /* 0x012e620000000a00 */
[----:B---3--:R-:W-:-:S02]  /*5a00*/  ISETP.NE.AND P0, PT, R4, 0x1, PT ;  /* 0x000000010400780c */ /* 0x008fc40003f05270 */
[----:B-----5:R-:W-:-:S04]  /*5a10*/  SHF.L.U32 R0, R7, 0x1, RZ ;  /* 0x0000000107007819 */ /* 0x020fc800000006ff */
[----:B------:R-:W-:-:S05]  /*5a20*/  SEL R5, R0, RZ, P0 ;  /* 0x000000ff00057207 */ /* 0x000fca0000000000 */
[----:B-1----:R-:W-:Y:S01]  /*5a30*/  IMAD.WIDE.U32 R2, R5, 0x4, R2 ;  /* 0x0000000405027825 */ /* 0x002fe200078e0002 */
[----:B------:R-:W-:Y:S06]  /*5a40*/  @P1 BRA `(.L_x_2504) ;  /* 0x0000000000241947 */ /* 0x000fec0003800000 */
[----:B------:R-:W1:Y:S01]  /*5a50*/  S2R R0, SR_LANEID ;  /* 0x0000000000007919 */ /* 0x000e620000000000 */
[----:B------:R-:W-:Y:S02]  /*5a60*/  VOTEU.ANY UR4, UPT, PT ;  /* 0x0000000000047886 */ /* 0x000fe400038e0100 */
[----:B------:R-:W-:Y:S02]  /*5a70*/  UFLO.U32 UR5, UR4 ;  /* 0x00000004000572bd */ /* 0x000fe400080e0000 */
[----:B------:R-:W3:Y:S04]  /*5a80*/  POPC R5, UR4 ;  /* 0x0000000400057d09 */ /* 0x000ee80008000000 */
[----:B-1----:R-:W-:-:S13]  /*5a90*/  ISETP.EQ.U32.AND P0, PT, R0, UR5, PT ;  /* 0x0000000500007c0c */ /* 0x002fda000bf02070 */
[----:B------:R-:W-:Y:S06]  /*5aa0*/  @P0 MEMBAR.ALL.GPU ;  /* 0x0000000000000992 */ /* 0x000fec000000a000 */
[----:B------:R-:W-:-:S00]  /*5ab0*/  @P0 ERRBAR ;  /* 0x00000000000009ab */ /* 0x000fc00000000000 */
[----:B------:R-:W-:Y:S06]  /*5ac0*/  @P0 CGAERRBAR ;  /* 0x00000000000005ab */ /* 0x000fec0000000000 */
[----:B---3--:R1:W-:Y:S02]  /*5ad0*/  @P0 REDG.E.ADD.S32.STRONG.GPU desc[UR14][R2.64], R5 ;  /* 0x000000050200098e */ /* 0x0083e4000c10e38e */
.L_x_2504:
[----:B------:R-:W-:Y:S05]  /*5ae0*/  BSYNC B0 ;  /* 0x0000000000007941 */ /* 0x000fea0003800000 */
.L_x_2503:
[----:B------:R-:W3:Y:S01]  /*5af0*/  S2UR UR4, SR_CTAID.X ;  /* 0x00000000000479c3 */ /* 0x000ee20000002500 */
[----:B------:R-:W-:Y:S02]  /*5b00*/  IADD3 R0, R4, -0x1, RZ ;  /* 0xffffffff04007810 */ /* 0x000fe40007ffe0ff */
[----:B-1----:R-:W-:-:S05]  /*5b10*/  IADD3 R5, R7, -0x1, RZ ;  /* 0xffffffff07057810 */ /* 0x002fca0007ffe0ff */
[----:B------:R-:W1:Y:S01]  /*5b20*/  S2UR UR5, SR_CTAID.Y ;  /* 0x00000000000579c3 */ /* 0x000e620000002600 */
[----:B---3--:R-:W-:-:S04]  /*5b30*/  ISETP.NE.AND P0, PT, R0, UR4, PT ;  /* 0x0000000400007c0c */ /* 0x008fc8000bf05270 */
[----:B-1----:R-:W-:-:S13]  /*5b40*/  ISETP.NE.OR P0, PT, R5, UR5, P0 ;  /* 0x0000000505007c0c */ /* 0x002fda0008705670 */
[----:B------:R-:W-:Y:S05]  /*5b50*/  @P0 EXIT ;  /* 0x000000000000094d */ /* 0x000fea0003800000 */
[----:B------:R-:W-:Y:S05]  /*5b60*/  @P1 BRA `(.L_x_2505) ;  /* 0x0000000000201947 */ /* 0x000fea0003800000 */
[----:B------:R-:W-:-:S05]  /*5b70*/  IMAD R0, R4, R7, RZ ;  /* 0x0000000704007224 */ /* 0x000fca00078e02ff */
[----:B------:R-:W-:-:S13]  /*5b80*/  ISETP.NE.AND P0, PT, R0, -0x1, PT ;  /* 0xffffffff0000780c */ /* 0x000fda0003f05270 */
[----:B------:R-:W-:Y:S05]  /*5b90*/  @!P0 BRA `(.L_x_2505) ;  /* 0x0000000000148947 */ /* 0x000fea0003800000 */
.L_x_2506:
[----:B------:R-:W3:Y:S04]  /*5ba0*/  LDG.E.STRONG.GPU R5, desc[UR14][R2.64] ;  /* 0x0000000e02057981 */ /* 0x000ee8000c1ef900 */
[----:B---3--:R-:W-:Y:S01]  /*5bb0*/  CCTL.IVALL ;  /* 0x00000000ff00798f */ /* 0x008fe20002000000 */
[----:B------:R-:W-:Y:S05]  /*5bc0*/  YIELD ;  /* 0x0000000000007946 */ /* 0x000fea0003800000 */
[----:B------:R-:W-:-:S13]  /*5bd0*/  ISETP.NE.AND P0, PT, R5, R0, PT ;  /* 0x000000000500720c */ /* 0x000fda0003f05270 */
[----:B------:R-:W-:Y:S05]  /*5be0*/  @P0 BRA `(.L_x_2506) ;  /* 0xfffffffc00ec0947 */ /* 0x000fea000383ffff */
.L_x_2505:
[----:B------:R-:W-:Y:S05]  /*5bf0*/  WARPSYNC.ALL ;  /* 0x0000000000007948 */ /* 0x000fea0003800000 */
[----:B------:R-:W1:Y:S08]  /*5c00*/  LDC.64 R22, c[0x0][0x288] ;  /* 0x0000a200ff167b82 */ /* 0x000e700000000a00 */
[----:B------:R-:W-:Y:S01]  /*5c10*/  BAR.SYNC.DEFER_BLOCKING 0x0 ;  /* 0x0000000000007b1d */ /* 0x000fe20000010000 */
[----:B-1----:R-:W-:-:S04]  /*5c20*/  LEA.HI R0, P0, R23, R22, RZ, 0x1 ;  /* 0x0000001617007211 */ /* 0x002fc800078108ff */
        /* <DEDUP_REMOVED lines=9> */
[----:B------:R-:W1:Y:S01]  /*5cc0*/  LDC.64 R14, c[0x0][0x218] ;  /* 0x00008600ff0e7b82 */ /* 0x000e620000000a00 */
[----:B------:R-:W-:Y:S01]  /*5cd0*/  SHF.L.U64.HI R23, R22, 0x2, R23 ;  /* 0x0000000216177819 */ /* 0x000fe20000010217 */
[----:B------:R-:W-:Y:S01]  /*5ce0*/  ULDC.64 UR4, c[0x0][0x268] ;  /* 0x00009a0000047ab9 */ /* 0x000fe20000000a00 */
[----:B------:R-:W-:Y:S02]  /*5cf0*/  IADD3 R5, R3, R5, RZ ;  /* 0x0000000503057210 */ /* 0x000fe40007ffe0ff */
[----:B------:R-:W-:Y:S02]  /*5d00*/  SHF.L.U64.HI R33, R25, 0x2, R27 ;  /* 0x0000000219217819 */ /* 0x000fe4000001021b */
[----:B------:R-:W-:Y:S01]  /*5d10*/  LEA.HI R2, P0, R5, R2, RZ, 0x1 ;  /* 0x0000000205027211 */ /* 0x000fe200078108ff */
[----:B------:R-:W3:Y:S03]  /*5d20*/  LDC.64 R16, c[0x0][0x220] ;  /* 0x00008800ff107b82 */ /* 0x000ee60000000a00 */
[----:B------:R-:W-:-:S04]  /*5d30*/  IADD3.X R5, RZ, R5, RZ, P0, !PT ;  /* 0x00000005ff057210 */ /* 0x000fc800007fe4ff */
[--C-:B------:R-:W-:Y:S02]  /*5d40*/  SHF.R.S64 R29, R2, 0x1, R5.reuse ;  /* 0x00000001021d7819 */ /* 0x100fe40000001005 */
[----:B------:R-:W-:-:S04]  /*5d50*/  SHF.R.S32.HI R2, RZ, 0x1, R5 ;  /* 0x00000001ff027819 */ /* 0x000fc80000011405 */
[----:B------:R-:W-:-:S07]  /*5d60*/  SHF.L.U64.HI R31, R29, 0x2, R2 ;  /* 0x000000021d1f7819 */ /* 0x000fce0000010202 */
.L_x_2507:
[----:B------:R-:W-:-:S04]  /*5d70*/  LEA R6, P0, R66, UR4, 0x2 ;  /* 0x0000000442067c11 */ /* 0x000fc8000f8010ff */
[----:B------:R-:W-:Y:S02]  /*5d80*/  LEA.HI.X R7, R66, UR5, R0, 0x2, P0 ;  /* 0x0000000542077c11 */ /* 0x000fe400080f1400 */
[-C--:B0-2---:R-:W-:Y:S02]  /*5d90*/  LEA R8, P0, R25, R6.reuse, 0x2 ;  /* 0x0000000619087211 */ /* 0x085fe400078010ff */
[-C--:B------:R-:W-:Y:S01]  /*5da0*/  LEA R12, P2, R29, R6.reuse, 0x2 ;  /* 0x000000061d0c7211 */ /* 0x080fe200078410ff */
[----:B------:R-:W2:Y:S01]  /*5db0*/  LDG.E R0, desc[UR14][R6.64] ;  /* 0x0000000e06007981 */ /* 0x000ea2000c1e1900 */
[----:B------:R-:W-:Y:S02]  /*5dc0*/  LEA R10, P1, R22, R6, 0x2 ;  /* 0x00000006160a7211 */ /* 0x000fe400078210ff */
[C---:B------:R-:W-:Y:S02]  /*5dd0*/  IADD3.X R9, R7.reuse, R33, RZ, P0, !PT ;  /* 0x0000002107097210 */ /* 0x040fe400007fe4ff */
[----:B------:R-:W-:-:S02]  /*5de0*/  IADD3.X R13, R7, R31, RZ, P2, !PT ;  /* 0x0000001f070d7210 */ /* 0x000fc400017fe4ff */
[----:B------:R-:W-:Y:S02]  /*5df0*/  IADD3.X R11, R23, R7, RZ, P1, !PT ;  /* 0x00000007170b7210 */ /* 0x000fe40000ffe4ff */
[----:B------:R-:W2:Y:S04]  /*5e00*/  LDG.E R9, desc[UR14][R8.64] ;  /* 0x0000000e08097981 */ /* 0x000ea8000c1e1900 */
[----:B------:R-:W4:Y:S04]  /*5e10*/  LDG.E R10, desc[UR14][R10.64] ;  /* 0x0000000e0a0a7981 */ /* 0x000f28000c1e1900 */
[----:B------:R-:W4:Y:S01]  /*5e20*/  LDG.E R13, desc[UR14][R12.64] ;  /* 0x0000000e0c0d7981 */ /* 0x000f22000c1e1900 */
[----:B------:R-:W-:-:S02]  /*5e30*/  SHF.L.U32 R5, R66, 0x1, RZ ;  /* 0x0000000142057819 */ /* 0x000fc400000006ff */
[----:B------:R-:W-:-:S03]  /*5e40*/  IADD3 R66, R66, 0x2a0, RZ ;  /* 0x000002a042427810 */ /* 0x000fc60007ffe0ff */
[----:B-1----:R-:W-:-:S04]  /*5e50*/  IMAD.WIDE R2, R5, 0x2, R14 ;  /* 0x0000000205027825 */ /* 0x002fc800078e020e */
[----:B---3--:R-:W-:Y:S01]  /*5e60*/  IMAD.WIDE R4, R5, 0x2, R16 ;  /* 0x0000000205047825 */ /* 0x008fe200078e0210 */
[----:B------:R-:W-:Y:S02]  /*5e70*/  ISETP.GT.U32.AND P0, PT, R25, R66, PT ;  /* 0x000000421900720c */ /* 0x000fe40003f04070 */
[----:B--2---:R-:W-:Y:S02]  /*5e80*/  F2FP.BF16.F32.PACK_AB R19, R9, R0 ;  /* 0x000000000913723e */ /* 0x004fe400000010ff */
[----:B------:R-:W-:Y:S02]  /*5e90*/  SHF.R.S32.HI R0, RZ, 0x1f, R66 ;  /* 0x0000001fff007819 */ /* 0x000fe40000011442 */
[----:B----4-:R-:W-:Y:S01]  /*5ea0*/  F2FP.BF16.F32.PACK_AB R21, R13, R10 ;  /* 0x0000000a0d15723e */ /* 0x010fe200000010ff */
[----:B------:R4:W-:Y:S04]  /*5eb0*/  STG.E desc[UR14][R2.64], R19 ;  /* 0x0000001302007986 */ /* 0x0009e8000c10190e */
[----:B------:R4:W-:Y:S01]  /*5ec0*/  STG.E desc[UR14][R4.64], R21 ;  /* 0x0000001504007986 */ /* 0x0009e2000c10190e */
[----:B------:R-:W-:-:S13]  /*5ed0*/  ISETP.GT.AND.EX P0, PT, R27, R0, PT, P0 ;  /* 0x000000001b00720c */ /* 0x000fda0003f04300 */
[----:B----4-:R-:W-:Y:S05]  /*5ee0*/  @P0 BRA `(.L_x_2507) ;  /* 0xfffffffc00a00947 */ /* 0x010fea000383ffff */
[----:B------:R-:W-:Y:S05]  /*5ef0*/  EXIT ;  /* 0x000000000000794d */ /* 0x000fea0003800000 */
.L_x_2508:
        /* <DEDUP_REMOVED lines=16> */
.L_x_5143:


//--------------------- .text._Z35group_norm_nhwc_bwd_one_pass_kernelI11Fp32IOBf16WLi256ELi84ELi672EEv26Group_norm_nhwc_bwd_params --------------------------
	.section	.text._Z35group_norm_nhwc_bwd_one_pass_kernelI11Fp32IOBf16WLi256ELi84ELi672EEv26Group_norm_nhwc_bwd_params,"ax",@progbits
	.align	128
        .global         _Z35group_norm_nhwc_bwd_one_pass_kernelI11Fp32IOBf16WLi256ELi84ELi672EEv26Group_norm_nhwc_bwd_params
        .type           _Z35group_norm_nhwc_bwd_one_pass_kernelI11Fp32IOBf16WLi256ELi84ELi672EEv26Group_norm_nhwc_bwd_params,@function
        .size           _Z35group_norm_nhwc_bwd_one_pass_kernelI11Fp32IOBf16WLi256ELi84ELi672EEv26Group_norm_nhwc_bwd_params,(.L_x_5144 - _Z35group_norm_nhwc_bwd_one_pass_kernelI11Fp32IOBf16WLi256ELi84ELi672EEv26Group_norm_nhwc_bwd_params)
        .other          _Z35group_norm_nhwc_bwd_one_pass_kernelI11Fp32IOBf16WLi256ELi84ELi672EEv26Group_norm_nhwc_bwd_params,@"STO_CUDA_ENTRY STV_DEFAULT"
_Z35group_norm_nhwc_bwd_one_pass_kernelI11Fp32IOBf16WLi256ELi84ELi672EEv26Group_norm_nhwc_bwd_params:
.text._Z35group_norm_nhwc_bwd_one_pass_kernelI11Fp32IOBf16WLi256ELi84ELi672EEv26Group_norm_nhwc_bwd_params:
        /* <DEDUP_REMOVED lines=54> */
.L_x_2592:
[----:B--2---:R-:W2:Y:S01]  /*0360*/  LDL R8, [R1+0x34] ;  /* 0x0000340001087983 */ /* 0x004ea20000100800 */
        /* <DEDUP_REMOVED lines=8> */
[----:B------:R-:W-:Y:S01]  /*03f0*/  ULDC.64 UR18, c[0x0][0x290] ;  /* 0x0000a40000127ab9 */ /* 0x000fe20000000a00 */
[----:B-1----:R-:W-:Y:S01]  /*0400*/  IADD3 R25, R2, 0xa0, RZ ;  /* 0x000000a002197810 */ /* 0x002fe20007ffe0ff */
[----:B------:R-:W0:Y:S01]  /*0410*/  @P1 LDC.64 R64, c[0x0][0x230] ;  /* 0x00008c00ff401b82 */ /* 0x000e220000000a00 */
[----:B------:R-:W-:-:S02]  /*0420*/  R2UR UR15, R3 ;  /* 0x00000000030f72ca */ /* 0x000fc400000e0000 */
[----:B------:R-:W-:Y:S02]  /*0430*/  CS2R R60, SRZ ;  /* 0x00000000003c7805 */ /* 0x000fe4000001ff00 */
[----:B------:R-:W-:Y:S02]  /*0440*/  ISETP.GE.U32.AND P2, PT, R25, UR18, PT ;  /* 0x0000001219007c0c */ /* 0x000fe4000bf46070 */
[----:B------:R-:W-:Y:S02]  /*0450*/  SHF.R.S32.HI R7, RZ, 0x1f, R25 ;  /* 0x0000001fff077819 */ /* 0x000fe40000011419 */
[----:B------:R-:W-:Y:S01]  /*0460*/  IADD3 R35, R2, 0x60, RZ ;  /* 0x0000006002237810 */ /* 0x000fe20007ffe0ff */
[----:B-----5:R-:W1:Y:S01]  /*0470*/  @P1 LDC.64 R48, c[0x0][0x228] ;  /* 0x00008a00ff301b82 */ /* 0x020e620000000a00 */
[----:B------:R-:W-:Y:S02]  /*0480*/  ISETP.GE.AND.EX P2, PT, R7, UR19, PT, P2 ;  /* 0x0000001307007c0c */ /* 0x000fe4000bf46320 */
[----:B------:R-:W-:-:S02]  /*0490*/  ISETP.GE.U32.AND P5, PT, R35, UR18, PT ;  /* 0x0000001223007c0c */ /* 0x000fc4000bfa6070 */
[----:B------:R-:W-:Y:S01]  /*04a0*/  ISETP.GT.U32.OR P2, PT, R0, 0x29f, P2 ;  /* 0x0000029f0000780c */ /* 0x000fe20001744470 */
[----:B---3--:R-:W3:Y:S01]  /*04b0*/  I2F.RP R3, UR15 ;  /* 0x0000000f00037d06 */ /* 0x008ee20008209400 */
[----:B------:R-:W-:Y:S02]  /*04c0*/  SHF.R.S32.HI R15, RZ, 0x1f, R35 ;  /* 0x0000001fff0f7819 */ /* 0x000fe40000011423 */
[----:B------:R-:W-:Y:S02]  /*04d0*/  IADD3 R26, R2, 0x70, RZ ;  /* 0x00000070021a7810 */ /* 0x000fe40007ffe0ff */
[----:B------:R-:W-:Y:S02]  /*04e0*/  ISETP.GE.AND.EX P5, PT, R15, UR19, PT, P5 ;  /* 0x000000130f007c0c */ /* 0x000fe4000bfa6350 */
[----:B------:R-:W-:Y:S02]  /*04f0*/  SHF.R.S32.HI R11, RZ, 0x1f, R2 ;  /* 0x0000001fff0b7819 */ /* 0x000fe40000011402 */
[----:B------:R-:W-:-:S02]  /*0500*/  ISETP.GE.U32.AND P4, PT, R26, UR18, PT ;  /* 0x000000121a007c0c */ /* 0x000fc4000bf86070 */
[----:B------:R-:W-:Y:S01]  /*0510*/  SHF.R.S32.HI R29, RZ, 0x1f, R26 ;  /* 0x0000001fff1d7819 */ /* 0x000fe2000001141a */
[----:B----4-:R-:W4:Y:S01]  /*0520*/  @!P2 LDC.64 R18, c[0x0][0x230] ;  /* 0x00008c00ff12ab82 */ /* 0x010f220000000a00 */
[C---:B------:R-:W-:Y:S01]  /*0530*/  ISETP.GT.U32.OR P5, PT, R0.reuse, 0x29f, P5 ;  /* 0x0000029f0000780c */ /* 0x040fe20002fa4470 */
[----:B---3--:R-:W3:Y:S01]  /*0540*/  MUFU.RCP R3, R3 ;  /* 0x0000000300037308 */ /* 0x008ee20000001000 */
[----:B------:R-:W-:Y:S02]  /*0550*/  ISETP.GE.AND.EX P4, PT, R29, UR19, PT, P4 ;  /* 0x000000131d007c0c */ /* 0x000fe4000bf86340 */
[----:B------:R-:W-:Y:S02]  /*0560*/  SHF.R.S32.HI R21, RZ, 0x1f, R25 ;  /* 0x0000001fff157819 */ /* 0x000fe40000011419 */
[----:B------:R-:W-:Y:S01]  /*0570*/  ISETP.GT.U32.OR P4, PT, R0, 0x29f, P4 ;  /* 0x0000029f0000780c */ /* 0x000fe20002784470 */
[----:B------:R-:W4:Y:S08]  /*0580*/  @!P2 LDC.64 R16, c[0x0][0x228] ;  /* 0x00008a00ff10ab82 */ /* 0x000f300000000a00 */
[----:B------:R-:W0:Y:S01]  /*0590*/  @!P5 LDC.64 R22, c[0x0][0x288] ;  /* 0x0000a200ff16db82 */ /* 0x000e220000000a00 */
[----:B---3--:R-:W-:-:S06]  /*05a0*/  IADD3 R4, R3, 0xffffffe, RZ ;  /* 0x0ffffffe03047810 */ /* 0x008fcc0007ffe0ff */
[----:B------:R-:W3:Y:S02]  /*05b0*/  F2I.FTZ.U32.TRUNC.NTZ R4, R4 ;  /* 0x0000000400047305 */ /* 0x000ee4000021f000 */
[----:B---3--:R-:W-:Y:S01]  /*05c0*/  R2UR UR7, R4 ;  /* 0x00000000040772ca */ /* 0x008fe200000e0000 */
[----:B0-----:R-:W-:Y:S01]  /*05d0*/  @!P5 IMAD R20, R15, R22, RZ ;  /* 0x000000160f14d224 */ /* 0x001fe200078e02ff */
[----:B------:R-:W0:Y:S03]  /*05e0*/  @P1 LDC.64 R4, c[0x0][0x288] ;  /* 0x0000a200ff041b82 */ /* 0x000e260000000a00 */
[----:B------:R-:W-:-:S08]  /*05f0*/  @!P5 IMAD R33, R35, R23, R20 ;  /* 0x000000172321d224 */ /* 0x000fd000078e0214 */
        /* <DEDUP_REMOVED lines=28> */
[----:B------:R-:W-:-:S04]  /*07c0*/  IADD3 R8, P0, R8, UR17, RZ ;  /* 0x0000001108087c10 */ /* 0x000fc8000ff1e0ff */
[----:B------:R-:W-:Y:S02]  /*07d0*/  LEA.HI.X.SX32 R9, R6, R3, 0x1, P0 ;  /* 0x0000000306097211 */ /* 0x000fe400000f0eff */
[----:B------:R-:W-:Y:S01]  /*07e0*/  MOV R3, UR14 ;  /* 0x0000000e00037c02 */ /* 0x000fe20008000f00 */
[----:B------:R-:W2:Y:S04]  /*07f0*/  @!P2 LDC.64 R6, c[0x0][0x288] ;  /* 0x0000a200ff06ab82 */ /* 0x000ea80000000a00 */
[----:B------:R-:W-:Y:S01]  /*0800*/  IMAD.WIDE.U32 R8, R3, UR7, R8 ;  /* 0x0000000703087c25 */ /* 0x000fe2000f8e0008 */
[----:B------:R-:W-:-:S03]  /*0810*/  ULDC.64 UR6, c[0x0][0x248] ;  /* 0x0000920000067ab9 */ /* 0x000fc60000000a00 */
[----:B0-----:R-:W-:Y:S01]  /*0820*/  @P1 IMAD R3, R11, R4, RZ ;  /* 0x000000040b031224 */ /* 0x001fe200078e02ff */
[----:B------:R-:W-:Y:S02]  /*0830*/  IADD3 R11, R9, UR5, RZ ;  /* 0x00000005090b7c10 */ /* 0x000fe4000fffe0ff */
[-C--:B------:R-:W-:Y:S01]  /*0840*/  @P1 MOV R10, R8.reuse ;  /* 0x00000008000a1202 */ /* 0x080fe20000000f00 */
[----:B------:R-:W-:Y:S01]  /*0850*/  @P1 IMAD R3, R2, R5, R3 ;  /* 0x0000000502031224 */ /* 0x000fe200078e0203 */
[----:B------:R-:W-:-:S03]  /*0860*/  @!P5 MOV R28, R8 ;  /* 0x00000008001cd202 */ /* 0x000fc60000000f00 */
[----:B------:R-:W-:-:S05]  /*0870*/  @P1 IMAD.WIDE.U32 R4, R2, R4, R10 ;  /* 0x0000000402041225 */ /* 0x000fca00078e000a */
[----:B------:R-:W-:Y:S02]  /*0880*/  @P1 IADD3 R5, R5, R3, RZ ;  /* 0x0000000305051210 */ /* 0x000fe40007ffe0ff */
[----:B------:R-:W-:Y:S01]  /*0890*/  IADD3 R3, R2, 0x80, RZ ;  /* 0x0000008002037810 */ /* 0x000fe20007ffe0ff */
[----:B--2---:R-:W-:Y:S01]  /*08a0*/  @!P2 IMAD R12, R21, R6, RZ ;  /* 0x00000006150ca224 */ /* 0x004fe200078e02ff */
[C---:B------:R-:W-:Y:S02]  /*08b0*/  @P1 SHF.L.U32 R13, R4.reuse, 0x2, RZ ;  /* 0x00000002040d1819 */ /* 0x040fe400000006ff */
[----:B------:R-:W-:Y:S01]  /*08c0*/  @P1 SHF.L.U64.HI R14, R4, 0x2, R5 ;  /* 0x00000002040e1819 */ /* 0x000fe20000010205 */
[----:B------:R-:W-:Y:S01]  /*08d0*/  @!P2 IMAD R21, R25, R7, R12 ;  /* 0x000000071915a224 */ /* 0x000fe200078e020c */
[----:B------:R-:W0:Y:S01]  /*08e0*/  @!P4 LDC.64 R4, c[0x0][0x288] ;  /* 0x0000a200ff04cb82 */ /* 0x000e220000000a00 */
[----:B------:R-:W-:Y:S02]  /*08f0*/  ISETP.GE.U32.AND P3, PT, R3, UR18, PT ;  /* 0x0000001203007c0c */ /* 0x000fe4000bf66070 */
[----:B------:R-:W-:-:S02]  /*0900*/  SHF.R.S32.HI R27, RZ, 0x1f, R3 ;  /* 0x0000001fff1b7819 */ /* 0x000fc40000011403 */
[----:B------:R-:W-:Y:S02]  /*0910*/  @P1 IADD3 R64, P0, R13, R64, RZ ;  /* 0x000000400d401210 */ /* 0x000fe40007f1e0ff */
[----:B------:R-:W-:Y:S02]  /*0920*/  ISETP.GE.AND.EX P3, PT, R27, UR19, PT, P3 ;  /* 0x000000131b007c0c */ /* 0x000fe4000bf66330 */
[----:B-1----:R-:W-:Y:S02]  /*0930*/  @P1 IADD3 R48, P6, R13, R48, RZ ;  /* 0x000000300d301210 */ /* 0x002fe40007fde0ff */
[----:B------:R-:W-:Y:S02]  /*0940*/  @!P2 MOV R12, R8 ;  /* 0x00000008000ca202 */ /* 0x000fe40000000f00 */
[----:B------:R-:W-:Y:S02]  /*0950*/  @!P2 MOV R13, R11 ;  /* 0x0000000b000da202 */ /* 0x000fe40000000f00 */
[----:B------:R-:W-:-:S02]  /*0960*/  ISETP.GT.U32.OR P3, PT, R0, 0x29f, P3 ;  /* 0x0000029f0000780c */ /* 0x000fc40001f64470 */
[C---:B------:R-:W-:Y:S01]  /*0970*/  @P1 IADD3.X R65, R14.reuse, R65, RZ, P0, !PT ;  /* 0x000000410e411210 */ /* 0x040fe200007fe4ff */
[----:B------:R-:W-:Y:S01]  /*0980*/  @!P2 IMAD.WIDE.U32 R12, R25, R6, R12 ;  /* 0x00000006190ca225 */ /* 0x000fe200078e000c */
[----:B------:R-:W-:Y:S01]  /*0990*/  @P1 IADD3.X R49, R14, R49, RZ, P6, !PT ;  /* 0x000000310e311210 */ /* 0x000fe200037fe4ff */
[----:B------:R-:W1:Y:S03]  /*09a0*/  @!P5 LDC.64 R6, c[0x0][0x228] ;  /* 0x00008a00ff06db82 */ /* 0x000e660000000a00 */
[----:B------:R-:W-:Y:S01]  /*09b0*/  @!P2 IADD3 R13, R13, R21, RZ ;  /* 0x000000150d0da210 */ /* 0x000fe20007ffe0ff */
[----:B0-----:R-:W-:Y:S01]  /*09c0*/  @!P4 IMAD R32, R29, R4, RZ ;  /* 0x000000041d20c224 */ /* 0x001fe200078e02ff */
[C---:B------:R-:W-:Y:S02]  /*09d0*/  @!P2 SHF.L.U32 R31, R12.reuse, 0x2, RZ ;  /* 0x000000020c1fa819 */ /* 0x040fe400000006ff */
[----:B------:R-:W-:Y:S01]  /*09e0*/  @!P2 SHF.L.U64.HI R30, R12, 0x2, R13 ;  /* 0x000000020c1ea819 */ /* 0x000fe2000001020d */
[----:B------:R-:W0:Y:S01]  /*09f0*/  @!P5 LDC.64 R24, c[0x0][0x230] ;  /* 0x00008c00ff18db82 */ /* 0x000e220000000a00 */
[----:B------:R-:W-:-:S02]  /*0a00*/  @!P5 MOV R29, R11 ;  /* 0x0000000b001dd202 */ /* 0x000fc40000000f00 */
[C---:B----4-:R-:W-:Y:S02]  /*0a10*/  @!P2 IADD3 R18, P0, R31.reuse, R18, RZ ;  /* 0x000000121f12a210 */ /* 0x050fe40007f1e0ff */
[----:B------:R-:W-:Y:S01]  /*0a20*/  @!P2 IADD3 R16, P6, R31, R16, RZ ;  /* 0x000000101f10a210 */ /* 0x000fe20007fde0ff */
[----:B------:R-:W-:Y:S01]  /*0a30*/  @!P5 IMAD.WIDE.U32 R22, R35, R22, R28 ;  /* 0x000000162316d225 */ /* 0x000fe200078e001c */
[----:B------:R-:W-:Y:S01]  /*0a40*/  @!P4 MOV R28, R8 ;  /* 0x00000008001cc202 */ /* 0x000fe20000000f00 */
[----:B------:R-:W2:Y:S01]  /*0a50*/  @!P4 LDC.64 R20, c[0x0][0x228] ;  /* 0x00008a00ff14cb82 */ /* 0x000ea20000000a00 */
[----:B------:R-:W-:Y:S01]  /*0a60*/  @!P4 MOV R29, R11 ;  /* 0x0000000b001dc202 */ /* 0x000fe20000000f00 */
[----:B------:R-:W-:Y:S01]  /*0a70*/  @!P4 IMAD R31, R26, R5, R32 ;  /* 0x000000051a1fc224 */ /* 0x000fe200078e0220 */
[----:B------:R-:W-:Y:S02]  /*0a80*/  @!P5 IADD3 R23, R23, R33, RZ ;  /* 0x000000211717d210 */ /* 0x000fe40007ffe0ff */
[----:B------:R-:W-:Y:S01]  /*0a90*/  @!P2 IADD3.X R17, R30, R17, RZ, P6, !PT ;  /* 0x000000111e11a210 */ /* 0x000fe200037fe4ff */
[----:B------:R-:W-:Y:S01]  /*0aa0*/  @!P4 IMAD.WIDE.U32 R4, R26, R4, R28 ;  /* 0x000000041a04c225 */ /* 0x000fe200078e001c */
[C---:B------:R-:W-:Y:S01]  /*0ab0*/  @!P5 SHF.L.U32 R29, R22.reuse, 0x2, RZ ;  /* 0x00000002161dd819 */ /* 0x040fe200000006ff */
[----:B------:R-:W3:Y:S01]  /*0ac0*/  @!P3 LDC.64 R12, c[0x0][0x288] ;  /* 0x0000a200ff0cbb82 */ /* 0x000ee20000000a00 */
[----:B------:R-:W-:-:S02]  /*0ad0*/  @!P5 SHF.L.U64.HI R26, R22, 0x2, R23 ;  /* 0x00000002161ad819 */ /* 0x000fc40000010217 */
[----:B------:R-:W-:Y:S02]  /*0ae0*/  @!P4 IADD3 R23, R5, R31, RZ ;  /* 0x0000001f0517c210 */ /* 0x000fe40007ffe0ff */
[C---:B-1----:R-:W-:Y:S02]  /*0af0*/  @!P5 IADD3 R6, P6, R29.reuse, R6, RZ ;  /* 0x000000061d06d210 */ /* 0x042fe40007fde0ff */
[----:B------:R-:W-:Y:S01]  /*0b00*/  @!P4 SHF.L.U32 R5, R4, 0x2, RZ ;  /* 0x000000020405c819 */ /* 0x000fe200000006ff */
[----:B------:R-:W-:Y:S01]  /*0b10*/  UIMAD.WIDE UR6, UR8, 0x8, UR6 ;  /* 0x00000008080678a5 */ /* 0x000fe2000f8e0206 */
[----:B------:R-:W-:Y:S01]  /*0b20*/  @!P2 IADD3.X R19, R30, R19, RZ, P0, !PT ;  /* 0x000000131e13a210 */ /* 0x000fe200007fe4ff */
[----:B------:R-:W1:Y:S01]  /*0b30*/  @!P4 LDC.64 R14, c[0x0][0x230] ;  /* 0x00008c00ff0ecb82 */ /* 0x000e620000000a00 */
[----:B0-----:R-:W-:Y:S02]  /*0b40*/  @!P5 IADD3 R24, P0, R29, R24, RZ ;  /* 0x000000181d18d210 */ /* 0x001fe40007f1e0ff */
[----:B------:R-:W-:Y:S01]  /*0b50*/  @!P4 SHF.L.U64.HI R22, R4, 0x2, R23 ;  /* 0x000000020416c819 */ /* 0x000fe20000010217 */
[----:B------:R0:W4:Y:S01]  /*0b60*/  @!P2 LDG.E.64 R60, desc[UR22][R18.64] ;  /* 0x00000016123ca981 */ /* 0x000122000c1e1b00 */
[----:B------:R-:W-:-:S02]  /*0b70*/  @!P5 IADD3.X R7, R26, R7, RZ, P6, !PT ;  /* 0x000000071a07d210 */ /* 0x000fc400037fe4ff */
[----:B--2---:R-:W-:Y:S01]  /*0b80*/  @!P4 IADD3 R4, P6, R5, R20, RZ ;  /* 0x000000140504c210 */ /* 0x004fe20007fde0ff */
[----:B------:R-:W2:Y:S01]  /*0b90*/  @!P3 LDC.64 R30, c[0x0][0x228] ;  /* 0x00008a00ff1ebb82 */ /* 0x000ea20000000a00 */
[----:B------:R-:W-:Y:S02]  /*0ba0*/  @!P3 MOV R28, R8 ;  /* 0x00000008001cb202 */ /* 0x000fe40000000f00 */
[----:B------:R-:W-:Y:S02]  /*0bb0*/  @!P3 MOV R29, R11 ;  /* 0x0000000b001db202 */ /* 0x000fe40000000f00 */
[----:B------:R-:W-:Y:S01]  /*0bc0*/  MOV R72, UR6 ;  /* 0x0000000600487c02 */ /* 0x000fe20008000f00 */
[-C--:B---3--:R-:W-:Y:S01]  /*0bd0*/  @!P3 IMAD R20, R27, R12.reuse, RZ ;  /* 0x0000000c1b14b224 */ /* 0x088fe200078e02ff */
[----:B------:R-:W-:Y:S01]  /*0be0*/  MOV R73, UR7 ;  /* 0x0000000700497c02 */ /* 0x000fe20008000f00 */
[----:B------:R-:W-:Y:S01]  /*0bf0*/  @!P3 IMAD.WIDE.U32 R28, R3, R12, R28 ;  /* 0x0000000c031cb225 */ /* 0x000fe200078e001c */
[----:B------:R-:W-:-:S02]  /*0c00*/  @!P5 IADD3.X R25, R26, R25, RZ, P0, !PT ;  /* 0x000000191a19d210 */ /* 0x000fc400007fe4ff */
[----:B------:R-:W-:Y:S01]  /*0c10*/  IADD3 R32, R2, 0x90, RZ ;  /* 0x0000009002207810 */ /* 0x000fe20007ffe0ff */
[----:B------:R-:W-:Y:S01]  /*0c20*/  @!P3 IMAD R27, R3, R13, R20 ;  /* 0x0000000d031bb224 */ /* 0x000fe200078e0214 */
[----:B------:R-:W-:Y:S01]  /*0c30*/  CS2R R12, SRZ ;  /* 0x00000000000c7805 */ /* 0x000fe2000001ff00 */
[----:B------:R-:W3:Y:S01]  /*0c40*/  LDG.E.64 R72, desc[UR22][R72.64] ;  /* 0x0000001648487981 */ /* 0x000ee2000c1e1b00 */
[----:B------:R-:W-:Y:S02]  /*0c50*/  SHF.R.S32.HI R35, RZ, 0x1f, R32 ;  /* 0x0000001fff237819 */ /* 0x000fe40000011420 */
[----:B-1----:R-:W-:Y:S02]  /*0c60*/  @!P4 IADD3 R14, P0, R5, R14, RZ ;  /* 0x0000000e050ec210 */ /* 0x002fe40007f1e0ff */
[----:B------:R2:W3:Y:S01]  /*0c70*/  @!P2 LDG.E.64 R12, desc[UR22][R16.64] ;  /* 0x00000016100ca981 */ /* 0x0004e2000c1e1b00 */
[C---:B------:R-:W-:Y:S02]  /*0c80*/  @!P4 IADD3.X R5, R22.reuse, R21, RZ, P6, !PT ;  /* 0x000000151605c210 */ /* 0x040fe400037fe4ff */
[----:B------:R-:W-:Y:S01]  /*0c90*/  @!P4 IADD3.X R15, R22, R15, RZ, P0, !PT ;  /* 0x0000000f160fc210 */ /* 0x000fe200007fe4ff */
[----:B------:R-:W0:Y:S01]  /*0ca0*/  @!P3 LDC.64 R20, c[0x0][0x230] ;  /* 0x00008c00ff14bb82 */ /* 0x000e220000000a00 */
[----:B------:R-:W-:-:S02]  /*0cb0*/  ISETP.GE.U32.AND P0, PT, R32, UR18, PT ;  /* 0x0000001220007c0c */ /* 0x000fc4000bf06070 */
[----:B------:R-:W-:Y:S02]  /*0cc0*/  IADD3 R23, R2, 0xb0, RZ ;  /* 0x000000b002177810 */ /* 0x000fe40007ffe0ff */
[----:B------:R-:W-:-:S04]  /*0cd0*/  ISETP.GE.AND.EX P0, PT, R35, UR19, PT, P0 ;  /* 0x0000001323007c0c */ /* 0x000fc8000bf06300 */
[----:B------:R-:W-:Y:S02]  /*0ce0*/  ISETP.GT.U32.OR P0, PT, R0, 0x29f, P0 ;  /* 0x0000029f0000780c */ /* 0x000fe40000704470 */
[----:B------:R-:W-:Y:S02]  /*0cf0*/  ISETP.GE.U32.AND P2, PT, R23, UR18, PT ;  /* 0x0000001217007c0c */ /* 0x000fe4000bf46070 */
[----:B------:R-:W-:-:S04]  /*0d00*/  SHF.R.S32.HI R33, RZ, 0x1f, R23 ;  /* 0x0000001fff217819 */ /* 0x000fc80000011417 */
[----:B------:R-:W-:Y:S02]  /*0d10*/  ISETP.GE.AND.EX P2, PT, R33, UR19, PT, P2 ;  /* 0x0000001321007c0c */ /* 0x000fe4000bf46320 */
[----:B------:R-:W-:Y:S02]  /*0d20*/  @!P3 IADD3 R29, R29, R27, RZ ;  /* 0x0000001b1d1db210 */ /* 0x000fe40007ffe0ff */
[----:B------:R-:W-:Y:S01]  /*0d30*/  ISETP.GT.U32.OR P2, PT, R0, 0x29f, P2 ;  /* 0x0000029f0000780c */ /* 0x000fe20001744470 */
[----:B------:R-:W1:Y:S01]  /*0d40*/  @!P0 LDC.64 R26, c[0x0][0x288] ;  /* 0x0000a200ff1a8b82 */ /* 0x000e620000000a00 */
[----:B------:R-:W-:Y:S02]  /*0d50*/  @!P3 SHF.L.U32 R3, R28, 0x2, RZ ;  /* 0x000000021c03b819 */ /* 0x000fe400000006ff */
[----:B------:R-:W-:Y:S02]  /*0d60*/  CS2R R58, SRZ ;  /* 0x00000000003a7805 */ /* 0x000fe4000001ff00 */
[----:B------:R-:W-:-:S02]  /*0d70*/  CS2R R40, SRZ ;  /* 0x0000000000287805 */ /* 0x000fc4000001ff00 */
[----:B------:R-:W-:Y:S02]  /*0d80*/  @!P3 SHF.L.U64.HI R34, R28, 0x2, R29 ;  /* 0x000000021c22b819 */ /* 0x000fe4000001021d */
[----:B0-----:R-:W-:Y:S02]  /*0d90*/  @!P3 IADD3 R18, P6, R3, R20, RZ ;  /* 0x000000140312b210 */ /* 0x001fe40007fde0ff */
[----:B------:R-:W-:Y:S01]  /*0da0*/  IADD3 R22, R2, 0xe0, RZ ;  /* 0x000000e002167810 */ /* 0x000fe20007ffe0ff */
[----:B------:R-:W5:Y:S01]  /*0db0*/  @!P5 LDG.E.64 R58, desc[UR22][R24.64] ;  /* 0x00000016183ad981 */ /* 0x000f62000c1e1b00 */
[----:B------:R-:W-:Y:S01]  /*0dc0*/  @!P3 IADD3.X R19, R34, R21, RZ, P6, !PT ;  /* 0x000000152213b210 */ /* 0x000fe200037fe4ff */
[----:B------:R-:W0:Y:S01]  /*0dd0*/  @!P0 LDC.64 R28, c[0x0][0x230] ;  /* 0x00008c00ff1c8b82 */ /* 0x000e220000000a00 */
[----:B------:R-:W-:Y:S01]  /*0de0*/  SHF.R.S32.HI R37, RZ, 0x1f, R22 ;  /* 0x0000001fff257819 */ /* 0x000fe20000011416 */
[----:B------:R1:W5:Y:S01]  /*0df0*/  @!P5 LDG.E.64 R40, desc[UR22][R6.64] ;  /* 0x000000160628d981 */ /* 0x000362000c1e1b00 */
[----:B------:R-:W-:-:S05]  /*0e00*/  ISETP.GE.U32.AND P5, PT, R22, UR18, PT ;  /* 0x0000001216007c0c */ /* 0x000fca000bfa6070 */
[----:B------:R-:W0:Y:S01]  /*0e10*/  @!P2 LDC.64 R20, c[0x0][0x288] ;  /* 0x0000a200ff14ab82 */ /* 0x000e220000000a00 */
[----:B------:R-:W-:Y:S02]  /*0e20*/  ISETP.GE.AND.EX P5, PT, R37, UR19, PT, P5 ;  /* 0x0000001325007c0c */ /* 0x000fe4000bfa6350 */
[----:B--2---:R-:W-:Y:S02]  /*0e30*/  @!P3 IADD3 R16, P6, R3, R30, RZ ;  /* 0x0000001e0310b210 */ /* 0x004fe40007fde0ff */
[----:B------:R-:W-:Y:S02]  /*0e40*/  ISETP.GT.U32.OR P5, PT, R0, 0x29f, P5 ;  /* 0x0000029f0000780c */ /* 0x000fe40002fa4470 */
[----:B------:R-:W-:Y:S02]  /*0e50*/  @!P3 IADD3.X R17, R34, R31, RZ, P6, !PT ;  /* 0x0000001f2211b210 */ /* 0x000fe400037fe4ff */
[----:B------:R-:W-:Y:S01]  /*0e60*/  CS2R R56, SRZ ;  /* 0x0000000000387805 */ /* 0x000fe2000001ff00 */
[----:B------:R-:W2:Y:S01]  /*0e70*/  @!P0 LDC.64 R30, c[0x0][0x228] ;  /* 0x00008a00ff1e8b82 */ /* 0x000ea20000000a00 */
[----:B------:R-:W-:Y:S01]  /*0e80*/  CS2R R38, SRZ ;  /* 0x0000000000267805 */ /* 0x000fe2000001ff00 */
[----:B-1----:R-:W-:Y:S01]  /*0e90*/  @!P0 IMAD R35, R35, R26, RZ ;  /* 0x0000001a23238224 */ /* 0x002fe200078e02ff */
[----:B------:R-:W-:-:S02]  /*0ea0*/  @!P0 MOV R6, R8 ;  /* 0x0000000800068202 */ /* 0x000fc40000000f00 */
[----:B------:R-:W-:Y:S02]  /*0eb0*/  @!P0 MOV R7, R11 ;  /* 0x0000000b00078202 */ /* 0x000fe40000000f00 */
[----:B------:R-:W-:Y:S01]  /*0ec0*/  IADD3 R3, R2, 0xd0, RZ ;  /* 0x000000d002037810 */ /* 0x000fe20007ffe0ff */
[C---:B------:R-:W-:Y:S01]  /*0ed0*/  @!P0 IMAD R35, R32.reuse, R27, R35 ;  /* 0x0000001b20238224 */ /* 0x040fe200078e0223 */
[----:B------:R-:W5:Y:S01]  /*0ee0*/  @!P4 LDG.E.64 R56, desc[UR22][R14.64] ;  /* 0x000000160e38c981 */ /* 0x000f62000c1e1b00 */
[----:B------:R-:W-:Y:S01]  /*0ef0*/  @!P0 IMAD.WIDE.U32 R26, R32, R26, R6 ;  /* 0x0000001a201a8225 */ /* 0x000fe200078e0006 */
[----:B------:R-:W-:Y:S01]  /*0f00*/  SHF.R.S32.HI R36, RZ, 0x1f, R3 ;  /* 0x0000001fff247819 */ /* 0x000fe20000011403 */
[----:B------:R-:W1:Y:S01]  /*0f10*/  @!P5 LDC.64 R6, c[0x0][0x288] ;  /* 0x0000a200ff06db82 */ /* 0x000e620000000a00 */
[----:B------:R0:W5:Y:S01]  /*0f20*/  @!P4 LDG.E.64 R38, desc[UR22][R4.64] ;  /* 0x000000160426c981 */ /* 0x000162000c1e1b00 */
[----:B------:R-:W-:Y:S01]  /*0f30*/  ISETP.GE.U32.AND P4, PT, R3, UR18, PT ;  /* 0x0000001203007c0c */ /* 0x000fe2000bf86070 */
[----:B0-----:R-:W-:Y:S01]  /*0f40*/  @!P2 IMAD R34, R33, R20, RZ ;  /* 0x000000142122a224 */ /* 0x001fe200078e02ff */
[----:B------:R-:W-:-:S02]  /*0f50*/  @!P0 IADD3 R35, R27, R35, RZ ;  /* 0x000000231b238210 */ /* 0x000fc40007ffe0ff */
[----:B------:R-:W-:Y:S02]  /*0f60*/  ISETP.GE.AND.EX P4, PT, R36, UR19, PT, P4 ;  /* 0x0000001324007c0c */ /* 0x000fe4000bf86340 */
[----:B------:R-:W-:Y:S01]  /*0f70*/  @!P0 SHF.L.U32 R27, R26, 0x2, RZ ;  /* 0x000000021a1b8819 */ /* 0x000fe200000006ff */
[----:B------:R-:W0:Y:S01]  /*0f80*/  @!P2 LDC.64 R24, c[0x0][0x230] ;  /* 0x00008c00ff18ab82 */ /* 0x000e220000000a00 */
[----:B------:R-:W-:Y:S02]  /*0f90*/  @!P2 MOV R4, R8 ;  /* 0x000000080004a202 */ /* 0x000fe40000000f00 */
[----:B------:R-:W-:Y:S02]  /*0fa0*/  @!P2 MOV R5, R11 ;  /* 0x0000000b0005a202 */ /* 0x000fe40000000f00 */
[----:B------:R-:W-:Y:S01]  /*0fb0*/  ISETP.GT.U32.OR P4, PT, R0, 0x29f, P4 ;  /* 0x0000029f0000780c */ /* 0x000fe20002784470 */
[C---:B------:R-:W-:Y:S01]  /*0fc0*/  @!P2 IMAD R33, R23.reuse, R21, R34 ;  /* 0x000000151721a224 */ /* 0x040fe200078e0222 */
[----:B------:R-:W-:Y:S01]  /*0fd0*/  @!P0 SHF.L.U64.HI R32, R26, 0x2, R35 ;  /* 0x000000021a208819 */ /* 0x000fe20000010223 */
[----:B------:R-:W-:Y:S01]  /*0fe0*/  @!P2 IMAD.WIDE.U32 R20, R23, R20, R4 ;  /* 0x000000141714a225 */ /* 0x000fe200078e0004 */
[----:B------:R-:W-:-:S04]  /*0ff0*/  @!P0 IADD3 R28, P6, R27, R28, RZ ;  /* 0x0000001c1b1c8210 */ /* 0x000fc80007fde0ff */
[C---:B------:R-:W-:Y:S02]  /*1000*/  @!P0 IADD3.X R29, R32.reuse, R29, RZ, P6, !PT ;  /* 0x0000001d201d8210 */ /* 0x040fe400037fe4ff */
[----:B--2---:R-:W-:Y:S02]  /*1010*/  @!P0 IADD3 R30, P6, R27, R30, RZ ;  /* 0x0000001e1b1e8210 */ /* 0x004fe40007fde0ff */
[----:B------:R-:W-:Y:S01]  /*1020*/  @!P2 IADD3 R5, R21, R33, RZ ;  /* 0x000000211505a210 */ /* 0x000fe20007ffe0ff */
[----:B------:R-:W2:Y:S01]  /*1030*/  @!P2 LDC.64 R26, c[0x0][0x228] ;  /* 0x00008a00ff1aab82 */ /* 0x000ea20000000a00 */
[----:B------:R-:W-:Y:S02]  /*1040*/  @!P0 IADD3.X R31, R32, R31, RZ, P6, !PT ;  /* 0x0000001f201f8210 */ /* 0x000fe400037fe4ff */
[C---:B------:R-:W-:Y:S02]  /*1050*/  @!P2 SHF.L.U32 R33, R20.reuse, 0x2, RZ ;  /* 0x000000021421a819 */ /* 0x040fe400000006ff */
[----:B------:R-:W-:-:S03]  /*1060*/  @!P2 SHF.L.U64.HI R32, R20, 0x2, R5 ;  /* 0x000000021420a819 */ /* 0x000fc60000010205 */
[----:B------:R-:W2:Y:S01]  /*1070*/  @!P4 LDC.64 R20, c[0x0][0x288] ;  /* 0x0000a200ff14cb82 */ /* 0x000ea20000000a00 */
[----:B-1----:R-:W-:Y:S01]  /*1080*/  @!P5 IMAD R14, R37, R6, RZ ;  /* 0x00000006250ed224 */ /* 0x002fe200078e02ff */
[----:B------:R-:W-:-:S03]  /*1090*/  @!P5 MOV R15, R11 ;  /* 0x0000000b000fd202 */ /* 0x000fc60000000f00 */
[C---:B------:R-:W-:Y:S01]  /*10a0*/  @!P5 IMAD R35, R22.reuse, R7, R14 ;  /* 0x000000071623d224 */ /* 0x040fe200078e020e */
[----:B------:R-:W-:Y:S02]  /*10b0*/  @!P5 MOV R14, R8 ;  /* 0x00000008000ed202 */ /* 0x000fe40000000f00 */
[----:B------:R-:W1:Y:S01]  /*10c0*/  @!P5 LDC.64 R4, c[0x0][0x230] ;  /* 0x00008c00ff04db82 */ /* 0x000e620000000a00 */
[----:B0-----:R-:W-:Y:S02]  /*10d0*/  @!P2 IADD3 R24, P6, R33, R24, RZ ;  /* 0x000000182118a210 */ /* 0x001fe40007fde0ff */
[----:B------:R-:W-:Y:S01]  /*10e0*/  @!P5 IMAD.WIDE.U32 R6, R22, R6, R14 ;  /* 0x000000061606d225 */ /* 0x000fe200078e000e */
[----:B------:R-:W-:Y:S02]  /*10f0*/  CS2R R14, SRZ ;  /* 0x00000000000e7805 */ /* 0x000fe4000001ff00 */
[----:B------:R-:W-:Y:S02]  /*1100*/  CS2R R54, SRZ ;  /* 0x0000000000367805 */ /* 0x000fe4000001ff00 */
[----:B------:R-:W0:Y:S01]  /*1110*/  @!P5 LDC.64 R22, c[0x0][0x228] ;  /* 0x00008a00ff16db82 */ /* 0x000e220000000a00 */
[----:B------:R-:W-:Y:S01]  /*1120*/  @!P2 IADD3.X R25, R32, R25, RZ, P6, !PT ;  /* 0x000000192019a210 */ /* 0x000fe200037fe4ff */
[----:B------:R2:W5:Y:S01]  /*1130*/  @!P3 LDG.E.64 R14, desc[UR22][R16.64] ;  /* 0x00000016100eb981 */ /* 0x000562000c1e1b00 */
[----:B------:R-:W-:-:S02]  /*1140*/  IADD3 R44, R2, 0xc0, RZ ;  /* 0x000000c0022c7810 */ /* 0x000fc40007ffe0ff */
[----:B--2---:R-:W-:Y:S01]  /*1150*/  @!P2 IADD3 R26, P6, R33, R26, RZ ;  /* 0x0000001a211aa210 */ /* 0x004fe20007fde0ff */
[----:B------:R2:W5:Y:S01]  /*1160*/  @!P3 LDG.E.64 R54, desc[UR22][R18.64] ;  /* 0x000000161236b981 */ /* 0x000562000c1e1b00 */
[----:B------:R-:W-:Y:S02]  /*1170*/  @!P5 IADD3 R33, R7, R35, RZ ;  /* 0x000000230721d210 */ /* 0x000fe40007ffe0ff */
[----:B------:R-:W-:Y:S01]  /*1180*/  ISETP.GE.U32.AND P3, PT, R44, UR18, PT ;  /* 0x000000122c007c0c */ /* 0x000fe2000bf66070 */
[----:B------:R-:W-:Y:S01]  /*1190*/  @!P4 IMAD R16, R36, R20, RZ ;  /* 0x000000142410c224 */ /* 0x000fe200078e02ff */
[C---:B------:R-:W-:Y:S02]  /*11a0*/  @!P5 SHF.L.U32 R7, R6.reuse, 0x2, RZ ;  /* 0x000000020607d819 */ /* 0x040fe400000006ff */
[----:B------:R-:W-:Y:S01]  /*11b0*/  @!P5 SHF.L.U64.HI R6, R6, 0x2, R33 ;  /* 0x000000020606d819 */ /* 0x000fe20000010221 */
[----:B------:R-:W-:Y:S01]  /*11c0*/  @!P4 IMAD R33, R3, R21, R16 ;  /* 0x000000150321c224 */ /* 0x000fe200078e0210 */
[----:B------:R-:W-:-:S02]  /*11d0*/  CS2R R52, SRZ ;  /* 0x0000000000347805 */ /* 0x000fc4000001ff00 */
[----:B------:R-:W-:Y:S02]  /*11e0*/  CS2R R16, SRZ ;  /* 0x0000000000107805 */ /* 0x000fe4000001ff00 */
[----:B------:R-:W-:Y:S02]  /*11f0*/  IADD3 R46, R2, 0x10, RZ ;  /* 0x00000010022e7810 */ /* 0x000fe40007ffe0ff */
[----:B------:R-:W-:Y:S01]  /*1200*/  @!P2 IADD3.X R27, R32, R27, RZ, P6, !PT ;  /* 0x0000001b201ba210 */ /* 0x000fe200037fe4ff */
[----:B------:R-:W5:Y:S01]  /*1210*/  @!P0 LDG.E.64 R52, desc[UR22][R28.64] ;  /* 0x000000161c348981 */ /* 0x000f62000c1e1b00 */
[----:B-1----:R-:W-:Y:S02]  /*1220*/  @!P5 IADD3 R4, P6, R7, R4, RZ ;  /* 0x000000040704d210 */ /* 0x002fe40007fde0ff */
[----:B------:R-:W-:Y:S01]  /*1230*/  SHF.R.S32.HI R47, RZ, 0x1f, R46 ;  /* 0x0000001fff2f7819 */ /* 0x000fe2000001142e */
[----:B------:R1:W5:Y:S01]  /*1240*/  @!P0 LDG.E.64 R16, desc[UR22][R30.64] ;  /* 0x000000161e108981 */ /* 0x000362000c1e1b00 */
[----:B------:R-:W-:-:S02]  /*1250*/  ISETP.GE.U32.AND P0, PT, R46, UR18, PT ;  /* 0x000000122e007c0c */ /* 0x000fc4000bf06070 */
[----:B--2---:R-:W-:Y:S02]  /*1260*/  @!P4 MOV R18, R8 ;  /* 0x000000080012c202 */ /* 0x004fe40000000f00 */
[----:B------:R-:W-:Y:S02]  /*1270*/  @!P4 MOV R19, R11 ;  /* 0x0000000b0013c202 */ /* 0x000fe40000000f00 */
[----:B------:R-:W-:Y:S02]  /*1280*/  @!P5 IADD3.X R5, R6, R5, RZ, P6, !PT ;  /* 0x000000050605d210 */ /* 0x000fe400037fe4ff */
[----:B------:R-:W-:Y:S02]  /*1290*/  ISETP.GE.AND.EX P0, PT, R47, UR19, PT, P0 ;  /* 0x000000132f007c0c */ /* 0x000fe4000bf06300 */
[----:B------:R-:W-:Y:S02]  /*12a0*/  CS2R R36, SRZ ;  /* 0x0000000000247805 */ /* 0x000fe4000001ff00 */
[----:B0-----:R-:W-:Y:S01]  /*12b0*/  @!P5 IADD3 R22, P6, R7, R22, RZ ;  /* 0x000000160716d210 */ /* 0x001fe20007fde0ff */
[----:B------:R-:W-:Y:S01]  /*12c0*/  @!P4 IMAD.WIDE.U32 R20, R3, R20, R18 ;  /* 0x000000140314c225 */ /* 0x000fe200078e0012 */
[----:B------:R-:W-:-:S02]  /*12d0*/  CS2R R18, SRZ ;  /* 0x0000000000127805 */ /* 0x000fc4000001ff00 */
[----:B------:R-:W-:Y:S01]  /*12e0*/  ISETP.GT.U32.OR P0, PT, R0, 0x29f, P0 ;  /* 0x0000029f0000780c */ /* 0x000fe20000704470 */
[----:B-1----:R-:W0:Y:S01]  /*12f0*/  @!P4 LDC.64 R30, c[0x0][0x230] ;  /* 0x00008c00ff1ecb82 */ /* 0x002e220000000a00 */
[----:B------:R-:W-:Y:S01]  /*1300*/  @!P5 IADD3.X R23, R6, R23, RZ, P6, !PT ;  /* 0x000000170617d210 */ /* 0x000fe200037fe4ff */
[----:B------:R1:W5:Y:S04]  /*1310*/  @!P2 LDG.E.64 R36, desc[UR22][R24.64] ;  /* 0x000000161824a981 */ /* 0x000368000c1e1b00 */
[----:B------:R2:W5:Y:S01]  /*1320*/  @!P2 LDG.E.64 R18, desc[UR22][R26.64] ;  /* 0x000000161a12a981 */ /* 0x000562000c1e1b00 */
[----:B------:R-:W-:-:S05]  /*1330*/  @!P4 IADD3 R3, R21, R33, RZ ;  /* 0x000000211503c210 */ /* 0x000fca0007ffe0ff */
[----:B------:R-:W0:Y:S01]  /*1340*/  @!P0 LDC.64 R32, c[0x0][0x288] ;  /* 0x0000a200ff208b82 */ /* 0x000e220000000a00 */
[C---:B------:R-:W-:Y:S02]  /*1350*/  @!P4 SHF.L.U32 R43, R20.reuse, 0x2, RZ ;  /* 0x00000002142bc819 */ /* 0x040fe400000006ff */
[----:B------:R-:W-:Y:S02]  /*1360*/  CS2R R34, SRZ ;  /* 0x0000000000227805 */ /* 0x000fe4000001ff00 */
[----:B------:R-:W-:Y:S02]  /*1370*/  @!P4 SHF.L.U64.HI R3, R20, 0x2, R3 ;  /* 0x000000021403c819 */ /* 0x000fe40000010203 */
[----:B------:R-:W-:Y:S01]  /*1380*/  CS2R R20, SRZ ;  /* 0x0000000000147805 */ /* 0x000fe2000001ff00 */
[----:B-1----:R-:W1:Y:S01]  /*1390*/  @!P4 LDC.64 R24, c[0x0][0x228] ;  /* 0x00008a00ff18cb82 */ /* 0x002e620000000a00 */
[----:B------:R-:W-:Y:S01]  /*13a0*/  IADD3 R62, R2, 0x30, RZ ;  /* 0x00000030023e7810 */ /* 0x000fe20007ffe0ff */
[----:B------:R2:W5:Y:S03]  /*13b0*/  @!P5 LDG.E.64 R34, desc[UR22][R4.64] ;  /* 0x000000160422d981 */ /* 0x000566000c1e1b00 */
[----:B------:R-:W-:Y:S01]  /*13c0*/  ISETP.GE.U32.AND P6, PT, R62, UR18, PT ;  /* 0x000000123e007c0c */ /* 0x000fe2000bfc6070 */
[----:B------:R0:W5:Y:S02]  /*13d0*/  @!P5 LDG.E.64 R20, desc[UR22][R22.64] ;  /* 0x000000161614d981 */ /* 0x000164000c1e1b00 */
[----:B------:R-:W1:Y:S02]  /*13e0*/  @!P0 LDC.64 R50, c[0x0][0x230] ;  /* 0x00008c00ff328b82 */ /* 0x000e640000000a00 */
[----:B----4-:R-:W-:Y:S04]  /*13f0*/  STL [R1+0x40], R60 ;  /* 0x0000403c01007387 */ /* 0x010fe80000100800 */
[----:B------:R-:W-:Y:S04]  /*1400*/  STL [R1+0x3c], R61 ;  /* 0x00003c3d01007387 */ /* 0x000fe80000100800 */
[----:B---3--:R3:W-:Y:S02]  /*1410*/  STL.64 [R1+0x48], R12 ;  /* 0x0000480c01007387 */ /* 0x0087e40000100a00 */
[----:B---3--:R-:W-:-:S04]  /*1420*/  SHF.R.S32.HI R12, RZ, 0x1f, R44 ;  /* 0x0000001fff0c7819 */ /* 0x008fc8000001142c */
[----:B------:R-:W-:-:S04]  /*1430*/  ISETP.GE.AND.EX P3, PT, R12, UR19, PT, P3 ;  /* 0x000000130c007c0c */ /* 0x000fc8000bf66330 */
[----:B------:R-:W-:Y:S02]  /*1440*/  ISETP.GT.U32.OR P3, PT, R0, 0x29f, P3 ;  /* 0x0000029f0000780c */ /* 0x000fe40001f64470 */
[----:B------:R-:W-:-:S04]  /*1450*/  IADD3 R13, R2, 0x20, RZ ;  /* 0x00000020020d7810 */ /* 0x000fc80007ffe0ff */
[----:B------:R-:W-:Y:S02]  /*1460*/  SHF.R.S32.HI R45, RZ, 0x1f, R13 ;  /* 0x0000001fff2d7819 */ /* 0x000fe4000001140d */
[----:B------:R-:W-:-:S05]  /*1470*/  ISETP.GE.U32.AND P2, PT, R13, UR18, PT ;  /* 0x000000120d007c0c */ /* 0x000fca000bf46070 */
[----:B------:R-:W3:Y:S01]  /*1480*/  @!P3 LDC.64 R6, c[0x0][0x288] ;  /* 0x0000a200ff06bb82 */ /* 0x000ee20000000a00 */
[----:B------:R-:W-:-:S04]  /*1490*/  ISETP.GE.AND.EX P2, PT, R45, UR19, PT, P2 ;  /* 0x000000132d007c0c */ /* 0x000fc8000bf46320 */
[----:B------:R-:W-:-:S03]  /*14a0*/  ISETP.GT.U32.OR P2, PT, R0, 0x29f, P2 ;  /* 0x0000029f0000780c */ /* 0x000fc60001744470 */
[----:B------:R-:W4:Y:S01]  /*14b0*/  @!P3 LDC.64 R28, c[0x0][0x230] ;  /* 0x00008c00ff1cbb82 */ /* 0x000f220000000a00 */
[----:B--2---:R-:W-:Y:S02]  /*14c0*/  @!P3 MOV R26, R8 ;  /* 0x00000008001ab202 */ /* 0x004fe40000000f00 */
[----:B------:R-:W-:-:S05]  /*14d0*/  @!P3 MOV R27, R11 ;  /* 0x0000000b001bb202 */ /* 0x000fca0000000f00 */
[----:B------:R-:W2:Y:S01]  /*14e0*/  @!P3 LDC.64 R4, c[0x0][0x228] ;  /* 0x00008a00ff04bb82 */ /* 0x000ea20000000a00 */
[----:B---3--:R-:W-:Y:S01]  /*14f0*/  @!P3 IMAD R42, R12, R6, RZ ;  /* 0x000000060c2ab224 */ /* 0x008fe200078e02ff */
[----:B------:R-:W-:-:S06]  /*1500*/  SHF.R.S32.HI R12, RZ, 0x1f, R62 ;  /* 0x0000001fff0c7819 */ /* 0x000fcc000001143e */
[----:B0-----:R-:W0:Y:S01]  /*1510*/  @!P2 LDC.64 R22, c[0x0][0x288] ;  /* 0x0000a200ff16ab82 */ /* 0x001e220000000a00 */
[----:B------:R-:W-:Y:S01]  /*1520*/  @!P3 IMAD R42, R44, R7, R42 ;  /* 0x000000072c2ab224 */ /* 0x000fe200078e022a */
[----:B------:R-:W-:Y:S01]  /*1530*/  ISETP.GE.AND.EX P6, PT, R12, UR19, PT, P6 ;  /* 0x000000130c007c0c */ /* 0x000fe2000bfc6360 */
[----:B------:R-:W-:-:S03]  /*1540*/  @!P3 IMAD.WIDE.U32 R6, R44, R6, R26 ;  /* 0x000000062c06b225 */ /* 0x000fc600078e001a */
[----:B------:R-:W-:Y:S02]  /*1550*/  ISETP.GT.U32.OR P5, PT, R0, 0x29f, P6 ;  /* 0x0000029f0000780c */ /* 0x000fe400037a4470 */
[----:B------:R-:W3:Y:S01]  /*1560*/  @!P0 LDC.64 R26, c[0x0][0x228] ;  /* 0x00008a00ff1a8b82 */ /* 0x000ee20000000a00 */
[----:B------:R-:W-:Y:S02]  /*1570*/  @!P4 IADD3 R30, P6, R43, R30, RZ ;  /* 0x0000001e2b1ec210 */ /* 0x000fe40007fde0ff */
[----:B------:R-:W-:Y:S01]  /*1580*/  @!P3 IADD3 R7, R7, R42, RZ ;  /* 0x0000002a0707b210 */ /* 0x000fe20007ffe0ff */
[----:B------:R-:W-:Y:S01]  /*1590*/  @!P0 IMAD R42, R47, R32, RZ ;  /* 0x000000202f2a8224 */ /* 0x000fe200078e02ff */
[----:B------:R-:W-:Y:S02]  /*15a0*/  @!P4 IADD3.X R31, R3, R31, RZ, P6, !PT ;  /* 0x0000001f031fc210 */ /* 0x000fe400037fe4ff */
[----:B-1----:R-:W-:Y:S01]  /*15b0*/  @!P4 IADD3 R24, P6, R43, R24, RZ ;  /* 0x000000182b18c210 */ /* 0x002fe20007fde0ff */
[----:B------:R-:W-:Y:S01]  /*15c0*/  @!P0 IMAD R33, R46, R33, R42 ;  /* 0x000000212e218224 */ /* 0x000fe200078e022a */
[----:B------:R-:W-:-:S02]  /*15d0*/  @!P3 SHF.L.U32 R44, R6, 0x2, RZ ;  /* 0x00000002062cb819 */ /* 0x000fc400000006ff */
[----:B------:R-:W-:Y:S01]  /*15e0*/  @!P0 MOV R42, R8 ;  /* 0x00000008002a8202 */ /* 0x000fe20000000f00 */
[----:B------:R-:W1:Y:S01]  /*15f0*/  @!P5 LDC.64 R66, c[0x0][0x230] ;  /* 0x00008c00ff42db82 */ /* 0x000e620000000a00 */
[----:B------:R-:W-:Y:S02]  /*1600*/  @!P0 MOV R43, R11 ;  /* 0x0000000b002b8202 */ /* 0x000fe40000000f00 */
[----:B------:R-:W-:Y:S02]  /*1610*/  @!P4 IADD3.X R25, R3, R25, RZ, P6, !PT ;  /* 0x000000190319c210 */ /* 0x000fe400037fe4ff */
[----:B------:R-:W-:Y:S01]  /*1620*/  @!P3 SHF.L.U64.HI R3, R6, 0x2, R7 ;  /* 0x000000020603b819 */ /* 0x000fe20000010207 */
[----:B------:R-:W-:Y:S01]  /*1630*/  @!P0 IMAD.WIDE.U32 R42, R46, R32, R42 ;  /* 0x000000202e2a8225 */ /* 0x000fe200078e002a */
[C---:B----4-:R-:W-:Y:S01]  /*1640*/  @!P3 IADD3 R28, P6, R44.reuse, R28, RZ ;  /* 0x0000001c2c1cb210 */ /* 0x050fe20007fde0ff */
[----:B------:R-:W4:Y:S03]  /*1650*/  @!P5 LDC.64 R6, c[0x0][0x288] ;  /* 0x0000a200ff06db82 */ /* 0x000f260000000a00 */
[----:B------:R-:W-:Y:S01]  /*1660*/  @!P3 IADD3.X R29, R3, R29, RZ, P6, !PT ;  /* 0x0000001d031db210 */ /* 0x000fe200037fe4ff */
[----:B0-----:R-:W-:Y:S01]  /*1670*/  @!P2 IMAD R32, R45, R22, RZ ;  /* 0x000000162d20a224 */ /* 0x001fe200078e02ff */
[----:B--2---:R-:W-:-:S02]  /*1680*/  @!P3 IADD3 R4, P6, R44, R4, RZ ;  /* 0x000000042c04b210 */ /* 0x004fc40007fde0ff */
[----:B------:R-:W-:Y:S01]  /*1690*/  @!P0 IADD3 R33, R43, R33, RZ ;  /* 0x000000212b218210 */ /* 0x000fe20007ffe0ff */
[----:B------:R-:W0:Y:S01]  /*16a0*/  @!P2 LDC.64 R46, c[0x0][0x230] ;  /* 0x00008c00ff2eab82 */ /* 0x000e220000000a00 */
[C---:B------:R-:W-:Y:S02]  /*16b0*/  @!P0 SHF.L.U32 R43, R42.reuse, 0x2, RZ ;  /* 0x000000022a2b8819 */ /* 0x040fe400000006ff */
[----:B------:R-:W-:Y:S01]  /*16c0*/  @!P3 IADD3.X R5, R3, R5, RZ, P6, !PT ;  /* 0x000000050305b210 */ /* 0x000fe200037fe4ff */
[----:B------:R-:W-:Y:S01]  /*16d0*/  @!P2 IMAD R3, R13, R23, R32 ;  /* 0x000000170d03a224 */ /* 0x000fe200078e0220 */
[----:B------:R-:W-:Y:S02]  /*16e0*/  @!P0 SHF.L.U64.HI R42, R42, 0x2, R33 ;  /* 0x000000022a2a8819 */ /* 0x000fe40000010221 */
[----:B------:R-:W-:Y:S01]  /*16f0*/  @!P2 MOV R32, R8 ;  /* 0x000000080020a202 */ /* 0x000fe20000000f00 */
[----:B------:R-:W2:Y:S01]  /*1700*/  @!P2 LDC.64 R44, c[0x0][0x228] ;  /* 0x00008a00ff2cab82 */ /* 0x000ea20000000a00 */
[----:B------:R-:W-:-:S02]  /*1710*/  @!P2 MOV R33, R11 ;  /* 0x0000000b0021a202 */ /* 0x000fc40000000f00 */
[----:B------:R-:W-:Y:S01]  /*1720*/  @!P0 IADD3 R50, P6, R43, R50, RZ ;  /* 0x000000322b328210 */ /* 0x000fe20007fde0ff */
[----:B------:R-:W-:-:S03]  /*1730*/  @!P2 IMAD.WIDE.U32 R22, R13, R22, R32 ;  /* 0x000000160d16a225 */ /* 0x000fc600078e0020 */
[----:B------:R-:W-:Y:S01]  /*1740*/  @!P0 IADD3.X R51, R42, R51, RZ, P6, !PT ;  /* 0x000000332a338210 */ /* 0x000fe200037fe4ff */
[----:B------:R-:W1:Y:S01]  /*1750*/  @!P5 LDC.64 R68, c[0x0][0x228] ;  /* 0x00008a00ff44db82 */ /* 0x000e620000000a00 */
[----:B------:R-:W-:Y:S02]  /*1760*/  @!P2 IADD3 R3, R23, R3, RZ ;  /* 0x000000031703a210 */ /* 0x000fe40007ffe0ff */
[----:B---3--:R-:W-:Y:S02]  /*1770*/  @!P0 IADD3 R26, P6, R43, R26, RZ ;  /* 0x0000001a2b1a8210 */ /* 0x008fe40007fde0ff */
[----:B------:R-:W-:Y:S02]  /*1780*/  CS2R R32, SRZ ;  /* 0x0000000000207805 */ /* 0x000fe4000001ff00 */
[C---:B------:R-:W-:Y:S02]  /*1790*/  @!P2 SHF.L.U32 R43, R22.reuse, 0x2, RZ ;  /* 0x00000002162ba819 */ /* 0x040fe400000006ff */
[----:B------:R-:W-:-:S02]  /*17a0*/  @!P2 SHF.L.U64.HI R3, R22, 0x2, R3 ;  /* 0x000000021603a819 */ /* 0x000fc40000010203 */
[----:B------:R-:W-:Y:S01]  /*17b0*/  CS2R R22, SRZ ;  /* 0x0000000000167805 */ /* 0x000fe2000001ff00 */
[----:B------:R3:W5:Y:S01]  /*17c0*/  @!P4 LDG.E.64 R32, desc[UR22][R30.64] ;  /* 0x000000161e20c981 */ /* 0x000762000c1e1b00 */
[----:B------:R-:W-:-:S04]  /*17d0*/  @!P0 IADD3.X R27, R42, R27, RZ, P6, !PT ;  /* 0x0000001b2a1b8210 */ /* 0x000fc800037fe4ff */
[----:B------:R0:W5:Y:S01]  /*17e0*/  @!P4 LDG.E.64 R22, desc[UR22][R24.64] ;  /* 0x000000161816c981 */ /* 0x000162000c1e1b00 */
[----:B------:R-:W-:Y:S01]  /*17f0*/  IADD3 R60, R2, 0x40, RZ ;  /* 0x00000040023c7810 */ /* 0x000fe20007ffe0ff */
[----:B----4-:R-:W-:Y:S01]  /*1800*/  @!P5 IMAD R42, R12, R6, RZ ;  /* 0x000000060c2ad224 */ /* 0x010fe200078e02ff */
[----:B------:R-:W-:Y:S02]  /*1810*/  IADD3 R12, R2, 0x50, RZ ;  /* 0x00000050020c7810 */ /* 0x000fe40007ffe0ff */
[----:B---3--:R-:W-:Y:S02]  /*1820*/  CS2R R30, SRZ ;  /* 0x00000000001e7805 */ /* 0x008fe4000001ff00 */
[----:B0-----:R-:W-:Y:S02]  /*1830*/  CS2R R24, SRZ ;  /* 0x0000000000187805 */ /* 0x001fe4000001ff00 */
[----:B------:R-:W-:Y:S02]  /*1840*/  SHF.R.S32.HI R61, RZ, 0x1f, R60 ;  /* 0x0000001fff3d7819 */ /* 0x000fe4000001143c */
[----:B------:R0:W5:Y:S01]  /*1850*/  @!P3 LDG.E.64 R30, desc[UR22][R28.64] ;  /* 0x000000161c1eb981 */ /* 0x000162000c1e1b00 */
[----:B------:R-:W-:-:S02]  /*1860*/  ISETP.GE.U32.AND P4, PT, R60, UR18, PT ;  /* 0x000000123c007c0c */ /* 0x000fc4000bf86070 */
[----:B------:R-:W-:Y:S01]  /*1870*/  SHF.R.S32.HI R13, RZ, 0x1f, R12 ;  /* 0x0000001fff0d7819 */ /* 0x000fe2000001140c */
[----:B------:R3:W5:Y:S01]  /*1880*/  @!P3 LDG.E.64 R24, desc[UR22][R4.64] ;  /* 0x000000160418b981 */ /* 0x000762000c1e1b00 */
[----:B------:R-:W-:Y:S02]  /*1890*/  ISETP.GE.U32.AND P3, PT, R12, UR18, PT ;  /* 0x000000120c007c0c */ /* 0x000fe4000bf66070 */
[----:B------:R-:W-:Y:S02]  /*18a0*/  ISETP.GE.AND.EX P4, PT, R61, UR19, PT, P4 ;  /* 0x000000133d007c0c */ /* 0x000fe4000bf86340 */
[----:B------:R-:W-:Y:S02]  /*18b0*/  ISETP.GE.AND.EX P3, PT, R13, UR19, PT, P3 ;  /* 0x000000130d007c0c */ /* 0x000fe4000bf66330 */
[----:B------:R-:W-:Y:S02]  /*18c0*/  ISETP.GT.U32.OR P4, PT, R0, 0x29f, P4 ;  /* 0x0000029f0000780c */ /* 0x000fe40002784470 */
[----:B0-----:R-:W-:-:S02]  /*18d0*/  CS2R R28, SRZ ;  /* 0x00000000001c7805 */ /* 0x001fc4000001ff00 */
[----:B------:R-:W-:Y:S02]  /*18e0*/  ISETP.GT.U32.OR P3, PT, R0, 0x29f, P3 ;  /* 0x0000029f0000780c */ /* 0x000fe40001f64470 */
[----:B------:R-:W-:Y:S02]  /*18f0*/  IADD3 R63, R2, 0xf0, RZ ;  /* 0x000000f0023f7810 */ /* 0x000fe40007ffe0ff */
[----:B------:R0:W5:Y:S01]  /*1900*/  @!P0 LDG.E.64 R28, desc[UR22][R50.64] ;  /* 0x00000016321c8981 */ /* 0x000162000c1e1b00 */
[----:B------:R-:W-:Y:S01]  /*1910*/  @!P5 IMAD R42, R62, R7, R42 ;  /* 0x000000073e2ad224 */ /* 0x000fe200078e022a */
[----:B------:R-:W-:Y:S02]  /*1920*/  ISETP.GE.U32.AND P6, PT, R63, UR18, PT ;  /* 0x000000123f007c0c */ /* 0x000fe4000bfc6070 */
[----:B------:R-:W-:Y:S01]  /*1930*/  SHF.R.S32.HI R7, RZ, 0x1f, R63 ;  /* 0x0000001fff077819 */ /* 0x000fe2000001143f */
[----:B---3--:R-:W3:Y:S01]  /*1940*/  @!P4 LDC.64 R4, c[0x0][0x288] ;  /* 0x0000a200ff04cb82 */ /* 0x008ee20000000a00 */
[----:B0-----:R-:W-:-:S02]  /*1950*/  CS2R R50, SRZ ;  /* 0x0000000000327805 */ /* 0x001fc4000001ff00 */
[----:B------:R-:W-:-:S05]  /*1960*/  ISETP.GE.AND.EX P6, PT, R7, UR19, PT, P6 ;  /* 0x0000001307007c0c */ /* 0x000fca000bfc6360 */
[----:B------:R-:W0:Y:S01]  /*1970*/  @!P3 LDC.64 R70, c[0x0][0x288] ;  /* 0x0000a200ff46bb82 */ /* 0x000e220000000a00 */
[----:B------:R4:W5:Y:S01]  /*1980*/  @!P0 LDG.E.64 R50, desc[UR22][R26.64] ;  /* 0x000000161a328981 */ /* 0x000962000c1e1b00 */
[----:B------:R-:W-:Y:S02]  /*1990*/  @!P2 IADD3 R46, P0, R43, R46, RZ ;  /* 0x0000002e2b2ea210 */ /* 0x000fe40007f1e0ff */
[----:B------:R-:W-:-:S04]  /*19a0*/  ISETP.GT.U32.OR P6, PT, R0, 0x29f, P6 ;  /* 0x0000029f0000780c */ /* 0x000fc800037c4470 */
[----:B------:R-:W0:Y:S01]  /*19b0*/  @!P3 LDC.64 R76, c[0x0][0x228] ;  /* 0x00008a00ff4cbb82 */ /* 0x000e220000000a00 */
[----:B----4-:R-:W-:Y:S02]  /*19c0*/  @!P5 MOV R26, R8 ;  /* 0x00000008001ad202 */ /* 0x010fe40000000f00 */
[----:B------:R-:W-:-:S03]  /*19d0*/  @!P5 MOV R27, R11 ;  /* 0x0000000b001bd202 */ /* 0x000fc60000000f00 */
[----:B------:R-:W-:Y:S01]  /*19e0*/  @!P5 IMAD.WIDE.U32 R6, R62, R6, R26 ;  /* 0x000000063e06d225 */ /* 0x000fe200078e001a */
[----:B------:R-:W-:Y:S02]  /*19f0*/  @!P2 IADD3.X R47, R3, R47, RZ, P0, !PT ;  /* 0x0000002f032fa210 */ /* 0x000fe400007fe4ff */
[----:B------:R-:W4:Y:S01]  /*1a00*/  @!P6 LDC.64 R62, c[0x0][0x288] ;  /* 0x0000a200ff3eeb82 */ /* 0x000f220000000a00 */
[----:B--2---:R-:W-:Y:S02]  /*1a10*/  @!P2 IADD3 R44, P0, R43, R44, RZ ;  /* 0x0000002c2b2ca210 */ /* 0x004fe40007f1e0ff */
[----:B------:R-:W-:Y:S02]  /*1a20*/  @!P5 IADD3 R7, R7, R42, RZ ;  /* 0x0000002a0707d210 */ /* 0x000fe40007ffe0ff */
[C---:B------:R-:W-:Y:S02]  /*1a30*/  @!P5 SHF.L.U32 R42, R6.reuse, 0x2, RZ ;  /* 0x00000002062ad819 */ /* 0x040fe400000006ff */
[----:B------:R-:W-:Y:S01]  /*1a40*/  @!P2 IADD3.X R45, R3, R45, RZ, P0, !PT ;  /* 0x0000002d032da210 */ /* 0x000fe200007fe4ff */
[----:B---3--:R-:W-:Y:S01]  /*1a50*/  @!P4 IMAD R74, R61, R4, RZ ;  /* 0x000000043d4ac224 */ /* 0x008fe200078e02ff */
[----:B------:R-:W-:Y:S01]  /*1a60*/  @!P5 SHF.L.U64.HI R3, R6, 0x2, R7 ;  /* 0x000000020603d819 */ /* 0x000fe20000010207 */
[----:B------:R-:W2:Y:S01]  /*1a70*/  @!P4 LDC.64 R26, c[0x0][0x228] ;  /* 0x00008a00ff1acb82 */ /* 0x000ea20000000a00 */
[----:B-1----:R-:W-:-:S02]  /*1a80*/  @!P5 IADD3 R66, P0, R42, R66, RZ ;  /* 0x000000422a42d210 */ /* 0x002fc40007f1e0ff */
[----:B------:R-:W-:Y:S02]  /*1a90*/  @!P4 MOV R43, R11 ;  /* 0x0000000b002bc202 */ /* 0x000fe40000000f00 */
[----:B------:R-:W-:-:S03]  /*1aa0*/  @!P5 IADD3.X R67, R3, R67, RZ, P0, !PT ;  /* 0x000000430343d210 */ /* 0x000fc600007fe4ff */
[----:B------:R-:W1:Y:S01]  /*1ab0*/  @!P4 LDC.64 R6, c[0x0][0x230] ;  /* 0x00008c00ff06cb82 */ /* 0x000e620000000a00 */
[----:B------:R-:W-:Y:S02]  /*1ac0*/  @!P5 IADD3 R68, P0, R42, R68, RZ ;  /* 0x000000442a44d210 */ /* 0x000fe40007f1e0ff */
[----:B------:R-:W-:Y:S01]  /*1ad0*/  @!P4 MOV R42, R8 ;  /* 0x00000008002ac202 */ /* 0x000fe20000000f00 */
[----:B0-----:R-:W-:Y:S02]  /*1ae0*/  @!P3 IMAD R75, R13, R70, RZ ;  /* 0x000000460d4bb224 */ /* 0x001fe400078e02ff */
[C---:B------:R-:W-:Y:S01]  /*1af0*/  @!P4 IMAD R74, R60.reuse, R5, R74 ;  /* 0x000000053c4ac224 */ /* 0x040fe200078e024a */
[----:B------:R-:W-:Y:S01]  /*1b00*/  MOV R61, R73 ;  /* 0x00000049003d7202 */ /* 0x000fe20000000f00 */
[----:B------:R-:W-:Y:S01]  /*1b10*/  @!P4 IMAD.WIDE.U32 R4, R60, R4, R42 ;  /* 0x000000043c04c225 */ /* 0x000fe200078e002a */
[----:B------:R-:W-:Y:S01]  /*1b20*/  MOV R60, R72 ;  /* 0x00000048003c7202 */ /* 0x000fe20000000f00 */
[----:B------:R-:W0:Y:S01]  /*1b30*/  @!P3 LDC.64 R42, c[0x0][0x230] ;  /* 0x00008c00ff2abb82 */ /* 0x000e220000000a00 */
[----:B------:R-:W-:Y:S01]  /*1b40*/  @!P3 MOV R72, R8 ;  /* 0x000000080048b202 */ /* 0x000fe20000000f00 */
[----:B------:R-:W-:Y:S01]  /*1b50*/  @!P3 IMAD R75, R12, R71, R75 ;  /* 0x000000470c4bb224 */ /* 0x000fe200078e024b */
[----:B------:R-:W-:-:S02]  /*1b60*/  IADD3 R71, R2, 0x50, RZ ;  /* 0x0000005002477810 */ /* 0x000fc40007ffe0ff */
[----:B------:R-:W-:Y:S02]  /*1b70*/  @!P3 MOV R73, R11 ;  /* 0x0000000b0049b202 */ /* 0x000fe40000000f00 */
[----:B------:R-:W-:Y:S01]  /*1b80*/  @!P5 IADD3.X R69, R3, R69, RZ, P0, !PT ;  /* 0x000000450345d210 */ /* 0x000fe200007fe4ff */
[----:B------:R-:W-:Y:S01]  /*1b90*/  @!P3 IMAD.WIDE.U32 R70, R71, R70, R72 ;  /* 0x000000464746b225 */ /* 0x000fe200078e0048 */
[----:B------:R-:W-:Y:S02]  /*1ba0*/  IADD3 R73, R2, 0xf0, RZ ;  /* 0x000000f002497810 */ /* 0x000fe40007ffe0ff */
[----:B------:R-:W-:Y:S02]  /*1bb0*/  @!P4 IADD3 R74, R5, R74, RZ ;  /* 0x0000004a054ac210 */ /* 0x000fe40007ffe0ff */
[----:B------:R-:W-:Y:S02]  /*1bc0*/  @!P4 SHF.L.U32 R3, R4, 0x2, RZ ;  /* 0x000000020403c819 */ /* 0x000fe400000006ff */
[----:B------:R-:W-:-:S02]  /*1bd0*/  SHF.R.S32.HI R73, RZ, 0x1f, R73 ;  /* 0x0000001fff497819 */ /* 0x000fc40000011449 */
[----:B------:R-:W-:Y:S02]  /*1be0*/  @!P4 SHF.L.U64.HI R74, R4, 0x2, R74 ;  /* 0x00000002044ac819 */ /* 0x000fe4000001024a */
[----:B------:R-:W3:Y:S01]  /*1bf0*/  @!P6 LDC.64 R4, c[0x0][0x230] ;  /* 0x00008c00ff04eb82 */ /* 0x000ee20000000a00 */
[----:B-1----:R-:W-:Y:S02]  /*1c00*/  @!P4 IADD3 R12, P0, R3, R6, RZ ;  /* 0x00000006030cc210 */ /* 0x002fe40007f1e0ff */
[----:B------:R-:W-:Y:S01]  /*1c10*/  @!P3 IADD3 R72, R71, R75, RZ ;  /* 0x0000004b4748b210 */ /* 0x000fe20007ffe0ff */
[----:B----4-:R-:W-:Y:S01]  /*1c20*/  @!P6 IMAD R71, R73, R62, RZ ;  /* 0x0000003e4947e224 */ /* 0x010fe200078e02ff */
[----:B------:R-:W-:Y:S02]  /*1c30*/  IADD3 R75, R2, 0xf0, RZ ;  /* 0x000000f0024b7810 */ /* 0x000fe40007ffe0ff */
[----:B------:R-:W-:Y:S02]  /*1c40*/  @!P4 IADD3.X R13, R74, R7, RZ, P0, !PT ;  /* 0x000000074a0dc210 */ /* 0x000fe400007fe4ff */
[----:B--2---:R-:W-:Y:S01]  /*1c50*/  @!P4 IADD3 R26, P0, R3, R26, RZ ;  /* 0x0000001a031ac210 */ /* 0x004fe20007f1e0ff */
[----:B------:R-:W1:Y:S01]  /*1c60*/  @!P6 LDC.64 R6, c[0x0][0x228] ;  /* 0x00008a00ff06eb82 */ /* 0x000e620000000a00 */
[C---:B------:R-:W-:Y:S01]  /*1c70*/  @!P3 SHF.L.U32 R3, R70.reuse, 0x2, RZ ;  /* 0x000000024603b819 */ /* 0x040fe200000006ff */
[----:B------:R-:W-:Y:S01]  /*1c80*/  @!P6 IMAD R73, R75, R63, R71 ;  /* 0x0000003f4b49e224 */ /* 0x000fe200078e0247 */
[----:B------:R-:W-:-:S02]  /*1c90*/  @!P3 SHF.L.U64.HI R72, R70, 0x2, R72 ;  /* 0x000000024648b819 */ /* 0x000fc40000010248 */
[----:B------:R-:W-:Y:S02]  /*1ca0*/  @!P6 MOV R70, R8 ;  /* 0x000000080046e202 */ /* 0x000fe40000000f00 */
[----:B------:R-:W-:Y:S02]  /*1cb0*/  @!P6 MOV R71, R11 ;  /* 0x0000000b0047e202 */ /* 0x000fe40000000f00 */
[----:B------:R-:W-:Y:S01]  /*1cc0*/  @!P4 IADD3.X R27, R74, R27, RZ, P0, !PT ;  /* 0x0000001b4a1bc210 */ /* 0x000fe200007fe4ff */
[----:B------:R-:W-:Y:S01]  /*1cd0*/  @!P6 IMAD.WIDE.U32 R62, R75, R62, R70 ;  /* 0x0000003e4b3ee225 */ /* 0x000fe200078e0046 */
[----:B------:R-:W-:Y:S02]  /*1ce0*/  CS2R R74, SRZ ;  /* 0x00000000004a7805 */ /* 0x000fe4000001ff00 */
[----:B0-----:R-:W-:Y:S02]  /*1cf0*/  @!P3 IADD3 R42, P0, R3, R42, RZ ;  /* 0x0000002a032ab210 */ /* 0x001fe40007f1e0ff */
[----:B------:R-:W-:-:S02]  /*1d00*/  R2UR UR6, R60 ;  /* 0x000000003c0672ca */ /* 0x000fc400000e0000 */
[----:B------:R-:W-:Y:S01]  /*1d10*/  @!P3 IADD3.X R43, R72, R43, RZ, P0, !PT ;  /* 0x0000002b482bb210 */ /* 0x000fe200007fe4ff */
[----:B------:R0:W2:Y:S01]  /*1d20*/  @P1 LDG.E.64 R74, desc[UR22][R64.64] ;  /* 0x00000016404a1981 */ /* 0x0000a2000c1e1b00 */
[----:B------:R-:W-:Y:S02]  /*1d30*/  @!P3 IADD3 R76, P0, R3, R76, RZ ;  /* 0x0000004c034cb210 */ /* 0x000fe40007f1e0ff */
[----:B------:R-:W-:Y:S02]  /*1d40*/  @!P6 IADD3 R63, R63, R73, RZ ;  /* 0x000000493f3fe210 */ /* 0x000fe40007ffe0ff */
[----:B------:R-:W-:Y:S02]  /*1d50*/  @!P6 SHF.L.U32 R3, R62, 0x2, RZ ;  /* 0x000000023e03e819 */ /* 0x000fe400000006ff */
[----:B------:R-:W-:Y:S02]  /*1d60*/  @!P3 IADD3.X R77, R72, R77, RZ, P0, !PT ;  /* 0x0000004d484db210 */ /* 0x000fe400007fe4ff */
[----:B0-----:R-:W-:-:S02]  /*1d70*/  CS2R R64, SRZ ;  /* 0x0000000000407805 */ /* 0x001fc4000001ff00 */
[----:B------:R-:W-:Y:S02]  /*1d80*/  @!P6 SHF.L.U64.HI R62, R62, 0x2, R63 ;  /* 0x000000023e3ee819 */ /* 0x000fe4000001023f */
[C---:B---3--:R-:W-:Y:S02]  /*1d90*/  @!P6 IADD3 R4, P0, R3.reuse, R4, RZ ;  /* 0x000000040304e210 */ /* 0x048fe40007f1e0ff */
[----:B------:R0:W5:Y:S02]  /*1da0*/  @!P5 LDG.E.64 R64, desc[UR22][R66.64] ;  /* 0x000000164240d981 */ /* 0x000164000c1e1b00 */
[----:B------:R-:W-:Y:S02]  /*1db0*/  @!P6 IADD3.X R5, R62, R5, RZ, P0, !PT ;  /* 0x000000053e05e210 */ /* 0x000fe400007fe4ff */
[----:B-1----:R-:W-:Y:S02]  /*1dc0*/  @!P6 IADD3 R6, P0, R3, R6, RZ ;  /* 0x000000060306e210 */ /* 0x002fe40007f1e0ff */
[----:B------:R-:W-:-:S02]  /*1dd0*/  MOV R3, UR6 ;  /* 0x0000000600037c02 */ /* 0x000fc40008000f00 */
[----:B0-----:R-:W-:-:S03]  /*1de0*/  CS2R R66, SRZ ;  /* 0x0000000000427805 */ /* 0x001fc6000001ff00 */
[----:B------:R-:W-:-:S03]  /*1df0*/  FFMA.FTZ R3, -R3, UR6, R61 ;  /* 0x0000000603037c23 */ /* 0x000fc6000801013d */
[----:B------:R-:W5:Y:S04]  /*1e00*/  @!P4 LDG.E.64 R66, desc[UR22][R12.64] ;  /* 0x000000160c42c981 */ /* 0x000f68000c1e1b00 */
[----:B------:R-:W5:Y:S04]  /*1e10*/  LDL.LU.64 R12, [R1+0x48] ;  /* 0x00004800010c7983 */ /* 0x000f680000300a00 */
[----:B------:R-:W5:Y:S04]  /*1e20*/  LDL.LU R60, [R1+0x40] ;  /* 0x00004000013c7983 */ /* 0x000f680000300800 */
[----:B------:R-:W5:Y:S01]  /*1e30*/  LDL.LU R61, [R1+0x3c] ;  /* 0x00003c00013d7983 */ /* 0x000f620000300800 */
[----:B------:R-:W-:-:S02]  /*1e40*/  @!P6 IADD3.X R7, R62, R7, RZ, P0, !PT ;  /* 0x000000073e07e210 */ /* 0x000fc400007fe4ff */
[----:B------:R-:W-:-:S13]  /*1e50*/  FSETP.GTU.FTZ.AND P0, PT, R3, RZ, PT ;  /* 0x000000ff0300720b */ /* 0x000fda0003f1c000 */
[----:B------:R-:W-:Y:S01]  /*1e60*/  VOTEU.ANY UP0, P0 ;  /* 0x00000000003f7886 */ /* 0x000fe20000000100 */
[----:B------:R-:W-:-:S04]  /*1e70*/  PLOP3.LUT P0, PT, PT, PT, UP0, 0x80, 0x0 ;  /* 0x000000000000781c */ /* 0x000fc80003f0f008 */
[----:B------:R-:W-:-:S09]  /*1e80*/  @UP0 ULDC UR5, c[0x0][0x250] ;  /* 0x0000940000050ab9 */ /* 0x000fd20000000800 */
[----:B------:R-:W-:Y:S01]  /*1e90*/  @P0 FADD.FTZ R3, R3, UR5 ;  /* 0x0000000503030e21 */ /* 0x000fe20008010000 */
[----:B------:R-:W-:-:S05]  /*1ea0*/  CS2R R72, SRZ ;  /* 0x0000000000487805 */ /* 0x000fca000001ff00 */
[----:B------:R-:W0:Y:S01]  /*1eb0*/  @P0 MUFU.RSQ R3, R3 ;  /* 0x0000000300030308 */ /* 0x000e220000001400 */
[----:B------:R-:W-:Y:S01]  /*1ec0*/  CS2R R62, SRZ ;  /* 0x00000000003e7805 */ /* 0x000fe2000001ff00 */
[----:B------:R1:W5:Y:S05]  /*1ed0*/  @P1 LDG.E.64 R72, desc[UR22][R48.64] ;  /* 0x0000001630481981 */ /* 0x00036a000c1e1b00 */
[----:B------:R3:W5:Y:S01]  /*1ee0*/  @!P2 LDG.E.64 R62, desc[UR22][R46.64] ;  /* 0x000000162e3ea981 */ /* 0x000762000c1e1b00 */
[----:B-1----:R-:W-:Y:S02]  /*1ef0*/  CS2R R48, SRZ ;  /* 0x0000000000307805 */ /* 0x002fe4000001ff00 */
[----:B---3--:R-:W-:-:S02]  /*1f00*/  CS2R R46, SRZ ;  /* 0x00000000002e7805 */ /* 0x008fc4000001ff00 */
[----:B0-----:R-:W-:Y:S02]  /*1f10*/  @P0 R2UR UR5, R3 ;  /* 0x00000000030502ca */ /* 0x001fe400000e0000 */
[----:B------:R0:W5:Y:S01]  /*1f20*/  @!P2 LDG.E.64 R48, desc[UR22][R44.64] ;  /* 0x000000162c30a981 */ /* 0x000162000c1e1b00 */
[----:B------:R-:W-:-:S03]  /*1f30*/  ISETP.GT.U32.AND P0, PT, R0, 0x29f, PT ;  /* 0x0000029f0000780c */ /* 0x000fc60003f04070 */
[----:B------:R1:W5:Y:S01]  /*1f40*/  @!P5 LDG.E.64 R46, desc[UR22][R68.64] ;  /* 0x00000016442ed981 */ /* 0x000362000c1e1b00 */
[----:B0-----:R-:W-:Y:S02]  /*1f50*/  CS2R R44, SRZ ;  /* 0x00000000002c7805 */ /* 0x001fe4000001ff00 */
[----:B-1----:R-:W-:Y:S02]  /*1f60*/  CS2R R68, SRZ ;  /* 0x0000000000447805 */ /* 0x002fe4000001ff00 */
[----:B------:R-:W-:Y:S02]  /*1f70*/  CS2R R70, SRZ ;  /* 0x0000000000467805 */ /* 0x000fe4000001ff00 */
[----:B------:R0:W5:Y:S04]  /*1f80*/  @!P4 LDG.E.64 R44, desc[UR22][R26.64] ;  /* 0x000000161a2cc981 */ /* 0x000168000c1e1b00 */
[----:B------:R1:W5:Y:S01]  /*1f90*/  @!P3 LDG.E.64 R68, desc[UR22][R42.64] ;  /* 0x000000162a44b981 */ /* 0x000362000c1e1b00 */
[----:B------:R-:W-:Y:S01]  /*1fa0*/  UMOV UR26, 0x3f800000 ;  /* 0x3f800000001a7882 */ /* 0x000fe20000000000 */
[----:B------:R-:W-:Y:S01]  /*1fb0*/  @UP0 UMOV UR26, UR5 ;  /* 0x00000005001a0c82 */ /* 0x000fe20008000000 */
[----:B------:R-:W-:Y:S01]  /*1fc0*/  BSSY B0, `(.L_x_2510) ;  /* 0x000001e000007945 */ /* 0x000fe20003800000 */
[----:B------:R-:W-:Y:S01]  /*1fd0*/  HFMA2.MMA R3, -RZ, RZ, 0, 0 ;  /* 0x00000000ff037435 */ /* 0x000fe200000001ff */
[----:B------:R3:W5:Y:S01]  /*1fe0*/  @!P6 LDG.E.64 R70, desc[UR22][R4.64] ;  /* 0x000000160446e981 */ /* 0x000762000c1e1b00 */
[----:B0-----:R-:W-:-:S02]  /*1ff0*/  CS2R R26, SRZ ;  /* 0x00000000001a7805 */ /* 0x001fc4000001ff00 */
[----:B-1----:R-:W-:Y:S02]  /*2000*/  CS2R R42, SRZ ;  /* 0x00000000002a7805 */ /* 0x002fe4000001ff00 */
[----:B------:R-:W-:Y:S02]  /*2010*/  ISETP.NE.AND P5, PT, RZ, UR25, PT ;  /* 0x00000019ff007c0c */ /* 0x000fe4000bfa5270 */
[----:B------:R0:W5:Y:S01]  /*2020*/  @!P6 LDG.E.64 R26, desc[UR22][R6.64] ;  /* 0x00000016061ae981 */ /* 0x000162000c1e1b00 */
[----:B---3--:R-:W-:-:S03]  /*2030*/  CS2R R4, SRZ ;  /* 0x0000000000047805 */ /* 0x008fc6000001ff00 */
[----:B------:R2:W5:Y:S01]  /*2040*/  @!P3 LDG.E.64 R42, desc[UR22][R76.64] ;  /* 0x000000164c2ab981 */ /* 0x000562000c1e1b00 */
[----:B0-----:R-:W-:Y:S01]  /*2050*/  MOV R6, RZ ;  /* 0x000000ff00067202 */ /* 0x001fe20000000f00 */
[----:B--2---:R-:W-:Y:S01]  /*2060*/  FADD.FTZ R76, R74, -UR6 ;  /* 0x800000064a4c7e21 */ /* 0x004fe20008010000 */
[----:B------:R-:W-:Y:S01]  /*2070*/  FADD.FTZ R75, R75, -UR6 ;  /* 0x800000064b4b7e21 */ /* 0x000fe20008010000 */
[----:B------:R-:W-:Y:S06]  /*2080*/  @P0 BRA `(.L_x_2511) ;  /* 0x0000000000440947 */ /* 0x000fec0003800000 */
[----:B------:R-:W2:Y:S01]  /*2090*/  LDL R77, [R1+0x34] ;  /* 0x00003400014d7983 */ /* 0x000ea20000100800 */
        /* <DEDUP_REMOVED lines=16> */
.L_x_2511:
[----:B------:R-:W-:Y:S05]  /*21a0*/  BSYNC B0 ;  /* 0x0000000000007941 */ /* 0x000fea0003800000 */
.L_x_2510:
[----:B------:R-:W-:Y:S01]  /*21b0*/  FMUL.FTZ R77, R76, UR26 ;  /* 0x0000001a4c4d7c20 */ /* 0x000fe20008410000 */
[----:B------:R-:W-:Y:S01]  /*21c0*/  FMUL.FTZ R76, R75, UR26 ;  /* 0x0000001a4b4c7c20 */ /* 0x000fe20008410000 */
[----:B-----5:R-:W-:Y:S02]  /*21d0*/  MOV R7, R72 ;  /* 0x0000004800077202 */ /* 0x020fe40000000f00 */
        /* <DEDUP_REMOVED lines=22> */
.L_x_2512:
[----:B------:R1:W-:Y:S01]  /*2340*/  STL [R1+0x3c], R0 ;  /* 0x00003c0001007387 */ /* 0x0003e20000100800 */
[----:B------:R-:W-:-:S03]  /*2350*/  MOV R75, R77 ;  /* 0x0000004d004b7202 */ /* 0x000fc60000000f00 */
[----:B-1----:R-:W2:Y:S01]  /*2360*/  LDL R0, [R1+0x24] ;  /* 0x0000240001007983 */ /* 0x002ea20000100800 */
[----:B0-----:R-:W-:Y:S01]  /*2370*/  FMUL.FTZ R77, R7, R3 ;  /* 0x00000003074d7220 */ /* 0x001fe20000410000 */
[----:B------:R-:W-:-:S03]  /*2380*/  FMUL.FTZ R76, R74, R6 ;  /* 0x000000064a4c7220 */ /* 0x000fc60000410000 */
[----:B------:R-:W-:Y:S01]  /*2390*/  FFMA.FTZ R75, R75, R77, RZ ;  /* 0x0000004d4b4b7223 */ /* 0x000fe200000100ff */
[----:B------:R-:W-:-:S04]  /*23a0*/  FADD.FTZ R77, RZ, R77 ;  /* 0x0000004dff4d7221 */ /* 0x000fc80000010000 */
[----:B------:R-:W-:Y:S01]  /*23b0*/  FADD.FTZ R77, R76, R77 ;  /* 0x0000004d4c4d7221 */ /* 0x000fe20000010000 */
[----:B--2---:R-:W-:Y:S02]  /*23c0*/  FFMA.FTZ R75, R0, R76, R75 ;  /* 0x0000004c004b7223 */ /* 0x004fe4000001004b */
        /* <DEDUP_REMOVED lines=29> */
.L_x_2513:
        /* <DEDUP_REMOVED lines=10> */
[----:B------:R-:W-:Y:S01]  /*2640*/  FADD.FTZ R63, R63, -UR6 ;  /* 0x800000063f3f7e21 */ /* 0x000fe20008010000 */
[----:B------:R-:W-:Y:S01]  /*2650*/  FMUL.FTZ R7, R28, R6 ;  /* 0x000000061c077220 */ /* 0x000fe20000410000 */
[----:B------:R-:W-:Y:S01]  /*2660*/  FADD.FTZ R77, R77, R29 ;  /* 0x0000001d4d4d7221 */ /* 0x000fe20000010000 */
[C---:B----4-:R-:W-:Y:S01]  /*2670*/  FFMA.FTZ R75, R0.reuse, R76, R75 ;  /* 0x0000004c004b7223 */ /* 0x050fe2000001004b */
[----:B------:R-:W-:Y:S01]  /*2680*/  FFMA.FTZ R0, R0, R29, R2 ;  /* 0x0000001d00007223 */ /* 0x000fe20000010002 */
[----:B---3--:R-:W-:-:S02]  /*2690*/  FADD.FTZ R76, R4, R76 ;  /* 0x0000004c044c7221 */ /* 0x008fc40000010000 */
        /* <DEDUP_REMOVED lines=19> */
[----:B--2--5:R-:W-:-:S04]  /*27d0*/  FFMA.FTZ R7, R63, R3, R4 ;  /* 0x000000033f077223 */ /* 0x024fc80000010004 */
        /* <DEDUP_REMOVED lines=17> */
.L_x_2514:
        /* <DEDUP_REMOVED lines=14> */
[----:B------:R-:W-:Y:S01]  /*29d0*/  FMUL.FTZ R28, R7, R6 ;  /* 0x00000006071c7220 */ /* 0x000fe20000410000 */
[----:B------:R-:W-:-:S03]  /*29e0*/  FADD.FTZ R64, R64, -UR6 ;  /* 0x8000000640407e21 */ /* 0x000fc60008010000 */
[----:B----4-:R-:W-:Y:S01]  /*29f0*/  FFMA.FTZ R75, R77, R28, R75 ;  /* 0x0000001c4d4b7223 */ /* 0x010fe2000001004b */
[----:B------:R-:W-:Y:S01]  /*2a00*/  FADD.FTZ R77, R65, -UR6 ;  /* 0x80000006414d7e21 */ /* 0x000fe20008010000 */
[----:B------:R-:W-:-:S03]  /*2a10*/  FMUL.FTZ R64, R64, UR26 ;  /* 0x0000001a40407c20 */ /* 0x000fc60008410000 */
[----:B------:R-:W-:Y:S01]  /*2a20*/  FMUL.FTZ R77, R77, UR26 ;  /* 0x0000001a4d4d7c20 */ /* 0x000fe20008410000 */
[----:B------:R-:W-:Y:S01]  /*2a30*/  FADD.FTZ R76, R28, R76 ;  /* 0x0000004c1c4c7221 */ /* 0x000fe20000010000 */
        /* <DEDUP_REMOVED lines=9> */
[----:B-----5:R-:W-:-:S04]  /*2ad0*/  FFMA.FTZ R28, R64, R3, R4 ;  /* 0x00000003401c7223 */ /* 0x020fc80000010004 */
[----:B0-----:R-:W-:-:S06]  /*2ae0*/  FMUL.FTZ R64, R28, -1.4426950216293334961 ;  /* 0xbfb8aa3b1c407820 */ /* 0x001fcc0000410000 */
        /* <DEDUP_REMOVED lines=16> */
.L_x_2515:
[----:B-----5:R1:W-:Y:S04]  /*2bf0*/  STL [R1+0x40], R2 ;  /* 0x0000400201007387 */ /* 0x0203e80000100800 */
[----:B-1----:R-:W2:Y:S04]  /*2c00*/  LDL R2, [R1+0x1c] ;  /* 0x00001c0001027983 */ /* 0x002ea80000100800 */
[----:B------:R1:W-:Y:S04]  /*2c10*/  STL [R1+0x3c], R0 ;  /* 0x00003c0001007387 */ /* 0x0003e80000100800 */
[----:B-1----:R-:W3:Y:S01]  /*2c20*/  LDL R0, [R1+0x18] ;  /* 0x0000180001007983 */ /* 0x002ee20000100800 */
[----:B0-----:R-:W-:Y:S01]  /*2c30*/  FADD.FTZ R64, R74, R7 ;  /* 0x000000074a407221 */ /* 0x001fe20000010000 */
[----:B------:R-:W-:-:S02]  /*2c40*/  FMUL.FTZ R77, R65, R3 ;  /* 0x00000003414d7220 */ /* 0x000fc40000410000 */
[----:B------:R-:W4:Y:S01]  /*2c50*/  LDL R74, [R1+0x14] ;  /* 0x00001400014a7983 */ /* 0x000f220000100800 */
[----:B------:R-:W-:Y:S01]  /*2c60*/  FADD.FTZ R66, R66, -UR6 ;  /* 0x8000000642427e21 */ /* 0x000fe20008010000 */
[----:B------:R-:W-:Y:S01]  /*2c70*/  FADD.FTZ R76, R76, R77 ;  /* 0x0000004d4c4c7221 */ /* 0x000fe20000010000 */
[----:B------:R-:W-:Y:S01]  /*2c80*/  FADD.FTZ R67, R67, -UR6 ;  /* 0x8000000643437e21 */ /* 0x000fe20008010000 */
[----:B------:R-:W-:Y:S01]  /*2c90*/  FADD.FTZ R63, R63, R65 ;  /* 0x000000413f3f7221 */ /* 0x000fe20000010000 */
[----:B--2---:R-:W-:Y:S02]  /*2ca0*/  FFMA.FTZ R62, R2, R7, R62 ;  /* 0x00000007023e7223 */ /* 0x004fe4000001003e */
[----:B------:R0:W5:Y:S01]  /*2cb0*/  LDL.LU R2, [R1+0x40] ;  /* 0x0000400001027983 */ /* 0x0001620000300800 */
[----:B------:R-:W-:Y:S01]  /*2cc0*/  FMUL.FTZ R7, R28, R6 ;  /* 0x000000061c077220 */ /* 0x000fe20000410000 */
[----:B---3--:R-:W-:Y:S01]  /*2cd0*/  FFMA.FTZ R75, R0, R77, R75 ;  /* 0x0000004d004b7223 */ /* 0x008fe2000001004b */
[----:B------:R-:W-:Y:S01]  /*2ce0*/  FMUL.FTZ R77, R66, UR26 ;  /* 0x0000001a424d7c20 */ /* 0x000fe20008410000 */
[----:B------:R-:W-:-:S02]  /*2cf0*/  FFMA.FTZ R29, R0, R65, R29 ;  /* 0x00000041001d7223 */ /* 0x000fc4000001001d */
[----:B------:R0:W5:Y:S01]  /*2d00*/  LDL.LU R0, [R1+0x3c] ;  /* 0x00003c0001007983 */ /* 0x0001620000300800 */
[----:B----4-:R-:W-:Y:S01]  /*2d10*/  FFMA.FTZ R75, R74, R7, R75 ;  /* 0x000000074a4b7223 */ /* 0x010fe2000001004b */
[----:B------:R-:W-:Y:S01]  /*2d20*/  FADD.FTZ R76, R7, R76 ;  /* 0x0000004c074c7221 */ /* 0x000fe20000010000 */
[----:B------:R-:W-:Y:S01]  /*2d30*/  MOV R65, R44 ;  /* 0x0000002c00417202 */ /* 0x000fe20000000f00 */
[----:B------:R0:W-:Y:S01]  /*2d40*/  STL [R1+0x10], R77 ;  /* 0x0000104d01007387 */ /* 0x0001e20000100800 */
        /* <DEDUP_REMOVED lines=21> */
.L_x_2516:
[----:B------:R-:W2:Y:S01]  /*2ea0*/  LDL R67, [R1+0x14] ;  /* 0x0000140001437983 */ /* 0x000ea20000100800 */
[----:B------:R-:W-:Y:S01]  /*2eb0*/  FMUL.FTZ R66, R65, R3 ;  /* 0x0000000341427220 */ /* 0x000fe20000410000 */
[----:B------:R-:W-:Y:S01]  /*2ec0*/  FADD.FTZ R64, R64, R28 ;  /* 0x0000001c40407221 */ /* 0x000fe20000010000 */
[----:B------:R-:W-:Y:S01]  /*2ed0*/  FADD.FTZ R68, R68, -UR6 ;  /* 0x8000000644447e21 */ /* 0x000fe20008010000 */
[----:B------:R-:W-:Y:S01]  /*2ee0*/  FADD.FTZ R63, R63, R65 ;  /* 0x000000413f3f7221 */ /* 0x000fe20000010000 */
[C---:B------:R-:W-:Y:S01]  /*2ef0*/  FFMA.FTZ R75, R77.reuse, R66, R75 ;  /* 0x000000424d4b7223 */ /* 0x040fe2000001004b */
[----:B------:R-:W-:Y:S01]  /*2f00*/  FADD.FTZ R76, R76, R66 ;  /* 0x000000424c4c7221 */ /* 0x000fe20000010000 */
[----:B------:R-:W-:Y:S01]  /*2f10*/  FFMA.FTZ R29, R77, R65, R29 ;  /* 0x000000414d1d7223 */ /* 0x000fe2000001001d */
[----:B--2---:R-:W-:Y:S01]  /*2f20*/  FFMA.FTZ R62, R67, R28, R62 ;  /* 0x0000001c433e7223 */ /* 0x004fe2000001003e */
[----:B------:R-:W-:Y:S01]  /*2f30*/  FMUL.FTZ R28, R7, R6 ;  /* 0x00000006071c7220 */ /* 0x000fe20000410000 */
[----:B------:R-:W-:-:S03]  /*2f40*/  MOV R67, R42 ;  /* 0x0000002a00437202 */ /* 0x000fc60000000f00 */
        /* <DEDUP_REMOVED lines=25> */
.L_x_2517:
[----:B------:R-:W-:Y:S01]  /*30e0*/  FMUL.FTZ R75, R67, R3 ;  /* 0x00000003434b7220 */ /* 0x000fe20000410000 */
[----:B------:R-:W-:Y:S01]  /*30f0*/  FADD.FTZ R63, R63, R67 ;  /* 0x000000433f3f7221 */ /* 0x000fe20000010000 */
[----:B------:R-:W-:Y:S01]  /*3100*/  FFMA.FTZ R29, R69, R67, R29 ;  /* 0x00000043451d7223 */ /* 0x000fe2000001001d */
[----:B------:R-:W-:Y:S01]  /*3110*/  FADD.FTZ R59, R59, -UR6 ;  /* 0x800000063b3b7e21 */ /* 0x000fe20008010000 */
[----:B------:R-:W-:Y:S01]  /*3120*/  FADD.FTZ R67, R58, -UR6 ;  /* 0x800000063a437e21 */ /* 0x000fe20008010000 */
[----:B------:R-:W-:Y:S01]  /*3130*/  FADD.FTZ R64, R64, R7 ;  /* 0x0000000740407221 */ /* 0x000fe20000010000 */
[----:B------:R-:W-:Y:S01]  /*3140*/  FFMA.FTZ R62, R74, R7, R62 ;  /* 0x000000074a3e7223 */ /* 0x000fe2000001003e */
[----:B------:R-:W-:Y:S01]  /*3150*/  FMUL.FTZ R76, R59, UR26 ;  /* 0x0000001a3b4c7c20 */ /* 0x000fe20008410000 */
[----:B0-----:R-:W-:Y:S01]  /*3160*/  FMUL.FTZ R77, R67, UR26 ;  /* 0x0000001a434d7c20 */ /* 0x001fe20008410000 */
[----:B------:R-:W-:Y:S01]  /*3170*/  FFMA.FTZ R66, R69, R75, R66 ;  /* 0x0000004b45427223 */ /* 0x000fe20000010042 */
[----:B------:R-:W-:Y:S01]  /*3180*/  FADD.FTZ R65, R65, R75 ;  /* 0x0000004b41417221 */ /* 0x000fe20000010000 */
[----:B------:R-:W-:Y:S01]  /*3190*/  FMUL.FTZ R7, R28, R6 ;  /* 0x000000061c077220 */ /* 0x000fe20000410000 */
[----:B------:R0:W-:Y:S01]  /*31a0*/  STL [R1+0x4], R76 ;  /* 0x0000044c01007387 */ /* 0x0001e20000100800 */
[----:B------:R-:W-:-:S02]  /*31b0*/  MOV R58, R40 ;  /* 0x00000028003a7202 */ /* 0x000fc40000000f00 */
[----:B------:R-:W-:Y:S01]  /*31c0*/  FFMA.FTZ R66, R68, R7, R66 ;  /* 0x0000000744427223 */ /* 0x000fe20000010042 */
[----:B------:R0:W-:Y:S01]  /*31d0*/  STL [R1+0x8], R77 ;  /* 0x0000084d01007387 */ /* 0x0001e20000100800 */
[----:B------:R-:W-:Y:S01]  /*31e0*/  FADD.FTZ R65, R7, R65 ;  /* 0x0000004107417221 */ /* 0x000fe20000010000 */
        /* <DEDUP_REMOVED lines=20> */
.L_x_2518:
[----:B------:R-:W-:Y:S01]  /*3330*/  FMUL.FTZ R59, R58, R3 ;  /* 0x000000033a3b7220 */ /* 0x000fe20000410000 */
[----:B------:R-:W-:Y:S01]  /*3340*/  FADD.FTZ R64, R64, R28 ;  /* 0x0000001c40407221 */ /* 0x000fe20000010000 */
[----:B------:R-:W-:Y:S01]  /*3350*/  FFMA.FTZ R62, R68, R28, R62 ;  /* 0x0000001c443e7223 */ /* 0x000fe2000001003e */
[----:B------:R-:W-:Y:S01]  /*3360*/  FMUL.FTZ R28, R7, R6 ;  /* 0x00000006071c7220 */ /* 0x000fe20000410000 */
[----:B------:R-:W-:Y:S01]  /*3370*/  FADD.FTZ R65, R65, R59 ;  /* 0x0000003b41417221 */ /* 0x000fe20000010000 */
[----:B------:R-:W-:Y:S01]  /*3380*/  FADD.FTZ R63, R63, R58 ;  /* 0x0000003a3f3f7221 */ /* 0x000fe20000010000 */
[C---:B------:R-:W-:Y:S01]  /*3390*/  FFMA.FTZ R29, R77.reuse, R58, R29 ;  /* 0x0000003a4d1d7223 */ /* 0x040fe2000001001d */
[----:B------:R-:W-:Y:S01]  /*33a0*/  FFMA.FTZ R66, R77, R59, R66 ;  /* 0x0000003b4d427223 */ /* 0x000fe20000010042 */
[----:B------:R-:W-:Y:S01]  /*33b0*/  FADD.FTZ R58, R28, R65 ;  /* 0x000000411c3a7221 */ /* 0x000fe20000010000 */
[----:B------:R-:W-:Y:S01]  /*33c0*/  FADD.FTZ R65, R56, -UR6 ;  /* 0x8000000638417e21 */ /* 0x000fe20008010000 */
[----:B------:R-:W-:Y:S01]  /*33d0*/  FADD.FTZ R57, R57, -UR6 ;  /* 0x8000000639397e21 */ /* 0x000fe20008010000 */
[----:B------:R-:W-:Y:S01]  /*33e0*/  FFMA.FTZ R59, R76, R28, R66 ;  /* 0x0000001c4c3b7223 */ /* 0x000fe20000010042 */
[----:B------:R-:W-:Y:S01]  /*33f0*/  MOV R56, R38 ;  /* 0x0000002600387202 */ /* 0x000fe20000000f00 */
[----:B------:R-:W-:Y:S01]  /*3400*/  FMUL.FTZ R75, R65, UR26 ;  /* 0x0000001a414b7c20 */ /* 0x000fe20008410000 */
[----:B------:R-:W-:Y:S01]  /*3410*/  MOV R28, R39 ;  /* 0x00000027001c7202 */ /* 0x000fe20000000f00 */
[----:B------:R-:W-:-:S03]  /*3420*/  FMUL.FTZ R67, R57, UR26 ;  /* 0x0000001a39437c20 */ /* 0x000fc60008410000 */
[----:B------:R1:W-:Y:S01]  /*3430*/  STL [R1], R75 ;  /* 0x0000004b01007387 */ /* 0x0003e20000100800 */
[----:B------:R-:W-:Y:S05]  /*3440*/  @!P5 BRA `(.L_x_2519) ;  /* 0x000000000048d947 */ /* 0x000fea0003800000 */
[----:B------:R-:W-:-:S04]  /*3450*/  FFMA.FTZ R28, R75, R3, R4 ;  /* 0x000000034b1c7223 */ /* 0x000fc80000010004 */
[----:B------:R-:W-:-:S06]  /*3460*/  FMUL.FTZ R56, R28, -1.4426950216293334961 ;  /* 0xbfb8aa3b1c387820 */ /* 0x000fcc0000410000 */
[----:B------:R-:W2:Y:S02]  /*3470*/  MUFU.EX2 R56, R56 ;  /* 0x0000003800387308 */ /* 0x000ea40000000800 */
[----:B--2---:R-:W-:-:S06]  /*3480*/  FADD.FTZ R56, R56, 1 ;  /* 0x3f80000038387421 */ /* 0x004fcc0000010000 */
[----:B------:R-:W2:Y:S02]  /*3490*/  MUFU.RCP R56, R56 ;  /* 0x0000003800387308 */ /* 0x000ea40000001000 */
[----:B--2---:R-:W-:Y:S01]  /*34a0*/  FADD.FTZ R57, -R56, 1 ;  /* 0x3f80000038397421 */ /* 0x004fe20000010100 */
[----:B------:R-:W-:-:S03]  /*34b0*/  FMUL.FTZ R56, R38, R56 ;  /* 0x0000003826387220 */ /* 0x000fc60000410000 */
[----:B------:R-:W-:Y:S01]  /*34c0*/  FFMA.FTZ R57, R28, R57, 1 ;  /* 0x3f8000001c397423 */ /* 0x000fe20000010039 */
[----:B------:R-:W-:-:S03]  /*34d0*/  FFMA.FTZ R28, R67, R6, R5 ;  /* 0x00000006431c7223 */ /* 0x000fc60000010005 */
[----:B------:R-:W-:Y:S01]  /*34e0*/  FMUL.FTZ R56, R56, R57 ;  /* 0x0000003938387220 */ /* 0x000fe20000410000 */
[----:B------:R-:W-:-:S06]  /*34f0*/  FMUL.FTZ R57, R28, -1.4426950216293334961 ;  /* 0xbfb8aa3b1c397820 */ /* 0x000fcc0000410000 */
[----:B------:R-:W2:Y:S02]  /*3500*/  MUFU.EX2 R57, R57 ;  /* 0x0000003900397308 */ /* 0x000ea40000000800 */
[----:B--2---:R-:W-:-:S06]  /*3510*/  FADD.FTZ R57, R57, 1 ;  /* 0x3f80000039397421 */ /* 0x004fcc0000010000 */
[----:B------:R-:W2:Y:S02]  /*3520*/  MUFU.RCP R57, R57 ;  /* 0x0000003900397308 */ /* 0x000ea40000001000 */
[----:B--2---:R-:W-:Y:S01]  /*3530*/  FADD.FTZ R65, -R57, 1 ;  /* 0x3f80000039417421 */ /* 0x004fe20000010100 */
[----:B------:R-:W-:-:S03]  /*3540*/  FMUL.FTZ R57, R39, R57 ;  /* 0x0000003927397220 */ /* 0x000fc60000410000 */
[----:B------:R-:W-:-:S04]  /*3550*/  FFMA.FTZ R28, R28, R65, 1 ;  /* 0x3f8000001c1c7423 */ /* 0x000fc80000010041 */
[----:B------:R-:W-:-:S07]  /*3560*/  FMUL.FTZ R28, R57, R28 ;  /* 0x0000001c391c7220 */ /* 0x000fce0000410000 */
.L_x_2519:
        /* <DEDUP_REMOVED lines=13> */
[----:B-1----:R-:W-:Y:S01]  /*3640*/  FMUL.FTZ R75, R58, UR26 ;  /* 0x0000001a3a4b7c20 */ /* 0x002fe20008410000 */
[----:B------:R-:W-:Y:S01]  /*3650*/  MOV R7, R15 ;  /* 0x0000000f00077202 */ /* 0x000fe20000000f00 */
[----:B------:R-:W-:-:S03]  /*3660*/  FMUL.FTZ R66, R54, UR26 ;  /* 0x0000001a36427c20 */ /* 0x000fc60008410000 */
[----:B------:R1:W-:Y:S01]  /*3670*/  STL [R1+0xc], R75 ;  /* 0x00000c4b01007387 */ /* 0x0003e20000100800 */
        /* <DEDUP_REMOVED lines=19> */
.L_x_2520:
        /* <DEDUP_REMOVED lines=35> */
.L_x_2521:
[----:B------:R-:W-:Y:S01]  /*39e0*/  FMUL.FTZ R53, R52, R3 ;  /* 0x0000000334357220 */ /* 0x000fe20000410000 */
[----:B------:R-:W-:Y:S01]  /*39f0*/  FMUL.FTZ R57, R28, R6 ;  /* 0x000000061c397220 */ /* 0x000fe20000410000 */
[----:B------:R-:W-:Y:S01]  /*3a00*/  FADD.FTZ R60, R60, -UR6 ;  /* 0x800000063c3c7e21 */ /* 0x000fe20008010000 */
[----:B------:R-:W-:Y:S01]  /*3a10*/  FADD.FTZ R61, R61, -UR6 ;  /* 0x800000063d3d7e21 */ /* 0x000fe20008010000 */
[----:B------:R-:W-:Y:S01]  /*3a20*/  FFMA.FTZ R56, R65, R53, R56 ;  /* 0x0000003541387223 */ /* 0x000fe20000010038 */
[----:B------:R-:W-:Y:S01]  /*3a30*/  FADD.FTZ R55, R55, R53 ;  /* 0x0000003537377221 */ /* 0x000fe20000010000 */
[----:B------:R-:W-:Y:S01]  /*3a40*/  FADD.FTZ R54, R54, R7 ;  /* 0x0000000736367221 */ /* 0x000fe20000010000 */
        /* <DEDUP_REMOVED lines=28> */
.L_x_2522:
        /* <DEDUP_REMOVED lines=35> */
.L_x_2523:
[----:B------:R-:W-:Y:S01]  /*3e40*/  FMUL.FTZ R37, R36, R3 ;  /* 0x0000000324257220 */ /* 0x000fe20000410000 */
[----:B------:R-:W-:Y:S01]  /*3e50*/  FADD.FTZ R54, R54, R52 ;  /* 0x0000003436367221 */ /* 0x000fe20000010000 */
[----:B------:R-:W-:Y:S01]  /*3e60*/  FFMA.FTZ R53, R62, R52, R7 ;  /* 0x000000343e357223 */ /* 0x000fe20000010007 */
[----:B------:R-:W-:Y:S01]  /*3e70*/  FADD.FTZ R30, R30, -UR6 ;  /* 0x800000061e1e7e21 */ /* 0x000fe20008010000 */
[----:B------:R-:W-:Y:S01]  /*3e80*/  FADD.FTZ R52, R56, R37 ;  /* 0x0000002538347221 */ /* 0x000fe20000010000 */
[----:B------:R-:W-:Y:S01]  /*3e90*/  FFMA.FTZ R57, R61, R37, R57 ;  /* 0x000000253d397223 */ /* 0x000fe20000010039 */
[----:B------:R-:W-:Y:S01]  /*3ea0*/  FMUL.FTZ R56, R29, R6 ;  /* 0x000000061d387220 */ /* 0x000fe20000410000 */
        /* <DEDUP_REMOVED lines=28> */
.L_x_2524:
[----:B------:R-:W-:Y:S01]  /*4070*/  FMUL.FTZ R55, R36, R3 ;  /* 0x0000000324377220 */ /* 0x000fe20000410000 */
[----:B------:R-:W-:Y:S01]  /*4080*/  FADD.FTZ R30, R54, R29 ;  /* 0x0000001d361e7221 */ /* 0x000fe20000010000 */
[----:B------:R-:W-:Y:S01]  /*4090*/  FFMA.FTZ R29, R60, R29, R53 ;  /* 0x0000001d3c1d7223 */ /* 0x000fe20000010035 */
[----:B------:R-:W-:Y:S01]  /*40a0*/  FMUL.FTZ R53, R31, R6 ;  /* 0x000000061f357220 */ /* 0x000fe20000410000 */
[----:B------:R-:W-:Y:S01]  /*40b0*/  FFMA.FTZ R37, R59, R55, R37 ;  /* 0x000000373b257223 */ /* 0x000fe20000010025 */
[----:B------:R-:W-:Y:S01]  /*40c0*/  FADD.FTZ R33, R33, -UR6 ;  /* 0x8000000621217e21 */ /* 0x000fe20008010000 */
[----:B------:R-:W-:Y:S01]  /*40d0*/  FADD.FTZ R52, R52, R55 ;  /* 0x0000003734347221 */ /* 0x000fe20000010000 */
[----:B------:R-:W-:Y:S01]  /*40e0*/  FADD.FTZ R57, R32, -UR6 ;  /* 0x8000000620397e21 */ /* 0x000fe20008010000 */
[----:B------:R-:W-:Y:S01]  /*40f0*/  FFMA.FTZ R32, R58, R53, R37 ;  /* 0x000000353a207223 */ /* 0x000fe20000010025 */
[----:B------:R-:W-:Y:S01]  /*4100*/  FMUL.FTZ R56, R33, UR26 ;  /* 0x0000001a21387c20 */ /* 0x000fe20008410000 */
[----:B------:R-:W-:Y:S01]  /*4110*/  FADD.FTZ R37, R53, R52 ;  /* 0x0000003435257221 */ /* 0x000fe20000010000 */
[----:B-1----:R-:W-:Y:S01]  /*4120*/  MOV R75, R22 ;  /* 0x00000016004b7202 */ /* 0x002fe20000000f00 */
[----:B------:R-:W-:Y:S01]  /*4130*/  FMUL.FTZ R57, R57, UR26 ;  /* 0x0000001a39397c20 */ /* 0x000fe20008410000 */
        /* <DEDUP_REMOVED lines=20> */
.L_x_2525:
[----:B------:R-:W-:Y:S01]  /*4280*/  FMUL.FTZ R52, R75, R3 ;  /* 0x000000034b347220 */ /* 0x000fe20000410000 */
[----:B------:R-:W-:Y:S01]  /*4290*/  FADD.FTZ R35, R35, -UR6 ;  /* 0x8000000623237e21 */ /* 0x000fe20008010000 */
[----:B------:R-:W-:Y:S01]  /*42a0*/  FADD.FTZ R34, R34, -UR6 ;  /* 0x8000000622227e21 */ /* 0x000fe20008010000 */
[----:B0-----:R-:W-:Y:S01]  /*42b0*/  MOV R76, R20 ;  /* 0x00000014004c7202 */ /* 0x001fe20000000f00 */
        /* <DEDUP_REMOVED lines=27> */
.L_x_2526:
[----:B------:R-:W-:Y:S01]  /*4470*/  FMUL.FTZ R34, R76, R3 ;  /* 0x000000034c227220 */ /* 0x000fe20000410000 */
[----:B------:R-:W-:Y:S01]  /*4480*/  FADD.FTZ R55, R70, -UR6 ;  /* 0x8000000646377e21 */ /* 0x000fe20008010000 */
[----:B------:R-:W-:Y:S01]  /*4490*/  FADD.FTZ R54, R71, -UR6 ;  /* 0x8000000647367e21 */ /* 0x000fe20008010000 */
[----:B------:R-:W-:Y:S01]  /*44a0*/  MOV R70, R26 ;  /* 0x0000001a00467202 */ /* 0x000fe20000000f00 */
[----:B------:R-:W-:Y:S01]  /*44b0*/  FFMA.FTZ R32, R53, R34, R32 ;  /* 0x0000002235207223 */ /* 0x000fe20000010020 */
[----:B------:R-:W-:Y:S01]  /*44c0*/  FADD.FTZ R37, R37, R34 ;  /* 0x0000002225257221 */ /* 0x000fe20000010000 */
[----:B------:R-:W-:Y:S01]  /*44d0*/  FMUL.FTZ R34, R35, R6 ;  /* 0x0000000623227220 */ /* 0x000fe20000410000 */
[----:B------:R-:W-:Y:S01]  /*44e0*/  FMUL.FTZ R55, R55, UR26 ;  /* 0x0000001a37377c20 */ /* 0x000fe20008410000 */
[----:B------:R-:W-:Y:S02]  /*44f0*/  FMUL.FTZ R54, R54, UR26 ;  /* 0x0000001a36367c20 */ /* 0x000fe40008410000 */
        /* <DEDUP_REMOVED lines=22> */
.L_x_2527:
[----:B-----5:R0:W-:Y:S01]  /*4660*/  STL [R1+0x3c], R2 ;  /* 0x00003c0201007387 */ /* 0x0201e20000100800 */
        /* <DEDUP_REMOVED lines=19> */
[----:B------:R-:W1:Y:S01]  /*47a0*/  SHFL.DOWN PT, R77, R37, 0x4, 0x1f ;  /* 0x08801f00254d7f89 */ /* 0x000e6200000e0000 */
[----:B------:R-:W-:Y:S01]  /*47b0*/  FADD.FTZ R28, R28, R36 ;  /* 0x000000241c1c7221 */ /* 0x000fe20000010000 */
[----:B------:R-:W-:-:S03]  /*47c0*/  FFMA.FTZ R7, R59, R36, R7 ;  /* 0x000000243b077223 */ /* 0x000fc60000010007 */
[----:B------:R-:W-:Y:S01]  /*47d0*/  FADD.FTZ R28, R28, R75 ;  /* 0x0000004b1c1c7221 */ /* 0x000fe20000010000 */
[----:B------:R-:W-:-:S04]  /*47e0*/  FFMA.FTZ R7, R57, R75, R7 ;  /* 0x0000004b39077223 */ /* 0x000fc80000010007 */
[----:B0-----:R-:W-:Y:S01]  /*47f0*/  @!P0 FADD.FTZ R32, R32, R71 ;  /* 0x0000004720208221 */ /* 0x001fe20000010000 */
[----:B-1----:R-:W-:Y:S01]  /*4800*/  @!P0 FADD.FTZ R37, R37, R77 ;  /* 0x0000004d25258221 */ /* 0x002fe20000010000 */
[----:B------:R-:W-:-:S03]  /*4810*/  ISETP.GT.AND P0, PT, R2, 0x17, PT ;  /* 0x000000170200780c */ /* 0x000fc60003f04270 */
[----:B------:R-:W0:Y:S04]  /*4820*/  SHFL.DOWN PT, R71, R32, 0x8, 0x1f ;  /* 0x09001f0020477f89 */ /* 0x000e2800000e0000 */
[----:B------:R1:W5:Y:S04]  /*4830*/  LDL.LU R2, [R1+0x3c] ;  /* 0x00003c0001027983 */ /* 0x0003680000300800 */
[----:B------:R-:W2:Y:S04]  /*4840*/  LDL R75, [R1+0x38] ;  /* 0x00003800014b7983 */ /* 0x000ea80000100800 */
[----:B------:R-:W3:Y:S01]  /*4850*/  SHFL.DOWN PT, R77, R37, 0x8, 0x1f ;  /* 0x09001f00254d7f89 */ /* 0x000ee200000e0000 */
[----:B------:R-:W4:Y:S01]  /*4860*/  S2R R36, SR_LANEID ;  /* 0x0000000000247919 */ /* 0x000f220000000000 */
[----:B------:R-:W1:Y:S01]  /*4870*/  S2UR UR7, SR_CgaCtaId ;  /* 0x00000000000779c3 */ /* 0x000e620000008800 */
[----:B0-----:R-:W-:-:S05]  /*4880*/  @!P0 FADD.FTZ R32, R32, R71 ;  /* 0x0000004720208221 */ /* 0x001fca0000010000 */
[----:B------:R-:W0:Y:S01]  /*4890*/  SHFL.DOWN PT, R71, R32, 0x10, 0x1f ;  /* 0x0a001f0020477f89 */ /* 0x000e2200000e0000 */
[----:B---3--:R-:W-:-:S05]  /*48a0*/  @!P0 FADD.FTZ R37, R37, R77 ;  /* 0x0000004d25258221 */ /* 0x008fca0000010000 */
[----:B------:R-:W3:Y:S01]  /*48b0*/  SHFL.DOWN PT, R77, R37, 0x10, 0x1f ;  /* 0x0a001f00254d7f89 */ /* 0x000ee200000e0000 */
[----:B----4-:R-:W-:Y:S01]  /*48c0*/  ISETP.GT.AND P0, PT, R36, 0xf, PT ;  /* 0x0000000f2400780c */ /* 0x010fe20003f04270 */
[----:B------:R-:W-:Y:S01]  /*48d0*/  FFMA.FTZ R29, R58, R31, R29 ;  /* 0x0000001f3a1d7223 */ /* 0x000fe2000001001d */
[----:B------:R-:W-:Y:S01]  /*48e0*/  FADD.FTZ R30, R30, R31 ;  /* 0x0000001f1e1e7221 */ /* 0x000fe20000010000 */
[----:B------:R-:W-:Y:S02]  /*48f0*/  UMOV UR6, 0x400 ;  /* 0x0000040000067882 */ /* 0x000fe40000000000 */
[----:B------:R-:W-:Y:S01]  /*4900*/  FFMA.FTZ R31, R56, R33, R29 ;  /* 0x00000021381f7223 */ /* 0x000fe2000001001d */
[----:B------:R-:W-:Y:S01]  /*4910*/  UIADD3 UR5, UR6, 0xd0, URZ ;  /* 0x000000d006057890 */ /* 0x000fe2000fffe03f */
[----:B------:R-:W-:Y:S01]  /*4920*/  FADD.FTZ R30, R30, R33 ;  /* 0x000000211e1e7221 */ /* 0x000fe20000010000 */
[----:B------:R-:W-:Y:S01]  /*4930*/  FADD.FTZ R29, R28, R76 ;  /* 0x0000004c1c1d7221 */ /* 0x000fe20000010000 */
[----:B------:R-:W-:Y:S01]  /*4940*/  FFMA.FTZ R28, R53, R76, R7 ;  /* 0x0000004c351c7223 */ /* 0x000fe20000010007 */
[----:B------:R-:W-:Y:S01]  /*4950*/  FFMA.FTZ R31, R52, R35, R31 ;  /* 0x00000023341f7223 */ /* 0x000fe2000001001f */
[----:B-1----:R-:W-:-:S02]  /*4960*/  ULEA UR5, UR7, UR5, 0x18 ;  /* 0x0000000507057291 */ /* 0x002fc4000f8ec03f */
[----:B0-----:R-:W-:Y:S01]  /*4970*/  @!P0 FADD.FTZ R32, R32, R71 ;  /* 0x0000004720208221 */ /* 0x001fe20000010000 */
[----:B------:R-:W-:Y:S01]  /*4980*/  FADD.FTZ R7, R30, R35 ;  /* 0x000000231e077221 */ /* 0x000fe20000010000 */
[----:B---3--:R-:W-:Y:S01]  /*4990*/  @!P0 FADD.FTZ R37, R37, R77 ;  /* 0x0000004d25258221 */ /* 0x008fe20000010000 */
[----:B------:R-:W-:Y:S02]  /*49a0*/  ISETP.NE.AND P0, PT, R36, RZ, PT ;  /* 0x000000ff2400720c */ /* 0x000fe40003f05270 */
[----:B------:R-:W-:Y:S01]  /*49b0*/  ISETP.NE.AND P2, PT, R0, RZ, PT ;  /* 0x000000ff0000720c */ /* 0x000fe20003f45270 */
[----:B------:R-:W-:Y:S01]  /*49c0*/  FADD.FTZ R30, R29, R70 ;  /* 0x000000461d1e7221 */ /* 0x000fe20000010000 */
[----:B------:R-:W-:Y:S01]  /*49d0*/  FFMA.FTZ R29, R54, R34, R31 ;  /* 0x00000022361d7223 */ /* 0x000fe2000001001f */
[----:B------:R-:W-:Y:S01]  /*49e0*/  FADD.FTZ R31, R7, R34 ;  /* 0x00000022071f7221 */ /* 0x000fe20000010000 */
[----:B------:R-:W-:Y:S01]  /*49f0*/  FFMA.FTZ R28, R55, R70, R28 ;  /* 0x00000046371c7223 */ /* 0x000fe2000001001c */
[----:B------:R-:W-:-:S02]  /*4a00*/  LEA R7, R0, UR5, 0x4 ;  /* 0x0000000500077c11 */ /* 0x000fc4000f8e20ff */
[----:B------:R-:W-:Y:S01]  /*4a10*/  MOV R36, R32 ;  /* 0x0000002000247202 */ /* 0x000fe20000000f00 */
[----:B------:R-:W-:Y:S02]  /*4a20*/  BSSY B0, `(.L_x_2528) ;  /* 0x0000039000007945 */ /* 0x000fe40003800000 */
[----:B------:R0:W-:Y:S01]  /*4a30*/  STS.128 [R7], R28 ;  /* 0x0000001c07007388 */ /* 0x0001e20000000c00 */
[----:B------:R-:W-:-:S03]  /*4a40*/  ISETP.GT.U32.AND P3, PT, R0, 0x29, PT ;  /* 0x000000290000780c */ /* 0x000fc60003f64070 */
        /* <DEDUP_REMOVED lines=54> */
.L_x_2529:
[----:B------:R-:W-:Y:S05]  /*4db0*/  BSYNC B0 ;  /* 0x0000000000007941 */ /* 0x000fea0003800000 */
.L_x_2528:
        /* <DEDUP_REMOVED lines=78> */
.L_x_2531:
[----:B------:R-:W-:Y:S05]  /*52a0*/  BSYNC B0 ;  /* 0x0000000000007941 */ /* 0x000fea0003800000 */
.L_x_2530:
        /* <DEDUP_REMOVED lines=20> */
.L_x_2533:
[----:B------:R-:W-:Y:S05]  /*53f0*/  BSYNC B0 ;  /* 0x0000000000007941 */ /* 0x000fea0003800000 */
.L_x_2532:
        /* <DEDUP_REMOVED lines=40> */
.L_x_2536:
[----:B------:R-:W-:Y:S02]  /*5680*/  MOV R28, UR18 ;  /* 0x00000012001c7c02 */ /* 0x000fe40008000f00 */
[----:B------:R-:W-:-:S05]  /*5690*/  MOV R29, UR19 ;  /* 0x00000013001d7c02 */ /* 0x000fca0008000f00 */
[----:B------:R-:W2:Y:S04]  /*56a0*/  LDG.E.STRONG.GPU R28, desc[UR22][R28.64] ;  /* 0x000000161c1c7981 */ /* 0x000ea8000c1ef900 */
[----:B--2---:R-:W-:Y:S01]  /*56b0*/  CCTL.IVALL ;  /* 0x00000000ff00798f */ /* 0x004fe20002000000 */
[----:B------:R-:W-:Y:S05]  /*56c0*/  YIELD ;  /* 0x0000000000007946 */ /* 0x000fea0003800000 */
[----:B------:R-:W-:-:S13]  /*56d0*/  ISETP.NE.AND P0, PT, R28, R7, PT ;  /* 0x000000071c00720c */ /* 0x000fda0003f05270 */
[----:B------:R-:W-:Y:S05]  /*56e0*/  @P0 BRA `(.L_x_2536) ;  /* 0xfffffffc00e40947 */ /* 0x000fea000383ffff */
.L_x_2535:
        /* <DEDUP_REMOVED lines=19> */
.L_x_2540:
        /* <DEDUP_REMOVED lines=165> */
.L_x_2539:
        /* <DEDUP_REMOVED lines=49> */
[----:B------:R-:W-:Y:S01]  /*6580*/  @!P3 FADD.FTZ R36, R36, R34 ;  /* 0x000000222424b221 */ /* 0x000fe20000010000 */
        /* <DEDUP_REMOVED lines=37> */
.L_x_2541:
[----:B------:R-:W-:-:S13]  /*67e0*/  ISETP.NE.OR P0, PT, RZ, UR16, P0 ;  /* 0x00000010ff007c0c */ /* 0x000fda0008705670 */
[----:B------:R-:W-:Y:S05]  /*67f0*/  @!P0 BRA `(.L_x_2537) ;  /* 0x0000000000b08947 */ /* 0x000fea0003800000 */
.L_x_2538:
        /* <DEDUP_REMOVED lines=44> */
.L_x_2537:
        /* <DEDUP_REMOVED lines=14> */
.L_x_2543:
[----:B------:R-:W-:Y:S05]  /*6ba0*/  BSYNC B0 ;  /* 0x0000000000007941 */ /* 0x000fea0003800000 */
.L_x_2542:
        /* <DEDUP_REMOVED lines=25> */
.L_x_2534:
        /* <DEDUP_REMOVED lines=32> */
.L_x_2544:
        /* <DEDUP_REMOVED lines=22> */
.L_x_2546:
[----:B------:R-:W-:Y:S05]  /*70a0*/  BSYNC B0 ;  /* 0x0000000000007941 */ /* 0x000fea0003800000 */
.L_x_2545:
        /* <DEDUP_REMOVED lines=28> */
.L_x_2547:
        /* <DEDUP_REMOVED lines=21> */
.L_x_2549:
[----:B------:R-:W-:Y:S05]  /*73c0*/  BSYNC B0 ;  /* 0x0000000000007941 */ /* 0x000fea0003800000 */
.L_x_2548:
        /* <DEDUP_REMOVED lines=47> */
.L_x_2550:
        /* <DEDUP_REMOVED lines=21> */
.L_x_2552:
[----:B------:R-:W-:Y:S05]  /*7810*/  BSYNC B0 ;  /* 0x0000000000007941 */ /* 0x000fea0003800000 */
.L_x_2551:
        /* <DEDUP_REMOVED lines=21> */
.L_x_2553:
        /* <DEDUP_REMOVED lines=23> */
.L_x_2555:
[----:B------:R-:W-:Y:S05]  /*7ae0*/  BSYNC B0 ;  /* 0x0000000000007941 */ /* 0x000fea0003800000 */
.L_x_2554:
[----:B------:R-:W-:Y:S05]  /*7af0*/  @!P5 BRA `(.L_x_2556) ;  /* 0x00000000004cd947 */ /* 0x000fea0003800000 */
[----:B01----:R-:W2:Y:S02]  /*7b00*/  LDL R28, [R1+0x10] ;  /* 0x00001000011c7983 */ /* 0x003ea40000100800 */
        /* <DEDUP_REMOVED lines=18> */
.L_x_2556:
[----:B------:R-:W-:Y:S04]  /*7c30*/  BSSY B0, `(.L_x_2557) ;  /* 0x0000016000007945 */ /* 0x000fe80003800000 */
[----:B------:R-:W-:Y:S05]  /*7c40*/  @P0 BRA `(.L_x_2558) ;  /* 0x0000000000500947 */ /* 0x000fea0003800000 */
[----:B01----:R-:W2:Y:S01]  /*7c50*/  LDL.LU R29, [R1+0x10] ;  /* 0x00001000011d7983 */ /* 0x003ea20000300800 */
[----:B------:R-:W-:Y:S01]  /*7c60*/  MOV R28, UR5 ;  /* 0x00000005001c7c02 */ /* 0x000fe20008000f00 */
[----:B------:R-:W-:Y:S01]  /*7c70*/  ULDC.64 UR14, c[0x0][0x288] ;  /* 0x0000a200000e7ab9 */ /* 0x000fe20000000a00 */
[----:B------:R-:W-:Y:S02]  /*7c80*/  MOV R30, R8 ;  /* 0x00000008001e7202 */ /* 0x000fe40000000f00 */
[----:B-----5:R-:W-:-:S03]  /*7c90*/  MOV R31, R11 ;  /* 0x0000000b001f7202 */ /* 0x020fc60000000f00 */
[----:B------:R-:W-:-:S04]  /*7ca0*/  IMAD.WIDE.U32 R30, R34, UR14, R30 ;  /* 0x0000000e221e7c25 */ /* 0x000fc8000f8e001e */
[----:B--2---:R-:W-:Y:S01]  /*7cb0*/  FFMA.FTZ R28, R29, R28, UR13 ;  /* 0x0000000d1d1c7e23 */ /* 0x004fe2000801001c */
[----:B------:R-:W-:-:S03]  /*7cc0*/  MOV R29, UR5 ;  /* 0x00000005001d7c02 */ /* 0x000fc60008000f00 */
[----:B------:R-:W-:Y:S01]  /*7cd0*/  FFMA.FTZ R44, R3, R44, -R28 ;  /* 0x0000002c032c7223 */ /* 0x000fe2000001081c */
[----:B------:R-:W-:Y:S02]  /*7ce0*/  IMAD R28, R35, UR14, RZ ;  /* 0x0000000e231c7c24 */ /* 0x000fe4000f8e02ff */
[----:B------:R-:W-:-:S04]  /*7cf0*/  FFMA.FTZ R29, R74, R29, UR13 ;  /* 0x0000000d4a1d7e23 */ /* 0x000fc8000801001d */
[----:B------:R-:W-:Y:S01]  /*7d00*/  FFMA.FTZ R45, R6, R45, -R29 ;  /* 0x0000002d062d7223 */ /* 0x000fe2000001081d */
        /* <DEDUP_REMOVED lines=8> */
.L_x_2558:
[----:B------:R-:W-:Y:S05]  /*7d90*/  BSYNC B0 ;  /* 0x0000000000007941 */ /* 0x000fea0003800000 */
.L_x_2557:
[----:B------:R-:W-:Y:S05]  /*7da0*/  @!P5 BRA `(.L_x_2559) ;  /* 0x000000000048d947 */ /* 0x000fea0003800000 */
[----:B012---:R-:W-:Y:S01]  /*7db0*/  FFMA.FTZ R28, R69, R3, R4 ;  /* 0x00000003451c7223 */ /* 0x007fe20000010004 */
[----:B------:R-:W-:-:S03]  /*7dc0*/  FFMA.FTZ R29, R68, R6, R5 ;  /* 0x00000006441d7223 */ /* 0x000fc60000010005 */
        /* <DEDUP_REMOVED lines=16> */
.L_x_2559:
[----:B------:R-:W-:Y:S04]  /*7ed0*/  BSSY B0, `(.L_x_2560) ;  /* 0x0000015000007945 */ /* 0x000fe80003800000 */
[----:B------:R-:W-:Y:S05]  /*7ee0*/  @P2 BRA `(.L_x_2561) ;  /* 0x00000000004c2947 */ /* 0x000fea0003800000 */
[----:B012---:R-:W-:Y:S01]  /*7ef0*/  MOV R28, UR5 ;  /* 0x00000005001c7c02 */ /* 0x007fe20008000f00 */
[----:B------:R-:W-:Y:S01]  /*7f00*/  ULDC.64 UR14, c[0x0][0x288] ;  /* 0x0000a200000e7ab9 */ /* 0x000fe20000000a00 */
[----:B------:R-:W-:Y:S01]  /*7f10*/  MOV R29, R11 ;  /* 0x0000000b001d7202 */ /* 0x000fe20000000f00 */
[----:B------:R-:W-:Y:S01]  /*7f20*/  IMAD R30, R37, UR14, RZ ;  /* 0x0000000e251e7c24 */ /* 0x000fe2000f8e02ff */
[----:B-----5:R-:W-:Y:S01]  /*7f30*/  MOV R31, UR5 ;  /* 0x00000005001f7c02 */ /* 0x020fe20008000f00 */
[----:B------:R-:W-:Y:S02]  /*7f40*/  FFMA.FTZ R28, R69, R28, UR13 ;  /* 0x0000000d451c7e23 */ /* 0x000fe4000801001c */
[----:B------:R-:W-:Y:S02]  /*7f50*/  IMAD R33, R36, UR15, R30 ;  /* 0x0000000f24217c24 */ /* 0x000fe4000f8e021e */
[----:B------:R-:W-:Y:S01]  /*7f60*/  FFMA.FTZ R42, R3, R42, -R28 ;  /* 0x0000002a032a7223 */ /* 0x000fe2000001081c */
[----:B------:R-:W-:Y:S01]  /*7f70*/  MOV R28, R8 ;  /* 0x00000008001c7202 */ /* 0x000fe20000000f00 */
[----:B------:R-:W-:-:S04]  /*7f80*/  FFMA.FTZ R31, R68, R31, UR13 ;  /* 0x0000000d441f7e23 */ /* 0x000fc8000801001f */
[----:B------:R-:W-:Y:S01]  /*7f90*/  IMAD.WIDE.U32 R28, R36, UR14, R28 ;  /* 0x0000000e241c7c25 */ /* 0x000fe2000f8e001c */
[----:B------:R-:W-:-:S03]  /*7fa0*/  ULDC.64 UR14, c[0x0][0x210] ;  /* 0x00008400000e7ab9 */ /* 0x000fc60000000a00 */
[----:B------:R-:W-:Y:S01]  /*7fb0*/  FFMA.FTZ R43, R6, R43, -R31 ;  /* 0x0000002b062b7223 */ /* 0x000fe2000001081f */
[----:B------:R-:W-:-:S03]  /*7fc0*/  IADD3 R33, R29, R33, RZ ;  /* 0x000000211d217210 */ /* 0x000fc60007ffe0ff */
[----:B------:R-:W-:Y:S01]  /*7fd0*/  FMUL.FTZ R29, R43, UR26 ;  /* 0x0000001a2b1d7c20 */ /* 0x000fe20008410000 */
[----:B------:R-:W-:-:S04]  /*7fe0*/  LEA R30, P0, R28, UR14, 0x2 ;  /* 0x0000000e1c1e7c11 */ /* 0x000fc8000f8010ff */
[----:B------:R-:W-:Y:S01]  /*7ff0*/  LEA.HI.X R31, R28, UR15, R33, 0x2, P0 ;  /* 0x0000000f1c1f7c11 */ /* 0x000fe200080f1421 */
[----:B------:R-:W-:-:S05]  /*8000*/  FMUL.FTZ R28, R42, UR26 ;  /* 0x0000001a2a1c7c20 */ /* 0x000fca0008410000 */
[----:B------:R3:W-:Y:S03]  /*8010*/  STG.E.64 desc[UR22][R30.64], R28 ;  /* 0x0000001c1e007986 */ /* 0x0007e6000c101b16 */
.L_x_2561:
[----:B------:R-:W-:Y:S05]  /*8020*/  BSYNC B0 ;  /* 0x0000000000007941 */ /* 0x000fea0003800000 */
.L_x_2560:
        /* <DEDUP_REMOVED lines=46> */
.L_x_2562:
[----:B------:R-:W-:Y:S04]  /*8310*/  BSSY B0, `(.L_x_2563) ;  /* 0x0000015000007945 */ /* 0x000fe80003800000 */
[----:B------:R-:W-:Y:S05]  /*8320*/  @P6 BRA `(.L_x_2564) ;  /* 0x00000000004c6947 */ /* 0x000fea0003800000 */
[----:B-----5:R-:W-:Y:S01]  /*8330*/  MOV R31, UR5 ;  /* 0x00000005001f7c02 */ /* 0x020fe20008000f00 */
[----:B------:R-:W-:Y:S01]  /*8340*/  ULDC.64 UR14, c[0x0][0x288] ;  /* 0x0000a200000e7ab9 */ /* 0x000fe20000000a00 */
[----:B------:R-:W-:Y:S01]  /*8350*/  MOV R34, UR5 ;  /* 0x0000000500227c02 */ /* 0x000fe20008000f00 */
[----:B------:R-:W-:Y:S02]  /*8360*/  IMAD R30, R30, UR14, RZ ;  /* 0x0000000e1e1e7c24 */ /* 0x000fe4000f8e02ff */
[----:B------:R-:W-:Y:S02]  /*8370*/  FFMA.FTZ R31, R48, R31, UR13 ;  /* 0x0000000d301f7e23 */ /* 0x000fe4000801001f */
[----:B------:R-:W-:Y:S02]  /*8380*/  IMAD R47, R7, UR15, R30 ;  /* 0x0000000f072f7c24 */ /* 0x000fe4000f8e021e */
[----:B------:R-:W-:Y:S01]  /*8390*/  FFMA.FTZ R34, R49, R34, UR13 ;  /* 0x0000000d31227e23 */ /* 0x000fe20008010022 */
[----:B------:R-:W-:Y:S01]  /*83a0*/  FFMA.FTZ R41, R6, R41, -R31 ;  /* 0x0000002906297223 */ /* 0x000fe2000001081f */
[----:B------:R-:W-:-:S02]  /*83b0*/  MOV R30, R8 ;  /* 0x00000008001e7202 */ /* 0x000fc40000000f00 */
        /* <DEDUP_REMOVED lines=10> */
.L_x_2564:
[----:B------:R-:W-:Y:S05]  /*8460*/  BSYNC B0 ;  /* 0x0000000000007941 */ /* 0x000fea0003800000 */
.L_x_2563:
[----:B------:R-:W-:Y:S05]  /*8470*/  @!P5 BRA `(.L_x_2565) ;  /* 0x00000000004cd947 */ /* 0x000fea0003800000 */
[----:B------:R-:W2:Y:S01]  /*8480*/  LDL R7, [R1] ;  /* 0x0000000001077983 */ /* 0x000ea20000100800 */
[----:B0-----:R-:W-:-:S04]  /*8490*/  FFMA.FTZ R30, R67, R6, R5 ;  /* 0x00000006431e7223 */ /* 0x001fc80000010005 */
[----:B------:R-:W-:-:S06]  /*84a0*/  FMUL.FTZ R40, R30, -1.4426950216293334961 ;  /* 0xbfb8aa3b1e287820 */ /* 0x000fcc0000410000 */
[----:B------:R-:W0:Y:S02]  /*84b0*/  MUFU.EX2 R40, R40 ;  /* 0x0000002800287308 */ /* 0x000e240000000800 */
[----:B0-----:R-:W-:-:S06]  /*84c0*/  FADD.FTZ R41, R40, 1 ;  /* 0x3f80000028297421 */ /* 0x001fcc0000010000 */
[----:B------:R-:W0:Y:S02]  /*84d0*/  MUFU.RCP R46, R41 ;  /* 0x00000029002e7308 */ /* 0x000e240000001000 */
[----:B0-----:R-:W-:Y:S01]  /*84e0*/  FMUL.FTZ R39, R39, R46 ;  /* 0x0000002e27277220 */ /* 0x001fe20000410000 */
[----:B--2---:R-:W-:-:S04]  /*84f0*/  FFMA.FTZ R7, R7, R3, R4 ;  /* 0x0000000307077223 */ /* 0x004fc80000010004 */
[----:B-----5:R-:W-:-:S06]  /*8500*/  FMUL.FTZ R31, R7, -1.4426950216293334961 ;  /* 0xbfb8aa3b071f7820 */ /* 0x020fcc0000410000 */
[----:B------:R-:W0:Y:S02]  /*8510*/  MUFU.EX2 R31, R31 ;  /* 0x0000001f001f7308 */ /* 0x000e240000000800 */
[----:B0-----:R-:W-:Y:S01]  /*8520*/  FADD.FTZ R34, R31, 1 ;  /* 0x3f8000001f227421 */ /* 0x001fe20000010000 */
[----:B------:R-:W-:-:S05]  /*8530*/  FADD.FTZ R31, -R46, 1 ;  /* 0x3f8000002e1f7421 */ /* 0x000fca0000010100 */
[----:B------:R-:W0:Y:S01]  /*8540*/  MUFU.RCP R35, R34 ;  /* 0x0000002200237308 */ /* 0x000e220000001000 */
[----:B------:R-:W-:-:S04]  /*8550*/  FFMA.FTZ R30, R30, R31, 1 ;  /* 0x3f8000001e1e7423 */ /* 0x000fc8000001001f */
[----:B------:R-:W-:Y:S01]  /*8560*/  FMUL.FTZ R39, R39, R30 ;  /* 0x0000001e27277220 */ /* 0x000fe20000410000 */
[----:B0-----:R-:W-:Y:S01]  /*8570*/  FADD.FTZ R48, -R35, 1 ;  /* 0x3f80000023307421 */ /* 0x001fe20000010100 */
[----:B------:R-:W-:-:S03]  /*8580*/  FMUL.FTZ R38, R38, R35 ;  /* 0x0000002326267220 */ /* 0x000fc60000410000 */
[----:B------:R-:W-:-:S04]  /*8590*/  FFMA.FTZ R7, R7, R48, 1 ;  /* 0x3f80000007077423 */ /* 0x000fc80000010030 */
[----:B------:R-:W-:-:S07]  /*85a0*/  FMUL.FTZ R38, R38, R7 ;  /* 0x0000000726267220 */ /* 0x000fce0000410000 */
.L_x_2565:
[----:B------:R-:W-:Y:S04]  /*85b0*/  BSSY B0, `(.L_x_2566) ;  /* 0x0000016000007945 */ /* 0x000fe80003800000 */
[----:B------:R-:W-:Y:S05]  /*85c0*/  @P0 BRA `(.L_x_2567) ;  /* 0x0000000000500947 */ /* 0x000fea0003800000 */
[----:B------:R-:W2:Y:S01]  /*85d0*/  LDL.LU R7, [R1] ;  /* 0x0000000001077983 */ /* 0x000ea20000300800 */
[----:B------:R-:W-:Y:S01]  /*85e0*/  ULDC.64 UR14, c[0x0][0x288] ;  /* 0x0000a200000e7ab9 */ /* 0x000fe20000000a00 */
[----:B0-----:R-:W-:Y:S01]  /*85f0*/  MOV R34, UR5 ;  /* 0x0000000500227c02 */ /* 0x001fe20008000f00 */
[----:B------:R-:W-:Y:S01]  /*8600*/  IMAD R45, R45, UR14, RZ ;  /* 0x0000000e2d2d7c24 */ /* 0x000fe2000f8e02ff */
[----:B------:R-:W-:Y:S02]  /*8610*/  MOV R30, R8 ;  /* 0x00000008001e7202 */ /* 0x000fe40000000f00 */
[----:B-----5:R-:W-:Y:S01]  /*8620*/  MOV R31, R11 ;  /* 0x0000000b001f7202 */ /* 0x020fe20000000f00 */
[C---:B------:R-:W-:Y:S01]  /*8630*/  IMAD R45, R32.reuse, UR15, R45 ;  /* 0x0000000f202d7c24 */ /* 0x040fe2000f8e022d */
[----:B------:R-:W-:Y:S01]  /*8640*/  MOV R40, UR5 ;  /* 0x0000000500287c02 */ /* 0x000fe20008000f00 */
[----:B------:R-:W-:Y:S01]  /*8650*/  IMAD.WIDE.U32 R30, R32, UR14, R30 ;  /* 0x0000000e201e7c25 */ /* 0x000fe2000f8e001e */
[----:B------:R-:W-:-:S03]  /*8660*/  ULDC.64 UR14, c[0x0][0x210] ;  /* 0x00008400000e7ab9 */ /* 0x000fc60000000a00 */
[----:B------:R-:W-:Y:S01]  /*8670*/  FFMA.FTZ R67, R67, R40, UR13 ;  /* 0x0000000d43437e23 */ /* 0x000fe20008010028 */
[----:B------:R-:W-:-:S03]  /*8680*/  IADD3 R45, R31, R45, RZ ;  /* 0x0000002d1f2d7210 */ /* 0x000fc60007ffe0ff */
[----:B------:R-:W-:-:S04]  /*8690*/  FFMA.FTZ R39, R6, R39, -R67 ;  /* 0x0000002706277223 */ /* 0x000fc80000010843 */
[----:B------:R-:W-:Y:S01]  /*86a0*/  FMUL.FTZ R39, R39, UR26 ;  /* 0x0000001a27277c20 */ /* 0x000fe20008410000 */
[----:B--2---:R-:W-:-:S04]  /*86b0*/  FFMA.FTZ R34, R7, R34, UR13 ;  /* 0x0000000d07227e23 */ /* 0x004fc80008010022 */
[----:B------:R-:W-:Y:S01]  /*86c0*/  FFMA.FTZ R38, R3, R38, -R34 ;  /* 0x0000002603267223 */ /* 0x000fe20000010822 */
[----:B------:R-:W-:-:S03]  /*86d0*/  LEA R34, P0, R30, UR14, 0x2 ;  /* 0x0000000e1e227c11 */ /* 0x000fc6000f8010ff */
[----:B------:R-:W-:Y:S01]  /*86e0*/  FMUL.FTZ R38, R38, UR26 ;  /* 0x0000001a26267c20 */ /* 0x000fe20008410000 */
[----:B------:R-:W-:-:S05]  /*86f0*/  LEA.HI.X R35, R30, UR15, R45, 0x2, P0 ;  /* 0x0000000f1e237c11 */ /* 0x000fca00080f142d */
[----:B------:R1:W-:Y:S04]  /*8700*/  STG.E.64 desc[UR22][R34.64], R38 ;  /* 0x0000002622007986 */ /* 0x0003e8000c101b16 */
.L_x_2567:
[----:B------:R-:W-:Y:S05]  /*8710*/  BSYNC B0 ;  /* 0x0000000000007941 */ /* 0x000fea0003800000 */
.L_x_2566:
[----:B------:R-:W-:Y:S05]  /*8720*/  @!P5 BRA `(.L_x_2568) ;  /* 0x00000000004cd947 */ /* 0x000fea0003800000 */
[----:B------:R-:W2:Y:S01]  /*8730*/  LDL R7, [R1+0xc] ;  /* 0x00000c0001077983 */ /* 0x000ea20000100800 */
[----:B0-----:R-:W-:-:S04]  /*8740*/  FFMA.FTZ R30, R66, R3, R4 ;  /* 0x00000003421e7223 */ /* 0x001fc80000010004 */
[----:B-----5:R-:W-:-:S06]  /*8750*/  FMUL.FTZ R31, R30, -1.4426950216293334961 ;  /* 0xbfb8aa3b1e1f7820 */ /* 0x020fcc0000410000 */
[----:B------:R-:W0:Y:S02]  /*8760*/  MUFU.EX2 R31, R31 ;  /* 0x0000001f001f7308 */ /* 0x000e240000000800 */
[----:B0-----:R-:W-:-:S06]  /*8770*/  FADD.FTZ R32, R31, 1 ;  /* 0x3f8000001f207421 */ /* 0x001fcc0000010000 */
[----:B-1----:R-:W0:Y:S02]  /*8780*/  MUFU.RCP R35, R32 ;  /* 0x0000002000237308 */ /* 0x002e240000001000 */
[----:B0-----:R-:W-:Y:S01]  /*8790*/  FADD.FTZ R39, -R35, 1 ;  /* 0x3f80000023277421 */ /* 0x001fe20000010100 */
[----:B------:R-:W-:-:S03]  /*87a0*/  FMUL.FTZ R14, R14, R35 ;  /* 0x000000230e0e7220 */ /* 0x000fc60000410000 */
[----:B------:R-:W-:-:S04]  /*87b0*/  FFMA.FTZ R39, R30, R39, 1 ;  /* 0x3f8000001e277423 */ /* 0x000fc80000010027 */
[----:B------:R-:W-:Y:S01]  /*87c0*/  FMUL.FTZ R14, R14, R39 ;  /* 0x000000270e0e7220 */ /* 0x000fe20000410000 */
[----:B--2---:R-:W-:-:S04]  /*87d0*/  FFMA.FTZ R7, R7, R6, R5 ;  /* 0x0000000607077223 */ /* 0x004fc80000010005 */
        /* <DEDUP_REMOVED lines=8> */
.L_x_2568:
[----:B------:R-:W-:Y:S04]  /*8860*/  BSSY B0, `(.L_x_2569) ;  /* 0x0000016000007945 */ /* 0x000fe80003800000 */
[----:B------:R-:W-:Y:S05]  /*8870*/  @P2 BRA `(.L_x_2570) ;  /* 0x0000000000502947 */ /* 0x000fea0003800000 */
[----:B01----:R-:W2:Y:S01]  /*8880*/  LDL.LU R34, [R1+0xc] ;  /* 0x00000c0001227983 */ /* 0x003ea20000300800 */
[----:B------:R-:W-:Y:S01]  /*8890*/  ULDC.64 UR14, c[0x0][0x288] ;  /* 0x0000a200000e7ab9 */ /* 0x000fe20000000a00 */
[----:B------:R-:W-:Y:S01]  /*88a0*/  MOV R30, R8 ;  /* 0x00000008001e7202 */ /* 0x000fe20000000f00 */
[----:B------:R-:W-:Y:S01]  /*88b0*/  IMAD R44, R44, UR14, RZ ;  /* 0x0000000e2c2c7c24 */ /* 0x000fe2000f8e02ff */
[----:B-----5:R-:W-:Y:S02]  /*88c0*/  MOV R31, R11 ;  /* 0x0000000b001f7202 */ /* 0x020fe40000000f00 */
[----:B------:R-:W-:Y:S02]  /*88d0*/  MOV R7, UR5 ;  /* 0x0000000500077c02 */ /* 0x000fe40008000f00 */
[----:B------:R-:W-:Y:S01]  /*88e0*/  MOV R32, UR5 ;  /* 0x0000000500207c02 */ /* 0x000fe20008000f00 */
[----:B------:R-:W-:-:S04]  /*88f0*/  IMAD.WIDE.U32 R30, R43, UR14, R30 ;  /* 0x0000000e2b1e7c25 */ /* 0x000fc8000f8e001e */
[----:B------:R-:W-:Y:S01]  /*8900*/  FFMA.FTZ R66, R66, R7, UR13 ;  /* 0x0000000d42427e23 */ /* 0x000fe20008010007 */
[----:B------:R-:W-:Y:S01]  /*8910*/  IMAD R43, R43, UR15, R44 ;  /* 0x0000000f2b2b7c24 */ /* 0x000fe2000f8e022c */
[----:B------:R-:W-:-:S04]  /*8920*/  ULDC.64 UR14, c[0x0][0x210] ;  /* 0x00008400000e7ab9 */ /* 0x000fc80000000a00 */
[----:B------:R-:W-:Y:S01]  /*8930*/  IADD3 R43, R31, R43, RZ ;  /* 0x0000002b1f2b7210 */ /* 0x000fe20007ffe0ff */
[----:B--2---:R-:W-:Y:S01]  /*8940*/  FFMA.FTZ R7, R34, R32, UR13 ;  /* 0x0000000d22077e23 */ /* 0x004fe20008010020 */
[----:B------:R-:W-:Y:S01]  /*8950*/  FFMA.FTZ R34, R3, R14, -R66 ;  /* 0x0000000e03227223 */ /* 0x000fe20000010842 */
[----:B------:R-:W-:Y:S02]  /*8960*/  LEA R14, P0, R30, UR14, 0x2 ;  /* 0x0000000e1e0e7c11 */ /* 0x000fe4000f8010ff */
[----:B------:R-:W-:Y:S01]  /*8970*/  FFMA.FTZ R7, R6, R15, -R7 ;  /* 0x0000000f06077223 */ /* 0x000fe20000010807 */
[----:B------:R-:W-:Y:S01]  /*8980*/  FMUL.FTZ R34, R34, UR26 ;  /* 0x0000001a22227c20 */ /* 0x000fe20008410000 */
[----:B------:R-:W-:Y:S02]  /*8990*/  LEA.HI.X R15, R30, UR15, R43, 0x2, P0 ;  /* 0x0000000f1e0f7c11 */ /* 0x000fe400080f142b */
[----:B------:R-:W-:-:S05]  /*89a0*/  FMUL.FTZ R35, R7, UR26 ;  /* 0x0000001a07237c20 */ /* 0x000fca0008410000 */
[----:B------:R2:W-:Y:S02]  /*89b0*/  STG.E.64 desc[UR22][R14.64], R34 ;  /* 0x000000220e007986 */ /* 0x0005e4000c101b16 */
.L_x_2570:
[----:B------:R-:W-:Y:S05]  /*89c0*/  BSYNC B0 ;  /* 0x0000000000007941 */ /* 0x000fea0003800000 */
.L_x_2569:
[----:B------:R-:W-:Y:S05]  /*89d0*/  @!P5 BRA `(.L_x_2571) ;  /* 0x000000000048d947 */ /* 0x000fea0003800000 */
[----:B--2---:R-:W-:Y:S01]  /*89e0*/  FFMA.FTZ R14, R64, R6, R5 ;  /* 0x00000006400e7223 */ /* 0x004fe20000010005 */
[----:B------:R-:W-:-:S03]  /*89f0*/  FFMA.FTZ R7, R65, R3, R4 ;  /* 0x0000000341077223 */ /* 0x000fc60000010004 */
[----:B------:R-:W-:Y:S01]  /*8a00*/  FMUL.FTZ R32, R14, -1.4426950216293334961 ;  /* 0xbfb8aa3b0e207820 */ /* 0x000fe20000410000 */
[----:B------:R-:W-:-:S05]  /*8a10*/  FMUL.FTZ R15, R7, -1.4426950216293334961 ;  /* 0xbfb8aa3b070f7820 */ /* 0x000fca0000410000 */
[----:B------:R-:W0:Y:S08]  /*8a20*/  MUFU.EX2 R32, R32 ;  /* 0x0000002000207308 */ /* 0x000e300000000800 */
[----:B------:R-:W2:Y:S01]  /*8a30*/  MUFU.EX2 R15, R15 ;  /* 0x0000000f000f7308 */ /* 0x000ea20000000800 */
[----:B01----:R-:W-:-:S07]  /*8a40*/  FADD.FTZ R34, R32, 1 ;  /* 0x3f80000020227421 */ /* 0x003fce0000010000 */
[----:B------:R-:W0:Y:S01]  /*8a50*/  MUFU.RCP R34, R34 ;  /* 0x0000002200227308 */ /* 0x000e220000001000 */
[----:B--2---:R-:W-:-:S07]  /*8a60*/  FADD.FTZ R30, R15, 1 ;  /* 0x3f8000000f1e7421 */ /* 0x004fce0000010000 */
[----:B-----5:R-:W1:Y:S01]  /*8a70*/  MUFU.RCP R31, R30 ;  /* 0x0000001e001f7308 */ /* 0x020e620000001000 */
        /* <DEDUP_REMOVED lines=8> */
.L_x_2571:
[----:B------:R-:W-:Y:S04]  /*8b00*/  BSSY B0, `(.L_x_2572) ;  /* 0x0000015000007945 */ /* 0x000fe80003800000 */
[----:B------:R-:W-:Y:S05]  /*8b10*/  @P3 BRA `(.L_x_2573) ;  /* 0x00000000004c3947 */ /* 0x000fea0003800000 */
[----:B------:R-:W-:Y:S01]  /*8b20*/  ULDC.64 UR14, c[0x0][0x288] ;  /* 0x0000a200000e7ab9 */ /* 0x000fe20000000a00 */
[----:B0-----:R-:W-:Y:S01]  /*8b30*/  MOV R30, UR5 ;  /* 0x00000005001e7c02 */ /* 0x001fe20008000f00 */
[----:B------:R-:W-:Y:S01]  /*8b40*/  IMAD R33, R33, UR14, RZ ;  /* 0x0000000e21217c24 */ /* 0x000fe2000f8e02ff */
[----:B--2---:R-:W-:Y:S02]  /*8b50*/  MOV R14, R8 ;  /* 0x00000008000e7202 */ /* 0x004fe40000000f00 */
[----:B------:R-:W-:Y:S01]  /*8b60*/  MOV R15, R11 ;  /* 0x0000000b000f7202 */ /* 0x000fe20000000f00 */
[----:B------:R-:W-:Y:S01]  /*8b70*/  FFMA.FTZ R30, R65, R30, UR13 ;  /* 0x0000000d411e7e23 */ /* 0x000fe2000801001e */
[----:B------:R-:W-:Y:S01]  /*8b80*/  MOV R7, UR5 ;  /* 0x0000000500077c02 */ /* 0x000fe20008000f00 */
[C---:B------:R-:W-:Y:S02]  /*8b90*/  IMAD R33, R28.reuse, UR15, R33 ;  /* 0x0000000f1c217c24 */ /* 0x040fe4000f8e0221 */
[----:B------:R-:W-:Y:S01]  /*8ba0*/  IMAD.WIDE.U32 R14, R28, UR14, R14 ;  /* 0x0000000e1c0e7c25 */ /* 0x000fe2000f8e000e */
[----:B------:R-:W-:-:S03]  /*8bb0*/  ULDC.64 UR14, c[0x0][0x210] ;  /* 0x00008400000e7ab9 */ /* 0x000fc60000000a00 */
[----:B------:R-:W-:Y:S01]  /*8bc0*/  FFMA.FTZ R7, R64, R7, UR13 ;  /* 0x0000000d40077e23 */ /* 0x000fe20008010007 */
[----:B------:R-:W-:Y:S01]  /*8bd0*/  FFMA.FTZ R30, R3, R16, -R30 ;  /* 0x00000010031e7223 */ /* 0x000fe2000001081e */
[----:B------:R-:W-:Y:S02]  /*8be0*/  LEA R16, P0, R14, UR14, 0x2 ;  /* 0x0000000e0e107c11 */ /* 0x000fe4000f8010ff */
[----:B------:R-:W-:Y:S01]  /*8bf0*/  FFMA.FTZ R7, R6, R17, -R7 ;  /* 0x0000001106077223 */ /* 0x000fe20000010807 */
[----:B------:R-:W-:Y:S01]  /*8c00*/  IADD3 R33, R15, R33, RZ ;  /* 0x000000210f217210 */ /* 0x000fe20007ffe0ff */
[----:B------:R-:W-:Y:S02]  /*8c10*/  FMUL.FTZ R30, R30, UR26 ;  /* 0x0000001a1e1e7c20 */ /* 0x000fe40008410000 */
[----:B-----5:R-:W-:Y:S01]  /*8c20*/  FMUL.FTZ R31, R7, UR26 ;  /* 0x0000001a071f7c20 */ /* 0x020fe20008410000 */
[----:B------:R-:W-:-:S05]  /*8c30*/  LEA.HI.X R17, R14, UR15, R33, 0x2, P0 ;  /* 0x0000000f0e117c11 */ /* 0x000fca00080f1421 */
[----:B------:R3:W-:Y:S02]  /*8c40*/  STG.E.64 desc[UR22][R16.64], R30 ;  /* 0x0000001e10007986 */ /* 0x0007e4000c101b16 */
.L_x_2573:
[----:B------:R-:W-:Y:S05]  /*8c50*/  BSYNC B0 ;  /* 0x0000000000007941 */ /* 0x000fea0003800000 */
.L_x_2572:
[----:B------:R-:W-:Y:S05]  /*8c60*/  @!P5 BRA `(.L_x_2574) ;  /* 0x000000000048d947 */ /* 0x000fea0003800000 */
[----:B--2---:R-:W-:Y:S01]  /*8c70*/  FFMA.FTZ R14, R62, R6, R5 ;  /* 0x000000063e0e7223 */ /* 0x004fe20000010005 */
[----:B------:R-:W-:-:S03]  /*8c80*/  FFMA.FTZ R7, R63, R3, R4 ;  /* 0x000000033f077223 */ /* 0x000fc60000010004 */
[----:B------:R-:W-:Y:S01]  /*8c90*/  FMUL.FTZ R28, R14, -1.4426950216293334961 ;  /* 0xbfb8aa3b0e1c7820 */ /* 0x000fe20000410000 */
[----:B------:R-:W-:-:S05]  /*8ca0*/  FMUL.FTZ R15, R7, -1.4426950216293334961 ;  /* 0xbfb8aa3b070f7820 */ /* 0x000fca0000410000 */
[----:B------:R-:W0:Y:S08]  /*8cb0*/  MUFU.EX2 R28, R28 ;  /* 0x0000001c001c7308 */ /* 0x000e300000000800 */
[----:B------:R-:W2:Y:S01]  /*8cc0*/  MUFU.EX2 R15, R15 ;  /* 0x0000000f000f7308 */ /* 0x000ea20000000800 */
[----:B0--3--:R-:W-:-:S07]  /*8cd0*/  FADD.FTZ R30, R28, 1 ;  /* 0x3f8000001c1e7421 */ /* 0x009fce0000010000 */
[----:B------:R-:W0:Y:S01]  /*8ce0*/  MUFU.RCP R30, R30 ;  /* 0x0000001e001e7308 */ /* 0x000e220000001000 */
[----:B--2---:R-:W-:-:S07]  /*8cf0*/  FADD.FTZ R16, R15, 1 ;  /* 0x3f8000000f107421 */ /* 0x004fce0000010000 */
[----:B------:R-:W2:Y:S01]  /*8d00*/  MUFU.RCP R17, R16 ;  /* 0x0000001000117308 */ /* 0x000ea20000001000 */
[----:B0----5:R-:W-:Y:S01]  /*8d10*/  FADD.FTZ R31, -R30, 1 ;  /* 0x3f8000001e1f7421 */ /* 0x021fe20000010100 */
[----:B------:R-:W-:-:S03]  /*8d20*/  FMUL.FTZ R13, R13, R30 ;  /* 0x0000001e0d0d7220 */ /* 0x000fc60000410000 */
[----:B------:R-:W-:Y:S01]  /*8d30*/  FFMA.FTZ R14, R14, R31, 1 ;  /* 0x3f8000000e0e7423 */ /* 0x000fe2000001001f */
[----:B--2---:R-:W-:Y:S01]  /*8d40*/  FADD.FTZ R32, -R17, 1 ;  /* 0x3f80000011207421 */ /* 0x004fe20000010100 */
[----:B------:R-:W-:Y:S02]  /*8d50*/  FMUL.FTZ R12, R12, R17 ;  /* 0x000000110c0c7220 */ /* 0x000fe40000410000 */
[----:B------:R-:W-:Y:S01]  /*8d60*/  FMUL.FTZ R13, R13, R14 ;  /* 0x0000000e0d0d7220 */ /* 0x000fe20000410000 */
[----:B------:R-:W-:-:S04]  /*8d70*/  FFMA.FTZ R7, R7, R32, 1 ;  /* 0x3f80000007077423 */ /* 0x000fc80000010020 */
[----:B------:R-:W-:-:S07]  /*8d80*/  FMUL.FTZ R12, R12, R7 ;  /* 0x000000070c0c7220 */ /* 0x000fce0000410000 */
.L_x_2574:
[----:B------:R-:W-:Y:S04]  /*8d90*/  BSSY B0, `(.L_x_2575) ;  /* 0x0000015000007945 */ /* 0x000fe80003800000 */
[----:B------:R-:W-:Y:S05]  /*8da0*/  @P4 BRA `(.L_x_2576) ;  /* 0x00000000004c4947 */ /* 0x000fea0003800000 */
[----:B------:R-:W-:Y:S01]  /*8db0*/  ULDC.64 UR14, c[0x0][0x288] ;  /* 0x0000a200000e7ab9 */ /* 0x000fe20000000a00 */
[----:B--2---:R-:W-:Y:S01]  /*8dc0*/  MOV R14, R8 ;  /* 0x00000008000e7202 */ /* 0x004fe20000000f00 */
[----:B------:R-:W-:Y:S01]  /*8dd0*/  IMAD R36, R36, UR14, RZ ;  /* 0x0000000e24247c24 */ /* 0x000fe2000f8e02ff */
[----:B------:R-:W-:Y:S02]  /*8de0*/  MOV R15, R11 ;  /* 0x0000000b000f7202 */ /* 0x000fe40000000f00 */
[----:B---3--:R-:W-:Y:S02]  /*8df0*/  MOV R16, UR5 ;  /* 0x0000000500107c02 */ /* 0x008fe40008000f00 */
[----:B------:R-:W-:Y:S01]  /*8e00*/  MOV R7, UR5 ;  /* 0x0000000500077c02 */ /* 0x000fe20008000f00 */
[----:B------:R-:W-:-:S04]  /*8e10*/  IMAD.WIDE.U32 R14, R29, UR14, R14 ;  /* 0x0000000e1d0e7c25 */ /* 0x000fc8000f8e000e */
[----:B------:R-:W-:Y:S01]  /*8e20*/  FFMA.FTZ R16, R63, R16, UR13 ;  /* 0x0000000d3f107e23 */ /* 0x000fe20008010010 */
[----:B------:R-:W-:Y:S02]  /*8e30*/  IMAD R29, R29, UR15, R36 ;  /* 0x0000000f1d1d7c24 */ /* 0x000fe4000f8e0224 */
[----:B------:R-:W-:Y:S01]  /*8e40*/  FFMA.FTZ R7, R62, R7, UR13 ;  /* 0x0000000d3e077e23 */ /* 0x000fe20008010007 */
[----:B------:R-:W-:Y:S01]  /*8e50*/  ULDC.64 UR14, c[0x0][0x210] ;  /* 0x00008400000e7ab9 */ /* 0x000fe20000000a00 */
[----:B------:R-:W-:Y:S01]  /*8e60*/  FFMA.FTZ R16, R3, R12, -R16 ;  /* 0x0000000c03107223 */ /* 0x000fe20000010810 */
[----:B------:R-:W-:Y:S01]  /*8e70*/  LEA R12, P0, R14, UR14, 0x2 ;  /* 0x0000000e0e0c7c11 */ /* 0x000fe2000f8010ff */
[----:B------:R-:W-:Y:S01]  /*8e80*/  FFMA.FTZ R7, R6, R13, -R7 ;  /* 0x0000000d06077223 */ /* 0x000fe20000010807 */
[----:B------:R-:W-:Y:S01]  /*8e90*/  IADD3 R29, R15, R29, RZ ;  /* 0x0000001d0f1d7210 */ /* 0x000fe20007ffe0ff */
[----:B------:R-:W-:Y:S02]  /*8ea0*/  FMUL.FTZ R16, R16, UR26 ;  /* 0x0000001a10107c20 */ /* 0x000fe40008410000 */
[----:B------:R-:W-:Y:S01]  /*8eb0*/  FMUL.FTZ R17, R7, UR26 ;  /* 0x0000001a07117c20 */ /* 0x000fe20008410000 */
[----:B------:R-:W-:-:S05]  /*8ec0*/  LEA.HI.X R13, R14, UR15, R29, 0x2, P0 ;  /* 0x0000000f0e0d7c11 */ /* 0x000fca00080f141d */
[----:B------:R4:W-:Y:S02]  /*8ed0*/  STG.E.64 desc[UR22][R12.64], R16 ;  /* 0x000000100c007986 */ /* 0x0009e4000c101b16 */
.L_x_2576:
[----:B------:R-:W-:Y:S05]  /*8ee0*/  BSYNC B0 ;  /* 0x0000000000007941 */ /* 0x000fea0003800000 */
.L_x_2575:
[C---:B------:R-:W-:Y:S02]  /*8ef0*/  IADD3 R29, R2.reuse, 0xd0, RZ ;  /* 0x000000d0021d7810 */ /* 0x040fe40007ffe0ff */
[C---:B------:R-:W-:Y:S02]  /*8f00*/  IADD3 R28, R2.reuse, 0xe0, RZ ;  /* 0x000000e0021c7810 */ /* 0x040fe40007ffe0ff */
[C---:B------:R-:W-:Y:S02]  /*8f10*/  IADD3 R7, R2.reuse, 0xf0, RZ ;  /* 0x000000f002077810 */ /* 0x040fe40007ffe0ff */
[C---:B012---:R-:W-:Y:S02]  /*8f20*/  IADD3 R34, R2.reuse, 0xf0, RZ ;  /* 0x000000f002227810 */ /* 0x047fe40007ffe0ff */
        /* <DEDUP_REMOVED lines=24> */
[----:B----4-:R-:W-:Y:S01]  /*90b0*/  FFMA.FTZ R12, R61, R3, R4 ;  /* 0x000000033d0c7223 */ /* 0x010fe20000010004 */
[----:B------:R-:W-:-:S03]  /*90c0*/  FFMA.FTZ R13, R60, R6, R5 ;  /* 0x000000063c0d7223 */ /* 0x000fc60000010005 */
        /* <DEDUP_REMOVED lines=8> */
[----:B0----5:R-:W-:Y:S01]  /*9150*/  FADD.FTZ R31, -R15, 1 ;  /* 0x3f8000000f1f7421 */ /* 0x021fe20000010100 */
[----:B------:R-:W-:-:S03]  /*9160*/  FMUL.FTZ R18, R18, R15 ;  /* 0x0000000f12127220 */ /* 0x000fc60000410000 */
[----:B------:R-:W-:Y:S01]  /*9170*/  FFMA.FTZ R31, R12, R31, 1 ;  /* 0x3f8000000c1f7423 */ /* 0x000fe2000001001f */
[----:B-1----:R-:W-:Y:S01]  /*9180*/  FADD.FTZ R32, -R30, 1 ;  /* 0x3f8000001e207421 */ /* 0x002fe20000010100 */
[----:B------:R-:W-:Y:S02]  /*9190*/  FMUL.FTZ R19, R19, R30 ;  /* 0x0000001e13137220 */ /* 0x000fe40000410000 */
[----:B------:R-:W-:Y:S01]  /*91a0*/  FMUL.FTZ R18, R18, R31 ;  /* 0x0000001f12127220 */ /* 0x000fe20000410000 */
[----:B------:R-:W-:-:S04]  /*91b0*/  FFMA.FTZ R32, R13, R32, 1 ;  /* 0x3f8000000d207423 */ /* 0x000fc80000010020 */
[----:B------:R-:W-:-:S07]  /*91c0*/  FMUL.FTZ R19, R19, R32 ;  /* 0x0000002013137220 */ /* 0x000fce0000410000 */
.L_x_2577:
[----:B------:R-:W-:Y:S04]  /*91d0*/  BSSY B0, `(.L_x_2578) ;  /* 0x0000015000007945 */ /* 0x000fe80003800000 */
[----:B------:R-:W-:Y:S05]  /*91e0*/  @P6 BRA `(.L_x_2579) ;  /* 0x00000000004c6947 */ /* 0x000fea0003800000 */
[----:B------:R-:W-:Y:S01]  /*91f0*/  ULDC.64 UR6, c[0x0][0x288] ;  /* 0x0000a20000067ab9 */ /* 0x000fe20000000a00 */
[----:B----4-:R-:W-:Y:S01]  /*9200*/  MOV R12, R8 ;  /* 0x00000008000c7202 */ /* 0x010fe20000000f00 */
[----:B---3--:R-:W-:Y:S01]  /*9210*/  IMAD R16, R33, UR6, RZ ;  /* 0x0000000621107c24 */ /* 0x008fe2000f8e02ff */
[----:B------:R-:W-:Y:S02]  /*9220*/  MOV R13, R11 ;  /* 0x0000000b000d7202 */ /* 0x000fe40000000f00 */
[----:B------:R-:W-:Y:S02]  /*9230*/  MOV R14, UR5 ;  /* 0x00000005000e7c02 */ /* 0x000fe40008000f00 */
        /* <DEDUP_REMOVED lines=14> */
.L_x_2579:
[----:B------:R-:W-:Y:S05]  /*9320*/  BSYNC B0 ;  /* 0x0000000000007941 */ /* 0x000fea0003800000 */
.L_x_2578:
[----:B------:R-:W-:Y:S05]  /*9330*/  @!P5 BRA `(.L_x_2580) ;  /* 0x000000000048d947 */ /* 0x000fea0003800000 */
[----:B----4-:R-:W-:Y:S01]  /*9340*/  FFMA.FTZ R12, R59, R3, R4 ;  /* 0x000000033b0c7223 */ /* 0x010fe20000010004 */
[----:B------:R-:W-:-:S03]  /*9350*/  FFMA.FTZ R13, R58, R6, R5 ;  /* 0x000000063a0d7223 */ /* 0x000fc60000010005 */
[----:B0-----:R-:W-:Y:S01]  /*9360*/  FMUL.FTZ R14, R12, -1.4426950216293334961 ;  /* 0xbfb8aa3b0c0e7820 */ /* 0x001fe20000410000 */
        /* <DEDUP_REMOVED lines=15> */
.L_x_2580:
[----:B------:R-:W-:Y:S04]  /*9460*/  BSSY B0, `(.L_x_2581) ;  /* 0x0000015000007945 */ /* 0x000fe80003800000 */
[----:B------:R-:W-:Y:S05]  /*9470*/  @P0 BRA `(.L_x_2582) ;  /* 0x00000000004c0947 */ /* 0x000fea0003800000 */
[----:B------:R-:W-:Y:S01]  /*9480*/  ULDC.64 UR6, c[0x0][0x288] ;  /* 0x0000a20000067ab9 */ /* 0x000fe20000000a00 */
[----:B0-----:R-:W-:Y:S01]  /*9490*/  MOV R14, UR5 ;  /* 0x00000005000e7c02 */ /* 0x001fe20008000f00 */
[----:B------:R-:W-:Y:S01]  /*94a0*/  IMAD R15, R38, UR6, RZ ;  /* 0x00000006260f7c24 */ /* 0x000fe2000f8e02ff */
[----:B----4-:R-:W-:Y:S02]  /*94b0*/  MOV R12, R8 ;  /* 0x00000008000c7202 */ /* 0x010fe40000000f00 */
[----:B------:R-:W-:Y:S01]  /*94c0*/  MOV R13, R11 ;  /* 0x0000000b000d7202 */ /* 0x000fe20000000f00 */
[----:B------:R-:W-:Y:S01]  /*94d0*/  FFMA.FTZ R14, R59, R14, UR13 ;  /* 0x0000000d3b0e7e23 */ /* 0x000fe2000801000e */
[----:B------:R-:W-:Y:S01]  /*94e0*/  MOV R19, UR5 ;  /* 0x0000000500137c02 */ /* 0x000fe20008000f00 */
[C---:B---3--:R-:W-:Y:S02]  /*94f0*/  IMAD R17, R42.reuse, UR7, R15 ;  /* 0x000000072a117c24 */ /* 0x048fe4000f8e020f */
        /* <DEDUP_REMOVED lines=8> */
[----:B------:R-:W-:Y:S01]  /*9580*/  FMUL.FTZ R25, R25, UR26 ;  /* 0x0000001a19197c20 */ /* 0x000fe20008410000 */
[----:B------:R-:W-:-:S05]  /*9590*/  LEA.HI.X R15, R12, UR7, R17, 0x2, P0 ;  /* 0x000000070c0f7c11 */ /* 0x000fca00080f1411 */
[----:B------:R1:W-:Y:S02]  /*95a0*/  STG.E.64 desc[UR22][R14.64], R24 ;  /* 0x000000180e007986 */ /* 0x0003e4000c101b16 */
.L_x_2582:
[----:B------:R-:W-:Y:S05]  /*95b0*/  BSYNC B0 ;  /* 0x0000000000007941 */ /* 0x000fea0003800000 */
.L_x_2581:
[----:B------:R-:W-:Y:S05]  /*95c0*/  @!P5 BRA `(.L_x_2583) ;  /* 0x000000000048d947 */ /* 0x000fea0003800000 */
[----:B----4-:R-:W-:Y:S01]  /*95d0*/  FFMA.FTZ R12, R57, R3, R4 ;  /* 0x00000003390c7223 */ /* 0x010fe20000010004 */
[----:B------:R-:W-:-:S03]  /*95e0*/  FFMA.FTZ R13, R56, R6, R5 ;  /* 0x00000006380d7223 */ /* 0x000fc60000010005 */
[----:B01----:R-:W-:Y:S01]  /*95f0*/  FMUL.FTZ R14, R12, -1.4426950216293334961 ;  /* 0xbfb8aa3b0c0e7820 */ /* 0x003fe20000410000 */
        /* <DEDUP_REMOVED lines=15> */
.L_x_2583:
[----:B------:R-:W-:Y:S04]  /*96f0*/  BSSY B0, `(.L_x_2584) ;  /* 0x0000015000007945 */ /* 0x000fe80003800000 */
[----:B------:R-:W-:Y:S05]  /*9700*/  @P2 BRA `(.L_x_2585) ;  /* 0x00000000004c2947 */ /* 0x000fea0003800000 */
[----:B------:R-:W-:Y:S01]  /*9710*/  ULDC.64 UR6, c[0x0][0x288] ;  /* 0x0000a20000067ab9 */ /* 0x000fe20000000a00 */
[----:B----4-:R-:W-:Y:S01]  /*9720*/  MOV R12, R8 ;  /* 0x00000008000c7202 */ /* 0x010fe20000000f00 */
[----:B0--3--:R-:W-:Y:S01]  /*9730*/  IMAD R16, R36, UR6, RZ ;  /* 0x0000000624107c24 */ /* 0x009fe2000f8e02ff */
[----:B------:R-:W-:Y:S02]  /*9740*/  MOV R13, R11 ;  /* 0x0000000b000d7202 */ /* 0x000fe40000000f00 */
[----:B-1----:R-:W-:Y:S02]  /*9750*/  MOV R14, UR5 ;  /* 0x00000005000e7c02 */ /* 0x002fe40008000f00 */
        /* <DEDUP_REMOVED lines=14> */
.L_x_2585:
[----:B------:R-:W-:Y:S05]  /*9840*/  BSYNC B0 ;  /* 0x0000000000007941 */ /* 0x000fea0003800000 */
.L_x_2584:
[----:B------:R-:W-:Y:S05]  /*9850*/  @!P5 BRA `(.L_x_2586) ;  /* 0x000000000048d947 */ /* 0x000fea0003800000 */
[----:B----4-:R-:W-:Y:S01]  /*9860*/  FFMA.FTZ R12, R53, R3, R4 ;  /* 0x00000003350c7223 */ /* 0x010fe20000010004 */
[----:B------:R-:W-:-:S03]  /*9870*/  FFMA.FTZ R13, R52, R6, R5 ;  /* 0x00000006340d7223 */ /* 0x000fc60000010005 */
[----:B012---:R-:W-:Y:S01]  /*9880*/  FMUL.FTZ R14, R12, -1.4426950216293334961 ;  /* 0xbfb8aa3b0c0e7820 */ /* 0x007fe20000410000 */
        /* <DEDUP_REMOVED lines=15> */
.L_x_2586:
[----:B------:R-:W-:Y:S04]  /*9980*/  BSSY B0, `(.L_x_2587) ;  /* 0x0000015000007945 */ /* 0x000fe80003800000 */
[----:B------:R-:W-:Y:S05]  /*9990*/  @P3 BRA `(.L_x_2588) ;  /* 0x00000000004c3947 */ /* 0x000fea0003800000 */
[----:B------:R-:W-:Y:S01]  /*99a0*/  ULDC.64 UR6, c[0x0][0x288] ;  /* 0x0000a20000067ab9 */ /* 0x000fe20000000a00 */
[----:B----4-:R-:W-:Y:S01]  /*99b0*/  MOV R12, R8 ;  /* 0x00000008000c7202 */ /* 0x010fe20000000f00 */
[----:B0--3--:R-:W-:Y:S01]  /*99c0*/  IMAD R17, R35, UR6, RZ ;  /* 0x0000000623117c24 */ /* 0x009fe2000f8e02ff */
[----:B------:R-:W-:Y:S02]  /*99d0*/  MOV R13, R11 ;  /* 0x0000000b000d7202 */ /* 0x000fe40000000f00 */
[----:B------:R-:W-:Y:S01]  /*99e0*/  MOV R16, UR5 ;  /* 0x0000000500107c02 */ /* 0x000fe20008000f00 */
[C---:B------:R-:W-:Y:S01]  /*99f0*/  IMAD R17, R28.reuse, UR7, R17 ;  /* 0x000000071c117c24 */ /* 0x040fe2000f8e0211 */
[----:B------:R-:W-:Y:S01]  /*9a00*/  MOV R19, UR5 ;  /* 0x0000000500137c02 */ /* 0x000fe20008000f00 */
[----:B-12---:R-:W-:Y:S01]  /*9a10*/  IMAD.WIDE.U32 R14, R28, UR6, R12 ;  /* 0x000000061c0e7c25 */ /* 0x006fe2000f8e000c */
[----:B------:R-:W-:-:S03]  /*9a20*/  ULDC.64 UR6, c[0x0][0x210] ;  /* 0x0000840000067ab9 */ /* 0x000fc60000000a00 */
[----:B------:R-:W-:Y:S01]  /*9a30*/  FFMA.FTZ R16, R53, R16, UR13 ;  /* 0x0000000d35107e23 */ /* 0x000fe20008010010 */
[----:B------:R-:W-:Y:S01]  /*9a40*/  FFMA.FTZ R13, R52, R19, UR13 ;  /* 0x0000000d340d7e23 */ /* 0x000fe20008010013 */
[----:B------:R-:W-:Y:S02]  /*9a50*/  IADD3 R15, R15, R17, RZ ;  /* 0x000000110f0f7210 */ /* 0x000fe40007ffe0ff */
[----:B------:R-:W-:Y:S01]  /*9a60*/  FFMA.FTZ R16, R3, R20, -R16 ;  /* 0x0000001403107223 */ /* 0x000fe20000010810 */
[----:B------:R-:W-:Y:S01]  /*9a70*/  LEA R12, P0, R14, UR6, 0x2 ;  /* 0x000000060e0c7c11 */ /* 0x000fe2000f8010ff */
[----:B------:R-:W-:Y:S02]  /*9a80*/  FFMA.FTZ R17, R6, R21, -R13 ;  /* 0x0000001506117223 */ /* 0x000fe4000001080d */
[----:B------:R-:W-:Y:S01]  /*9a90*/  FMUL.FTZ R16, R16, UR26 ;  /* 0x0000001a10107c20 */ /* 0x000fe20008410000 */
[----:B------:R-:W-:Y:S01]  /*9aa0*/  LEA.HI.X R13, R14, UR7, R15, 0x2, P0 ;  /* 0x000000070e0d7c11 */ /* 0x000fe200080f140f */
[----:B------:R-:W-:-:S05]  /*9ab0*/  FMUL.FTZ R17, R17, UR26 ;  /* 0x0000001a11117c20 */ /* 0x000fca0008410000 */
[----:B------:R0:W-:Y:S03]  /*9ac0*/  STG.E.64 desc[UR22][R12.64], R16 ;  /* 0x000000100c007986 */ /* 0x0001e6000c101b16 */
.L_x_2588:
[----:B------:R-:W-:Y:S05]  /*9ad0*/  BSYNC B0 ;  /* 0x0000000000007941 */ /* 0x000fea0003800000 */
.L_x_2587:
[----:B------:R-:W-:Y:S05]  /*9ae0*/  @!P5 BRA `(.L_x_2589) ;  /* 0x000000000048d947 */ /* 0x000fea0003800000 */
[----:B------:R-:W-:Y:S01]  /*9af0*/  FFMA.FTZ R4, R55, R3, R4 ;  /* 0x0000000337047223 */ /* 0x000fe20000010004 */
[----:B------:R-:W-:-:S03]  /*9b00*/  FFMA.FTZ R5, R54, R6, R5 ;  /* 0x0000000636057223 */ /* 0x000fc60000010005 */
[----:B0---4-:R-:W-:Y:S01]  /*9b10*/  FMUL.FTZ R12, R4, -1.4426950216293334961 ;  /* 0xbfb8aa3b040c7820 */ /* 0x011fe20000410000 */
[----:B-12---:R-:W-:-:S05]  /*9b20*/  FMUL.FTZ R14, R5, -1.4426950216293334961 ;  /* 0xbfb8aa3b050e7820 */ /* 0x006fca0000410000 */
[----:B------:R-:W0:Y:S08]  /*9b30*/  MUFU.EX2 R12, R12 ;  /* 0x0000000c000c7308 */ /* 0x000e300000000800 */
[----:B------:R-:W1:Y:S01]  /*9b40*/  MUFU.EX2 R14, R14 ;  /* 0x0000000e000e7308 */ /* 0x000e620000000800 */
[----:B0-----:R-:W-:-:S07]  /*9b50*/  FADD.FTZ R13, R12, 1 ;  /* 0x3f8000000c0d7421 */ /* 0x001fce0000010000 */
[----:B------:R-:W0:Y:S01]  /*9b60*/  MUFU.RCP R13, R13 ;  /* 0x0000000d000d7308 */ /* 0x000e220000001000 */
[----:B-1----:R-:W-:-:S07]  /*9b70*/  FADD.FTZ R15, R14, 1 ;  /* 0x3f8000000e0f7421 */ /* 0x002fce0000010000 */
[----:B---3--:R-:W1:Y:S01]  /*9b80*/  MUFU.RCP R16, R15 ;  /* 0x0000000f00107308 */ /* 0x008e620000001000 */
        /* <DEDUP_REMOVED lines=8> */
.L_x_2589:
[----:B------:R-:W-:Y:S04]  /*9c10*/  BSSY B0, `(.L_x_2590) ;  /* 0x0000014000007945 */ /* 0x000fe80003800000 */
[----:B------:R-:W-:Y:S05]  /*9c20*/  @P4 BRA `(.L_x_2591) ;  /* 0x0000000000484947 */ /* 0x000fea0003800000 */
[----:B------:R-:W-:Y:S01]  /*9c30*/  ULDC.64 UR6, c[0x0][0x288] ;  /* 0x0000a20000067ab9 */ /* 0x000fe20000000a00 */
[----:B------:R-:W-:Y:S01]  /*9c40*/  MOV R9, R11 ;  /* 0x0000000b00097202 */ /* 0x000fe20000000f00 */
[----:B------:R-:W-:Y:S01]  /*9c50*/  IMAD R10, R34, UR6, RZ ;  /* 0x00000006220a7c24 */ /* 0x000fe2000f8e02ff */
        /* <DEDUP_REMOVED lines=15> */
.L_x_2591:
[----:B------:R-:W-:Y:S05]  /*9d50*/  BSYNC B0 ;  /* 0x0000000000007941 */ /* 0x000fea0003800000 */
.L_x_2590:
        /* <DEDUP_REMOVED lines=9> */
.L_x_2509:
        /* <DEDUP_REMOVED lines=19> */
.L_x_2594:
[----:B------:R-:W-:Y:S05]  /*9f20*/  BSYNC B0 ;  /* 0x0000000000007941 */ /* 0x000fea0003800000 */
.L_x_2593:
        /* <DEDUP_REMOVED lines=11> */
.L_x_2596:
[----:B------:R-:W2:Y:S04]  /*9fe0*/  LDG.E.STRONG.GPU R5, desc[UR22][R2.64] ;  /* 0x0000001602057981 */ /* 0x000ea8000c1ef900 */
[----:B--2---:R-:W-:Y:S01]  /*9ff0*/  CCTL.IVALL ;  /* 0x00000000ff00798f */ /* 0x004fe20002000000 */
[----:B------:R-:W-:Y:S05]  /*a000*/  YIELD ;  /* 0x0000000000007946 */ /* 0x000fea0003800000 */
[----:B------:R-:W-:-:S13]  /*a010*/  ISETP.NE.AND P0, PT, R5, R4, PT ;  /* 0x000000040500720c */ /* 0x000fda0003f05270 */
[----:B------:R-:W-:Y:S05]  /*a020*/  @P0 BRA `(.L_x_2596) ;  /* 0xfffffffc00ec0947 */ /* 0x000fea000383ffff */
.L_x_2595:
        /* <DEDUP_REMOVED lines=19> */
[----:B---34-:R-:W1:Y:S01]  /*a160*/  LDC.64 R16, c[0x0][0x220] ;  /* 0x00008800ff107b82 */ /* 0x018e620000000a00 */
[----:B-----5:R-:W-:-:S02]  /*a170*/  SHF.L.U64.HI R31, R25, 0x2, R18 ;  /* 0x00000002191f7819 */ /* 0x020fc40000010212 */
[----:B------:R-:W-:-:S04]  /*a180*/  IADD3.X R5, RZ, R5, RZ, P0, !PT ;  /* 0x00000005ff057210 */ /* 0x000fc800007fe4ff */
[--C-:B------:R-:W-:Y:S02]  /*a190*/  SHF.R.S64 R27, R2, 0x1, R5.reuse ;  /* 0x00000001021b7819 */ /* 0x100fe40000001005 */
[----:B------:R-:W-:-:S04]  /*a1a0*/  SHF.R.S32.HI R2, RZ, 0x1, R5 ;  /* 0x00000001ff027819 */ /* 0x000fc80000011405 */
[----:B------:R-:W-:-:S07]  /*a1b0*/  SHF.L.U64.HI R29, R27, 0x2, R2 ;  /* 0x000000021b1d7819 */ /* 0x000fce0000010202 */
.L_x_2597:
        /* <DEDUP_REMOVED lines=25> */
.L_x_2598:
        /* <DEDUP_REMOVED lines=11> */
.L_x_5144:


//--------------------- .text._Z35group_norm_nhwc_bwd_one_pass_kernelI11Fp32IOBf16WLi512ELi84ELi672EEv26Group_norm_nhwc_bwd_params --------------------------
	.section	.text._Z35group_norm_nhwc_bwd_one_pass_kernelI11Fp32IOBf16WLi512ELi84ELi672EEv26Group_norm_nhwc_bwd_params,"ax",@progbits
	.align	128
        .global         _Z35group_norm_nhwc_bwd_one_pass_kernelI11Fp32IOBf16WLi512ELi84ELi672EEv26Group_norm_nhwc_bwd_params
        .type           _Z35group_norm_nhwc_bwd_one_pass_kernelI11Fp32IOBf16WLi512ELi84ELi672EEv26Group_norm_nhwc_bwd_params,@function
        .size           _Z35group_norm_nhwc_bwd_one_pass_kernelI11Fp32IOBf16WLi512ELi84ELi672EEv26Group_norm_nhwc_bwd_params,(.L_x_5145 - _Z35group_norm_nhwc_bwd_one_pass_kernelI11Fp32IOBf16WLi512ELi84ELi672EEv26Group_norm_nhwc_bwd_params)
        .other          _Z35group_norm_nhwc_bwd_one_pass_kernelI11Fp32IOBf16WLi512ELi84ELi672EEv26Group_norm_nhwc_bwd_params,@"STO_CUDA_ENTRY STV_DEFAULT"
_Z35group_norm_nhwc_bwd_one_pass_kernelI11Fp32IOBf16WLi512ELi84ELi672EEv26Group_norm_nhwc_bwd_params:
.text._Z35group_norm_nhwc_bwd_one_pass_kernelI11Fp32IOBf16WLi512ELi84ELi672EEv26Group_norm_nhwc_bwd_params:
        /* <DEDUP_REMOVED lines=63> */
.L_x_2746:
[----:B-12---:R-:W2:Y:S01]  /*03f0*/  LDL R6, [R1+0x214] ;  /* 0x0002140001067983 */ /* 0x006ea20000100800 */
        /* <DEDUP_REMOVED lines=8> */
[----:B------:R-:W-:Y:S01]  /*0480*/  ULDC.64 UR18, c[0x0][0x290] ;  /* 0x0000a40000127ab9 */ /* 0x000fe20000000a00 */
[----:B------:R-:W-:Y:S01]  /*0490*/  IADD3 R17, R2, 0x140, RZ ;  /* 0x0000014002117810 */ /* 0x000fe20007ffe0ff */
[----:B------:R-:W-:Y:S01]  /*04a0*/  UISETP.GE.AND UP5, UPT, UR15, URZ, UPT ;  /* 0x0000003f0f00728c */ /* 0x000fe2000bfa6270 */
[----:B------:R-:W-:Y:S01]  /*04b0*/  R2UR UR16, R3 ;  /* 0x00000000031072ca */ /* 0x000fe200000e0000 */
[----:B------:R-:W-:Y:S01]  /*04c0*/  UISETP.NE.AND UP0, UPT, UR14, URZ, UPT ;  /* 0x0000003f0e00728c */ /* 0x000fe2000bf05270 */
[----:B------:R-:W-:Y:S01]  /*04d0*/  ISETP.GE.U32.AND P3, PT, R17, UR18, PT ;  /* 0x0000001211007c0c */ /* 0x000fe2000bf66070 */
[----:B------:R-:W0:Y:S01]  /*04e0*/  @P1 LDC.64 R12, c[0x0][0x288] ;  /* 0x0000a200ff0c1b82 */ /* 0x000e220000000a00 */
[----:B---34-:R-:W-:-:S02]  /*04f0*/  SHF.R.S32.HI R11, RZ, 0x1f, R2 ;  /* 0x0000001fff0b7819 */ /* 0x018fc40000011402 */
[----:B-----5:R-:W-:Y:S02]  /*0500*/  IADD3 R28, R2, 0xd0, RZ ;  /* 0x000000d0021c7810 */ /* 0x020fe40007ffe0ff */
[----:B------:R-:W-:Y:S02]  /*0510*/  SHF.R.S32.HI R25, RZ, 0x1f, R17 ;  /* 0x0000001fff197819 */ /* 0x000fe40000011411 */
[----:B------:R-:W-:Y:S01]  /*0520*/  ISETP.GE.U32.AND P4, PT, R28, UR18, PT ;  /* 0x000000121c007c0c */ /* 0x000fe2000bf86070 */
[----:B------:R-:W1:Y:S01]  /*0530*/  @P1 LDC.64 R22, c[0x0][0x230] ;  /* 0x00008c00ff161b82 */ /* 0x000e620000000a00 */
[----:B------:R-:W-:Y:S01]  /*0540*/  SHF.R.S32.HI R10, RZ, 0x1f, R28 ;  /* 0x0000001fff0a7819 */ /* 0x000fe2000001141c */
[----:B------:R-:W3:Y:S01]  /*0550*/  I2F.RP R3, UR16 ;  /* 0x0000001000037d06 */ /* 0x000ee20008209400 */
[----:B------:R-:W-:Y:S02]  /*0560*/  IADD3 R24, R2, 0xc0, RZ ;  /* 0x000000c002187810 */ /* 0x000fe40007ffe0ff */
[----:B------:R-:W-:-:S02]  /*0570*/  ISETP.GE.AND.EX P4, PT, R10, UR19, PT, P4 ;  /* 0x000000130a007c0c */ /* 0x000fc4000bf86340 */
[----:B------:R-:W-:Y:S01]  /*0580*/  SHF.R.S32.HI R29, RZ, 0x1f, R24 ;  /* 0x0000001fff1d7819 */ /* 0x000fe20000011418 */
[----:B------:R-:W4:Y:S01]  /*0590*/  @P1 LDC.64 R26, c[0x0][0x228] ;  /* 0x00008a00ff1a1b82 */ /* 0x000f220000000a00 */
[----:B------:R-:W-:Y:S02]  /*05a0*/  ISETP.GT.U32.OR P4, PT, R0, 0x29f, P4 ;  /* 0x0000029f0000780c */ /* 0x000fe40002784470 */
[----:B------:R-:W-:Y:S01]  /*05b0*/  ISETP.GE.U32.AND P2, PT, R24, UR18, PT ;  /* 0x0000001218007c0c */ /* 0x000fe2000bf46070 */
[----:B------:R1:W-:Y:S03]  /*05c0*/  STL.64 [R1+0x2e8], R28 ;  /* 0x0002e81c01007387 */ /* 0x0003e60000100a00 */
[----:B------:R-:W-:Y:S01]  /*05d0*/  ISETP.GE.AND.EX P2, PT, R29, UR19, PT, P2 ;  /* 0x000000131d007c0c */ /* 0x000fe2000bf46320 */
[----:B---3--:R-:W3:Y:S03]  /*05e0*/  MUFU.RCP R3, R3 ;  /* 0x0000000300037308 */ /* 0x008ee60000001000 */
[----:B------:R-:W-:-:S13]  /*05f0*/  ISETP.GT.U32.OR P2, PT, R0, 0x29f, P2 ;  /* 0x0000029f0000780c */ /* 0x000fda0001744470 */
[----:B------:R-:W4:Y:S01]  /*0600*/  @!P2 LDC.64 R20, c[0x0][0x288] ;  /* 0x0000a200ff14ab82 */ /* 0x000f220000000a00 */
[----:B---3--:R-:W-:Y:S02]  /*0610*/  IADD3 R4, R3, 0xffffffe, RZ ;  /* 0x0ffffffe03047810 */ /* 0x008fe40007ffe0ff */
[----:B------:R-:W-:-:S04]  /*0620*/  SHF.R.S32.HI R3, RZ, 0x1f, R17 ;  /* 0x0000001fff037819 */ /* 0x000fc80000011411 */
[----:B------:R-:W3:Y:S01]  /*0630*/  F2I.FTZ.U32.TRUNC.NTZ R4, R4 ;  /* 0x0000000400047305 */ /* 0x000ee2000021f000 */
[----:B------:R-:W-:Y:S01]  /*0640*/  ISETP.GE.AND.EX P3, PT, R3, UR19, PT, P3 ;  /* 0x0000001303007c0c */ /* 0x000fe2000bf66330 */
[----:B------:R-:W4:Y:S03]  /*0650*/  @!P2 LDC.64 R18, c[0x0][0x230] ;  /* 0x00008c00ff12ab82 */ /* 0x000f260000000a00 */
[----:B------:R-:W-:Y:S02]  /*0660*/  ISETP.GT.U32.OR P3, PT, R0, 0x29f, P3 ;  /* 0x0000029f0000780c */ /* 0x000fe40001f64470 */
[----:B---3--:R-:W-:-:S11]  /*0670*/  R2UR UR7, R4 ;  /* 0x00000000040772ca */ /* 0x008fd600000e0000 */
[----:B------:R-:W3:Y:S08]  /*0680*/  @!P3 LDC.64 R8, c[0x0][0x288] ;  /* 0x0000a200ff08bb82 */ /* 0x000ef00000000a00 */
[----:B------:R-:W4:Y:S01]  /*0690*/  @!P3 LDC.64 R14, c[0x0][0x228] ;  /* 0x00008a00ff0ebb82 */ /* 0x000f220000000a00 */
[----:B------:R-:W-:-:S04]  /*06a0*/  UIADD3 UR5, URZ, -UR7, URZ ;  /* 0x800000073f057290 */ /* 0x000fc8000fffe03f */
[----:B------:R-:W-:-:S04]  /*06b0*/  UIMAD UR5, UR5, UR16, URZ ;  /* 0x00000010050572a4 */ /* 0x000fc8000f8e023f */
[----:B------:R-:W-:-:S04]  /*06c0*/  UIMAD.WIDE.U32 UR6, UR7, UR5, UR6 ;  /* 0x00000005070672a5 */ /* 0x000fc8000f8e0006 */
[----:B------:R-:W-:Y:S01]  /*06d0*/  UIMAD.WIDE.U32 UR6, UR7, UR13, URZ ;  /* 0x0000000d070672a5 */ /* 0x000fe2000f8e003f */
[----:B---3--:R-:W-:-:S03]  /*06e0*/  @!P3 IMAD R25, R25, R8, RZ ;  /* 0x000000081919b224 */ /* 0x008fc600078e02ff */
[----:B------:R-:W-:Y:S01]  /*06f0*/  UIADD3 UR5, -UR7, URZ, URZ ;  /* 0x0000003f07057290 */ /* 0x000fe2000fffe13f */
[----:B------:R-:W-:-:S03]  /*0700*/  @!P3 IMAD R25, R17, R9, R25 ;  /* 0x000000091119b224 */ /* 0x000fc600078e0219 */
[----:B------:R-:W-:Y:S02]  /*0710*/  UIMAD UR5, UR16, UR5, UR13 ;  /* 0x00000005100572a4 */ /* 0x000fe4000f8e020d */
[----:B------:R-:W-:Y:S02]  /*0720*/  ULOP3.LUT UR13, URZ, UR14, URZ, 0x33, !UPT ;  /* 0x0000000e3f0d7292 */ /* 0x000fe4000f8e333f */
[----:B------:R-:W-:Y:S01]  /*0730*/  UISETP.GT.U32.AND UP2, UPT, UR16, UR5, UPT ;  /* 0x000000051000728c */ /* 0x000fe2000bf44070 */
[----:B------:R-:W-:-:S10]  /*0740*/  ULDC.64 UR14, c[0x0][0x298] ;  /* 0x0000a600000e7ab9 */ /* 0x000fd40000000a00 */
[----:B------:R-:W-:Y:S02]  /*0750*/  @!UP2 UIADD3 UR5, UR5, -UR16, URZ ;  /* 0x800000100505a290 */ /* 0x000fe4000fffe03f */
[----:B------:R-:W-:Y:S02]  /*0760*/  @!UP2 UIADD3 UR7, UR7, 0x1, URZ ;  /* 0x000000010707a890 */ /* 0x000fe4000fffe03f */
[----:B------:R-:W-:Y:S02]  /*0770*/  UIADD3 UR6, UR5, -UR16, URZ ;  /* 0x8000001005067290 */ /* 0x000fe4000fffe03f */
[----:B------:R-:W-:Y:S02]  /*0780*/  UISETP.GE.U32.AND UP1, UPT, UR5, UR16, UPT ;  /* 0x000000100500728c */ /* 0x000fe4000bf26070 */
[----:B------:R-:W-:-:S04]  /*0790*/  UISETP.GT.U32.AND UP3, UPT, UR16, UR5, UPT ;  /* 0x000000051000728c */ /* 0x000fc8000bf64070 */
[----:B------:R-:W-:-:S04]  /*07a0*/  USEL UR5, UR6, UR5, !UP3 ;  /* 0x0000000506057287 */ /* 0x000fc8000d800000 */
[----:B------:R-:W-:Y:S02]  /*07b0*/  @!UP4 UIADD3 UR5, -UR5, URZ, URZ ;  /* 0x0000003f0505c290 */ /* 0x000fe4000fffe13f */
[----:B------:R-:W-:Y:S02]  /*07c0*/  @UP1 UIADD3 UR7, UR7, 0x1, URZ ;  /* 0x0000000107071890 */ /* 0x000fe4000fffe03f */
[----:B------:R-:W-:Y:S02]  /*07d0*/  USEL UR16, UR13, UR5, !UP0 ;  /* 0x000000050d107287 */ /* 0x000fe4000c000000 */
[----:B------:R-:W-:Y:S02]  /*07e0*/  @!UP5 UIADD3 UR7, -UR7, URZ, URZ ;  /* 0x0000003f0707d290 */ /* 0x000fe4000fffe13f */
[----:B------:R-:W-:Y:S02]  /*07f0*/  UIMAD UR17, UR16, 0x54, URZ ;  /* 0x00000054101178a4 */ /* 0x000fe4000f8e023f */
[----:B------:R-:W-:-:S04]  /*0800*/  USEL UR7, UR13, UR7, !UP0 ;  /* 0x000000070d077287 */ /* 0x000fc8000c000000 */
[----:B------:R-:W-:Y:S01]  /*0810*/  MOV R4, UR17 ;  /* 0x0000001100047c02 */ /* 0x000fe20008000f00 */
[----:B------:R-:W-:-:S04]  /*0820*/  USHF.R.S32.HI UR5, URZ, 0x1f, UR7 ;  /* 0x0000001f3f057899 */ /* 0x000fc80008011407 */
[----:B------:R-:W-:-:S04]  /*0830*/  UIMAD UR5, UR5, UR14, URZ ;  /* 0x0000000e050572a4 */ /* 0x000fc8000f8e023f */
[----:B------:R-:W-:Y:S01]  /*0840*/  UIMAD UR5, UR7, UR15, UR5 ;  /* 0x0000000f070572a4 */ /* 0x000fe2000f8e0205 */
[----:B--2---:R-:W-:Y:S02]  /*0850*/  SHF.R.S32.HI R3, RZ, 0x1f, R6 ;  /* 0x0000001fff037819 */ /* 0x004fe40000011406 */
[----:B------:R-:W-:-:S04]  /*0860*/  IADD3 R6, P0, R6, UR17, RZ ;  /* 0x0000001106067c10 */ /* 0x000fc8000ff1e0ff */
[----:B------:R-:W-:Y:S02]  /*0870*/  LEA.HI.X.SX32 R7, R4, R3, 0x1, P0 ;  /* 0x0000000304077211 */ /* 0x000fe400000f0eff */
[----:B------:R-:W-:-:S05]  /*0880*/  MOV R3, UR14 ;  /* 0x0000000e00037c02 */ /* 0x000fca0008000f00 */
[----:B------:R-:W-:Y:S01]  /*0890*/  IMAD.WIDE.U32 R6, R3, UR7, R6 ;  /* 0x0000000703067c25 */ /* 0x000fe2000f8e0006 */
[----:B------:R-:W-:-:S03]  /*08a0*/  ULDC.64 UR6, c[0x0][0x248] ;  /* 0x0000920000067ab9 */ /* 0x000fc60000000a00 */
[----:B0-----:R-:W-:Y:S01]  /*08b0*/  @P1 IMAD R3, R11, R12, RZ ;  /* 0x0000000c0b031224 */ /* 0x001fe200078e02ff */
[----:B------:R-:W-:Y:S01]  /*08c0*/  IADD3 R5, R7, UR5, RZ ;  /* 0x0000000507057c10 */ /* 0x000fe2000fffe0ff */
[----:B------:R-:W0:Y:S01]  /*08d0*/  @!P3 LDC.64 R10, c[0x0][0x230] ;  /* 0x00008c00ff0abb82 */ /* 0x000e220000000a00 */
[----:B------:R-:W-:Y:S01]  /*08e0*/  @P1 MOV R4, R6 ;  /* 0x0000000600041202 */ /* 0x000fe20000000f00 */
[----:B------:R-:W-:-:S04]  /*08f0*/  @P1 IMAD R3, R2, R13, R3 ;  /* 0x0000000d02031224 */ /* 0x000fc800078e0203 */
[----:B------:R-:W-:-:S05]  /*0900*/  @P1 IMAD.WIDE.U32 R12, R2, R12, R4 ;  /* 0x0000000c020c1225 */ /* 0x000fca00078e0004 */
[----:B------:R-:W-:Y:S02]  /*0910*/  @P1 IADD3 R3, R13, R3, RZ ;  /* 0x000000030d031210 */ /* 0x000fe40007ffe0ff */
[C---:B------:R-:W-:Y:S02]  /*0920*/  @P1 SHF.L.U32 R16, R12.reuse, 0x2, RZ ;  /* 0x000000020c101819 */ /* 0x040fe400000006ff */
[----:B------:R-:W-:Y:S02]  /*0930*/  @P1 SHF.L.U64.HI R3, R12, 0x2, R3 ;  /* 0x000000020c031819 */ /* 0x000fe40000010203 */
[----:B------:R-:W-:Y:S02]  /*0940*/  @!P3 MOV R12, R6 ;  /* 0x00000006000cb202 */ /* 0x000fe40000000f00 */
[----:B------:R-:W-:Y:S02]  /*0950*/  @!P3 MOV R13, R5 ;  /* 0x00000005000db202 */ /* 0x000fe40000000f00 */
[----:B-1----:R-:W-:Y:S01]  /*0960*/  @P1 IADD3 R28, P0, R16, R22, RZ ;  /* 0x00000016101c1210 */ /* 0x002fe20007f1e0ff */
[----:B------:R-:W-:-:S03]  /*0970*/  @!P3 IMAD.WIDE.U32 R8, R17, R8, R12 ;  /* 0x000000081108b225 */ /* 0x000fc600078e000c */
[----:B------:R-:W-:Y:S01]  /*0980*/  @P1 IADD3.X R29, R3, R23, RZ, P0, !PT ;  /* 0x00000017031d1210 */ /* 0x000fe200007fe4ff */
[----:B------:R-:W1:Y:S01]  /*0990*/  @!P4 LDC.64 R12, c[0x0][0x288] ;  /* 0x0000a200ff0ccb82 */ /* 0x000e620000000a00 */
[----:B------:R-:W-:Y:S02]  /*09a0*/  @!P3 IADD3 R25, R9, R25, RZ ;  /* 0x000000190919b210 */ /* 0x000fe40007ffe0ff */
[----:B------:R-:W-:-:S04]  /*09b0*/  @!P3 SHF.L.U32 R9, R8, 0x2, RZ ;  /* 0x000000020809b819 */ /* 0x000fc800000006ff */
[----:B----4-:R-:W-:Y:S01]  /*09c0*/  @!P3 IADD3 R14, P6, R9, R14, RZ ;  /* 0x0000000e090eb210 */ /* 0x010fe20007fde0ff */
[----:B-1----:R1:W-:Y:S04]  /*09d0*/  STL.64 [R1+0x2e0], R12 ;  /* 0x0002e00c01007387 */ /* 0x0023e80000100a00 */
[----:B------:R2:W-:Y:S01]  /*09e0*/  @P1 STL.64 [R1+0xa8], R28 ;  /* 0x0000a81c01001387 */ /* 0x0005e20000100a00 */
[----:B-1----:R-:W-:Y:S02]  /*09f0*/  @P1 IADD3 R12, P5, R16, R26, RZ ;  /* 0x0000001a100c1210 */ /* 0x002fe40007fbe0ff */
[----:B------:R-:W1:Y:S02]  /*0a00*/  @!P2 LDC.64 R16, c[0x0][0x228] ;  /* 0x00008a00ff10ab82 */ /* 0x000e640000000a00 */
[----:B------:R-:W-:Y:S01]  /*0a10*/  @P1 IADD3.X R13, R3, R27, RZ, P5, !PT ;  /* 0x0000001b030d1210 */ /* 0x000fe20002ffe4ff */
[----:B--2---:R-:W2:Y:S01]  /*0a20*/  LDL.LU.64 R28, [R1+0x2e8] ;  /* 0x0002e800011c7983 */ /* 0x004ea20000300a00 */
[----:B------:R-:W-:-:S02]  /*0a30*/  @!P3 SHF.L.U64.HI R3, R8, 0x2, R25 ;  /* 0x000000020803b819 */ /* 0x000fc40000010219 */
[----:B0-----:R-:W-:Y:S01]  /*0a40*/  @!P3 IADD3 R10, P5, R9, R10, RZ ;  /* 0x0000000a090ab210 */ /* 0x001fe20007fbe0ff */
[----:B------:R0:W-:Y:S01]  /*0a50*/  @P1 STL.64 [R1+0x88], R12 ;  /* 0x0000880c01001387 */ /* 0x0001e20000100a00 */
[C---:B------:R-:W-:Y:S02]  /*0a60*/  @!P3 IADD3.X R15, R3.reuse, R15, RZ, P6, !PT ;  /* 0x0000000f030fb210 */ /* 0x040fe400037fe4ff */
[----:B------:R-:W-:Y:S01]  /*0a70*/  @!P3 IADD3.X R11, R3, R11, RZ, P5, !PT ;  /* 0x0000000b030bb210 */ /* 0x000fe20002ffe4ff */
[----:B0-----:R-:W3:Y:S04]  /*0a80*/  LDL.LU.64 R12, [R1+0x2e0] ;  /* 0x0002e000010c7983 */ /* 0x001ee80000300a00 */
[----:B------:R0:W-:Y:S02]  /*0a90*/  STL.64 [R1+0x2d8], R14 ;  /* 0x0002d80e01007387 */ /* 0x0001e40000100a00 */
[----:B0-----:R-:W-:-:S06]  /*0aa0*/  CS2R R14, SRZ ;  /* 0x00000000000e7805 */ /* 0x001fcc000001ff00 */
[----:B------:R-:W4:Y:S01]  /*0ab0*/  @!P3 LDG.E.64 R14, desc[UR22][R10.64] ;  /* 0x000000160a0eb981 */ /* 0x000f22000c1e1b00 */
[----:B------:R-:W-:Y:S02]  /*0ac0*/  @!P2 MOV R22, R6 ;  /* 0x000000060016a202 */ /* 0x000fe40000000f00 */
[-C--:B------:R-:W-:Y:S02]  /*0ad0*/  @!P2 MOV R23, R5.reuse ;  /* 0x000000050017a202 */ /* 0x080fe40000000f00 */
[----:B------:R-:W-:Y:S01]  /*0ae0*/  @!P4 MOV R9, R5 ;  /* 0x000000050009c202 */ /* 0x000fe20000000f00 */
[----:B--2---:R-:W-:Y:S01]  /*0af0*/  @!P2 IMAD R29, R29, R20, RZ ;  /* 0x000000141d1da224 */ /* 0x004fe200078e02ff */
[----:B----4-:R0:W-:Y:S04]  /*0b00*/  STL.64 [R1+0x1b0], R14 ;  /* 0x0001b00e01007387 */ /* 0x0101e80000100a00 */
[----:B0-----:R-:W2:Y:S01]  /*0b10*/  LDL.LU.64 R14, [R1+0x2d8] ;  /* 0x0002d800010e7983 */ /* 0x001ea20000300a00 */
[----:B------:R-:W-:-:S02]  /*0b20*/  @!P2 IMAD R8, R24, R21, R29 ;  /* 0x000000151808a224 */ /* 0x000fc400078e021d */
[----:B------:R-:W-:Y:S01]  /*0b30*/  @!P2 IMAD.WIDE.U32 R20, R24, R20, R22 ;  /* 0x000000141814a225 */ /* 0x000fe200078e0016 */
[----:B------:R-:W-:-:S04]  /*0b40*/  SHF.R.S32.HI R26, RZ, 0x1f, R28 ;  /* 0x0000001fff1a7819 */ /* 0x000fc8000001141c */
[----:B------:R-:W-:Y:S02]  /*0b50*/  @!P2 IADD3 R8, R21, R8, RZ ;  /* 0x000000081508a210 */ /* 0x000fe40007ffe0ff */
[C---:B------:R-:W-:Y:S02]  /*0b60*/  @!P2 SHF.L.U32 R3, R20.reuse, 0x2, RZ ;  /* 0x000000021403a819 */ /* 0x040fe400000006ff */
[----:B------:R-:W-:Y:S01]  /*0b70*/  @!P2 SHF.L.U64.HI R21, R20, 0x2, R8 ;  /* 0x000000021415a819 */ /* 0x000fe20000010208 */
[----:B---3--:R-:W-:Y:S01]  /*0b80*/  @!P4 IMAD R8, R26, R12, RZ ;  /* 0x0000000c1a08c224 */ /* 0x008fe200078e02ff */
[C---:B------:R-:W-:Y:S01]  /*0b90*/  @!P2 IADD3 R18, P5, R3.reuse, R18, RZ ;  /* 0x000000120312a210 */ /* 0x040fe20007fbe0ff */
[----:B------:R-:W0:Y:S01]  /*0ba0*/  @!P4 LDC.64 R26, c[0x0][0x230] ;  /* 0x00008c00ff1acb82 */ /* 0x000e220000000a00 */
[----:B-1----:R-:W-:Y:S01]  /*0bb0*/  @!P2 IADD3 R16, P6, R3, R16, RZ ;  /* 0x000000100310a210 */ /* 0x002fe20007fde0ff */
[----:B------:R-:W-:Y:S01]  /*0bc0*/  @!P4 IMAD R3, R28, R13, R8 ;  /* 0x0000000d1c03c224 */ /* 0x000fe200078e0208 */
[----:B------:R-:W-:-:S05]  /*0bd0*/  @!P4 MOV R8, R6 ;  /* 0x000000060008c202 */ /* 0x000fca0000000f00 */
[----:B------:R-:W-:Y:S01]  /*0be0*/  @!P4 IMAD.WIDE.U32 R28, R28, R12, R8 ;  /* 0x0000000c1c1cc225 */ /* 0x000fe200078e0008 */
[----:B------:R-:W-:Y:S01]  /*0bf0*/  @!P2 IADD3.X R19, R21, R19, RZ, P5, !PT ;  /* 0x000000131513a210 */ /* 0x000fe20002ffe4ff */
[----:B------:R-:W1:Y:S03]  /*0c00*/  @!P4 LDC.64 R12, c[0x0][0x228] ;  /* 0x00008a00ff0ccb82 */ /* 0x000e660000000a00 */
[----:B------:R-:W-:Y:S02]  /*0c10*/  @!P4 IADD3 R3, R29, R3, RZ ;  /* 0x000000031d03c210 */ /* 0x000fe40007ffe0ff */
[----:B------:R-:W-:Y:S02]  /*0c20*/  @!P2 IADD3.X R17, R21, R17, RZ, P6, !PT ;  /* 0x000000111511a210 */ /* 0x000fe400037fe4ff */
[C---:B------:R-:W-:Y:S02]  /*0c30*/  @!P4 SHF.L.U32 R21, R28.reuse, 0x2, RZ ;  /* 0x000000021c15c819 */ /* 0x040fe400000006ff */
[----:B------:R-:W-:-:S02]  /*0c40*/  @!P4 SHF.L.U64.HI R3, R28, 0x2, R3 ;  /* 0x000000021c03c819 */ /* 0x000fc40000010203 */
        /* <DEDUP_REMOVED lines=25> */
[----:B------:R-:W-:-:S13]  /*0de0*/  ISETP.GT.U32.OR P0, PT, R0, 0x29f, P0 ;  /* 0x0000029f0000780c */ /* 0x000fda0000704470 */
[----:B------:R-:W0:Y:S01]  /*0df0*/  @!P0 LDC.64 R8, c[0x0][0x288] ;  /* 0x0000a200ff088b82 */ /* 0x000e220000000a00 */
[----:B------:R-:W-:-:S07]  /*0e00*/  IADD3 R23, R2, 0x100, RZ ;  /* 0x0000010002177810 */ /* 0x000fce0007ffe0ff */
[----:B------:R-:W1:Y:S01]  /*0e10*/  @!P0 LDC.64 R14, c[0x0][0x230] ;  /* 0x00008c00ff0e8b82 */ /* 0x000e620000000a00 */
[----:B--2---:R-:W2:Y:S01]  /*0e20*/  @!P4 LDG.E.64 R12, desc[UR22][R26.64] ;  /* 0x000000161a0cc981 */ /* 0x004ea2000c1e1b00 */
[----:B0-----:R-:W-:Y:S01]  /*0e30*/  @!P0 IMAD R22, R22, R8, RZ ;  /* 0x0000000816168224 */ /* 0x001fe200078e02ff */
[----:B------:R-:W-:Y:S02]  /*0e40*/  ISETP.GE.U32.AND P3, PT, R23, UR18, PT ;  /* 0x0000001217007c0c */ /* 0x000fe4000bf66070 */
[----:B------:R-:W-:Y:S01]  /*0e50*/  SHF.R.S32.HI R10, RZ, 0x1f, R23 ;  /* 0x0000001fff0a7819 */ /* 0x000fe20000011417 */
[----:B------:R-:W-:Y:S02]  /*0e60*/  @!P0 IMAD R3, R25, R9, R22 ;  /* 0x0000000919038224 */ /* 0x000fe400078e0216 */
[----:B------:R-:W0:Y:S01]  /*0e70*/  @!P0 LDC.64 R22, c[0x0][0x228] ;  /* 0x00008a00ff168b82 */ /* 0x000e220000000a00 */
[----:B------:R-:W-:Y:S02]  /*0e80*/  ISETP.GE.AND.EX P3, PT, R10, UR19, PT, P3 ;  /* 0x000000130a007c0c */ /* 0x000fe4000bf66330 */
[----:B------:R-:W-:-:S02]  /*0e90*/  @!P0 MOV R10, R6 ;  /* 0x00000006000a8202 */ /* 0x000fc40000000f00 */
[----:B------:R-:W-:-:S03]  /*0ea0*/  @!P0 MOV R11, R5 ;  /* 0x00000005000b8202 */ /* 0x000fc60000000f00 */
[----:B------:R-:W-:-:S05]  /*0eb0*/  @!P0 IMAD.WIDE.U32 R8, R25, R8, R10 ;  /* 0x0000000819088225 */ /* 0x000fca00078e000a */
[----:B------:R-:W-:Y:S02]  /*0ec0*/  @!P0 IADD3 R3, R9, R3, RZ ;  /* 0x0000000309038210 */ /* 0x000fe40007ffe0ff */
[C---:B------:R-:W-:Y:S02]  /*0ed0*/  @!P0 SHF.L.U32 R17, R8.reuse, 0x2, RZ ;  /* 0x0000000208118819 */ /* 0x040fe400000006ff */
[----:B------:R-:W-:Y:S02]  /*0ee0*/  @!P0 SHF.L.U64.HI R3, R8, 0x2, R3 ;  /* 0x0000000208038819 */ /* 0x000fe40000010203 */
[----:B-1----:R-:W-:-:S04]  /*0ef0*/  @!P0 IADD3 R14, P6, R17, R14, RZ ;  /* 0x0000000e110e8210 */ /* 0x002fc80007fde0ff */
[----:B------:R-:W-:Y:S02]  /*0f00*/  @!P0 IADD3.X R15, R3, R15, RZ, P6, !PT ;  /* 0x0000000f030f8210 */ /* 0x000fe400037fe4ff */
[----:B0-----:R-:W-:-:S04]  /*0f10*/  @!P0 IADD3 R22, P6, R17, R22, RZ ;  /* 0x0000001611168210 */ /* 0x001fc80007fde0ff */
[----:B------:R-:W-:Y:S01]  /*0f20*/  @!P0 IADD3.X R23, R3, R23, RZ, P6, !PT ;  /* 0x0000001703178210 */ /* 0x000fe200037fe4ff */
[----:B------:R-:W-:Y:S04]  /*0f30*/  STL [R1+0x2c0], R15 ;  /* 0x0002c00f01007387 */ /* 0x000fe80000100800 */
[----:B------:R-:W-:Y:S04]  /*0f40*/  STL.64 [R1+0x2b8], R22 ;  /* 0x0002b81601007387 */ /* 0x000fe80000100a00 */
[----:B--2---:R0:W-:Y:S04]  /*0f50*/  STL.64 [R1+0xc8], R12 ;  /* 0x0000c80c01007387 */ /* 0x0041e80000100a00 */
[----:B0-----:R-:W2:Y:S01]  /*0f60*/  LDL.LU.64 R12, [R1+0x2c8] ;  /* 0x0002c800010c7983 */ /* 0x001ea20000300a00 */
[----:B------:R-:W-:Y:S01]  /*0f70*/  HFMA2.MMA R23, -RZ, RZ, 0, 0 ;  /* 0x00000000ff177435 */ /* 0x000fe200000001ff */
[----:B------:R-:W-:-:S04]  /*0f80*/  MOV R15, RZ ;  /* 0x000000ff000f7202 */ /* 0x000fc80000000f00 */
[----:B------:R-:W-:-:S05]  /*0f90*/  MOV R26, R15 ;  /* 0x0000000f001a7202 */ /* 0x000fca0000000f00 */
[----:B------:R-:W-:Y:S01]  /*0fa0*/  MOV R27, R23 ;  /* 0x00000017001b7202 */ /* 0x000fe20000000f00 */
[----:B------:R-:W-:Y:S04]  /*0fb0*/  STL [R1+0xfc], R23 ;  /* 0x0000fc1701007387 */ /* 0x000fe80000100800 */
[----:B------:R0:W-:Y:S04]  /*0fc0*/  STL [R1+0xf8], R15 ;  /* 0x0000f80f01007387 */ /* 0x0001e80000100800 */
[----:B0-----:R-:W3:Y:S01]  /*0fd0*/  LDL.LU R15, [R1+0x2c0] ;  /* 0x0002c000010f7983 */ /* 0x001ee20000300800 */
[----:B------:R-:W-:-:S04]  /*0fe0*/  IADD3 R20, R2, 0xf0, RZ ;  /* 0x000000f002147810 */ /* 0x000fc80007ffe0ff */
[----:B------:R-:W-:Y:S02]  /*0ff0*/  ISETP.GE.U32.AND P5, PT, R20, UR18, PT ;  /* 0x0000001214007c0c */ /* 0x000fe4000bfa6070 */
[----:B------:R-:W-:-:S04]  /*1000*/  SHF.R.S32.HI R24, RZ, 0x1f, R20 ;  /* 0x0000001fff187819 */ /* 0x000fc80000011414 */
[----:B------:R-:W-:-:S04]  /*1010*/  ISETP.GE.AND.EX P5, PT, R24, UR19, PT, P5 ;  /* 0x0000001318007c0c */ /* 0x000fc8000bfa6350 */
[C---:B------:R-:W-:Y:S02]  /*1020*/  ISETP.GT.U32.OR P5, PT, R0.reuse, 0x29f, P5 ;  /* 0x0000029f0000780c */ /* 0x040fe40002fa4470 */
[----:B------:R-:W-:-:S11]  /*1030*/  ISETP.GT.U32.OR P3, PT, R0, 0x29f, P3 ;  /* 0x0000029f0000780c */ /* 0x000fd60001f64470 */
[----:B------:R-:W0:Y:S08]  /*1040*/  @!P5 LDC.64 R28, c[0x0][0x288] ;  /* 0x0000a200ff1cdb82 */ /* 0x000e300000000a00 */
[----:B------:R-:W1:Y:S01]  /*1050*/  @!P3 LDC.64 R10, c[0x0][0x288] ;  /* 0x0000a200ff0abb82 */ /* 0x000e620000000a00 */
[----:B--2---:R2:W4:Y:S01]  /*1060*/  @!P4 LDG.E.64 R26, desc[UR22][R12.64] ;  /* 0x000000160c1ac981 */ /* 0x004522000c1e1b00 */
[----:B0-----:R-:W-:Y:S01]  /*1070*/  @!P5 IMAD R16, R24, R28, RZ ;  /* 0x0000001c1810d224 */ /* 0x001fe200078e02ff */
[----:B------:R-:W-:-:S05]  /*1080*/  @!P5 MOV R8, R6 ;  /* 0x000000060008d202 */ /* 0x000fca0000000f00 */
[----:B------:R-:W0:Y:S01]  /*1090*/  @!P5 LDC.64 R18, c[0x0][0x230] ;  /* 0x00008c00ff12db82 */ /* 0x000e220000000a00 */
[----:B------:R-:W-:Y:S01]  /*10a0*/  @!P5 MOV R9, R5 ;  /* 0x000000050009d202 */ /* 0x000fe20000000f00 */
[----:B------:R-:W-:Y:S01]  /*10b0*/  @!P5 IMAD R16, R20, R29, R16 ;  /* 0x0000001d1410d224 */ /* 0x000fe200078e0210 */
[----:B------:R-:W-:Y:S01]  /*10c0*/  IADD3 R21, R2, 0x100, RZ ;  /* 0x0000010002157810 */ /* 0x000fe20007ffe0ff */
[----:B------:R-:W-:-:S03]  /*10d0*/  @!P5 IMAD.WIDE.U32 R28, R20, R28, R8 ;  /* 0x0000001c141cd225 */ /* 0x000fc600078e0008 */
[----:B------:R-:W-:Y:S01]  /*10e0*/  SHF.R.S32.HI R21, RZ, 0x1f, R21 ;  /* 0x0000001fff157819 */ /* 0x000fe20000011415 */
[----:B------:R-:W2:Y:S01]  /*10f0*/  @!P5 LDC.64 R24, c[0x0][0x228] ;  /* 0x00008a00ff18db82 */ /* 0x000ea20000000a00 */
[----:B------:R-:W-:Y:S02]  /*1100*/  ISETP.GT.U32.OR P2, PT, R0, 0x29f, P2 ;  /* 0x0000029f0000780c */ /* 0x000fe40001744470 */
[----:B------:R-:W-:Y:S01]  /*1110*/  @!P5 IADD3 R16, R29, R16, RZ ;  /* 0x000000101d10d210 */ /* 0x000fe20007ffe0ff */
[----:B-1----:R-:W-:Y:S01]  /*1120*/  @!P3 IMAD R29, R21, R10, RZ ;  /* 0x0000000a151db224 */ /* 0x002fe200078e02ff */
[----:B------:R-:W-:Y:S02]  /*1130*/  @!P5 SHF.L.U32 R3, R28, 0x2, RZ ;  /* 0x000000021c03d819 */ /* 0x000fe400000006ff */
[----:B------:R-:W-:Y:S02]  /*1140*/  IADD3 R21, R2, 0x100, RZ ;  /* 0x0000010002157810 */ /* 0x000fe40007ffe0ff */
[----:B------:R-:W-:-:S02]  /*1150*/  @!P5 SHF.L.U64.HI R28, R28, 0x2, R16 ;  /* 0x000000021c1cd819 */ /* 0x000fc40000010210 */
[----:B------:R-:W-:Y:S01]  /*1160*/  @!P3 MOV R8, R6 ;  /* 0x000000060008b202 */ /* 0x000fe20000000f00 */
[----:B------:R-:W1:Y:S01]  /*1170*/  @!P3 LDC.64 R16, c[0x0][0x230] ;  /* 0x00008c00ff10bb82 */ /* 0x000e620000000a00 */
[----:B------:R-:W-:Y:S01]  /*1180*/  @!P3 MOV R9, R5 ;  /* 0x000000050009b202 */ /* 0x000fe20000000f00 */
[C---:B------:R-:W-:Y:S02]  /*1190*/  @!P3 IMAD R29, R21.reuse, R11, R29 ;  /* 0x0000000b151db224 */ /* 0x040fe400078e021d */
[----:B------:R-:W-:-:S04]  /*11a0*/  @!P3 IMAD.WIDE.U32 R10, R21, R10, R8 ;  /* 0x0000000a150ab225 */ /* 0x000fc800078e0008 */
[----:B------:R-:W3:Y:S08]  /*11b0*/  @!P3 LDC.64 R20, c[0x0][0x228] ;  /* 0x00008a00ff14bb82 */ /* 0x000ef00000000a00 */
[----:B------:R-:W4:Y:S01]  /*11c0*/  @!P2 LDC.64 R8, c[0x0][0x288] ;  /* 0x0000a200ff08ab82 */ /* 0x000f220000000a00 */
[----:B0-----:R-:W-:Y:S02]  /*11d0*/  @!P5 IADD3 R18, P6, R3, R18, RZ ;  /* 0x000000120312d210 */ /* 0x001fe40007fde0ff */
[----:B------:R-:W-:-:S02]  /*11e0*/  IADD3 R22, R2, 0x120, RZ ;  /* 0x0000012002167810 */ /* 0x000fc40007ffe0ff */
[----:B------:R-:W-:Y:S02]  /*11f0*/  @!P5 IADD3.X R19, R28, R19, RZ, P6, !PT ;  /* 0x000000131c13d210 */ /* 0x000fe400037fe4ff */
[----:B--2---:R-:W-:Y:S02]  /*1200*/  @!P5 IADD3 R24, P6, R3, R24, RZ ;  /* 0x000000180318d210 */ /* 0x004fe40007fde0ff */
[----:B------:R-:W-:Y:S02]  /*1210*/  SHF.R.S32.HI R12, RZ, 0x1f, R22 ;  /* 0x0000001fff0c7819 */ /* 0x000fe40000011416 */
[----:B------:R-:W-:Y:S02]  /*1220*/  @!P3 IADD3 R29, R11, R29, RZ ;  /* 0x0000001d0b1db210 */ /* 0x000fe40007ffe0ff */
[----:B------:R-:W-:Y:S02]  /*1230*/  @!P3 SHF.L.U32 R3, R10, 0x2, RZ ;  /* 0x000000020a03b819 */ /* 0x000fe400000006ff */
[----:B------:R-:W-:-:S02]  /*1240*/  @!P5 IADD3.X R25, R28, R25, RZ, P6, !PT ;  /* 0x000000191c19d210 */ /* 0x000fc400037fe4ff */
[----:B------:R-:W-:Y:S02]  /*1250*/  @!P3 SHF.L.U64.HI R29, R10, 0x2, R29 ;  /* 0x000000020a1db819 */ /* 0x000fe4000001021d */
[----:B-1----:R-:W-:Y:S01]  /*1260*/  @!P3 IADD3 R16, P6, R3, R16, RZ ;  /* 0x000000100310b210 */ /* 0x002fe20007fde0ff */
[----:B------:R-:W0:Y:S01]  /*1270*/  @!P2 LDC.64 R10, c[0x0][0x230] ;  /* 0x00008c00ff0aab82 */ /* 0x000e220000000a00 */
[----:B------:R-:W-:Y:S02]  /*1280*/  IADD3 R23, R2, 0x110, RZ ;  /* 0x0000011002177810 */ /* 0x000fe40007ffe0ff */
[----:B------:R-:W-:Y:S02]  /*1290*/  @!P3 IADD3.X R17, R29, R17, RZ, P6, !PT ;  /* 0x000000111d11b210 */ /* 0x000fe400037fe4ff */
[----:B---3--:R-:W-:Y:S01]  /*12a0*/  @!P3 IADD3 R20, P6, R3, R20, RZ ;  /* 0x000000140314b210 */ /* 0x008fe20007fde0ff */
[----:B----4-:R1:W-:Y:S01]  /*12b0*/  @!P4 STL.64 [R1+0xf8], R26 ;  /* 0x0000f81a0100c387 */ /* 0x0103e20000100a00 */
[----:B------:R-:W-:-:S02]  /*12c0*/  ISETP.GE.U32.AND P4, PT, R22, UR18, PT ;  /* 0x0000001216007c0c */ /* 0x000fc4000bf86070 */
[----:B------:R-:W-:-:S04]  /*12d0*/  IADD3 R22, R2, 0x110, RZ ;  /* 0x0000011002167810 */ /* 0x000fc80007ffe0ff */
[----:B------:R-:W-:Y:S02]  /*12e0*/  SHF.R.S32.HI R22, RZ, 0x1f, R22 ;  /* 0x0000001fff167819 */ /* 0x000fe40000011416 */
[----:B-1----:R-:W-:-:S03]  /*12f0*/  @!P2 MOV R26, R6 ;  /* 0x00000006001aa202 */ /* 0x002fc60000000f00 */
[----:B------:R-:W-:Y:S01]  /*1300*/  @!P2 IMAD R3, R22, R8, RZ ;  /* 0x000000081603a224 */ /* 0x000fe200078e02ff */
[----:B------:R-:W-:-:S03]  /*1310*/  @!P2 MOV R27, R5 ;  /* 0x00000005001ba202 */ /* 0x000fc60000000f00 */
[C---:B------:R-:W-:Y:S02]  /*1320*/  @!P2 IMAD R3, R23.reuse, R9, R3 ;  /* 0x000000091703a224 */ /* 0x040fe400078e0203 */
[----:B------:R-:W-:Y:S01]  /*1330*/  @!P2 IMAD.WIDE.U32 R26, R23, R8, R26 ;  /* 0x00000008171aa225 */ /* 0x000fe200078e001a */
[----:B------:R-:W-:Y:S02]  /*1340*/  CS2R R22, SRZ ;  /* 0x0000000000167805 */ /* 0x000fe4000001ff00 */
[----:B------:R-:W-:Y:S01]  /*1350*/  @!P3 IADD3.X R21, R29, R21, RZ, P6, !PT ;  /* 0x000000151d15b210 */ /* 0x000fe200037fe4ff */
[----:B------:R-:W1:Y:S03]  /*1360*/  @!P2 LDC.64 R8, c[0x0][0x228] ;  /* 0x00008a00ff08ab82 */ /* 0x000e660000000a00 */
[----:B------:R-:W2:Y:S01]  /*1370*/  @!P0 LDG.E.64 R22, desc[UR22][R14.64] ;  /* 0x000000160e168981 */ /* 0x000ea2000c1e1b00 */
[----:B------:R-:W-:-:S05]  /*1380*/  CS2R R28, SRZ ;  /* 0x00000000001c7805 */ /* 0x000fca000001ff00 */
[----:B------:R-:W-:Y:S04]  /*1390*/  STL [R1+0x11c], R28 ;  /* 0x00011c1c01007387 */ /* 0x000fe80000100800 */
[----:B--2---:R2:W-:Y:S04]  /*13a0*/  STL.64 [R1+0xd0], R22 ;  /* 0x0000d01601007387 */ /* 0x0045e80000100a00 */
[----:B--2---:R-:W2:Y:S01]  /*13b0*/  LDL.LU.64 R22, [R1+0x2b8] ;  /* 0x0002b80001167983 */ /* 0x004ea20000300a00 */
[----:B------:R-:W-:Y:S02]  /*13c0*/  MOV R14, R29 ;  /* 0x0000001d000e7202 */ /* 0x000fe40000000f00 */
[----:B------:R-:W-:-:S06]  /*13d0*/  MOV R15, R28 ;  /* 0x0000001c000f7202 */ /* 0x000fcc0000000f00 */
[----:B--2---:R-:W2:Y:S01]  /*13e0*/  @!P0 LDG.E.64 R14, desc[UR22][R22.64] ;  /* 0x00000016160e8981 */ /* 0x004ea2000c1e1b00 */
[----:B------:R-:W-:-:S03]  /*13f0*/  @!P2 IADD3 R3, R27, R3, RZ ;  /* 0x000000031b03a210 */ /* 0x000fc60007ffe0ff */
[----:B------:R-:W-:Y:S01]  /*1400*/  STL [R1+0x118], R29 ;  /* 0x0001181d01007387 */ /* 0x000fe20000100800 */
[----:B------:R-:W-:Y:S02]  /*1410*/  @!P2 SHF.L.U64.HI R3, R26, 0x2, R3 ;  /* 0x000000021a03a819 */ /* 0x000fe40000010203 */
[----:B------:R-:W-:-:S04]  /*1420*/  ISETP.GE.AND.EX P4, PT, R12, UR19, PT, P4 ;  /* 0x000000130c007c0c */ /* 0x000fc8000bf86340 */
[----:B------:R-:W-:-:S13]  /*1430*/  ISETP.GT.U32.OR P4, PT, R0, 0x29f, P4 ;  /* 0x0000029f0000780c */ /* 0x000fda0002784470 */
[----:B------:R-:W3:Y:S01]  /*1440*/  @!P4 LDC.64 R12, c[0x0][0x288] ;  /* 0x0000a200ff0ccb82 */ /* 0x000ee20000000a00 */
[----:B--2---:R2:W-:Y:S02]  /*1450*/  @!P0 STL.64 [R1+0x118], R14 ;  /* 0x0001180e01008387 */ /* 0x0045e40000100a00 */
[----:B--2---:R-:W-:Y:S02]  /*1460*/  @!P2 SHF.L.U32 R14, R26, 0x2, RZ ;  /* 0x000000021a0ea819 */ /* 0x004fe400000006ff */
[----:B------:R-:W-:-:S06]  /*1470*/  CS2R R26, SRZ ;  /* 0x00000000001a7805 */ /* 0x000fcc000001ff00 */
[----:B------:R2:W4:Y:S01]  /*1480*/  @!P5 LDG.E.64 R26, desc[UR22][R18.64] ;  /* 0x00000016121ad981 */ /* 0x000522000c1e1b00 */
[C---:B------:R-:W-:Y:S02]  /*1490*/  IADD3 R28, R2.reuse, 0x130, RZ ;  /* 0x00000130021c7810 */ /* 0x040fe40007ffe0ff */
[----:B------:R-:W-:Y:S02]  /*14a0*/  IADD3 R29, R2, 0x120, RZ ;  /* 0x00000120021d7810 */ /* 0x000fe40007ffe0ff */
[----:B------:R-:W-:Y:S02]  /*14b0*/  ISETP.GE.U32.AND P0, PT, R28, UR18, PT ;  /* 0x000000121c007c0c */ /* 0x000fe4000bf06070 */
[----:B------:R-:W-:Y:S02]  /*14c0*/  SHF.R.S32.HI R15, RZ, 0x1f, R28 ;  /* 0x0000001fff0f7819 */ /* 0x000fe4000001141c */
[----:B------:R-:W-:Y:S02]  /*14d0*/  SHF.R.S32.HI R29, RZ, 0x1f, R29 ;  /* 0x0000001fff1d7819 */ /* 0x000fe4000001141d */
[----:B------:R-:W-:-:S02]  /*14e0*/  CS2R R22, SRZ ;  /* 0x0000000000167805 */ /* 0x000fc4000001ff00 */
[----:B------:R-:W-:Y:S01]  /*14f0*/  ISETP.GE.AND.EX P0, PT, R15, UR19, PT, P0 ;  /* 0x000000130f007c0c */ /* 0x000fe2000bf06300 */
[----:B--2---:R-:W2:Y:S01]  /*1500*/  @!P4 LDC.64 R18, c[0x0][0x230] ;  /* 0x00008c00ff12cb82 */ /* 0x004ea20000000a00 */
[----:B---3--:R-:W-:Y:S01]  /*1510*/  @!P4 IMAD R15, R29, R12, RZ ;  /* 0x0000000c1d0fc224 */ /* 0x008fe200078e02ff */
[----:B------:R-:W-:Y:S01]  /*1520*/  IADD3 R29, R2, 0x120, RZ ;  /* 0x00000120021d7810 */ /* 0x000fe20007ffe0ff */
[----:B------:R3:W2:Y:S01]  /*1530*/  @!P5 LDG.E.64 R22, desc[UR22][R24.64] ;  /* 0x000000161816d981 */ /* 0x0006a2000c1e1b00 */
[C---:B0-----:R-:W-:Y:S02]  /*1540*/  @!P2 IADD3 R10, P5, R14.reuse, R10, RZ ;  /* 0x0000000a0e0aa210 */ /* 0x041fe40007fbe0ff */
[----:B-1----:R-:W-:Y:S02]  /*1550*/  @!P2 IADD3 R8, P6, R14, R8, RZ ;  /* 0x000000080e08a210 */ /* 0x002fe40007fde0ff */
[----:B------:R-:W-:Y:S01]  /*1560*/  @!P4 MOV R14, R6 ;  /* 0x00000006000ec202 */ /* 0x000fe20000000f00 */
[----:B---3--:R-:W-:Y:S01]  /*1570*/  @!P4 IMAD R24, R29, R13, R15 ;  /* 0x0000000d1d18c224 */ /* 0x008fe200078e020f */
[----:B------:R-:W-:-:S03]  /*1580*/  @!P4 MOV R15, R5 ;  /* 0x00000005000fc202 */ /* 0x000fc60000000f00 */
[----:B------:R-:W-:Y:S01]  /*1590*/  @!P4 IMAD.WIDE.U32 R12, R29, R12, R14 ;  /* 0x0000000c1d0cc225 */ /* 0x000fe200078e000e */
[----:B------:R-:W-:-:S04]  /*15a0*/  @!P2 IADD3.X R11, R3, R11, RZ, P5, !PT ;  /* 0x0000000b030ba210 */ /* 0x000fc80002ffe4ff */
[----:B------:R-:W-:Y:S02]  /*15b0*/  @!P4 IADD3 R24, R13, R24, RZ ;  /* 0x000000180d18c210 */ /* 0x000fe40007ffe0ff */
[----:B------:R-:W-:Y:S02]  /*15c0*/  @!P2 IADD3.X R9, R3, R9, RZ, P6, !PT ;  /* 0x000000090309a210 */ /* 0x000fe400037fe4ff */
[----:B------:R-:W-:Y:S01]  /*15d0*/  @!P4 SHF.L.U32 R3, R12, 0x2, RZ ;  /* 0x000000020c03c819 */ /* 0x000fe200000006ff */
[----:B----4-:R0:W-:Y:S02]  /*15e0*/  STL.64 [R1+0xe0], R26 ;  /* 0x0000e01a01007387 */ /* 0x0101e40000100a00 */
[----:B0-----:R-:W-:-:S04]  /*15f0*/  IADD3 R27, R2, 0x150, RZ ;  /* 0x00000150021b7810 */ /* 0x001fc80007ffe0ff */
[----:B------:R-:W-:Y:S02]  /*1600*/  ISETP.GE.U32.AND P5, PT, R27, UR18, PT ;  /* 0x000000121b007c0c */ /* 0x000fe4000bfa6070 */
[----:B------:R-:W-:Y:S02]  /*1610*/  SHF.R.S32.HI R25, RZ, 0x1f, R27 ;  /* 0x0000001fff197819 */ /* 0x000fe4000001141b */
[----:B------:R-:W-:Y:S02]  /*1620*/  @!P4 SHF.L.U64.HI R26, R12, 0x2, R24 ;  /* 0x000000020c1ac819 */ /* 0x000fe40000010218 */
[----:B------:R-:W-:Y:S02]  /*1630*/  ISETP.GE.AND.EX P5, PT, R25, UR19, PT, P5 ;  /* 0x0000001319007c0c */ /* 0x000fe4000bfa6350 */
[----:B------:R-:W-:-:S06]  /*1640*/  CS2R R24, SRZ ;  /* 0x0000000000187805 */ /* 0x000fcc000001ff00 */
[----:B------:R-:W3:Y:S01]  /*1650*/  @!P3 LDG.E.64 R24, desc[UR22][R20.64] ;  /* 0x000000161418b981 */ /* 0x000ee2000c1e1b00 */
[----:B------:R-:W-:-:S06]  /*1660*/  CS2R R12, SRZ ;  /* 0x00000000000c7805 */ /* 0x000fcc000001ff00 */
[----:B------:R0:W4:Y:S01]  /*1670*/  @!P3 LDG.E.64 R12, desc[UR22][R16.64] ;  /* 0x00000016100cb981 */ /* 0x000122000c1e1b00 */
[----:B------:R-:W-:-:S13]  /*1680*/  ISETP.GT.U32.OR P0, PT, R0, 0x29f, P0 ;  /* 0x0000029f0000780c */ /* 0x000fda0000704470 */
[----:B------:R-:W1:Y:S01]  /*1690*/  @!P0 LDC.64 R14, c[0x0][0x288] ;  /* 0x0000a200ff0e8b82 */ /* 0x000e620000000a00 */
[----:B--2---:R2:W-:Y:S01]  /*16a0*/  STL.64 [R1+0x120], R22 ;  /* 0x0001201601007387 */ /* 0x0045e20000100a00 */
[----:B------:R-:W-:Y:S02]  /*16b0*/  IADD3 R29, R2, 0x170, RZ ;  /* 0x00000170021d7810 */ /* 0x000fe40007ffe0ff */
[----:B------:R-:W-:Y:S02]  /*16c0*/  @!P4 IADD3 R18, P6, R3, R18, RZ ;  /* 0x000000120312c210 */ /* 0x000fe40007fde0ff */
[----:B------:R-:W-:Y:S02]  /*16d0*/  ISETP.GT.U32.OR P5, PT, R0, 0x29f, P5 ;  /* 0x0000029f0000780c */ /* 0x000fe40002fa4470 */
[----:B0-----:R-:W0:Y:S08]  /*16e0*/  @!P0 LDC.64 R16, c[0x0][0x230] ;  /* 0x00008c00ff108b82 */ /* 0x001e300000000a00 */
[----:B--2---:R-:W2:Y:S01]  /*16f0*/  @!P4 LDC.64 R22, c[0x0][0x228] ;  /* 0x00008a00ff16cb82 */ /* 0x004ea20000000a00 */
[----:B------:R-:W-:-:S02]  /*1700*/  ISETP.GE.U32.AND P3, PT, R29, UR18, PT ;  /* 0x000000121d007c0c */ /* 0x000fc4000bf66070 */
[----:B------:R-:W-:-:S05]  /*1710*/  @!P4 IADD3.X R19, R26, R19, RZ, P6, !PT ;  /* 0x000000131a13c210 */ /* 0x000fca00037fe4ff */
[----:B------:R-:W0:Y:S01]  /*1720*/  @!P5 LDC.64 R20, c[0x0][0x288] ;  /* 0x0000a200ff14db82 */ /* 0x000e220000000a00 */
[----:B--2---:R-:W-:-:S04]  /*1730*/  @!P4 IADD3 R22, P6, R3, R22, RZ ;  /* 0x000000160316c210 */ /* 0x004fc80007fde0ff */
[----:B------:R-:W-:Y:S02]  /*1740*/  @!P4 IADD3.X R23, R26, R23, RZ, P6, !PT ;  /* 0x000000171a17c210 */ /* 0x000fe400037fe4ff */
[----:B------:R-:W-:Y:S01]  /*1750*/  MOV R26, RZ ;  /* 0x000000ff001a7202 */ /* 0x000fe20000000f00 */
[----:B---3--:R2:W-:Y:S02]  /*1760*/  STL.64 [R1+0x108], R24 ;  /* 0x0001081801007387 */ /* 0x0085e40000100a00 */
[----:B--2---:R-:W-:-:S05]  /*1770*/  SHF.R.S32.HI R25, RZ, 0x1f, R28 ;  /* 0x0000001fff197819 */ /* 0x004fca000001141c */
[----:B-1----:R-:W-:Y:S01]  /*1780*/  @!P0 IMAD R24, R25, R14, RZ ;  /* 0x0000000e19188224 */ /* 0x002fe200078e02ff */
[----:B------:R-:W-:-:S03]  /*1790*/  SHF.R.S32.HI R25, RZ, 0x1f, R29 ;  /* 0x0000001fff197819 */ /* 0x000fc6000001141d */
[----:B------:R-:W-:Y:S01]  /*17a0*/  @!P0 IMAD R15, R28, R15, R24 ;  /* 0x0000000f1c0f8224 */ /* 0x000fe200078e0218 */
[----:B------:R-:W-:Y:S02]  /*17b0*/  ISETP.GE.AND.EX P3, PT, R25, UR19, PT, P3 ;  /* 0x0000001319007c0c */ /* 0x000fe4000bf66330 */
[----:B------:R-:W-:Y:S02]  /*17c0*/  @!P0 MOV R24, R6 ;  /* 0x0000000600188202 */ /* 0x000fe40000000f00 */
[----:B------:R-:W-:-:S03]  /*17d0*/  @!P0 MOV R25, R5 ;  /* 0x0000000500198202 */ /* 0x000fc60000000f00 */
[----:B------:R-:W-:Y:S01]  /*17e0*/  @!P0 IMAD.WIDE.U32 R24, R28, R14, R24 ;  /* 0x0000000e1c188225 */ /* 0x000fe200078e0018 */
[----:B------:R-:W-:-:S04]  /*17f0*/  HFMA2.MMA R28, -RZ, RZ, 0, 0 ;  /* 0x00000000ff1c7435 */ /* 0x000fc800000001ff */
[----:B------:R-:W-:Y:S01]  /*1800*/  @!P0 IADD3 R3, R25, R15, RZ ;  /* 0x0000000f19038210 */ /* 0x000fe20007ffe0ff */
[----:B----4-:R1:W-:Y:S01]  /*1810*/  STL.64 [R1+0xf0], R12 ;  /* 0x0000f00c01007387 */ /* 0x0103e20000100a00 */
[C---:B------:R-:W-:Y:S02]  /*1820*/  @!P0 SHF.L.U32 R14, R24.reuse, 0x2, RZ ;  /* 0x00000002180e8819 */ /* 0x040fe400000006ff */
[----:B------:R-:W-:Y:S01]  /*1830*/  @!P0 SHF.L.U64.HI R3, R24, 0x2, R3 ;  /* 0x0000000218038819 */ /* 0x000fe20000010203 */
[----:B------:R2:W-:Y:S01]  /*1840*/  STL.64 [R1+0x2b0], R22 ;  /* 0x0002b01601007387 */ /* 0x0005e20000100a00 */
[----:B------:R-:W-:Y:S02]  /*1850*/  MOV R24, R26 ;  /* 0x0000001a00187202 */ /* 0x000fe40000000f00 */
[----:B------:R-:W-:Y:S01]  /*1860*/  MOV R25, R28 ;  /* 0x0000001c00197202 */ /* 0x000fe20000000f00 */
[----:B-1----:R-:W1:Y:S05]  /*1870*/  @!P0 LDC.64 R12, c[0x0][0x228] ;  /* 0x00008a00ff0c8b82 */ /* 0x002e6a0000000a00 */
[----:B------:R3:W4:Y:S01]  /*1880*/  @!P2 LDG.E.64 R24, desc[UR22][R10.64] ;  /* 0x000000160a18a981 */ /* 0x000722000c1e1b00 */
[----:B--2---:R-:W-:-:S06]  /*1890*/  CS2R R22, SRZ ;  /* 0x0000000000167805 */ /* 0x004fcc000001ff00 */
[----:B------:R2:W4:Y:S01]  /*18a0*/  @!P2 LDG.E.64 R22, desc[UR22][R8.64] ;  /* 0x000000160816a981 */ /* 0x000522000c1e1b00 */
[----:B---3--:R-:W3:Y:S03]  /*18b0*/  @!P5 LDC.64 R10, c[0x0][0x230] ;  /* 0x00008c00ff0adb82 */ /* 0x008ee60000000a00 */
[----:B------:R-:W-:Y:S04]  /*18c0*/  STL [R1+0x114], R28 ;  /* 0x0001141c01007387 */ /* 0x000fe80000100800 */
[----:B------:R-:W-:Y:S01]  /*18d0*/  STL [R1+0x110], R26 ;  /* 0x0001101a01007387 */ /* 0x000fe20000100800 */
[----:B------:R-:W-:Y:S01]  /*18e0*/  ISETP.GT.U32.OR P3, PT, R0, 0x29f, P3 ;  /* 0x0000029f0000780c */ /* 0x000fe20001f64470 */
[----:B--2---:R-:W2:Y:S02]  /*18f0*/  @!P5 LDC.64 R8, c[0x0][0x228] ;  /* 0x00008a00ff08db82 */ /* 0x004ea40000000a00 */
[----:B----4-:R-:W-:Y:S04]  /*1900*/  @!P2 STL.64 [R1+0x110], R24 ;  /* 0x000110180100a387 */ /* 0x010fe80000100a00 */
[----:B------:R4:W-:Y:S02]  /*1910*/  STL.64 [R1+0x130], R22 ;  /* 0x0001301601007387 */ /* 0x0009e40000100a00 */
[----:B----4-:R-:W-:-:S06]  /*1920*/  CS2R R22, SRZ ;  /* 0x0000000000167805 */ /* 0x010fcc000001ff00 */
[----:B------:R-:W4:Y:S01]  /*1930*/  @!P4 LDG.E.64 R22, desc[UR22][R18.64] ;  /* 0x000000161216c981 */ /* 0x000f22000c1e1b00 */
[----:B------:R-:W-:-:S05]  /*1940*/  SHF.R.S32.HI R28, RZ, 0x1f, R27 ;  /* 0x0000001fff1c7819 */ /* 0x000fca000001141b */
[----:B0-----:R-:W-:Y:S01]  /*1950*/  @!P5 IMAD R24, R28, R20, RZ ;  /* 0x000000141c18d224 */ /* 0x001fe200078e02ff */
[----:B------:R-:W-:-:S03]  /*1960*/  @!P5 MOV R25, R5 ;  /* 0x000000050019d202 */ /* 0x000fc60000000f00 */
[C---:B------:R-:W-:Y:S01]  /*1970*/  @!P5 IMAD R21, R27.reuse, R21, R24 ;  /* 0x000000151b15d224 */ /* 0x040fe200078e0218 */
[----:B------:R-:W-:Y:S01]  /*1980*/  @!P5 MOV R24, R6 ;  /* 0x000000060018d202 */ /* 0x000fe20000000f00 */
[----:B----4-:R0:W-:Y:S04]  /*1990*/  STL.64 [R1+0x128], R22 ;  /* 0x0001281601007387 */ /* 0x0101e80000100a00 */
[----:B0-----:R-:W4:Y:S01]  /*19a0*/  LDL.LU.64 R22, [R1+0x2b0] ;  /* 0x0002b00001167983 */ /* 0x001f220000300a00 */
[----:B------:R-:W-:Y:S01]  /*19b0*/  @!P5 IMAD.WIDE.U32 R24, R27, R20, R24 ;  /* 0x000000141b18d225 */ /* 0x000fe200078e0018 */
[C---:B------:R-:W-:Y:S02]  /*19c0*/  @!P0 IADD3 R16, P2, R14.reuse, R16, RZ ;  /* 0x000000100e108210 */ /* 0x040fe40007f5e0ff */
[----:B-1----:R-:W-:-:S02]  /*19d0*/  @!P0 IADD3 R12, P6, R14, R12, RZ ;  /* 0x0000000c0e0c8210 */ /* 0x002fc40007fde0ff */
[----:B------:R-:W-:Y:S01]  /*19e0*/  @!P5 IADD3 R21, R25, R21, RZ ;  /* 0x000000151915d210 */ /* 0x000fe20007ffe0ff */
[----:B------:R-:W0:Y:S01]  /*19f0*/  @!P3 LDC.64 R14, c[0x0][0x288] ;  /* 0x0000a200ff0ebb82 */ /* 0x000e220000000a00 */
[C---:B------:R-:W-:Y:S02]  /*1a00*/  @!P0 IADD3.X R17, R3.reuse, R17, RZ, P2, !PT ;  /* 0x0000001103118210 */ /* 0x040fe400017fe4ff */
[----:B------:R-:W-:Y:S02]  /*1a10*/  @!P0 IADD3.X R13, R3, R13, RZ, P6, !PT ;  /* 0x0000000d030d8210 */ /* 0x000fe400037fe4ff */
[C---:B------:R-:W-:Y:S02]  /*1a20*/  @!P5 SHF.L.U32 R3, R24.reuse, 0x2, RZ ;  /* 0x000000021803d819 */ /* 0x040fe400000006ff */
[----:B------:R-:W-:Y:S02]  /*1a30*/  @!P5 SHF.L.U64.HI R24, R24, 0x2, R21 ;  /* 0x000000021818d819 */ /* 0x000fe40000010215 */
[----:B------:R-:W-:-:S06]  /*1a40*/  CS2R R20, SRZ ;  /* 0x0000000000147805 */ /* 0x000fcc000001ff00 */
[----:B----4-:R1:W4:Y:S01]  /*1a50*/  @!P4 LDG.E.64 R20, desc[UR22][R22.64] ;  /* 0x000000161614c981 */ /* 0x010322000c1e1b00 */
[----:B---3--:R-:W-:Y:S02]  /*1a60*/  @!P5 IADD3 R10, P4, R3, R10, RZ ;  /* 0x0000000a030ad210 */ /* 0x008fe40007f9e0ff */
[----:B-1----:R-:W-:Y:S02]  /*1a70*/  CS2R R22, SRZ ;  /* 0x0000000000167805 */ /* 0x002fe4000001ff00 */
[----:B------:R-:W-:-:S04]  /*1a80*/  @!P5 IADD3.X R11, R24, R11, RZ, P4, !PT ;  /* 0x0000000b180bd210 */ /* 0x000fc800027fe4ff */
[----:B------:R1:W3:Y:S02]  /*1a90*/  @!P0 LDG.E.64 R22, desc[UR22][R16.64] ;  /* 0x0000001610168981 */ /* 0x0002e4000c1e1b00 */
[----:B-1----:R-:W-:-:S04]  /*1aa0*/  IADD3 R16, R2, 0x1a0, RZ ;  /* 0x000001a002107810 */ /* 0x002fc80007ffe0ff */
[----:B------:R-:W-:Y:S02]  /*1ab0*/  ISETP.GE.U32.AND P4, PT, R16, UR18, PT ;  /* 0x0000001210007c0c */ /* 0x000fe4000bf86070 */
[----:B------:R-:W-:Y:S01]  /*1ac0*/  IADD3 R28, R2, 0x180, RZ ;  /* 0x00000180021c7810 */ /* 0x000fe20007ffe0ff */
[----:B----4-:R1:W-:Y:S04]  /*1ad0*/  STL.64 [R1+0x138], R20 ;  /* 0x0001381401007387 */ /* 0x0103e80000100a00 */
[----:B------:R4:W-:Y:S01]  /*1ae0*/  STL.64 [R1+0x2a8], R4 ;  /* 0x0002a80401007387 */ /* 0x0009e20000100a00 */
[----:B-1----:R-:W-:Y:S02]  /*1af0*/  CS2R R20, SRZ ;  /* 0x0000000000147805 */ /* 0x002fe4000001ff00 */
[----:B----4-:R-:W-:-:S04]  /*1b00*/  SHF.R.S32.HI R4, RZ, 0x1f, R16 ;  /* 0x0000001fff047819 */ /* 0x010fc80000011410 */
[----:B------:R1:W4:Y:S01]  /*1b10*/  @!P0 LDG.E.64 R20, desc[UR22][R12.64] ;  /* 0x000000160c148981 */ /* 0x000322000c1e1b00 */
[----:B------:R-:W-:Y:S02]  /*1b20*/  ISETP.GE.AND.EX P4, PT, R4, UR19, PT, P4 ;  /* 0x0000001304007c0c */ /* 0x000fe4000bf86340 */
[----:B-1----:R-:W-:Y:S02]  /*1b30*/  @!P3 MOV R13, R5 ;  /* 0x00000005000db202 */ /* 0x002fe40000000f00 */
[----:B------:R-:W-:-:S06]  /*1b40*/  CS2R R4, SRZ ;  /* 0x0000000000047805 */ /* 0x000fcc000001ff00 */
[----:B------:R1:W4:Y:S01]  /*1b50*/  @!P5 LDG.E.64 R4, desc[UR22][R10.64] ;  /* 0x000000160a04d981 */ /* 0x000322000c1e1b00 */
[----:B------:R-:W-:Y:S02]  /*1b60*/  ISETP.GE.U32.AND P2, PT, R28, UR18, PT ;  /* 0x000000121c007c0c */ /* 0x000fe4000bf46070 */
[----:B------:R-:W-:-:S04]  /*1b70*/  SHF.R.S32.HI R26, RZ, 0x1f, R28 ;  /* 0x0000001fff1a7819 */ /* 0x000fc8000001141c */
[----:B------:R-:W-:-:S04]  /*1b80*/  ISETP.GE.AND.EX P2, PT, R26, UR19, PT, P2 ;  /* 0x000000131a007c0c */ /* 0x000fc8000bf46320 */
[----:B------:R-:W-:Y:S02]  /*1b90*/  ISETP.GT.U32.OR P2, PT, R0, 0x29f, P2 ;  /* 0x0000029f0000780c */ /* 0x000fe40001744470 */
[----:B------:R-:W-:Y:S02]  /*1ba0*/  SHF.R.S32.HI R27, RZ, 0x1f, R29 ;  /* 0x0000001fff1b7819 */ /* 0x000fe4000001141d */
[----:B--2---:R-:W-:Y:S02]  /*1bb0*/  @!P5 IADD3 R8, P6, R3, R8, RZ ;  /* 0x000000080308d210 */ /* 0x004fe40007fde0ff */
[----:B------:R-:W-:Y:S01]  /*1bc0*/  IADD3 R25, R2, 0x190, RZ ;  /* 0x0000019002197810 */ /* 0x000fe20007ffe0ff */
[----:B0-----:R-:W-:Y:S01]  /*1bd0*/  @!P3 IMAD R18, R27, R14, RZ ;  /* 0x0000000e1b12b224 */ /* 0x001fe200078e02ff */
[----:B------:R-:W-:-:S05]  /*1be0*/  @!P3 MOV R12, R6 ;  /* 0x00000006000cb202 */ /* 0x000fca0000000f00 */
[----:B------:R-:W0:Y:S01]  /*1bf0*/  @!P2 LDC.64 R16, c[0x0][0x230] ;  /* 0x00008c00ff10ab82 */ /* 0x000e220000000a00 */
[C---:B------:R-:W-:Y:S01]  /*1c00*/  @!P3 IMAD R3, R29.reuse, R15, R18 ;  /* 0x0000000f1d03b224 */ /* 0x040fe200078e0212 */
[----:B------:R-:W-:Y:S01]  /*1c10*/  SHF.R.S32.HI R15, RZ, 0x1f, R25 ;  /* 0x0000001fff0f7819 */ /* 0x000fe20000011419 */
[----:B------:R-:W-:Y:S01]  /*1c20*/  @!P3 IMAD.WIDE.U32 R14, R29, R14, R12 ;  /* 0x0000000e1d0eb225 */ /* 0x000fe200078e000c */
[----:B------:R-:W-:Y:S01]  /*1c30*/  @!P5 IADD3.X R9, R24, R9, RZ, P6, !PT ;  /* 0x000000091809d210 */ /* 0x000fe200037fe4ff */
[----:B------:R-:W-:Y:S01]  /*1c40*/  HFMA2.MMA R24, -RZ, RZ, 0, 0 ;  /* 0x00000000ff187435 */ /* 0x000fe200000001ff */
[----:B---3--:R2:W-:Y:S02]  /*1c50*/  STL.64 [R1+0x148], R22 ;  /* 0x0001481601007387 */ /* 0x0085e40000100a00 */
[----:B------:R-:W3:Y:S08]  /*1c60*/  @!P2 LDC.64 R18, c[0x0][0x288] ;  /* 0x0000a200ff12ab82 */ /* 0x000ef00000000a00 */
[----:B------:R-:W3:Y:S01]  /*1c70*/  @!P3 LDC.64 R12, c[0x0][0x230] ;  /* 0x00008c00ff0cbb82 */ /* 0x000ee20000000a00 */
[----:B--2---:R-:W-:-:S02]  /*1c80*/  @!P3 IADD3 R22, R15, R3, RZ ;  /* 0x000000030f16b210 */ /* 0x004fc40007ffe0ff */
[----:B------:R-:W-:Y:S02]  /*1c90*/  MOV R15, RZ ;  /* 0x000000ff000f7202 */ /* 0x000fe40000000f00 */
[----:B-1----:R-:W-:Y:S02]  /*1ca0*/  MOV R11, R24 ;  /* 0x00000018000b7202 */ /* 0x002fe40000000f00 */
[----:B------:R-:W-:-:S06]  /*1cb0*/  MOV R10, R15 ;  /* 0x0000000f000a7202 */ /* 0x000fcc0000000f00 */
[----:B------:R-:W2:Y:S04]  /*1cc0*/  @!P5 LDG.E.64 R10, desc[UR22][R8.64] ;  /* 0x00000016080ad981 */ /* 0x000ea8000c1e1b00 */
[----:B----4-:R-:W-:Y:S04]  /*1cd0*/  STL.64 [R1+0x150], R20 ;  /* 0x0001501401007387 */ /* 0x010fe80000100a00 */
[----:B0-----:R-:W-:Y:S04]  /*1ce0*/  STL.64 [R1+0x2a0], R16 ;  /* 0x0002a01001007387 */ /* 0x001fe80000100a00 */
[----:B------:R-:W-:Y:S04]  /*1cf0*/  STL [R1+0x164], R24 ;  /* 0x0001641801007387 */ /* 0x000fe80000100800 */
[----:B------:R-:W-:Y:S04]  /*1d00*/  STL [R1+0x160], R15 ;  /* 0x0001600f01007387 */ /* 0x000fe80000100800 */
[----:B------:R0:W-:Y:S04]  /*1d10*/  STL.64 [R1+0x170], R4 ;  /* 0x0001700401007387 */ /* 0x0001e80000100a00 */
[----:B0-----:R-:W4:Y:S01]  /*1d20*/  LDL.LU.64 R4, [R1+0x2a8] ;  /* 0x0002a80001047983 */ /* 0x001f220000300a00 */
[----:B------:R-:W-:-:S02]  /*1d30*/  @!P3 SHF.L.U32 R3, R14, 0x2, RZ ;  /* 0x000000020e03b819 */ /* 0x000fc400000006ff */
[----:B------:R-:W-:Y:S02]  /*1d40*/  @!P3 SHF.L.U64.HI R22, R14, 0x2, R22 ;  /* 0x000000020e16b819 */ /* 0x000fe40000010216 */
[----:B------:R-:W-:Y:S01]  /*1d50*/  IADD3 R14, R2, 0x1b0, RZ ;  /* 0x000001b0020e7810 */ /* 0x000fe20007ffe0ff */
[----:B---3--:R-:W-:Y:S01]  /*1d60*/  @!P2 IMAD R23, R26, R18, RZ ;  /* 0x000000121a17a224 */ /* 0x008fe200078e02ff */
[----:B------:R-:W-:Y:S01]  /*1d70*/  @!P3 IADD3 R16, P6, R3, R12, RZ ;  /* 0x0000000c0310b210 */ /* 0x000fe20007fde0ff */
[----:B------:R-:W0:Y:S01]  /*1d80*/  @!P3 LDC.64 R26, c[0x0][0x228] ;  /* 0x00008a00ff1abb82 */ /* 0x000e220000000a00 */
[----:B------:R-:W-:Y:S01]  /*1d90*/  SHF.R.S32.HI R24, RZ, 0x1f, R14 ;  /* 0x0000001fff187819 */ /* 0x000fe2000001140e */
[----:B------:R-:W-:Y:S01]  /*1da0*/  @!P2 IMAD R23, R28, R19, R23 ;  /* 0x000000131c17a224 */ /* 0x000fe200078e0217 */
[----:B--2---:R1:W-:Y:S01]  /*1db0*/  @!P5 STL.64 [R1+0x160], R10 ;  /* 0x0001600a0100d387 */ /* 0x0043e20000100a00 */
[----:B------:R-:W-:Y:S02]  /*1dc0*/  ISETP.GE.U32.AND P5, PT, R14, UR18, PT ;  /* 0x000000120e007c0c */ /* 0x000fe4000bfa6070 */
[----:B------:R-:W-:Y:S01]  /*1dd0*/  @!P2 MOV R14, R6 ;  /* 0x00000006000ea202 */ /* 0x000fe20000000f00 */
[----:B------:R2:W-:Y:S01]  /*1de0*/  @!P3 STL [R1], R16 ;  /* 0x000000100100b387 */ /* 0x0005e20000100800 */
[----:B------:R-:W-:-:S02]  /*1df0*/  ISETP.GE.U32.AND P0, PT, R25, UR18, PT ;  /* 0x0000001219007c0c */ /* 0x000fc4000bf06070 */
[----:B------:R-:W-:Y:S02]  /*1e00*/  SHF.R.S32.HI R29, RZ, 0x1f, R25 ;  /* 0x0000001fff1d7819 */ /* 0x000fe40000011419 */
[----:B----4-:R-:W-:Y:S01]  /*1e10*/  @!P2 MOV R15, R5 ;  /* 0x00000005000fa202 */ /* 0x010fe20000000f00 */
[----:B-1----:R-:W1:Y:S02]  /*1e20*/  @!P2 LDC.64 R10, c[0x0][0x228] ;  /* 0x00008a00ff0aab82 */ /* 0x002e640000000a00 */
[----:B------:R-:W-:Y:S01]  /*1e30*/  @!P2 IMAD.WIDE.U32 R18, R28, R18, R14 ;  /* 0x000000121c12a225 */ /* 0x000fe200078e000e */
[----:B------:R-:W-:Y:S02]  /*1e40*/  MOV R14, R16 ;  /* 0x00000010000e7202 */ /* 0x000fe40000000f00 */
[----:B------:R-:W-:Y:S02]  /*1e50*/  MOV R15, R17 ;  /* 0x00000011000f7202 */ /* 0x000fe40000000f00 */
[----:B--2---:R-:W2:Y:S01]  /*1e60*/  LDL.LU.64 R16, [R1+0x2a0] ;  /* 0x0002a00001107983 */ /* 0x004ea20000300a00 */
[----:B------:R-:W-:-:S04]  /*1e70*/  ISETP.GE.AND.EX P0, PT, R29, UR19, PT, P0 ;  /* 0x000000131d007c0c */ /* 0x000fc8000bf06300 */
[C---:B------:R-:W-:Y:S02]  /*1e80*/  ISETP.GT.U32.OR P0, PT, R0.reuse, 0x29f, P0 ;  /* 0x0000029f0000780c */ /* 0x040fe40000704470 */
[----:B------:R-:W-:-:S11]  /*1e90*/  ISETP.GT.U32.OR P4, PT, R0, 0x29f, P4 ;  /* 0x0000029f0000780c */ /* 0x000fd60002784470 */
[----:B------:R-:W3:Y:S01]  /*1ea0*/  @!P0 LDC.64 R20, c[0x0][0x288] ;  /* 0x0000a200ff148b82 */ /* 0x000ee20000000a00 */
[----:B------:R-:W-:Y:S02]  /*1eb0*/  @!P3 IADD3.X R15, R22, R13, RZ, P6, !PT ;  /* 0x0000000d160fb210 */ /* 0x000fe400037fe4ff */
[----:B0-----:R-:W-:-:S05]  /*1ec0*/  @!P3 IADD3 R26, P6, R3, R26, RZ ;  /* 0x0000001a031ab210 */ /* 0x001fca0007fde0ff */
[----:B------:R-:W0:Y:S01]  /*1ed0*/  @!P4 LDC.64 R8, c[0x0][0x288] ;  /* 0x0000a200ff08cb82 */ /* 0x000e220000000a00 */
[----:B------:R-:W-:Y:S02]  /*1ee0*/  @!P2 IADD3 R23, R19, R23, RZ ;  /* 0x000000171317a210 */ /* 0x000fe40007ffe0ff */
[----:B------:R-:W-:Y:S02]  /*1ef0*/  @!P2 SHF.L.U32 R3, R18, 0x2, RZ ;  /* 0x000000021203a819 */ /* 0x000fe400000006ff */
[----:B------:R-:W-:-:S03]  /*1f00*/  @!P3 IADD3.X R27, R22, R27, RZ, P6, !PT ;  /* 0x0000001b161bb210 */ /* 0x000fc600037fe4ff */
[----:B------:R-:W4:Y:S01]  /*1f10*/  @!P0 LDC.64 R12, c[0x0][0x230] ;  /* 0x00008c00ff0c8b82 */ /* 0x000f220000000a00 */
[----:B------:R-:W-:Y:S02]  /*1f20*/  @!P2 SHF.L.U64.HI R28, R18, 0x2, R23 ;  /* 0x00000002121ca819 */ /* 0x000fe40000010217 */
[----:B------:R-:W-:Y:S02]  /*1f30*/  @!P0 MOV R22, R6 ;  /* 0x0000000600168202 */ /* 0x000fe40000000f00 */
[----:B------:R-:W-:Y:S01]  /*1f40*/  @!P0 MOV R23, R5 ;  /* 0x0000000500178202 */ /* 0x000fe20000000f00 */
[----:B---3--:R-:W-:Y:S01]  /*1f50*/  @!P0 IMAD R29, R29, R20, RZ ;  /* 0x000000141d1d8224 */ /* 0x008fe200078e02ff */
[----:B------:R3:W-:Y:S01]  /*1f60*/  @!P3 STL [R1+0x4], R15 ;  /* 0x0000040f0100b387 */ /* 0x0007e20000100800 */
[----:B------:R-:W-:Y:S01]  /*1f70*/  ISETP.GE.AND.EX P5, PT, R24, UR19, PT, P5 ;  /* 0x0000001318007c0c */ /* 0x000fe2000bfa6350 */
[----:B------:R-:W4:Y:S01]  /*1f80*/  @!P4 LDC.64 R18, c[0x0][0x230] ;  /* 0x00008c00ff12cb82 */ /* 0x000f220000000a00 */
[----:B------:R-:W-:-:S02]  /*1f90*/  @!P0 IMAD R29, R25, R21, R29 ;  /* 0x00000015191d8224 */ /* 0x000fc400078e021d */
[----:B------:R-:W-:-:S05]  /*1fa0*/  @!P0 IMAD.WIDE.U32 R20, R25, R20, R22 ;  /* 0x0000001419148225 */ /* 0x000fca00078e0016 */
[----:B------:R-:W-:Y:S01]  /*1fb0*/  @!P0 IADD3 R21, R21, R29, RZ ;  /* 0x0000001d15158210 */ /* 0x000fe20007ffe0ff */
[----:B---3--:R-:W3:Y:S03]  /*1fc0*/  @!P0 LDC.64 R14, c[0x0][0x228] ;  /* 0x00008a00ff0e8b82 */ /* 0x008ee60000000a00 */
[----:B------:R-:W-:-:S05]  /*1fd0*/  @!P0 SHF.L.U64.HI R21, R20, 0x2, R21 ;  /* 0x0000000214158819 */ /* 0x000fca0000010215 */
[----:B------:R4:W-:Y:S01]  /*1fe0*/  @!P0 STL [R1+0x8], R21 ;  /* 0x0000081501008387 */ /* 0x0009e20000100800 */
[C---:B--2---:R-:W-:Y:S01]  /*1ff0*/  @!P2 IADD3 R16, P6, R3.reuse, R16, RZ ;  /* 0x000000100310a210 */ /* 0x044fe20007fde0ff */
[----:B------:R-:W2:Y:S03]  /*2000*/  @!P4 LDC.64 R22, c[0x0][0x228] ;  /* 0x00008a00ff16cb82 */ /* 0x000ea60000000a00 */
[----:B------:R-:W-:Y:S02]  /*2010*/  @!P2 IADD3.X R17, R28, R17, RZ, P6, !PT ;  /* 0x000000111c11a210 */ /* 0x000fe400037fe4ff */
[----:B-1----:R-:W-:Y:S02]  /*2020*/  @!P2 IADD3 R10, P6, R3, R10, RZ ;  /* 0x0000000a030aa210 */ /* 0x002fe40007fde0ff */
        /* <DEDUP_REMOVED lines=8> */
[----:B------:R-:W4:Y:S01]  /*20b0*/  LDL.LU R12, [R1+0x8] ;  /* 0x00000800010c7983 */ /* 0x000f220000300800 */
[----:B------:R-:W-:Y:S02]  /*20c0*/  ISETP.GT.U32.OR P5, PT, R0, 0x29f, P5 ;  /* 0x0000029f0000780c */ /* 0x000fe40002fa4470 */
[----:B------:R-:W-:Y:S02]  /*20d0*/  @!P4 MOV R20, R6 ;  /* 0x000000060014c202 */ /* 0x000fe40000000f00 */
[----:B------:R-:W-:Y:S02]  /*20e0*/  @!P4 MOV R21, R5 ;  /* 0x000000050015c202 */ /* 0x000fe40000000f00 */
[----:B------:R-:W-:-:S07]  /*20f0*/  IADD3 R29, R2, 0x1a0, RZ ;  /* 0x000001a0021d7810 */ /* 0x000fce0007ffe0ff */
[----:B------:R-:W0:Y:S01]  /*2100*/  @!P5 LDC.64 R24, c[0x0][0x288] ;  /* 0x0000a200ff18db82 */ /* 0x000e220000000a00 */
[----:B------:R-:W-:-:S05]  /*2110*/  @!P4 IMAD.WIDE.U32 R20, R29, R8, R20 ;  /* 0x000000081d14c225 */ /* 0x000fca00078e0014 */
[----:B------:R-:W-:Y:S02]  /*2120*/  @!P4 IADD3 R8, R21, R9, RZ ;  /* 0x000000091508c210 */ /* 0x000fe40007ffe0ff */
[----:B------:R-:W-:Y:S02]  /*2130*/  @!P5 MOV R9, R5 ;  /* 0x000000050009d202 */ /* 0x000fe40000000f00 */
[----:B----4-:R-:W-:Y:S02]  /*2140*/  @!P0 IADD3.X R29, R12, R13, RZ, P6, !PT ;  /* 0x0000000d0c1d8210 */ /* 0x010fe400037fe4ff */
[----:B---3--:R-:W-:Y:S02]  /*2150*/  @!P0 IADD3 R14, P6, R3, R14, RZ ;  /* 0x0000000e030e8210 */ /* 0x008fe40007fde0ff */
[----:B------:R-:W-:Y:S02]  /*2160*/  @!P4 SHF.L.U32 R3, R20, 0x2, RZ ;  /* 0x000000021403c819 */ /* 0x000fe400000006ff */
[----:B------:R-:W-:-:S02]  /*2170*/  IADD3 R13, R2, 0x1b0, RZ ;  /* 0x000001b0020d7810 */ /* 0x000fc40007ffe0ff */
[----:B------:R-:W-:Y:S02]  /*2180*/  @!P0 IADD3.X R15, R12, R15, RZ, P6, !PT ;  /* 0x0000000f0c0f8210 */ /* 0x000fe400037fe4ff */
[----:B------:R-:W-:Y:S02]  /*2190*/  @!P4 SHF.L.U64.HI R20, R20, 0x2, R8 ;  /* 0x000000021414c819 */ /* 0x000fe40000010208 */
[----:B------:R-:W-:Y:S02]  /*21a0*/  @!P4 IADD3 R18, P6, R3, R18, RZ ;  /* 0x000000120312c210 */ /* 0x000fe40007fde0ff */
[----:B------:R-:W-:Y:S02]  /*21b0*/  SHF.R.S32.HI R13, RZ, 0x1f, R13 ;  /* 0x0000001fff0d7819 */ /* 0x000fe4000001140d */
[----:B------:R-:W-:Y:S02]  /*21c0*/  @!P4 IADD3.X R19, R20, R19, RZ, P6, !PT ;  /* 0x000000131413c210 */ /* 0x000fe400037fe4ff */
[----:B------:R-:W-:-:S02]  /*21d0*/  IADD3 R12, R2, 0x1b0, RZ ;  /* 0x000001b0020c7810 */ /* 0x000fc40007ffe0ff */
[----:B--2---:R-:W-:Y:S01]  /*21e0*/  @!P4 IADD3 R22, P6, R3, R22, RZ ;  /* 0x000000160316c210 */ /* 0x004fe20007fde0ff */
[----:B0-----:R-:W-:Y:S01]  /*21f0*/  @!P5 IMAD R3, R13, R24, RZ ;  /* 0x000000180d03d224 */ /* 0x001fe200078e02ff */
[----:B------:R-:W-:Y:S01]  /*2200*/  @!P5 MOV R8, R6 ;  /* 0x000000060008d202 */ /* 0x000fe20000000f00 */
[----:B------:R0:W-:Y:S02]  /*2210*/  STL.64 [R1+0x298], R14 ;  /* 0x0002980e01007387 */ /* 0x0001e40000100a00 */
[C---:B------:R-:W-:Y:S02]  /*2220*/  @!P5 IMAD R3, R12.reuse, R25, R3 ;  /* 0x000000190c03d224 */ /* 0x040fe400078e0203 */
[----:B------:R-:W-:Y:S02]  /*2230*/  @!P5 IMAD.WIDE.U32 R24, R12, R24, R8 ;  /* 0x000000180c18d225 */ /* 0x000fe400078e0008 */
[----:B------:R-:W2:Y:S01]  /*2240*/  LDL.64 R8, [R1] ;  /* 0x0000000001087983 */ /* 0x000ea20000100a00 */
[----:B0-----:R-:W-:-:S02]  /*2250*/  CS2R R14, SRZ ;  /* 0x00000000000e7805 */ /* 0x001fc4000001ff00 */
[----:B------:R-:W-:-:S06]  /*2260*/  CS2R R12, SRZ ;  /* 0x00000000000c7805 */ /* 0x000fcc000001ff00 */
[----:B------:R-:W3:Y:S04]  /*2270*/  @!P3 LDG.E.64 R12, desc[UR22][R26.64] ;  /* 0x000000161a0cb981 */ /* 0x000ee8000c1e1b00 */
[----:B--2---:R0:W2:Y:S02]  /*2280*/  @!P3 LDG.E.64 R14, desc[UR22][R8.64] ;  /* 0x00000016080eb981 */ /* 0x0040a4000c1e1b00 */
[----:B0-----:R-:W-:-:S06]  /*2290*/  CS2R R8, SRZ ;  /* 0x0000000000087805 */ /* 0x001fcc000001ff00 */
[----:B------:R-:W4:Y:S04]  /*22a0*/  @!P2 LDG.E.64 R8, desc[UR22][R10.64] ;  /* 0x000000160a08a981 */ /* 0x000f28000c1e1b00 */
[----:B---3--:R0:W-:Y:S02]  /*22b0*/  STL.64 [R1+0x158], R12 ;  /* 0x0001580c01007387 */ /* 0x0081e40000100a00 */
[----:B0-----:R-:W-:-:S06]  /*22c0*/  CS2R R12, SRZ ;  /* 0x00000000000c7805 */ /* 0x001fcc000001ff00 */
[----:B------:R0:W3:Y:S04]  /*22d0*/  @!P2 LDG.E.64 R12, desc[UR22][R16.64] ;  /* 0x00000016100ca981 */ /* 0x0000e8000c1e1b00 */
[----:B----4-:R-:W-:Y:S04]  /*22e0*/  STL.64 [R1+0x168], R8 ;  /* 0x0001680801007387 */ /* 0x010fe80000100a00 */
[----:B--2---:R1:W-:Y:S02]  /*22f0*/  STL.64 [R1+0x198], R14 ;  /* 0x0001980e01007387 */ /* 0x0043e40000100a00 */
[----:B-1----:R-:W-:-:S06]  /*2300*/  CS2R R14, SRZ ;  /* 0x00000000000e7805 */ /* 0x002fcc000001ff00 */
[----:B------:R1:W2:Y:S01]  /*2310*/  @!P0 LDG.E.64 R14, desc[UR22][R28.64] ;  /* 0x000000161c0e8981 */ /* 0x0002a2000c1e1b00 */
[----:B0-----:R-:W-:-:S03]  /*2320*/  HFMA2.MMA R17, -RZ, RZ, 0, 0 ;  /* 0x00000000ff117435 */ /* 0x001fc600000001ff */
[----:B---3--:R0:W-:Y:S04]  /*2330*/  STL.64 [R1+0x1a0], R12 ;  /* 0x0001a00c01007387 */ /* 0x0081e80000100a00 */
[----:B------:R-:W-:Y:S01]  /*2340*/  STL [R1+0x17c], R17 ;  /* 0x00017c1101007387 */ /* 0x000fe20000100800 */
[----:B------:R-:W-:Y:S02]  /*2350*/  @!P5 IADD3 R8, R25, R3, RZ ;  /* 0x000000031908d210 */ /* 0x000fe40007ffe0ff */
[----:B-1----:R-:W-:Y:S02]  /*2360*/  MOV R29, R17 ;  /* 0x00000011001d7202 */ /* 0x002fe40000000f00 */
[----:B------:R-:W-:Y:S02]  /*2370*/  IADD3 R16, R2, 0x1e0, RZ ;  /* 0x000001e002107810 */ /* 0x000fe40007ffe0ff */
[----:B------:R-:W-:Y:S01]  /*2380*/  @!P4 IADD3.X R23, R20, R23, RZ, P6, !PT ;  /* 0x000000171417c210 */ /* 0x000fe200037fe4ff */
[----:B0-----:R-:W0:Y:S01]  /*2390*/  @!P5 LDC.64 R12, c[0x0][0x230] ;  /* 0x00008c00ff0cdb82 */ /* 0x001e220000000a00 */
[----:B--2---:R1:W-:Y:S04]  /*23a0*/  STL.64 [R1+0x1a8], R14 ;  /* 0x0001a80e01007387 */ /* 0x0043e80000100a00 */
[----:B-1----:R-:W2:Y:S01]  /*23b0*/  LDL.LU.64 R14, [R1+0x298] ;  /* 0x00029800010e7983 */ /* 0x002ea20000300a00 */
[----:B------:R-:W-:-:S04]  /*23c0*/  MOV R25, RZ ;  /* 0x000000ff00197202 */ /* 0x000fc80000000f00 */
[----:B------:R-:W-:-:S06]  /*23d0*/  MOV R28, R25 ;  /* 0x00000019001c7202 */ /* 0x000fcc0000000f00 */
[----:B--2---:R1:W2:Y:S04]  /*23e0*/  @!P0 LDG.E.64 R28, desc[UR22][R14.64] ;  /* 0x000000160e1c8981 */ /* 0x0042a8000c1e1b00 */
[----:B------:R-:W-:Y:S01]  /*23f0*/  STL [R1+0x178], R25 ;  /* 0x0001781901007387 */ /* 0x000fe20000100800 */
[----:B-1----:R-:W-:Y:S02]  /*2400*/  SHF.R.S32.HI R14, RZ, 0x1f, R16 ;  /* 0x0000001fff0e7819 */ /* 0x002fe40000011410 */
[C---:B------:R-:W-:Y:S02]  /*2410*/  @!P5 SHF.L.U32 R3, R24.reuse, 0x2, RZ ;  /* 0x000000021803d819 */ /* 0x040fe400000006ff */
[----:B------:R-:W-:Y:S02]  /*2420*/  @!P5 SHF.L.U64.HI R24, R24, 0x2, R8 ;  /* 0x000000021818d819 */ /* 0x000fe40000010208 */
[----:B------:R-:W1:Y:S01]  /*2430*/  @!P5 LDC.64 R8, c[0x0][0x228] ;  /* 0x00008a00ff08db82 */ /* 0x000e620000000a00 */
[----:B--2---:R2:W-:Y:S01]  /*2440*/  @!P0 STL.64 [R1+0x178], R28 ;  /* 0x0001781c01008387 */ /* 0x0045e20000100a00 */
[----:B------:R-:W-:Y:S01]  /*2450*/  ISETP.GE.U32.AND P0, PT, R16, UR18, PT ;  /* 0x0000001210007c0c */ /* 0x000fe2000bf06070 */
[----:B------:R-:W-:-:S02]  /*2460*/  HFMA2.MMA R16, -RZ, RZ, 0, 0 ;  /* 0x00000000ff107435 */ /* 0x000fc400000001ff */
[----:B--2---:R-:W-:Y:S01]  /*2470*/  HFMA2.MMA R28, -RZ, RZ, 0, 0 ;  /* 0x00000000ff1c7435 */ /* 0x004fe200000001ff */
[----:B------:R-:W-:-:S07]  /*2480*/  MOV R29, RZ ;  /* 0x000000ff001d7202 */ /* 0x000fce0000000f00 */
[----:B------:R-:W2:Y:S04]  /*2490*/  @!P4 LDG.E.64 R16, desc[UR22][R18.64] ;  /* 0x000000161210c981 */ /* 0x000ea8000c1e1b00 */
[----:B------:R-:W3:Y:S01]  /*24a0*/  @!P4 LDG.E.64 R28, desc[UR22][R22.64] ;  /* 0x00000016161cc981 */ /* 0x000ee2000c1e1b00 */
[----:B-1----:R-:W-:-:S04]  /*24b0*/  @!P5 IADD3 R8, P6, R3, R8, RZ ;  /* 0x000000080308d210 */ /* 0x002fc80007fde0ff */
[----:B------:R-:W-:Y:S02]  /*24c0*/  @!P5 IADD3.X R9, R24, R9, RZ, P6, !PT ;  /* 0x000000091809d210 */ /* 0x000fe400037fe4ff */
[----:B0-----:R-:W-:-:S04]  /*24d0*/  @!P5 IADD3 R12, P4, R3, R12, RZ ;  /* 0x0000000c030cd210 */ /* 0x001fc80007f9e0ff */
[----:B------:R-:W-:Y:S02]  /*24e0*/  @!P5 IADD3.X R13, R24, R13, RZ, P4, !PT ;  /* 0x0000000d180dd210 */ /* 0x000fe400027fe4ff */
        /* <DEDUP_REMOVED lines=9> */
[----:B------:R-:W0:Y:S01]  /*2580*/  @!P3 LDC.64 R10, c[0x0][0x288] ;  /* 0x0000a200ff0abb82 */ /* 0x000e220000000a00 */
[----:B--2---:R1:W-:Y:S01]  /*2590*/  STL.64 [R1+0x1c8], R16 ;  /* 0x0001c81001007387 */ /* 0x0043e20000100a00 */
[----:B------:R-:W-:-:S06]  /*25a0*/  ISETP.GE.AND.EX P0, PT, R14, UR19, PT, P0 ;  /* 0x000000130e007c0c */ /* 0x000fcc000bf06300 */
[----:B------:R-:W2:Y:S01]  /*25b0*/  @!P3 LDC.64 R18, c[0x0][0x228] ;  /* 0x00008a00ff12bb82 */ /* 0x000ea20000000a00 */
[----:B---3--:R3:W-:Y:S01]  /*25c0*/  STL.64 [R1+0x190], R28 ;  /* 0x0001901c01007387 */ /* 0x0087e20000100a00 */
[----:B------:R-:W-:-:S06]  /*25d0*/  ISETP.GT.U32.OR P2, PT, R0, 0x29f, P2 ;  /* 0x0000029f0000780c */ /* 0x000fcc0001744470 */
[----:B-1----:R-:W1:Y:S01]  /*25e0*/  @!P3 LDC.64 R16, c[0x0][0x230] ;  /* 0x00008c00ff10bb82 */ /* 0x002e620000000a00 */
[----:B---3--:R-:W-:-:S07]  /*25f0*/  IADD3 R29, R2, 0x160, RZ ;  /* 0x00000160021d7810 */ /* 0x008fce0007ffe0ff */
[----:B------:R-:W3:Y:S01]  /*2600*/  @!P2 LDC.64 R14, c[0x0][0x288] ;  /* 0x0000a200ff0eab82 */ /* 0x000ee20000000a00 */
[----:B------:R-:W-:Y:S04]  /*2610*/  STL [R1+0x288], R29 ;  /* 0x0002881d01007387 */ /* 0x000fe80000100800 */
[----:B------:R4:W-:Y:S02]  /*2620*/  STL.64 [R1+0x290], R8 ;  /* 0x0002900801007387 */ /* 0x0009e40000100a00 */
[----:B----4-:R-:W-:-:S06]  /*2630*/  CS2R R8, SRZ ;  /* 0x0000000000087805 */ /* 0x010fcc000001ff00 */
[----:B------:R-:W4:Y:S01]  /*2640*/  @!P5 LDG.E.64 R8, desc[UR22][R12.64] ;  /* 0x000000160c08d981 */ /* 0x000f22000c1e1b00 */
[----:B------:R-:W-:Y:S01]  /*2650*/  ISETP.GT.U32.OR P0, PT, R0, 0x29f, P0 ;  /* 0x0000029f0000780c */ /* 0x000fe20000704470 */
[----:B0-----:R-:W-:Y:S01]  /*2660*/  @!P3 IMAD R21, R21, R10, RZ ;  /* 0x0000000a1515b224 */ /* 0x001fe200078e02ff */
[----:B------:R-:W-:Y:S02]  /*2670*/  @!P3 MOV R22, R6 ;  /* 0x000000060016b202 */ /* 0x000fe40000000f00 */
[----:B------:R-:W-:Y:S01]  /*2680*/  @!P3 MOV R23, R5 ;  /* 0x000000050017b202 */ /* 0x000fe20000000f00 */
[C---:B------:R-:W-:Y:S02]  /*2690*/  @!P3 IMAD R11, R20.reuse, R11, R21 ;  /* 0x0000000b140bb224 */ /* 0x040fe400078e0215 */
[----:B------:R-:W-:-:S06]  /*26a0*/  @!P3 IMAD.WIDE.U32 R22, R20, R10, R22 ;  /* 0x0000000a1416b225 */ /* 0x000fcc00078e0016 */
[----:B------:R-:W0:Y:S01]  /*26b0*/  @!P0 LDC.64 R20, c[0x0][0x288] ;  /* 0x0000a200ff148b82 */ /* 0x000e220000000a00 */
[----:B------:R-:W-:Y:S02]  /*26c0*/  @!P3 IADD3 R3, R23, R11, RZ ;  /* 0x0000000b1703b210 */ /* 0x000fe40007ffe0ff */
[----:B------:R-:W-:Y:S01]  /*26d0*/  @!P3 SHF.L.U32 R10, R22, 0x2, RZ ;  /* 0x00000002160ab819 */ /* 0x000fe200000006ff */
[----:B---3--:R-:W-:Y:S01]  /*26e0*/  @!P2 IMAD R11, R26, R14, RZ ;  /* 0x0000000e1a0ba224 */ /* 0x008fe200078e02ff */
[----:B------:R-:W-:Y:S02]  /*26f0*/  @!P2 MOV R24, R6 ;  /* 0x000000060018a202 */ /* 0x000fe40000000f00 */
[----:B------:R-:W-:Y:S02]  /*2700*/  @!P2 MOV R25, R5 ;  /* 0x000000050019a202 */ /* 0x000fe40000000f00 */
[----:B------:R-:W-:Y:S02]  /*2710*/  @!P3 SHF.L.U64.HI R3, R22, 0x2, R3 ;  /* 0x000000021603b819 */ /* 0x000fe40000010203 */
[----:B-1----:R-:W-:Y:S01]  /*2720*/  @!P3 IADD3 R26, P6, R10, R16, RZ ;  /* 0x000000100a1ab210 */ /* 0x002fe20007fde0ff */
[----:B------:R-:W-:Y:S01]  /*2730*/  @!P2 IMAD R11, R27, R15, R11 ;  /* 0x0000000f1b0ba224 */ /* 0x000fe200078e020b */
[----:B------:R-:W-:Y:S01]  /*2740*/  ISETP.GE.U32.AND P4, PT, R29, UR18, PT ;  /* 0x000000121d007c0c */ /* 0x000fe2000bf86070 */
[----:B------:R-:W-:Y:S01]  /*2750*/  @!P2 IMAD.WIDE.U32 R24, R27, R14, R24 ;  /* 0x0000000e1b18a225 */ /* 0x000fe200078e0018 */
[----:B------:R-:W-:Y:S01]  /*2760*/  SHF.R.S32.HI R28, RZ, 0x1f, R29 ;  /* 0x0000001fff1c7819 */ /* 0x000fe2000001141d */
[----:B------:R-:W1:Y:S01]  /*2770*/  @!P2 LDC.64 R22, c[0x0][0x230] ;  /* 0x00008c00ff16ab82 */ /* 0x000e620000000a00 */
[----:B------:R-:W-:-:S02]  /*2780*/  IADD3 R29, R2, 0x1e0, RZ ;  /* 0x000001e0021d7810 */ /* 0x000fc40007ffe0ff */
[----:B------:R-:W-:Y:S02]  /*2790*/  @!P3 IADD3.X R27, R3, R17, RZ, P6, !PT ;  /* 0x00000011031bb210 */ /* 0x000fe400037fe4ff */
[----:B--2---:R-:W-:Y:S02]  /*27a0*/  @!P3 IADD3 R10, P6, R10, R18, RZ ;  /* 0x000000120a0ab210 */ /* 0x004fe40007fde0ff */
[----:B------:R-:W-:Y:S01]  /*27b0*/  @!P2 IADD3 R18, R25, R11, RZ ;  /* 0x0000000b1912a210 */ /* 0x000fe20007ffe0ff */
[----:B------:R-:W2:Y:S01]  /*27c0*/  @!P2 LDC.64 R14, c[0x0][0x228] ;  /* 0x00008a00ff0eab82 */ /* 0x000ea20000000a00 */
[----:B------:R-:W-:Y:S01]  /*27d0*/  SHF.R.S32.HI R29, RZ, 0x1f, R29 ;  /* 0x0000001fff1d7819 */ /* 0x000fe2000001141d */
[----:B------:R-:W-:Y:S01]  /*27e0*/  HFMA2.MMA R25, -RZ, RZ, 0, 0 ;  /* 0x00000000ff197435 */ /* 0x000fe200000001ff */
[----:B------:R-:W-:Y:S02]  /*27f0*/  @!P3 IADD3.X R11, R3, R19, RZ, P6, !PT ;  /* 0x00000013030bb210 */ /* 0x000fe400037fe4ff */
[----:B------:R-:W-:-:S02]  /*2800*/  @!P2 SHF.L.U32 R3, R24, 0x2, RZ ;  /* 0x000000021803a819 */ /* 0x000fc400000006ff */
[----:B------:R-:W-:Y:S01]  /*2810*/  @!P2 SHF.L.U64.HI R24, R24, 0x2, R18 ;  /* 0x000000021818a819 */ /* 0x000fe20000010212 */
[----:B0-----:R-:W-:Y:S01]  /*2820*/  @!P0 IMAD R18, R29, R20, RZ ;  /* 0x000000141d128224 */ /* 0x001fe200078e02ff */
[----:B------:R-:W-:Y:S01]  /*2830*/  MOV R29, RZ ;  /* 0x000000ff001d7202 */ /* 0x000fe20000000f00 */
[----:B------:R-:W-:Y:S04]  /*2840*/  STL [R1+0x184], R25 ;  /* 0x0001841901007387 */ /* 0x000fe80000100800 */
[----:B------:R-:W-:Y:S04]  /*2850*/  STL [R1+0x180], R29 ;  /* 0x0001801d01007387 */ /* 0x000fe80000100800 */
[----:B----4-:R0:W-:Y:S04]  /*2860*/  STL.64 [R1+0x1d8], R8 ;  /* 0x0001d80801007387 */ /* 0x0101e80000100a00 */
[----:B0-----:R-:W3:Y:S01]  /*2870*/  LDL.LU.64 R8, [R1+0x290] ;  /* 0x0002900001087983 */ /* 0x001ee20000300a00 */
[----:B------:R-:W-:-:S02]  /*2880*/  MOV R12, R29 ;  /* 0x0000001d000c7202 */ /* 0x000fc40000000f00 */
[----:B------:R-:W-:Y:S01]  /*2890*/  MOV R13, R25 ;  /* 0x00000019000d7202 */ /* 0x000fe20000000f00 */
[----:B------:R-:W4:Y:S01]  /*28a0*/  LDL.LU R29, [R1+0x288] ;  /* 0x00028800011d7983 */ /* 0x000f220000300800 */
[----:B------:R-:W-:-:S04]  /*28b0*/  IADD3 R19, R2, 0x1e0, RZ ;  /* 0x000001e002137810 */ /* 0x000fc80007ffe0ff */
[----:B---3--:R1:W3:Y:S01]  /*28c0*/  @!P5 LDG.E.64 R12, desc[UR22][R8.64] ;  /* 0x00000016080cd981 */ /* 0x0082e2000c1e1b00 */
[----:B------:R-:W-:Y:S01]  /*28d0*/  @!P0 IMAD R18, R19, R21, R18 ;  /* 0x0000001513128224 */ /* 0x000fe200078e0212 */
[----:B------:R-:W-:Y:S02]  /*28e0*/  IADD3 R21, R2, 0x10, RZ ;  /* 0x0000001002157810 */ /* 0x000fe40007ffe0ff */
[----:B-1----:R-:W-:-:S04]  /*28f0*/  @!P2 IADD3 R8, P6, R3, R22, RZ ;  /* 0x000000160308a210 */ /* 0x002fc80007fde0ff */
[C---:B------:R-:W-:Y:S02]  /*2900*/  @!P2 IADD3.X R9, R24.reuse, R23, RZ, P6, !PT ;  /* 0x000000171809a210 */ /* 0x040fe400037fe4ff */
[----:B--2---:R-:W-:Y:S02]  /*2910*/  @!P2 IADD3 R22, P6, R3, R14, RZ ;  /* 0x0000000e0316a210 */ /* 0x004fe40007fde0ff */
[----:B------:R-:W-:Y:S02]  /*2920*/  SHF.R.S32.HI R25, RZ, 0x1f, R21 ;  /* 0x0000001fff197819 */ /* 0x000fe40000011415 */
[----:B------:R-:W-:Y:S02]  /*2930*/  @!P2 IADD3.X R23, R24, R15, RZ, P6, !PT ;  /* 0x0000000f1817a210 */ /* 0x000fe400037fe4ff */
[----:B------:R-:W-:Y:S01]  /*2940*/  ISETP.GE.AND.EX P4, PT, R28, UR19, PT, P4 ;  /* 0x000000131c007c0c */ /* 0x000fe2000bf86340 */
[----:B------:R-:W0:Y:S01]  /*2950*/  @!P0 LDC.64 R14, c[0x0][0x230] ;  /* 0x00008c00ff0e8b82 */ /* 0x000e220000000a00 */
[----:B---3--:R1:W-:Y:S01]  /*2960*/  @!P5 STL.64 [R1+0x180], R12 ;  /* 0x0001800c0100d387 */ /* 0x0083e20000100a00 */
[----:B------:R-:W-:-:S02]  /*2970*/  ISETP.GE.U32.AND P5, PT, R21, UR18, PT ;  /* 0x0000001215007c0c */ /* 0x000fc4000bfa6070 */
[----:B-1----:R-:W-:Y:S02]  /*2980*/  @!P0 MOV R12, R6 ;  /* 0x00000006000c8202 */ /* 0x002fe40000000f00 */
[----:B------:R-:W-:-:S03]  /*2990*/  @!P0 MOV R13, R5 ;  /* 0x00000005000d8202 */ /* 0x000fc60000000f00 */
[----:B------:R-:W-:-:S03]  /*29a0*/  @!P0 IMAD.WIDE.U32 R20, R19, R20, R12 ;  /* 0x0000001413148225 */ /* 0x000fc600078e000c */
[----:B------:R-:W2:Y:S04]  /*29b0*/  LDL R13, [R1+0x220] ;  /* 0x00022000010d7983 */ /* 0x000ea80000100800 */
[----:B------:R1:W-:Y:S02]  /*29c0*/  STL.64 [R1+0x280], R22 ;  /* 0x0002801601007387 */ /* 0x0003e40000100a00 */
[----:B-1----:R-:W-:-:S06]  /*29d0*/  CS2R R22, SRZ ;  /* 0x0000000000167805 */ /* 0x002fcc000001ff00 */
[----:B------:R-:W3:Y:S01]  /*29e0*/  @!P3 LDG.E.64 R22, desc[UR22][R10.64] ;  /* 0x000000160a16b981 */ /* 0x000ee2000c1e1b00 */
[----:B------:R-:W-:-:S05]  /*29f0*/  @!P0 SHF.L.U32 R3, R20, 0x2, RZ ;  /* 0x0000000214038819 */ /* 0x000fca00000006ff */
[----:B------:R1:W-:Y:S02]  /*2a00*/  STL.64 [R1+0x278], R2 ;  /* 0x0002780201007387 */ /* 0x0003e40000100a00 */
[----:B-1----:R-:W-:-:S06]  /*2a10*/  CS2R R2, SRZ ;  /* 0x0000000000027805 */ /* 0x002fcc000001ff00 */
[----:B------:R-:W4:Y:S04]  /*2a20*/  @!P3 LDG.E.64 R2, desc[UR22][R26.64] ;  /* 0x000000161a02b981 */ /* 0x000f28000c1e1b00 */
[----:B---3--:R1:W-:Y:S02]  /*2a30*/  STL.64 [R1+0x140], R22 ;  /* 0x0001401601007387 */ /* 0x0083e40000100a00 */
[----:B-1----:R-:W-:-:S06]  /*2a40*/  CS2R R22, SRZ ;  /* 0x0000000000167805 */ /* 0x002fcc000001ff00 */
[----:B------:R-:W3:Y:S04]  /*2a50*/  @!P2 LDG.E.64 R22, desc[UR22][R8.64] ;  /* 0x000000160816a981 */ /* 0x000ee8000c1e1b00 */
[----:B----4-:R-:W-:Y:S04]  /*2a60*/  STL.64 [R1+0x1f0], R2 ;  /* 0x0001f00201007387 */ /* 0x010fe80000100a00 */
[----:B---3--:R1:W-:Y:S04]  /*2a70*/  STL.64 [R1+0x200], R22 ;  /* 0x0002001601007387 */ /* 0x0083e80000100a00 */
[----:B-1----:R-:W3:Y:S01]  /*2a80*/  LDL.LU.64 R22, [R1+0x280] ;  /* 0x0002800001167983 */ /* 0x002ee20000300a00 */
[----:B------:R-:W-:-:S06]  /*2a90*/  CS2R R2, SRZ ;  /* 0x0000000000027805 */ /* 0x000fcc000001ff00 */
[----:B---3--:R-:W3:Y:S01]  /*2aa0*/  @!P2 LDG.E.64 R2, desc[UR22][R22.64] ;  /* 0x000000161602a981 */ /* 0x008ee2000c1e1b00 */
        /* <DEDUP_REMOVED lines=62> */
[----:B------:R-:W-:Y:S02]  /*2e90*/  SHF.R.S32.HI R18, RZ, 0x1f, R29 ;  /* 0x0000001fff127819 */ /* 0x000fe4000001141d */
[----:B------:R-:W-:Y:S02]  /*2ea0*/  ISETP.GE.U32.AND P2, PT, R29, UR18, PT ;  /* 0x000000121d007c0c */ /* 0x000fe4000bf46070 */
[----:B------:R-:W-:Y:S02]  /*2eb0*/  @!P3 MOV R26, R6 ;  /* 0x00000006001ab202 */ /* 0x000fe40000000f00 */
[----:B------:R-:W-:Y:S02]  /*2ec0*/  ISETP.GE.AND.EX P2, PT, R18, UR19, PT, P2 ;  /* 0x0000001312007c0c */ /* 0x000fe4000bf46320 */
[----:B------:R-:W-:Y:S01]  /*2ed0*/  IADD3 R18, R2, 0x20, RZ ;  /* 0x0000002002127810 */ /* 0x000fe20007ffe0ff */
[----:B0-----:R-:W-:Y:S01]  /*2ee0*/  @!P3 IMAD R3, R27, R24, RZ ;  /* 0x000000181b03b224 */ /* 0x001fe200078e02ff */
[----:B------:R-:W-:-:S03]  /*2ef0*/  @!P3 MOV R27, R5 ;  /* 0x00000005001bb202 */ /* 0x000fc60000000f00 */
[C---:B------:R-:W-:Y:S02]  /*2f00*/  @!P3 IMAD R3, R18.reuse, R25, R3 ;  /* 0x000000191203b224 */ /* 0x040fe400078e0203 */
[----:B------:R-:W-:Y:S02]  /*2f10*/  @!P3 IMAD.WIDE.U32 R26, R18, R24, R26 ;  /* 0x00000018121ab225 */ /* 0x000fe400078e001a */
[----:B------:R-:W0:Y:S01]  /*2f20*/  @!P3 LDC.64 R24, c[0x0][0x230] ;  /* 0x00008c00ff18bb82 */ /* 0x000e220000000a00 */
[----:B------:R-:W-:Y:S02]  /*2f30*/  @!P5 IADD3 R19, R17, R19, RZ ;  /* 0x000000131113d210 */ /* 0x000fe40007ffe0ff */
[C---:B------:R-:W-:Y:S02]  /*2f40*/  @!P5 SHF.L.U32 R17, R16.reuse, 0x2, RZ ;  /* 0x000000021011d819 */ /* 0x040fe400000006ff */
[----:B------:R-:W-:Y:S02]  /*2f50*/  @!P5 SHF.L.U64.HI R19, R16, 0x2, R19 ;  /* 0x000000021013d819 */ /* 0x000fe40000010213 */
[----:B-1----:R-:W-:-:S02]  /*2f60*/  @!P5 IADD3 R8, P6, R17, R8, RZ ;  /* 0x000000081108d210 */ /* 0x002fc40007fde0ff */
[----:B------:R-:W-:Y:S02]  /*2f70*/  @!P3 IADD3 R27, R27, R3, RZ ;  /* 0x000000031b1bb210 */ /* 0x000fe40007ffe0ff */
[----:B------:R-:W-:Y:S02]  /*2f80*/  @!P5 IADD3.X R9, R19, R9, RZ, P6, !PT ;  /* 0x000000091309d210 */ /* 0x000fe400037fe4ff */
[----:B------:R-:W-:Y:S02]  /*2f90*/  @!P5 IADD3 R22, P6, R17, R22, RZ ;  /* 0x000000161116d210 */ /* 0x000fe40007fde0ff */
[C---:B------:R-:W-:Y:S01]  /*2fa0*/  @!P3 SHF.L.U32 R3, R26.reuse, 0x2, RZ ;  /* 0x000000021a03b819 */ /* 0x040fe200000006ff */
[----:B------:R-:W1:Y:S01]  /*2fb0*/  @!P3 LDC.64 R16, c[0x0][0x228] ;  /* 0x00008a00ff10bb82 */ /* 0x000e620000000a00 */
[----:B------:R-:W-:Y:S02]  /*2fc0*/  @!P5 IADD3.X R23, R19, R23, RZ, P6, !PT ;  /* 0x000000171317d210 */ /* 0x000fe400037fe4ff */
[----:B------:R-:W-:-:S02]  /*2fd0*/  @!P3 SHF.L.U64.HI R26, R26, 0x2, R27 ;  /* 0x000000021a1ab819 */ /* 0x000fc4000001021b */
        /* <DEDUP_REMOVED lines=37> */
[----:B--2---:R-:W-:-:S04]  /*3230*/  IADD3 R25, R2, 0x60, RZ ;  /* 0x0000006002197810 */ /* 0x004fc80007ffe0ff */
[----:B------:R-:W-:Y:S02]  /*3240*/  SHF.R.S32.HI R24, RZ, 0x1f, R25 ;  /* 0x0000001fff187819 */ /* 0x000fe40000011419 */
[----:B------:R-:W-:Y:S02]  /*3250*/  ISETP.GE.U32.AND P5, PT, R25, UR18, PT ;  /* 0x0000001219007c0c */ /* 0x000fe4000bfa6070 */
[----:B-1----:R-:W-:Y:S02]  /*3260*/  @!P2 IADD3 R12, P6, R20, R12, RZ ;  /* 0x0000000c140ca210 */ /* 0x002fe40007fde0ff */
[----:B------:R-:W-:Y:S02]  /*3270*/  ISETP.GE.AND.EX P5, PT, R24, UR19, PT, P5 ;  /* 0x0000001318007c0c */ /* 0x000fe4000bfa6350 */
[----:B------:R-:W-:Y:S02]  /*3280*/  @!P2 IADD3.X R13, R3, R13, RZ, P6, !PT ;  /* 0x0000000d030da210 */ /* 0x000fe400037fe4ff */
[----:B------:R-:W-:-:S02]  /*3290*/  SHF.R.S32.HI R27, RZ, 0x1f, R28 ;  /* 0x0000001fff1b7819 */ /* 0x000fc4000001141c */
        /* <DEDUP_REMOVED lines=10> */
[----:B------:R2:W4:Y:S01]  /*3340*/  @!P2 LDG.E.64 R24, desc[UR22][R12.64] ;  /* 0x000000160c18a981 */ /* 0x000522000c1e1b00 */
[----:B-1----:R-:W-:-:S03]  /*3350*/  @!P0 IMAD R16, R27, R14, RZ ;  /* 0x0000000e1b108224 */ /* 0x002fc600078e02ff */
[----:B---3--:R1:W-:Y:S01]  /*3360*/  STL.64 [R1+0x98], R8 ;  /* 0x0000980801007387 */ /* 0x0083e20000100a00 */
[----:B------:R-:W-:Y:S01]  /*3370*/  @!P0 IMAD R16, R28, R15, R16 ;  /* 0x0000000f1c108224 */ /* 0x000fe200078e0210 */
[----:B0-----:R-:W-:Y:S02]  /*3380*/  @!P2 IADD3 R10, P3, R20, R10, RZ ;  /* 0x0000000a140aa210 */ /* 0x001fe40007f7e0ff */
[----:B-1----:R-:W-:Y:S02]  /*3390*/  @!P0 MOV R8, R6 ;  /* 0x0000000600088202 */ /* 0x002fe40000000f00 */
[----:B------:R-:W-:-:S03]  /*33a0*/  @!P0 MOV R9, R5 ;  /* 0x0000000500098202 */ /* 0x000fc60000000f00 */
[----:B------:R-:W-:Y:S01]  /*33b0*/  @!P0 IMAD.WIDE.U32 R14, R28, R14, R8 ;  /* 0x0000000e1c0e8225 */ /* 0x000fe200078e0008 */
[----:B------:R-:W-:Y:S01]  /*33c0*/  HFMA2.MMA R9, -RZ, RZ, 0, 0 ;  /* 0x00000000ff097435 */ /* 0x000fe200000001ff */
[----:B------:R-:W-:Y:S01]  /*33d0*/  @!P2 IADD3.X R11, R3, R11, RZ, P3, !PT ;  /* 0x0000000b030ba210 */ /* 0x000fe20001ffe4ff */
[----:B------:R-:W0:Y:S02]  /*33e0*/  @!P0 LDC.64 R28, c[0x0][0x230] ;  /* 0x00008c00ff1c8b82 */ /* 0x000e240000000a00 */
[----:B------:R-:W-:Y:S02]  /*33f0*/  @!P0 IADD3 R16, R15, R16, RZ ;  /* 0x000000100f108210 */ /* 0x000fe40007ffe0ff */
[C---:B------:R-:W-:Y:S02]  /*3400*/  @!P0 SHF.L.U32 R3, R14.reuse, 0x2, RZ ;  /* 0x000000020e038819 */ /* 0x040fe400000006ff */
[----:B------:R-:W-:Y:S02]  /*3410*/  @!P0 SHF.L.U64.HI R22, R14, 0x2, R16 ;  /* 0x000000020e168819 */ /* 0x000fe40000010210 */
[----:B------:R-:W-:-:S02]  /*3420*/  MOV R14, RZ ;  /* 0x000000ff000e7202 */ /* 0x000fc40000000f00 */
[----:B--2---:R-:W-:Y:S02]  /*3430*/  MOV R13, R9 ;  /* 0x00000009000d7202 */ /* 0x004fe40000000f00 */
[----:B------:R-:W-:-:S06]  /*3440*/  MOV R12, R14 ;  /* 0x0000000e000c7202 */ /* 0x000fcc0000000f00 */
[----:B------:R1:W2:Y:S04]  /*3450*/  @!P2 LDG.E.64 R12, desc[UR22][R10.64] ;  /* 0x000000160a0ca981 */ /* 0x0002a8000c1e1b00 */
[----:B------:R-:W-:Y:S04]  /*3460*/  STL [R1+0xa4], R9 ;  /* 0x0000a40901007387 */ /* 0x000fe80000100800 */
[----:B------:R-:W-:Y:S01]  /*3470*/  STL [R1+0xa0], R14 ;  /* 0x0000a00e01007387 */ /* 0x000fe20000100800 */
[----:B------:R-:W-:-:S04]  /*3480*/  ISETP.GE.AND.EX P4, PT, R21, UR19, PT, P4 ;  /* 0x0000001315007c0c */ /* 0x000fc8000bf86340 */
[----:B------:R-:W-:-:S13]  /*3490*/  ISETP.GT.U32.OR P4, PT, R0, 0x29f, P4 ;  /* 0x0000029f0000780c */ /* 0x000fda0002784470 */
[----:B------:R-:W3:Y:S01]  /*34a0*/  @!P4 LDC.64 R18, c[0x0][0x288] ;  /* 0x0000a200ff12cb82 */ /* 0x000ee20000000a00 */
[----:B------:R-:W-:Y:S02]  /*34b0*/  ISETP.GT.U32.OR P5, PT, R0, 0x29f, P5 ;  /* 0x0000029f0000780c */ /* 0x000fe40002fa4470 */
[C---:B------:R-:W-:Y:S01]  /*34c0*/  IADD3 R26, R2.reuse, 0x70, RZ ;  /* 0x00000070021a7810 */ /* 0x040fe20007ffe0ff */
[----:B----4-:R4:W-:Y:S01]  /*34d0*/  STL.64 [R1+0x38], R24 ;  /* 0x0000381801007387 */ /* 0x0109e20000100a00 */
[----:B------:R-:W-:-:S03]  /*34e0*/  IADD3 R15, R2, 0x50, RZ ;  /* 0x00000050020f7810 */ /* 0x000fc60007ffe0ff */
[----:B-1----:R-:W1:Y:S01]  /*34f0*/  @!P4 LDC.64 R10, c[0x0][0x228] ;  /* 0x00008a00ff0acb82 */ /* 0x002e620000000a00 */
[----:B----4-:R-:W4:Y:S01]  /*3500*/  LDL.LU.64 R24, [R1+0x258] ;  /* 0x0002580001187983 */ /* 0x010f220000300a00 */
[----:B------:R-:W-:Y:S02]  /*3510*/  SHF.R.S32.HI R17, RZ, 0x1f, R26 ;  /* 0x0000001fff117819 */ /* 0x000fe4000001141a */
[----:B------:R-:W-:-:S04]  /*3520*/  ISETP.GE.U32.AND P6, PT, R26, UR18, PT ;  /* 0x000000121a007c0c */ /* 0x000fc8000bfc6070 */
[----:B------:R-:W1:Y:S01]  /*3530*/  @!P0 LDC.64 R26, c[0x0][0x228] ;  /* 0x00008a00ff1a8b82 */ /* 0x000e620000000a00 */
[----:B---3--:R-:W-:Y:S01]  /*3540*/  @!P4 IMAD R23, R21, R18, RZ ;  /* 0x000000121517c224 */ /* 0x008fe200078e02ff */
[----:B------:R-:W-:-:S06]  /*3550*/  ISETP.GE.AND.EX P3, PT, R17, UR19, PT, P6 ;  /* 0x0000001311007c0c */ /* 0x000fcc000bf66360 */
[----:B------:R-:W4:Y:S08]  /*3560*/  @!P5 LDC.64 R20, c[0x0][0x288] ;  /* 0x0000a200ff14db82 */ /* 0x000f300000000a00 */
[----:B------:R-:W3:Y:S01]  /*3570*/  @!P4 LDC.64 R16, c[0x0][0x230] ;  /* 0x00008c00ff10cb82 */ /* 0x000ee20000000a00 */
[----:B------:R-:W-:Y:S01]  /*3580*/  IADD3 R8, R2, 0x80, RZ ;  /* 0x0000008002087810 */ /* 0x000fe20007ffe0ff */
[----:B------:R-:W-:Y:S01]  /*3590*/  @!P4 IMAD R23, R15, R19, R23 ;  /* 0x000000130f17c224 */ /* 0x000fe200078e0217 */
[----:B0-----:R-:W-:-:S02]  /*35a0*/  @!P0 IADD3 R28, P6, R3, R28, RZ ;  /* 0x0000001c031c8210 */ /* 0x001fc40007fde0ff */
[----:B------:R-:W-:Y:S01]  /*35b0*/  SHF.R.S32.HI R14, RZ, 0x1f, R8 ;  /* 0x0000001fff0e7819 */ /* 0x000fe20000011408 */
[----:B--2---:R0:W-:Y:S01]  /*35c0*/  @!P2 STL.64 [R1+0xa0], R12 ;  /* 0x0000a00c0100a387 */ /* 0x0041e20000100a00 */
[----:B------:R-:W-:Y:S02]  /*35d0*/  ISETP.GE.U32.AND P2, PT, R8, UR18, PT ;  /* 0x0000001208007c0c */ /* 0x000fe4000bf46070 */
[----:B------:R-:W-:Y:S02]  /*35e0*/  @!P0 IADD3.X R29, R22, R29, RZ, P6, !PT ;  /* 0x0000001d161d8210 */ /* 0x000fe400037fe4ff */
[----:B0-----:R-:W-:Y:S02]  /*35f0*/  @!P4 MOV R12, R6 ;  /* 0x00000006000cc202 */ /* 0x001fe40000000f00 */
[----:B------:R-:W-:-:S03]  /*3600*/  @!P4 MOV R13, R5 ;  /* 0x00000005000dc202 */ /* 0x000fc60000000f00 */
[----:B------:R-:W-:Y:S01]  /*3610*/  @!P4 IMAD.WIDE.U32 R18, R15, R18, R12 ;  /* 0x000000120f12c225 */ /* 0x000fe200078e000c */
[----:B------:R-:W-:Y:S01]  /*3620*/  ISETP.GE.AND.EX P2, PT, R14, UR19, PT, P2 ;  /* 0x000000130e007c0c */ /* 0x000fe2000bf46320 */
[----:B------:R0:W-:Y:S01]  /*3630*/  STL [R1+0x250], R0 ;  /* 0x0002500001007387 */ /* 0x0001e20000100800 */
[----:B-1----:R-:W-:Y:S01]  /*3640*/  @!P0 IADD3 R26, P6, R3, R26, RZ ;  /* 0x0000001a031a8210 */ /* 0x002fe20007fde0ff */
[----:B------:R-:W1:Y:S01]  /*3650*/  @!P5 LDC.64 R12, c[0x0][0x230] ;  /* 0x00008c00ff0cdb82 */ /* 0x000e620000000a00 */
[----:B------:R-:W-:Y:S02]  /*3660*/  @!P4 IADD3 R23, R19, R23, RZ ;  /* 0x000000171317c210 */ /* 0x000fe40007ffe0ff */
[----:B------:R-:W-:Y:S02]  /*3670*/  @!P4 SHF.L.U32 R3, R18, 0x2, RZ ;  /* 0x000000021203c819 */ /* 0x000fe400000006ff */
[C---:B------:R-:W-:Y:S02]  /*3680*/  ISETP.GT.U32.OR P3, PT, R0.reuse, 0x29f, P3 ;  /* 0x0000029f0000780c */ /* 0x040fe40001f64470 */
[----:B------:R-:W-:Y:S01]  /*3690*/  ISETP.GT.U32.OR P2, PT, R0, 0x29f, P2 ;  /* 0x0000029f0000780c */ /* 0x000fe20001744470 */
[----:B------:R-:W2:Y:S01]  /*36a0*/  @!P5 LDC.64 R14, c[0x0][0x228] ;  /* 0x00008a00ff0edb82 */ /* 0x000ea20000000a00 */
[----:B------:R-:W-:-:S02]  /*36b0*/  @!P0 IADD3.X R27, R22, R27, RZ, P6, !PT ;  /* 0x0000001b161b8210 */ /* 0x000fc400037fe4ff */
[----:B0-----:R-:W-:Y:S02]  /*36c0*/  @!P4 SHF.L.U64.HI R0, R18, 0x2, R23 ;  /* 0x000000021200c819 */ /* 0x001fe40000010217 */
[----:B---3--:R-:W-:-:S04]  /*36d0*/  @!P4 IADD3 R16, P6, R3, R16, RZ ;  /* 0x000000100310c210 */ /* 0x008fc80007fde0ff */
[----:B------:R-:W-:Y:S01]  /*36e0*/  @!P4 IADD3.X R17, R0, R17, RZ, P6, !PT ;  /* 0x000000110011c210 */ /* 0x000fe200037fe4ff */
[----:B------:R-:W0:Y:S01]  /*36f0*/  @!P3 LDC.64 R8, c[0x0][0x288] ;  /* 0x0000a200ff08bb82 */ /* 0x000e220000000a00 */
[----:B----4-:R-:W-:-:S04]  /*3700*/  @!P5 IMAD R19, R24, R20, RZ ;  /* 0x000000141813d224 */ /* 0x010fc800078e02ff */
[----:B------:R-:W-:Y:S01]  /*3710*/  @!P5 IMAD R21, R25, R21, R19 ;  /* 0x000000151915d224 */ /* 0x000fe200078e0213 */
[----:B------:R-:W-:Y:S02]  /*3720*/  @!P5 MOV R22, R6 ;  /* 0x000000060016d202 */ /* 0x000fe40000000f00 */
[----:B------:R-:W3:Y:S02]  /*3730*/  @!P3 LDC.64 R18, c[0x0][0x230] ;  /* 0x00008c00ff12bb82 */ /* 0x000ee40000000a00 */
[----:B------:R-:W-:Y:S04]  /*3740*/  @!P5 STL [R1+0x4], R21 ;  /* 0x000004150100d387 */ /* 0x000fe80000100800 */
[----:B------:R4:W-:Y:S04]  /*3750*/  STL [R1+0x254], R17 ;  /* 0x0002541101007387 */ /* 0x0009e80000100800 */
[----:B----4-:R-:W4:Y:S01]  /*3760*/  LDL.LU R17, [R1+0x4] ;  /* 0x0000040001117983 */ /* 0x010f220000300800 */
[----:B------:R-:W-:-:S03]  /*3770*/  @!P5 MOV R23, R5 ;  /* 0x000000050017d202 */ /* 0x000fc60000000f00 */
[----:B------:R-:W-:Y:S01]  /*3780*/  @!P5 IMAD.WIDE.U32 R20, R25, R20, R22 ;  /* 0x000000141914d225 */ /* 0x000fe200078e0016 */
[----:B------:R-:W-:Y:S02]  /*3790*/  @!P4 IADD3 R10, P6, R3, R10, RZ ;  /* 0x0000000a030ac210 */ /* 0x000fe40007fde0ff */
[----:B------:R-:W3:Y:S02]  /*37a0*/  @!P3 LDC.64 R22, c[0x0][0x228] ;  /* 0x00008a00ff16bb82 */ /* 0x000ee40000000a00 */
[----:B------:R-:W-:Y:S02]  /*37b0*/  @!P4 IADD3.X R11, R0, R11, RZ, P6, !PT ;  /* 0x0000000b000bc210 */ /* 0x000fe400037fe4ff */
[----:B------:R-:W-:-:S04]  /*37c0*/  @!P5 SHF.L.U32 R3, R20, 0x2, RZ ;  /* 0x000000021403d819 */ /* 0x000fc800000006ff */
[----:B------:R-:W3:Y:S01]  /*37d0*/  @!P2 LDC.64 R24, c[0x0][0x288] ;  /* 0x0000a200ff18ab82 */ /* 0x000ee20000000a00 */
[----:B-1----:R-:W-:Y:S02]  /*37e0*/  @!P5 IADD3 R12, P6, R3, R12, RZ ;  /* 0x0000000c030cd210 */ /* 0x002fe40007fde0ff */
[----:B----4-:R-:W-:-:S04]  /*37f0*/  @!P5 IADD3 R21, R21, R17, RZ ;  /* 0x000000111515d210 */ /* 0x010fc80007ffe0ff */
[----:B------:R-:W-:Y:S02]  /*3800*/  @!P5 SHF.L.U64.HI R0, R20, 0x2, R21 ;  /* 0x000000021400d819 */ /* 0x000fe40000010215 */
[----:B------:R-:W-:-:S04]  /*3810*/  IADD3 R21, R2, 0x70, RZ ;  /* 0x0000007002157810 */ /* 0x000fc80007ffe0ff */
[----:B------:R-:W-:Y:S02]  /*3820*/  SHF.R.S32.HI R21, RZ, 0x1f, R21 ;  /* 0x0000001fff157819 */ /* 0x000fe40000011415 */
[----:B------:R-:W-:-:S03]  /*3830*/  IADD3 R17, R2, 0x70, RZ ;  /* 0x0000007002117810 */ /* 0x000fc60007ffe0ff */
[----:B0-----:R-:W-:Y:S01]  /*3840*/  @!P3 IMAD R21, R21, R8, RZ ;  /* 0x000000081515b224 */ /* 0x001fe200078e02ff */
[----:B------:R-:W-:-:S03]  /*3850*/  @!P3 MOV R20, R6 ;  /* 0x000000060014b202 */ /* 0x000fc60000000f00 */
[C---:B------:R-:W-:Y:S01]  /*3860*/  @!P3 IMAD R9, R17.reuse, R9, R21 ;  /* 0x000000091109b224 */ /* 0x040fe200078e0215 */
[----:B------:R-:W-:Y:S02]  /*3870*/  @!P3 MOV R21, R5 ;  /* 0x000000050015b202 */ /* 0x000fe40000000f00 */
[----:B------:R-:W-:Y:S01]  /*3880*/  @!P5 IADD3.X R13, R0, R13, RZ, P6, !PT ;  /* 0x0000000d000dd210 */ /* 0x000fe200037fe4ff */
[----:B------:R-:W-:Y:S01]  /*3890*/  @!P3 IMAD.WIDE.U32 R20, R17, R8, R20 ;  /* 0x000000081114b225 */ /* 0x000fe200078e0014 */
[----:B--2---:R-:W-:Y:S02]  /*38a0*/  @!P5 IADD3 R14, P6, R3, R14, RZ ;  /* 0x0000000e030ed210 */ /* 0x004fe40007fde0ff */
[----:B------:R-:W-:Y:S02]  /*38b0*/  IADD3 R17, R2, 0x80, RZ ;  /* 0x0000008002117810 */ /* 0x000fe40007ffe0ff */
[----:B------:R-:W-:Y:S02]  /*38c0*/  @!P3 IADD3 R8, R21, R9, RZ ;  /* 0x000000091508b210 */ /* 0x000fe40007ffe0ff */
[----:B------:R-:W-:-:S02]  /*38d0*/  @!P3 SHF.L.U32 R3, R20, 0x2, RZ ;  /* 0x000000021403b819 */ /* 0x000fc400000006ff */
[----:B------:R-:W-:Y:S02]  /*38e0*/  @!P5 IADD3.X R15, R0, R15, RZ, P6, !PT ;  /* 0x0000000f000fd210 */ /* 0x000fe400037fe4ff */
[----:B------:R-:W-:Y:S02]  /*38f0*/  @!P3 SHF.L.U64.HI R20, R20, 0x2, R8 ;  /* 0x000000021414b819 */ /* 0x000fe40000010208 */
[----:B---3--:R-:W-:Y:S02]  /*3900*/  @!P3 IADD3 R18, P6, R3, R18, RZ ;  /* 0x000000120312b210 */ /* 0x008fe40007fde0ff */
[----:B------:R-:W-:Y:S02]  /*3910*/  SHF.R.S32.HI R17, RZ, 0x1f, R17 ;  /* 0x0000001fff117819 */ /* 0x000fe40000011411 */
[----:B------:R-:W-:Y:S02]  /*3920*/  @!P3 IADD3.X R19, R20, R19, RZ, P6, !PT ;  /* 0x000000131413b210 */ /* 0x000fe400037fe4ff */
[----:B------:R-:W-:-:S02]  /*3930*/  IADD3 R0, R2, 0x80, RZ ;  /* 0x0000008002007810 */ /* 0x000fc40007ffe0ff */
[----:B------:R-:W-:Y:S01]  /*3940*/  @!P3 IADD3 R22, P6, R3, R22, RZ ;  /* 0x000000160316b210 */ /* 0x000fe20007fde0ff */
[----:B------:R-:W-:-:S04]  /*3950*/  @!P2 IMAD R3, R17, R24, RZ ;  /* 0x000000181103a224 */ /* 0x000fc800078e02ff */
[----:B------:R-:W-:Y:S01]  /*3960*/  @!P2 IMAD R3, R0, R25, R3 ;  /* 0x000000190003a224 */ /* 0x000fe200078e0203 */
[----:B------:R-:W-:Y:S01]  /*3970*/  HFMA2.MMA R0, -RZ, RZ, 0, 0 ;  /* 0x00000000ff007435 */ /* 0x000fe200000001ff */
[----:B------:R-:W-:Y:S02]  /*3980*/  IADD3 R25, R2, 0x80, RZ ;  /* 0x0000008002197810 */ /* 0x000fe40007ffe0ff */
[----:B------:R-:W-:Y:S02]  /*3990*/  @!P2 MOV R8, R6 ;  /* 0x000000060008a202 */ /* 0x000fe40000000f00 */
[----:B------:R-:W-:Y:S02]  /*39a0*/  @!P2 MOV R9, R5 ;  /* 0x000000050009a202 */ /* 0x000fe40000000f00 */
[----:B------:R-:W-:Y:S02]  /*39b0*/  MOV R17, RZ ;  /* 0x000000ff00117202 */ /* 0x000fe40000000f00 */
[----:B------:R-:W-:-:S02]  /*39c0*/  @!P3 IADD3.X R23, R20, R23, RZ, P6, !PT ;  /* 0x000000171417b210 */ /* 0x000fc400037fe4ff */
[----:B------:R-:W-:Y:S01]  /*39d0*/  CS2R R20, SRZ ;  /* 0x0000000000147805 */ /* 0x000fe2000001ff00 */
[----:B------:R-:W-:Y:S01]  /*39e0*/  @!P2 IMAD.WIDE.U32 R24, R25, R24, R8 ;  /* 0x000000181918a225 */ /* 0x000fe200078e0008 */
[----:B------:R-:W-:Y:S02]  /*39f0*/  MOV R8, R17 ;  /* 0x0000001100087202 */ /* 0x000fe40000000f00 */
[----:B------:R-:W-:Y:S02]  /*3a00*/  MOV R9, R0 ;  /* 0x0000000000097202 */ /* 0x000fe40000000f00 */
[----:B------:R0:W2:Y:S04]  /*3a10*/  @!P0 LDG.E.64 R20, desc[UR22][R26.64] ;  /* 0x000000161a148981 */ /* 0x0000a8000c1e1b00 */
[----:B------:R-:W3:Y:S04]  /*3a20*/  @!P0 LDG.E.64 R8, desc[UR22][R28.64] ;  /* 0x000000161c088981 */ /* 0x000ee8000c1e1b00 */
[----:B------:R-:W-:Y:S04]  /*3a30*/  STL [R1+0x14], R0 ;  /* 0x0000140001007387 */ /* 0x000fe80000100800 */
[----:B------:R1:W-:Y:S04]  /*3a40*/  STL [R1+0x10], R17 ;  /* 0x0000101101007387 */ /* 0x0003e80000100800 */
[----:B-1----:R-:W4:Y:S01]  /*3a50*/  LDL.LU R17, [R1+0x254] ;  /* 0x0002540001117983 */ /* 0x002f220000300800 */
[----:B0-----:R-:W-:Y:S01]  /*3a60*/  HFMA2.MMA R27, -RZ, RZ, 0, 0 ;  /* 0x00000000ff1b7435 */ /* 0x001fe200000001ff */
[----:B------:R-:W-:-:S02]  /*3a70*/  MOV R26, RZ ;  /* 0x000000ff001a7202 */ /* 0x000fc40000000f00 */
[----:B------:R-:W4:Y:S04]  /*3a80*/  LDL.LU R0, [R1+0x250] ;  /* 0x0002500001007983 */ /* 0x000f280000300800 */
[----:B--2---:R-:W-:Y:S04]  /*3a90*/  STL.64 [R1+0x70], R20 ;  /* 0x0000701401007387 */ /* 0x004fe80000100a00 */
[----:B---3--:R0:W-:Y:S02]  /*3aa0*/  @!P0 STL.64 [R1+0x10], R8 ;  /* 0x0000100801008387 */ /* 0x0081e40000100a00 */
[----:B0-----:R-:W-:-:S02]  /*3ab0*/  CS2R R8, SRZ ;  /* 0x0000000000087805 */ /* 0x001fc4000001ff00 */
[----:B----4-:R0:W2:Y:S04]  /*3ac0*/  @!P4 LDG.E.64 R26, desc[UR22][R16.64] ;  /* 0x00000016101ac981 */ /* 0x0100a8000c1e1b00 */
[----:B------:R-:W3:Y:S01]  /*3ad0*/  @!P4 LDG.E.64 R8, desc[UR22][R10.64] ;  /* 0x000000160a08c981 */ /* 0x000ee2000c1e1b00 */
[----:B0-----:R-:W-:-:S06]  /*3ae0*/  CS2R R16, SRZ ;  /* 0x0000000000107805 */ /* 0x001fcc000001ff00 */
[----:B------:R0:W4:Y:S02]  /*3af0*/  @!P5 LDG.E.64 R16, desc[UR22][R12.64] ;  /* 0x000000160c10d981 */ /* 0x000124000c1e1b00 */
[----:B0-----:R-:W-:-:S06]  /*3b00*/  CS2R R12, SRZ ;  /* 0x00000000000c7805 */ /* 0x001fcc000001ff00 */
[----:B------:R0:W4:Y:S02]  /*3b10*/  @!P3 LDG.E.64 R12, desc[UR22][R18.64] ;  /* 0x00000016120cb981 */ /* 0x000124000c1e1b00 */
[----:B0-----:R-:W-:-:S06]  /*3b20*/  CS2R R18, SRZ ;  /* 0x0000000000127805 */ /* 0x001fcc000001ff00 */
[----:B------:R-:W4:Y:S04]  /*3b30*/  @!P3 LDG.E.64 R18, desc[UR22][R22.64] ;  /* 0x000000161612b981 */ /* 0x000f28000c1e1b00 */
[----:B--2---:R-:W-:Y:S04]  /*3b40*/  STL.64 [R1+0x40], R26 ;  /* 0x0000401a01007387 */ /* 0x004fe80000100a00 */
[----:B---3--:R0:W-:Y:S02]  /*3b50*/  STL.64 [R1+0x78], R8 ;  /* 0x0000780801007387 */ /* 0x0081e40000100a00 */
[----:B0-----:R-:W-:-:S06]  /*3b60*/  CS2R R8, SRZ ;  /* 0x0000000000087805 */ /* 0x001fcc000001ff00 */
[----:B------:R0:W2:Y:S01]  /*3b70*/  @!P5 LDG.E.64 R8, desc[UR22][R14.64] ;  /* 0x000000160e08d981 */ /* 0x0000a2000c1e1b00 */
[C---:B------:R-:W-:Y:S01]  /*3b80*/  IADD3 R29, R2.reuse, 0x90, RZ ;  /* 0x00000090021d7810 */ /* 0x040fe20007ffe0ff */
[----:B0-----:R-:W0:Y:S03]  /*3b90*/  @!P2 LDC.64 R14, c[0x0][0x230] ;  /* 0x00008c00ff0eab82 */ /* 0x001e260000000a00 */
[----:B------:R-:W-:Y:S02]  /*3ba0*/  SHF.R.S32.HI R21, RZ, 0x1f, R29 ;  /* 0x0000001fff157819 */ /* 0x000fe4000001141d */
[----:B------:R-:W-:Y:S02]  /*3bb0*/  ISETP.GE.U32.AND P0, PT, R29, UR18, PT ;  /* 0x000000121d007c0c */ /* 0x000fe4000bf06070 */
[----:B------:R-:W-:Y:S02]  /*3bc0*/  IADD3 R20, R2, 0xa0, RZ ;  /* 0x000000a002147810 */ /* 0x000fe40007ffe0ff */
[----:B------:R-:W-:-:S02]  /*3bd0*/  ISETP.GE.AND.EX P0, PT, R21, UR19, PT, P0 ;  /* 0x0000001315007c0c */ /* 0x000fc4000bf06300 */
[----:B------:R-:W-:Y:S02]  /*3be0*/  SHF.R.S32.HI R26, RZ, 0x1f, R20 ;  /* 0x0000001fff1a7819 */ /* 0x000fe40000011414 */
[----:B------:R-:W-:Y:S02]  /*3bf0*/  ISETP.GE.U32.AND P4, PT, R20, UR18, PT ;  /* 0x0000001214007c0c */ /* 0x000fe4000bf86070 */
[----:B------:R-:W-:Y:S02]  /*3c00*/  IADD3 R20, R2, 0xb0, RZ ;  /* 0x000000b002147810 */ /* 0x000fe40007ffe0ff */
[----:B------:R-:W-:Y:S02]  /*3c10*/  ISETP.GT.U32.OR P0, PT, R0, 0x29f, P0 ;  /* 0x0000029f0000780c */ /* 0x000fe40000704470 */
[----:B------:R-:W-:Y:S02]  /*3c20*/  ISETP.GE.AND.EX P5, PT, R26, UR19, PT, P4 ;  /* 0x000000131a007c0c */ /* 0x000fe4000bfa6340 */
[----:B------:R-:W-:-:S02]  /*3c30*/  SHF.R.S32.HI R10, RZ, 0x1f, R20 ;  /* 0x0000001fff0a7819 */ /* 0x000fc40000011414 */
[----:B------:R-:W-:Y:S02]  /*3c40*/  ISETP.GE.U32.AND P4, PT, R20, UR18, PT ;  /* 0x0000001214007c0c */ /* 0x000fe4000bf86070 */
[----:B------:R-:W-:Y:S02]  /*3c50*/  @!P2 IADD3 R3, R25, R3, RZ ;  /* 0x000000031903a210 */ /* 0x000fe40007ffe0ff */
[C---:B------:R-:W-:Y:S02]  /*3c60*/  @!P2 SHF.L.U32 R20, R24.reuse, 0x2, RZ ;  /* 0x000000021814a819 */ /* 0x040fe400000006ff */
[----:B------:R-:W-:Y:S02]  /*3c70*/  @!P2 SHF.L.U64.HI R3, R24, 0x2, R3 ;  /* 0x000000021803a819 */ /* 0x000fe40000010203 */
[----:B0-----:R-:W-:-:S04]  /*3c80*/  @!P2 IADD3 R22, P6, R20, R14, RZ ;  /* 0x0000000e1416a210 */ /* 0x001fc80007fde0ff */
[----:B------:R-:W-:Y:S02]  /*3c90*/  @!P2 IADD3.X R23, R3, R15, RZ, P6, !PT ;  /* 0x0000000f0317a210 */ /* 0x000fe400037fe4ff */
[----:B------:R-:W0:Y:S01]  /*3ca0*/  @!P0 LDC.64 R14, c[0x0][0x228] ;  /* 0x00008a00ff0e8b82 */ /* 0x000e220000000a00 */
[----:B----4-:R1:W-:Y:S04]  /*3cb0*/  STL.64 [R1+0x48], R16 ;  /* 0x0000481001007387 */ /* 0x0103e80000100a00 */
[----:B------:R3:W-:Y:S01]  /*3cc0*/  STL [R1+0x224], R10 ;  /* 0x0002240a01007387 */ /* 0x0007e20000100800 */
[----:B------:R-:W-:Y:S01]  /*3cd0*/  UIMAD.WIDE UR6, UR8, 0x8, UR6 ;  /* 0x00000008080678a5 */ /* 0x000fe2000f8e0206 */
[----:B------:R-:W-:Y:S02]  /*3ce0*/  ISETP.GT.U32.OR P5, PT, R0, 0x29f, P5 ;  /* 0x0000029f0000780c */ /* 0x000fe40002fa4470 */
[----:B------:R-:W-:Y:S01]  /*3cf0*/  ISETP.GE.AND.EX P4, PT, R10, UR19, PT, P4 ;  /* 0x000000130a007c0c */ /* 0x000fe2000bf86340 */
[----:B-1----:R-:W1:Y:S10]  /*3d00*/  @!P0 LDC.64 R16, c[0x0][0x288] ;  /* 0x0000a200ff108b82 */ /* 0x002e740000000a00 */
[----:B---3--:R-:W3:Y:S01]  /*3d10*/  @!P5 LDC.64 R10, c[0x0][0x288] ;  /* 0x0000a200ff0adb82 */ /* 0x008ee20000000a00 */
[----:B--2---:R2:W-:Y:S04]  /*3d20*/  STL.64 [R1+0x80], R8 ;  /* 0x0000800801007387 */ /* 0x0045e80000100a00 */
[----:B------:R4:W-:Y:S04]  /*3d30*/  STL.64 [R1+0x50], R12 ;  /* 0x0000500c01007387 */ /* 0x0009e80000100a00 */
[----:B------:R0:W-:Y:S01]  /*3d40*/  STL [R1+0x22c], R2 ;  /* 0x00022c0201007387 */ /* 0x0001e20000100800 */
[----:B--2---:R-:W2:Y:S01]  /*3d50*/  @!P2 LDC.64 R8, c[0x0][0x228] ;  /* 0x00008a00ff08ab82 */ /* 0x004ea20000000a00 */
[----:B----4-:R-:W-:-:S02]  /*3d60*/  IADD3 R12, R2, 0x1f0, RZ ;  /* 0x000001f0020c7810 */ /* 0x010fc40007ffe0ff */
[----:B0-----:R-:W4:Y:S04]  /*3d70*/  LDL R2, [R1+0x21c] ;  /* 0x00021c0001027983 */ /* 0x001f280000100800 */
[----:B------:R-:W-:Y:S04]  /*3d80*/  STL [R1+0xc], R12 ;  /* 0x00000c0c01007387 */ /* 0x000fe80000100800 */
[----:B------:R0:W-:Y:S02]  /*3d90*/  STL.64 [R1+0x68], R18 ;  /* 0x0000681201007387 */ /* 0x0001e40000100a00 */
[----:B0-----:R-:W-:-:S05]  /*3da0*/  SHF.R.S32.HI R18, RZ, 0x1f, R12 ;  /* 0x0000001fff127819 */ /* 0x001fca000001140c */
[----:B------:R-:W-:Y:S04]  /*3db0*/  STL [R1+0x210], R18 ;  /* 0x0002101201007387 */ /* 0x000fe80000100800 */
[----:B------:R-:W-:Y:S04]  /*3dc0*/  STL [R1+0x240], R23 ;  /* 0x0002401701007387 */ /* 0x000fe80000100800 */
[----:B------:R0:W-:Y:S02]  /*3dd0*/  STL.64 [R1+0x248], R14 ;  /* 0x0002480e01007387 */ /* 0x0001e40000100a00 */
[----:B0-----:R-:W-:-:S02]  /*3de0*/  MOV R14, UR6 ;  /* 0x00000006000e7c02 */ /* 0x001fc40008000f00 */
[----:B------:R-:W-:-:S06]  /*3df0*/  MOV R15, UR7 ;  /* 0x00000007000f7c02 */ /* 0x000fcc0008000f00 */
[----:B------:R-:W4:Y:S01]  /*3e00*/  LDG.E.64 R14, desc[UR22][R14.64] ;  /* 0x000000160e0e7981 */ /* 0x000f22000c1e1b00 */
[----:B------:R-:W-:Y:S02]  /*3e10*/  ISETP.GE.U32.AND P3, PT, R12, UR18, PT ;  /* 0x000000120c007c0c */ /* 0x000fe4000bf66070 */
[----:B------:R-:W0:Y:S01]  /*3e20*/  @!P0 LDC.64 R12, c[0x0][0x230] ;  /* 0x00008c00ff0c8b82 */ /* 0x000e220000000a00 */
[----:B------:R-:W-:Y:S02]  /*3e30*/  @!P0 MOV R24, R6 ;  /* 0x0000000600188202 */ /* 0x000fe40000000f00 */
[----:B------:R-:W-:Y:S01]  /*3e40*/  @!P0 MOV R25, R5 ;  /* 0x0000000500198202 */ /* 0x000fe20000000f00 */
[----:B---3--:R-:W-:Y:S01]  /*3e50*/  @!P5 IMAD R26, R26, R10, RZ ;  /* 0x0000000a1a1ad224 */ /* 0x008fe200078e02ff */
[----:B--2---:R-:W-:Y:S01]  /*3e60*/  @!P2 IADD3 R8, P6, R20, R8, RZ ;  /* 0x000000081408a210 */ /* 0x004fe20007fde0ff */
[----:B-1----:R-:W-:-:S03]  /*3e70*/  @!P0 IMAD.WIDE.U32 R24, R29, R16, R24 ;  /* 0x000000101d188225 */ /* 0x002fc600078e0018 */
[----:B------:R-:W-:Y:S02]  /*3e80*/  @!P2 IADD3.X R9, R3, R9, RZ, P6, !PT ;  /* 0x000000090309a210 */ /* 0x000fe400037fe4ff */
[----:B------:R-:W-:Y:S02]  /*3e90*/  @!P5 MOV R27, R5 ;  /* 0x00000005001bd202 */ /* 0x000fe40000000f00 */
[----:B------:R-:W-:Y:S01]  /*3ea0*/  @!P0 SHF.L.U32 R23, R24, 0x2, RZ ;  /* 0x0000000218178819 */ /* 0x000fe200000006ff */
[----:B------:R1:W-:Y:S03]  /*3eb0*/  STL.64 [R1+0x238], R8 ;  /* 0x0002380801007387 */ /* 0x0003e60000100a00 */
[----:B0-----:R-:W-:Y:S01]  /*3ec0*/  @!P0 IADD3 R28, P6, R23, R12, RZ ;  /* 0x0000000c171c8210 */ /* 0x001fe20007fde0ff */
[----:B-1----:R-:W2:Y:S04]  /*3ed0*/  LDL R9, [R1+0x210] ;  /* 0x0002100001097983 */ /* 0x002ea80000100800 */
[----:B------:R-:W3:Y:S01]  /*3ee0*/  LDL R12, [R1+0x218] ;  /* 0x00021800010c7983 */ /* 0x000ee20000100800 */
[----:B----4-:R-:W-:Y:S01]  /*3ef0*/  @!P5 IMAD R11, R2, R11, R26 ;  /* 0x0000000b020bd224 */ /* 0x010fe200078e021a */
[----:B------:R-:W-:-:S05]  /*3f00*/  @!P5 MOV R26, R6 ;  /* 0x00000006001ad202 */ /* 0x000fca0000000f00 */
[----:B------:R-:W-:Y:S01]  /*3f10*/  @!P5 IMAD.WIDE.U32 R26, R2, R10, R26 ;  /* 0x0000000a021ad225 */ /* 0x000fe200078e001a */
[----:B------:R-:W-:Y:S02]  /*3f20*/  MOV R8, R15 ;  /* 0x0000000f00087202 */ /* 0x000fe40000000f00 */
[----:B------:R-:W-:Y:S02]  /*3f30*/  MOV R2, R14 ;  /* 0x0000000e00027202 */ /* 0x000fe40000000f00 */
[----:B------:R-:W4:Y:S01]  /*3f40*/  LDL.LU.64 R14, [R1+0x248] ;  /* 0x00024800010e7983 */ /* 0x000f220000300a00 */
[----:B------:R-:W-:Y:S01]  /*3f50*/  ISETP.GE.AND.EX P3, PT, R18, UR19, PT, P3 ;  /* 0x0000001312007c0c */ /* 0x000fe2000bf66330 */
[----:B------:R-:W-:-:S04]  /*3f60*/  @!P0 IMAD R18, R21, R16, RZ ;  /* 0x0000001015128224 */ /* 0x000fc800078e02ff */
[----:B------:R-:W-:Y:S01]  /*3f70*/  @!P0 IMAD R18, R29, R17, R18 ;  /* 0x000000111d128224 */ /* 0x000fe200078e0212 */
[----:B------:R-:W-:Y:S01]  /*3f80*/  ISETP.GT.U32.OR P4, PT, R0, 0x29f, P4 ;  /* 0x0000029f0000780c */ /* 0x000fe20002784470 */
[----:B------:R-:W0:Y:S03]  /*3f90*/  @!P5 LDC.64 R16, c[0x0][0x230] ;  /* 0x00008c00ff10db82 */ /* 0x000e260000000a00 */
[----:B------:R-:W-:-:S04]  /*3fa0*/  @!P0 IADD3 R3, R25, R18, RZ ;  /* 0x0000001219038210 */ /* 0x000fc80007ffe0ff */
[----:B------:R-:W-:Y:S01]  /*3fb0*/  @!P0 SHF.L.U64.HI R3, R24, 0x2, R3 ;  /* 0x0000000218038819 */ /* 0x000fe20000010203 */
[----:B------:R-:W1:Y:S03]  /*3fc0*/  @!P5 LDC.64 R18, c[0x0][0x228] ;  /* 0x00008a00ff12db82 */ /* 0x000e660000000a00 */
[----:B------:R-:W-:Y:S02]  /*3fd0*/  @!P0 IADD3.X R29, R3, R13, RZ, P6, !PT ;  /* 0x0000000d031d8210 */ /* 0x000fe400037fe4ff */
[----:B------:R-:W2:Y:S03]  /*3fe0*/  LDL R13, [R1+0x224] ;  /* 0x00022400010d7983 */ /* 0x000ea60000100800 */
[----:B------:R-:W2:Y:S01]  /*3ff0*/  @!P4 LDC.64 R20, c[0x0][0x288] ;  /* 0x0000a200ff14cb82 */ /* 0x000ea20000000a00 */
[----:B------:R-:W-:-:S02]  /*4000*/  ISETP.GT.U32.OR P3, PT, R0, 0x29f, P3 ;  /* 0x0000029f0000780c */ /* 0x000fc40001f64470 */
[----:B------:R-:W-:-:S11]  /*4010*/  @!P5 IADD3 R10, R27, R11, RZ ;  /* 0x0000000b1b0ad210 */ /* 0x000fd60007ffe0ff */
[----:B------:R-:W1:Y:S01]  /*4020*/  @!P3 LDC.64 R24, c[0x0][0x288] ;  /* 0x0000a200ff18bb82 */ /* 0x000e620000000a00 */
[----:B----4-:R-:W-:Y:S02]  /*4030*/  @!P0 IADD3 R14, P6, R23, R14, RZ ;  /* 0x0000000e170e8210 */ /* 0x010fe40007fde0ff */
[----:B------:R-:W4:Y:S02]  /*4040*/  LDL.LU R23, [R1+0x240] ;  /* 0x0002400001177983 */ /* 0x000f240000300800 */
[----:B------:R-:W-:Y:S02]  /*4050*/  @!P0 IADD3.X R15, R3, R15, RZ, P6, !PT ;  /* 0x0000000f030f8210 */ /* 0x000fe400037fe4ff */
[C---:B------:R-:W-:Y:S02]  /*4060*/  @!P5 SHF.L.U32 R3, R26.reuse, 0x2, RZ ;  /* 0x000000021a03d819 */ /* 0x040fe400000006ff */
[----:B------:R-:W-:Y:S02]  /*4070*/  @!P5 SHF.L.U64.HI R26, R26, 0x2, R10 ;  /* 0x000000021a1ad819 */ /* 0x000fe4000001020a */
[----:B------:R-:W-:-:S02]  /*4080*/  @!P4 MOV R10, R6 ;  /* 0x00000006000ac202 */ /* 0x000fc40000000f00 */
[----:B0-----:R-:W-:Y:S01]  /*4090*/  @!P5 IADD3 R16, P6, R3, R16, RZ ;  /* 0x000000100310d210 */ /* 0x001fe20007fde0ff */
[----:B--2---:R-:W-:-:S04]  /*40a0*/  @!P4 IMAD R11, R13, R20, RZ ;  /* 0x000000140d0bc224 */ /* 0x004fc800078e02ff */
[----:B---3--:R-:W-:Y:S01]  /*40b0*/  @!P4 IMAD R27, R12, R21, R11 ;  /* 0x000000150c1bc224 */ /* 0x008fe200078e020b */
[----:B------:R-:W-:Y:S02]  /*40c0*/  @!P4 MOV R11, R5 ;  /* 0x00000005000bc202 */ /* 0x000fe40000000f00 */
[----:B------:R-:W-:Y:S01]  /*40d0*/  @!P5 IADD3.X R17, R26, R17, RZ, P6, !PT ;  /* 0x000000111a11d210 */ /* 0x000fe200037fe4ff */
[----:B------:R-:W-:Y:S01]  /*40e0*/  @!P4 IMAD.WIDE.U32 R20, R12, R20, R10 ;  /* 0x000000140c14c225 */ /* 0x000fe200078e000a */
[----:B-1----:R-:W-:-:S03]  /*40f0*/  @!P5 IADD3 R18, P6, R3, R18, RZ ;  /* 0x000000120312d210 */ /* 0x002fc60007fde0ff */
[----:B------:R0:W-:Y:S01]  /*4100*/  STL.64 [R1+0x230], R16 ;  /* 0x0002301001007387 */ /* 0x0001e20000100a00 */
[----:B------:R-:W1:Y:S01]  /*4110*/  @!P4 LDC.64 R10, c[0x0][0x230] ;  /* 0x00008c00ff0acb82 */ /* 0x000e620000000a00 */
[----:B------:R-:W-:Y:S01]  /*4120*/  @!P4 IADD3 R3, R21, R27, RZ ;  /* 0x0000001b1503c210 */ /* 0x000fe20007ffe0ff */
[----:B------:R-:W-:-:S06]  /*4130*/  @!P3 IMAD R21, R9, R24, RZ ;  /* 0x000000180915b224 */ /* 0x000fcc00078e02ff */
[----:B------:R-:W2:Y:S01]  /*4140*/  @!P4 LDC.64 R12, c[0x0][0x228] ;  /* 0x00008a00ff0ccb82 */ /* 0x000ea20000000a00 */
[----:B0-----:R-:W-:Y:S02]  /*4150*/  MOV R17, R8 ;  /* 0x0000000800117202 */ /* 0x001fe40000000f00 */
[----:B------:R-:W-:Y:S01]  /*4160*/  CS2R R8, SRZ ;  /* 0x0000000000087805 */ /* 0x000fe2000001ff00 */
[----:B------:R-:W3:Y:S05]  /*4170*/  LDL.LU R16, [R1+0xc] ;  /* 0x00000c0001107983 */ /* 0x000eea0000300800 */
[----:B----4-:R0:W4:Y:S01]  /*4180*/  @!P2 LDG.E.64 R8, desc[UR22][R22.64] ;  /* 0x000000161608a981 */ /* 0x010122000c1e1b00 */
[----:B------:R-:W-:-:S02]  /*4190*/  @!P5 IADD3.X R19, R26, R19, RZ, P6, !PT ;  /* 0x000000131a13d210 */ /* 0x000fc400037fe4ff */
[C---:B------:R-:W-:Y:S02]  /*41a0*/  @!P4 SHF.L.U32 R26, R20.reuse, 0x2, RZ ;  /* 0x00000002141ac819 */ /* 0x040fe400000006ff */
[----:B------:R-:W-:Y:S02]  /*41b0*/  @!P4 SHF.L.U64.HI R3, R20, 0x2, R3 ;  /* 0x000000021403c819 */ /* 0x000fe40000010203 */
[----:B------:R-:W-:Y:S01]  /*41c0*/  @!P3 MOV R20, R6 ;  /* 0x000000060014b202 */ /* 0x000fe20000000f00 */
[----:B0-----:R-:W0:Y:S01]  /*41d0*/  @!P3 LDC.64 R22, c[0x0][0x230] ;  /* 0x00008c00ff16bb82 */ /* 0x001e220000000a00 */
[----:B----4-:R4:W-:Y:S04]  /*41e0*/  STL.64 [R1+0x30], R8 ;  /* 0x0000300801007387 */ /* 0x0109e80000100a00 */
[----:B----4-:R-:W4:Y:S01]  /*41f0*/  LDL.LU.64 R8, [R1+0x238] ;  /* 0x0002380001087983 */ /* 0x010f220000300a00 */
[----:B---3--:R-:W-:Y:S01]  /*4200*/  @!P3 IMAD R25, R16, R25, R21 ;  /* 0x000000191019b224 */ /* 0x008fe200078e0215 */
[----:B------:R-:W-:-:S03]  /*4210*/  @!P3 MOV R21, R5 ;  /* 0x000000050015b202 */ /* 0x000fc60000000f00 */
[----:B------:R-:W-:Y:S01]  /*4220*/  @!P3 IMAD.WIDE.U32 R20, R16, R24, R20 ;  /* 0x000000181014b225 */ /* 0x000fe200078e0014 */
[----:B------:R-:W-:Y:S02]  /*4230*/  MOV R24, R17 ;  /* 0x0000001100187202 */ /* 0x000fe40000000f00 */
[----:B------:R-:W-:-:S06]  /*4240*/  CS2R R16, SRZ ;  /* 0x0000000000107805 */ /* 0x000fcc000001ff00 */
[----:B----4-:R3:W4:Y:S01]  /*4250*/  @!P2 LDG.E.64 R16, desc[UR22][R8.64] ;  /* 0x000000160810a981 */ /* 0x010722000c1e1b00 */
[C---:B-1----:R-:W-:Y:S02]  /*4260*/  @!P4 IADD3 R10, P2, R26.reuse, R10, RZ ;  /* 0x0000000a1a0ac210 */ /* 0x042fe40007f5e0ff */
[----:B--2---:R-:W-:Y:S02]  /*4270*/  @!P4 IADD3 R12, P6, R26, R12, RZ ;  /* 0x0000000c1a0cc210 */ /* 0x004fe40007fde0ff */
[----:B------:R-:W2:Y:S01]  /*4280*/  LDL.LU.64 R26, [R1+0x88] ;  /* 0x00008800011a7983 */ /* 0x000ea20000300a00 */
[----:B---3--:R-:W1:Y:S03]  /*4290*/  @!P3 LDC.64 R8, c[0x0][0x228] ;  /* 0x00008a00ff08bb82 */ /* 0x008e660000000a00 */
[----:B----4-:R3:W-:Y:S02]  /*42a0*/  STL.64 [R1+0x60], R16 ;  /* 0x0000601001007387 */ /* 0x0107e40000100a00 */
[----:B---3--:R-:W-:-:S06]  /*42b0*/  CS2R R16, SRZ ;  /* 0x0000000000107805 */ /* 0x008fcc000001ff00 */
[----:B------:R-:W3:Y:S04]  /*42c0*/  @!P0 LDG.E.64 R16, desc[UR22][R28.64] ;  /* 0x000000161c108981 */ /* 0x000ee8000c1e1b00 */
[----:B------:R-:W4:Y:S04]  /*42d0*/  LDL.LU.64 R28, [R1+0xa8] ;  /* 0x0000a800011c7983 */ /* 0x000f280000300a00 */
[----:B---3--:R3:W-:Y:S02]  /*42e0*/  STL.64 [R1+0x58], R16 ;  /* 0x0000581001007387 */ /* 0x0087e40000100a00 */
[----:B---3--:R-:W-:-:S06]  /*42f0*/  CS2R R16, SRZ ;  /* 0x0000000000107805 */ /* 0x008fcc000001ff00 */
[----:B------:R3:W4:Y:S01]  /*4300*/  @!P0 LDG.E.64 R16, desc[UR22][R14.64] ;  /* 0x000000160e108981 */ /* 0x000722000c1e1b00 */
[C---:B------:R-:W-:Y:S02]  /*4310*/  @!P4 IADD3.X R11, R3.reuse, R11, RZ, P2, !PT ;  /* 0x0000000b030bc210 */ /* 0x040fe400017fe4ff */
[----:B------:R-:W-:Y:S02]  /*4320*/  @!P4 IADD3.X R13, R3, R13, RZ, P6, !PT ;  /* 0x0000000d030dc210 */ /* 0x000fe400037fe4ff */
[----:B------:R-:W-:Y:S02]  /*4330*/  @!P3 IADD3 R3, R21, R25, RZ ;  /* 0x000000191503b210 */ /* 0x000fe40007ffe0ff */
[----:B------:R-:W-:Y:S02]  /*4340*/  MOV R21, R24 ;  /* 0x0000001800157202 */ /* 0x000fe40000000f00 */
[----:B------:R-:W-:-:S06]  /*4350*/  CS2R R24, SRZ ;  /* 0x0000000000187805 */ /* 0x000fcc000001ff00 */
[----:B--2---:R2:W2:Y:S01]  /*4360*/  @P1 LDG.E.64 R24, desc[UR22][R26.64] ;  /* 0x000000161a181981 */ /* 0x0044a2000c1e1b00 */
[----:B---3--:R-:W-:-:S03]  /*4370*/  HFMA2.MMA R15, -RZ, RZ, 0, 0 ;  /* 0x00000000ff0f7435 */ /* 0x008fc600000001ff */
[----:B----4-:R3:W-:Y:S04]  /*4380*/  STL.64 [R1+0x18], R16 ;  /* 0x0000181001007387 */ /* 0x0107e80000100a00 */
[----:B---3--:R-:W3:Y:S01]  /*4390*/  LDL.LU.64 R16, [R1+0x230] ;  /* 0x0002300001107983 */ /* 0x008ee20000300a00 */
[----:B------:R-:W-:Y:S01]  /*43a0*/  MOV R14, RZ ;  /* 0x000000ff000e7202 */ /* 0x000fe20000000f00 */
[----:B--2---:R-:W-:Y:S01]  /*43b0*/  HFMA2.MMA R27, -RZ, RZ, 0, 0 ;  /* 0x00000000ff1b7435 */ /* 0x004fe200000001ff */
[C---:B------:R-:W-:Y:S02]  /*43c0*/  @!P3 SHF.L.U64.HI R3, R20.reuse, 0x2, R3 ;  /* 0x000000021403b819 */ /* 0x040fe40000010203 */
[----:B------:R-:W-:Y:S02]  /*43d0*/  @!P3 SHF.L.U32 R20, R20, 0x2, RZ ;  /* 0x000000021414b819 */ /* 0x000fe400000006ff */
[----:B------:R2:W4:Y:S01]  /*43e0*/  @P1 LDG.E.64 R14, desc[UR22][R28.64] ;  /* 0x000000161c0e1981 */ /* 0x000522000c1e1b00 */
[----:B------:R-:W-:-:S02]  /*43f0*/  MOV R26, RZ ;  /* 0x000000ff001a7202 */ /* 0x000fc40000000f00 */
[C---:B-1----:R-:W-:Y:S02]  /*4400*/  @!P3 IADD3 R8, P2, R20.reuse, R8, RZ ;  /* 0x000000081408b210 */ /* 0x042fe40007f5e0ff */
[----:B0-----:R-:W-:Y:S02]  /*4410*/  @!P3 IADD3 R22, P0, R20, R22, RZ ;  /* 0x000000161416b210 */ /* 0x001fe40007f1e0ff */
[----:B--2---:R-:W-:Y:S02]  /*4420*/  CS2R R28, SRZ ;  /* 0x00000000001c7805 */ /* 0x004fe4000001ff00 */
[C---:B------:R-:W-:Y:S02]  /*4430*/  @!P3 IADD3.X R9, R3.reuse, R9, RZ, P2, !PT ;  /* 0x000000090309b210 */ /* 0x040fe400017fe4ff */
[----:B------:R-:W-:Y:S02]  /*4440*/  @!P3 IADD3.X R23, R3, R23, RZ, P0, !PT ;  /* 0x000000170317b210 */ /* 0x000fe400007fe4ff */
[----:B------:R0:W5:Y:S02]  /*4450*/  @!P4 LDG.E.64 R28, desc[UR22][R10.64] ;  /* 0x000000160a1cc981 */ /* 0x000164000c1e1b00 */
[----:B0-----:R-:W-:-:S06]  /*4460*/  CS2R R10, SRZ ;  /* 0x00000000000a7805 */ /* 0x001fcc000001ff00 */
[----:B------:R-:W2:Y:S01]  /*4470*/  @!P3 LDG.E.64 R10, desc[UR22][R22.64] ;  /* 0x00000016160ab981 */ /* 0x000ea2000c1e1b00 */
[----:B------:R-:W-:-:S03]  /*4480*/  MOV R20, R2 ;  /* 0x0000000200147202 */ /* 0x000fc60000000f00 */
[----:B------:R-:W5:Y:S04]  /*4490*/  LDL.LU R2, [R1+0x22c] ;  /* 0x00022c0001027983 */ /* 0x000f680000300800 */
[----:B------:R0:W-:Y:S02]  /*44a0*/  STL.64 [R1+0x8], R24 ;  /* 0x0000081801007387 */ /* 0x0001e40000100a00 */
[----:B0-----:R-:W-:-:S06]  /*44b0*/  CS2R R24, SRZ ;  /* 0x0000000000187805 */ /* 0x001fcc000001ff00 */
[----:B------:R0:W5:Y:S02]  /*44c0*/  @!P5 LDG.E.64 R24, desc[UR22][R18.64] ;  /* 0x000000161218d981 */ /* 0x000164000c1e1b00 */
[----:B0-----:R-:W-:-:S06]  /*44d0*/  CS2R R18, SRZ ;  /* 0x0000000000127805 */ /* 0x001fcc000001ff00 */
[----:B------:R-:W5:Y:S04]  /*44e0*/  @!P4 LDG.E.64 R18, desc[UR22][R12.64] ;  /* 0x000000160c12c981 */ /* 0x000f68000c1e1b00 */
[----:B---3--:R0:W5:Y:S02]  /*44f0*/  @!P5 LDG.E.64 R26, desc[UR22][R16.64] ;  /* 0x00000016101ad981 */ /* 0x008164000c1e1b00 */
[----:B0-----:R-:W-:-:S06]  /*4500*/  CS2R R16, SRZ ;  /* 0x0000000000107805 */ /* 0x001fcc000001ff00 */
[----:B------:R4:W3:Y:S01]  /*4510*/  @!P3 LDG.E.64 R16, desc[UR22][R8.64] ;  /* 0x000000160810b981 */ /* 0x0008e2000c1e1b00 */
        /* <DEDUP_REMOVED lines=14> */
[----:B----4-:R-:W-:Y:S01]  /*4600*/  FADD.FTZ R8, R14, -UR6 ;  /* 0x800000060e087e21 */ /* 0x010fe20008010000 */
[----:B------:R-:W-:Y:S01]  /*4610*/  FADD.FTZ R9, R15, -UR6 ;  /* 0x800000060f097e21 */ /* 0x000fe20008010000 */
[----:B------:R-:W-:Y:S02]  /*4620*/  ISETP.NE.AND P5, PT, RZ, UR25, PT ;  /* 0x00000019ff007c0c */ /* 0x000fe4000bfa5270 */
[----:B------:R-:W-:-:S05]  /*4630*/  CS2R R14, SRZ ;  /* 0x00000000000e7805 */ /* 0x000fca000001ff00 */
[----:B------:R-:W-:Y:S01]  /*4640*/  @UP0 UMOV UR26, UR5 ;  /* 0x00000005001a0c82 */ /* 0x000fe20008000000 */
[----:B---3--:R0:W-:Y:S04]  /*4650*/  STL.64 [R1+0x88], R16 ;  /* 0x0000881001007387 */ /* 0x0081e80000100a00 */
[----:B--2---:R1:W-:Y:S01]  /*4660*/  STL.64 [R1+0xa8], R10 ;  /* 0x0000a80a01007387 */ /* 0x0043e20000100a00 */
[----:B0-----:R-:W-:Y:S01]  /*4670*/  MOV R16, RZ ;  /* 0x000000ff00107202 */ /* 0x001fe20000000f00 */
[----:B------:R-:W-:Y:S06]  /*4680*/  @P0 BRA `(.L_x_2601) ;  /* 0x0000000000440947 */ /* 0x000fec0003800000 */
[----:B------:R-:W2:Y:S01]  /*4690*/  LDL R21, [R1+0x214] ;  /* 0x0002140001157983 */ /* 0x000ea20000100800 */
[----:B------:R-:W-:-:S13]  /*46a0*/  ISETP.NE.AND P0, PT, RZ, UR25, PT ;  /* 0x00000019ff007c0c */ /* 0x000fda000bf05270 */
[----:B-1----:R-:W0:Y:S01]  /*46b0*/  @P0 LDC.64 R10, c[0x0][0x240] ;  /* 0x00009000ff0a0b82 */ /* 0x002e220000000a00 */
        /* <DEDUP_REMOVED lines=14> */
.L_x_2601:
[----:B------:R-:W-:Y:S05]  /*47a0*/  BSYNC B0 ;  /* 0x0000000000007941 */ /* 0x000fea0003800000 */
.L_x_2600:
[----:B------:R-:W2:Y:S04]  /*47b0*/  LDL R12, [R1+0x8] ;  /* 0x00000800010c7983 */ /* 0x000ea80000100800 */
[----:B-1----:R-:W3:Y:S01]  /*47c0*/  LDL R11, [R1+0xc] ;  /* 0x00000c00010b7983 */ /* 0x002ee20000100800 */
[----:B------:R-:W-:Y:S01]  /*47d0*/  FMUL.FTZ R21, R9, UR26 ;  /* 0x0000001a09157c20 */ /* 0x000fe20008410000 */
[----:B------:R-:W-:-:S04]  /*47e0*/  FMUL.FTZ R22, R8, UR26 ;  /* 0x0000001a08167c20 */ /* 0x000fc80008410000 */
[----:B------:R0:W-:Y:S04]  /*47f0*/  STL [R1+0x1b8], R21 ;  /* 0x0001b81501007387 */ /* 0x0001e80000100800 */
[----:B------:R0:W-:Y:S01]  /*4800*/  STL [R1+0x4], R22 ;  /* 0x0000041601007387 */ /* 0x0001e20000100800 */
[----:B--2---:R-:W-:Y:S02]  /*4810*/  MOV R13, R12 ;  /* 0x0000000c000d7202 */ /* 0x004fe40000000f00 */
[----:B---3--:R-:W-:Y:S01]  /*4820*/  MOV R10, R11 ;  /* 0x0000000b000a7202 */ /* 0x008fe20000000f00 */
        /* <DEDUP_REMOVED lines=19> */
.L_x_2602:
[----:B------:R-:W2:Y:S04]  /*4960*/  LDL.LU R17, [R1+0x20] ;  /* 0x0000200001117983 */ /* 0x000ea80000300800 */
[----:B------:R-:W3:Y:S04]  /*4970*/  LDL.LU R11, [R1+0x24] ;  /* 0x00002400010b7983 */ /* 0x000ee80000300800 */
[----:B------:R-:W4:Y:S01]  /*4980*/  LDL R23, [R1+0x94] ;  /* 0x0000940001177983 */ /* 0x000f220000100800 */
[----:B------:R-:W-:Y:S01]  /*4990*/  FMUL.FTZ R12, R13, R3 ;  /* 0x000000030d0c7220 */ /* 0x000fe20000410000 */
[----:B------:R-:W-:-:S03]  /*49a0*/  FMUL.FTZ R8, R10, R16 ;  /* 0x000000100a087220 */ /* 0x000fc60000410000 */
[----:B------:R-:W-:Y:S01]  /*49b0*/  FFMA.FTZ R9, R22, R12, RZ ;  /* 0x0000000c16097223 */ /* 0x000fe200000100ff */
[----:B------:R-:W-:-:S03]  /*49c0*/  FADD.FTZ R12, RZ, R12 ;  /* 0x0000000cff0c7221 */ /* 0x000fc60000010000 */
[----:B------:R-:W-:Y:S01]  /*49d0*/  FFMA.FTZ R9, R21, R8, R9 ;  /* 0x0000000815097223 */ /* 0x000fe20000010009 */
[----:B------:R-:W-:Y:S01]  /*49e0*/  FADD.FTZ R12, R8, R12 ;  /* 0x0000000c080c7221 */ /* 0x000fe20000010000 */
[----:B--2---:R-:W-:Y:S02]  /*49f0*/  FADD.FTZ R8, R17, -UR6 ;  /* 0x8000000611087e21 */ /* 0x004fe40008010000 */
[----:B------:R0:W5:Y:S01]  /*4a00*/  LDL R17, [R1+0x90] ;  /* 0x0000900001117983 */ /* 0x0001620000100800 */
[----:B---3--:R-:W-:Y:S01]  /*4a10*/  FADD.FTZ R11, R11, -UR6 ;  /* 0x800000060b0b7e21 */ /* 0x008fe20008010000 */
[----:B------:R-:W-:-:S03]  /*4a20*/  FMUL.FTZ R8, R8, UR26 ;  /* 0x0000001a08087c20 */ /* 0x000fc60008410000 */
[----:B------:R-:W-:Y:S02]  /*4a30*/  FMUL.FTZ R20, R11, UR26 ;  /* 0x0000001a0b147c20 */ /* 0x000fe40008410000 */
[----:B------:R0:W-:Y:S04]  /*4a40*/  STL [R1+0x1bc], R8 ;  /* 0x0001bc0801007387 */ /* 0x0001e80000100800 */
[----:B------:R0:W-:Y:S01]  /*4a50*/  STL [R1+0x1c0], R20 ;  /* 0x0001c01401007387 */ /* 0x0001e20000100800 */
[----:B----4-:R-:W-:Y:S01]  /*4a60*/  MOV R11, R23 ;  /* 0x00000017000b7202 */ /* 0x010fe20000000f00 */
[----:B------:R-:W-:Y:S06]  /*4a70*/  @!P5 BRA `(.L_x_2603) ;  /* 0x00000000004cd947 */ /* 0x000fec0003800000 */
[----:B------:R-:W-:-:S04]  /*4a80*/  FFMA.FTZ R11, R8, R3, R14 ;  /* 0x00000003080b7223 */ /* 0x000fc8000001000e */
[----:B0-----:R-:W-:-:S06]  /*4a90*/  FMUL.FTZ R8, R11, -1.4426950216293334961 ;  /* 0xbfb8aa3b0b087820 */ /* 0x001fcc0000410000 */
[----:B------:R-:W0:Y:S02]  /*4aa0*/  MUFU.EX2 R8, R8 ;  /* 0x0000000800087308 */ /* 0x000e240000000800 */
[----:B0-----:R-:W-:-:S06]  /*4ab0*/  FADD.FTZ R8, R8, 1 ;  /* 0x3f80000008087421 */ /* 0x001fcc0000010000 */
[----:B------:R-:W0:Y:S02]  /*4ac0*/  MUFU.RCP R8, R8 ;  /* 0x0000000800087308 */ /* 0x000e240000001000 */
[----:B0----5:R-:W-:-:S04]  /*4ad0*/  FADD.FTZ R17, -R8, 1 ;  /* 0x3f80000008117421 */ /* 0x021fc80000010100 */
[----:B------:R-:W-:Y:S02]  /*4ae0*/  FFMA.FTZ R17, R11, R17, 1 ;  /* 0x3f8000000b117423 */ /* 0x000fe40000010011 */
[----:B------:R-:W2:Y:S02]  /*4af0*/  LDL R11, [R1+0x90] ;  /* 0x00009000010b7983 */ /* 0x000ea40000100800 */
[----:B--2---:R-:W-:-:S04]  /*4b00*/  FMUL.FTZ R8, R11, R8 ;  /* 0x000000080b087220 */ /* 0x004fc80000410000 */
        /* <DEDUP_REMOVED lines=10> */
.L_x_2603:
[----:B-----5:R1:W-:Y:S01]  /*4bb0*/  STL [R1+0x230], R2 ;  /* 0x0002300201007387 */ /* 0x0203e20000100800 */
[----:B0-----:R-:W-:-:S03]  /*4bc0*/  MOV R8, R22 ;  /* 0x0000001600087202 */ /* 0x001fc60000000f00 */
[----:B-1----:R-:W2:Y:S04]  /*4bd0*/  LDL R2, [R1+0x1bc] ;  /* 0x0001bc0001027983 */ /* 0x002ea80000100800 */
[----:B------:R0:W-:Y:S04]  /*4be0*/  STL [R1+0x22c], R0 ;  /* 0x00022c0001007387 */ /* 0x0001e80000100800 */
[----:B0-----:R-:W3:Y:S01]  /*4bf0*/  LDL R0, [R1+0x1c0] ;  /* 0x0001c00001007983 */ /* 0x001ee20000100800 */
[----:B------:R-:W-:Y:S01]  /*4c00*/  FFMA.FTZ R8, R8, R13, RZ ;  /* 0x0000000d08087223 */ /* 0x000fe200000100ff */
[----:B------:R-:W-:Y:S01]  /*4c10*/  FADD.FTZ R20, RZ, R13 ;  /* 0x0000000dff147221 */ /* 0x000fe20000010000 */
[----:B------:R-:W-:Y:S01]  /*4c20*/  FMUL.FTZ R13, R17, R3 ;  /* 0x00000003110d7220 */ /* 0x000fe20000410000 */
[----:B------:R-:W4:Y:S04]  /*4c30*/  LDL.LU R22, [R1+0x2c] ;  /* 0x00002c0001167983 */ /* 0x000f280000300800 */
[----:B------:R-:W4:Y:S01]  /*4c40*/  LDL R23, [R1+0x9c] ;  /* 0x00009c0001177983 */ /* 0x000f220000100800 */
[----:B--2---:R-:W-:Y:S01]  /*4c50*/  FFMA.FTZ R8, R2, R17, R8 ;  /* 0x0000001102087223 */ /* 0x004fe20000010008 */
[----:B------:R-:W-:Y:S01]  /*4c60*/  FADD.FTZ R17, R20, R17 ;  /* 0x0000001114117221 */ /* 0x000fe20000010000 */
[----:B------:R-:W-:Y:S01]  /*4c70*/  FFMA.FTZ R20, R21, R10, RZ ;  /* 0x0000000a15147223 */ /* 0x000fe200000100ff */
[----:B------:R-:W-:Y:S01]  /*4c80*/  FFMA.FTZ R9, R2, R13, R9 ;  /* 0x0000000d02097223 */ /* 0x000fe20000010009 */
[----:B------:R-:W-:Y:S01]  /*4c90*/  FADD.FTZ R21, RZ, R10 ;  /* 0x0000000aff157221 */ /* 0x000fe20000010000 */
[----:B------:R0:W5:Y:S01]  /*4ca0*/  LDL.LU R2, [R1+0x230] ;  /* 0x0002300001027983 */ /* 0x0001620000300800 */
[----:B------:R-:W-:Y:S01]  /*4cb0*/  FADD.FTZ R12, R12, R13 ;  /* 0x0000000d0c0c7221 */ /* 0x000fe20000010000 */
[----:B------:R-:W-:Y:S01]  /*4cc0*/  FMUL.FTZ R13, R11, R16 ;  /* 0x000000100b0d7220 */ /* 0x000fe20000410000 */
[----:B---3--:R-:W-:-:S02]  /*4cd0*/  FFMA.FTZ R10, R0, R11, R20 ;  /* 0x0000000b000a7223 */ /* 0x008fc40000010014 */
[----:B------:R-:W2:Y:S01]  /*4ce0*/  LDL.LU R20, [R1+0x28] ;  /* 0x0000280001147983 */ /* 0x000ea20000300800 */
[----:B------:R-:W-:Y:S01]  /*4cf0*/  FFMA.FTZ R9, R0, R13, R9 ;  /* 0x0000000d00097223 */ /* 0x000fe20000010009 */
[----:B------:R-:W-:Y:S01]  /*4d00*/  FADD.FTZ R12, R13, R12 ;  /* 0x0000000c0d0c7221 */ /* 0x000fe20000010000 */
[----:B------:R-:W-:Y:S01]  /*4d10*/  FADD.FTZ R11, R21, R11 ;  /* 0x0000000b150b7221 */ /* 0x000fe20000010000 */
[----:B------:R0:W5:Y:S01]  /*4d20*/  LDL.LU R0, [R1+0x22c] ;  /* 0x00022c0001007983 */ /* 0x0001620000300800 */
[----:B--2---:R-:W-:Y:S01]  /*4d30*/  FADD.FTZ R13, R20, -UR6 ;  /* 0x80000006140d7e21 */ /* 0x004fe20008010000 */
[----:B----4-:R-:W-:-:S03]  /*4d40*/  FADD.FTZ R20, R22, -UR6 ;  /* 0x8000000616147e21 */ /* 0x010fc60008010000 */
        /* <DEDUP_REMOVED lines=26> */
.L_x_2604:
        /* <DEDUP_REMOVED lines=48> */
.L_x_2605:
        /* <DEDUP_REMOVED lines=48> */
.L_x_2606:
        /* <DEDUP_REMOVED lines=48> */
.L_x_2607:
        /* <DEDUP_REMOVED lines=48> */
.L_x_2608:
        /* <DEDUP_REMOVED lines=48> */
.L_x_2609:
        /* <DEDUP_REMOVED lines=48> */
.L_x_2610:
        /* <DEDUP_REMOVED lines=48> */
.L_x_2611:
[----:B------:R-:W2:Y:S01]  /*63f0*/  LDL R22, [R1+0x4c] ;  /* 0x00004c0001167983 */ /* 0x000ea20000100800 */
[----:B0-----:R-:W-:Y:S01]  /*6400*/  FMUL.FTZ R21, R13, R3 ;  /* 0x000000030d157220 */ /* 0x001fe20000410000 */
[----:B------:R-:W-:Y:S01]  /*6410*/  FADD.FTZ R17, R17, R13 ;  /* 0x0000000d11117221 */ /* 0x000fe20000010000 */
[----:B------:R-:W-:Y:S01]  /*6420*/  FADD.FTZ R26, R26, -UR6 ;  /* 0x800000061a1a7e21 */ /* 0x000fe20008010000 */
[----:B------:R-:W-:Y:S01]  /*6430*/  FADD.FTZ R27, R27, -UR6 ;  /* 0x800000061b1b7e21 */ /* 0x000fe20008010000 */
[----:B-----5:R-:W-:Y:S01]  /*6440*/  FFMA.FTZ R10, R23, R20, R10 ;  /* 0x00000014170a7223 */ /* 0x020fe2000001000a */
[----:B------:R-:W-:Y:S01]  /*6450*/  FADD.FTZ R12, R12, R21 ;  /* 0x000000150c0c7221 */ /* 0x000fe20000010000 */
[----:B------:R-:W-:Y:S01]  /*6460*/  FMUL.FTZ R26, R26, UR26 ;  /* 0x0000001a1a1a7c20 */ /* 0x000fe20008410000 */
[----:B------:R-:W-:-:S04]  /*6470*/  FADD.FTZ R11, R11, R20 ;  /* 0x000000140b0b7221 */ /* 0x000fc80000010000 */
[----:B------:R0:W-:Y:S01]  /*6480*/  STL [R1+0x54], R26 ;  /* 0x0000541a01007387 */ /* 0x0001e20000100800 */
[C---:B--2---:R-:W-:Y:S01]  /*6490*/  FFMA.FTZ R8, R22.reuse, R13, R8 ;  /* 0x0000000d16087223 */ /* 0x044fe20000010008 */
[----:B------:R-:W-:Y:S01]  /*64a0*/  FFMA.FTZ R9, R22, R21, R9 ;  /* 0x0000001516097223 */ /* 0x000fe20000010009 */
[----:B------:R-:W-:Y:S01]  /*64b0*/  FMUL.FTZ R13, R20, R16 ;  /* 0x00000010140d7220 */ /* 0x000fe20000410000 */
[----:B------:R-:W-:-:S03]  /*64c0*/  MOV R20, R25 ;  /* 0x0000001900147202 */ /* 0x000fc60000000f00 */
[----:B------:R-:W-:Y:S01]  /*64d0*/  FFMA.FTZ R9, R23, R13, R9 ;  /* 0x0000000d17097223 */ /* 0x000fe20000010009 */
[----:B------:R-:W-:Y:S01]  /*64e0*/  FMUL.FTZ R23, R27, UR26 ;  /* 0x0000001a1b177c20 */ /* 0x000fe20008410000 */
[----:B------:R-:W-:Y:S01]  /*64f0*/  FADD.FTZ R12, R13, R12 ;  /* 0x0000000c0d0c7221 */ /* 0x000fe20000010000 */
[----:B------:R-:W-:-:S03]  /*6500*/  MOV R13, R24 ;  /* 0x00000018000d7202 */ /* 0x000fc60000000f00 */
        /* <DEDUP_REMOVED lines=20> */
.L_x_2612:
[----:B------:R-:W-:Y:S01]  /*6650*/  FADD.FTZ R28, R28, -UR6 ;  /* 0x800000061c1c7e21 */ /* 0x000fe20008010000 */
[----:B------:R-:W-:Y:S01]  /*6660*/  FADD.FTZ R29, R29, -UR6 ;  /* 0x800000061d1d7e21 */ /* 0x000fe20008010000 */
[----:B------:R-:W-:Y:S01]  /*6670*/  FMUL.FTZ R21, R13, R3 ;  /* 0x000000030d157220 */ /* 0x000fe20000410000 */
[----:B------:R-:W-:Y:S01]  /*6680*/  FADD.FTZ R17, R17, R13 ;  /* 0x0000000d11117221 */ /* 0x000fe20000010000 */
[----:B------:R-:W-:Y:S01]  /*6690*/  FMUL.FTZ R28, R28, UR26 ;  /* 0x0000001a1c1c7c20 */ /* 0x000fe20008410000 */
[----:B------:R-:W-:Y:S01]  /*66a0*/  FMUL.FTZ R29, R29, UR26 ;  /* 0x0000001a1d1d7c20 */ /* 0x000fe20008410000 */
[C---:B------:R-:W-:Y:S01]  /*66b0*/  FFMA.FTZ R8, R26.reuse, R13, R8 ;  /* 0x0000000d1a087223 */ /* 0x040fe20000010008 */
[----:B------:R-:W-:Y:S01]  /*66c0*/  FFMA.FTZ R9, R26, R21, R9 ;  /* 0x000000151a097223 */ /* 0x000fe20000010009 */
[----:B------:R-:W-:Y:S01]  /*66d0*/  FADD.FTZ R12, R12, R21 ;  /* 0x000000150c0c7221 */ /* 0x000fe20000010000 */
[----:B------:R1:W-:Y:S01]  /*66e0*/  STL [R1+0x58], R28 ;  /* 0x0000581c01007387 */ /* 0x0003e20000100800 */
[----:B------:R-:W-:Y:S01]  /*66f0*/  FMUL.FTZ R13, R20, R16 ;  /* 0x00000010140d7220 */ /* 0x000fe20000410000 */
[----:B------:R-:W-:Y:S01]  /*6700*/  FADD.FTZ R11, R11, R20 ;  /* 0x000000140b0b7221 */ /* 0x000fe20000010000 */
[C---:B------:R-:W-:Y:S01]  /*6710*/  FFMA.FTZ R10, R23.reuse, R20, R10 ;  /* 0x00000014170a7223 */ /* 0x040fe2000001000a */
        /* <DEDUP_REMOVED lines=13> */
[----:B------:R-:W-:-:S04]  /*67f0*/  FFMA.FTZ R21, R20, R21, 1 ;  /* 0x3f80000014157423 */ /* 0x000fc80000010015 */
[----:B------:R-:W-:Y:S01]  /*6800*/  FMUL.FTZ R21, R13, R21 ;  /* 0x000000150d157220 */ /* 0x000fe20000410000 */
        /* <DEDUP_REMOVED lines=9> */
.L_x_2613:
[----:B------:R-:W2:Y:S04]  /*68a0*/  LDL.LU R27, [R1+0xc0] ;  /* 0x0000c000011b7983 */ /* 0x000ea80000300800 */
[----:B0-----:R-:W3:Y:S04]  /*68b0*/  LDL.LU R26, [R1+0xc4] ;  /* 0x0000c400011a7983 */ /* 0x001ee80000300800 */
[----:B------:R-:W4:Y:S04]  /*68c0*/  LDL R22, [R1+0xe8] ;  /* 0x0000e80001167983 */ /* 0x000f280000100800 */
[----:B------:R-:W5:Y:S01]  /*68d0*/  LDL R23, [R1+0xec] ;  /* 0x0000ec0001177983 */ /* 0x000f620000100800 */
        /* <DEDUP_REMOVED lines=9> */
[----:B------:R-:W-:Y:S01]  /*6970*/  FADD.FTZ R20, R20, R12 ;  /* 0x0000000c14147221 */ /* 0x000fe20000010000 */
[----:B--2---:R-:W-:Y:S01]  /*6980*/  FADD.FTZ R12, R27, -UR6 ;  /* 0x800000061b0c7e21 */ /* 0x004fe20008010000 */
[----:B---3--:R-:W-:-:S03]  /*6990*/  FADD.FTZ R13, R26, -UR6 ;  /* 0x800000061a0d7e21 */ /* 0x008fc60008010000 */
[----:B-1----:R-:W-:Y:S01]  /*69a0*/  FMUL.FTZ R29, R12, UR26 ;  /* 0x0000001a0c1d7c20 */ /* 0x002fe20008410000 */
[----:B------:R-:W-:Y:S01]  /*69b0*/  FMUL.FTZ R28, R13, UR26 ;  /* 0x0000001a0d1c7c20 */ /* 0x000fe20008410000 */
[----:B----4-:R-:W-:-:S03]  /*69c0*/  MOV R21, R22 ;  /* 0x0000001600157202 */ /* 0x010fc60000000f00 */
[----:B------:R0:W-:Y:S01]  /*69d0*/  STL [R1+0xc4], R29 ;  /* 0x0000c41d01007387 */ /* 0x0001e20000100800 */
[----:B-----5:R-:W-:-:S03]  /*69e0*/  MOV R12, R23 ;  /* 0x00000017000c7202 */ /* 0x020fc60000000f00 */
        /* <DEDUP_REMOVED lines=20> */
.L_x_2614:
[----:B------:R-:W2:Y:S04]  /*6b30*/  LDL.LU R27, [R1+0xc8] ;  /* 0x0000c800011b7983 */ /* 0x000ea80000300800 */
[----:B------:R-:W3:Y:S04]  /*6b40*/  LDL.LU R26, [R1+0xcc] ;  /* 0x0000cc00011a7983 */ /* 0x000ee80000300800 */
        /* <DEDUP_REMOVED lines=14> */
[----:B0-----:R-:W-:Y:S01]  /*6c30*/  FMUL.FTZ R29, R12, UR26 ;  /* 0x0000001a0c1d7c20 */ /* 0x001fe20008410000 */
        /* <DEDUP_REMOVED lines=24> */
.L_x_2615:
        /* <DEDUP_REMOVED lines=41> */
.L_x_2616:
        /* <DEDUP_REMOVED lines=41> */
.L_x_2617:
        /* <DEDUP_REMOVED lines=41> */
.L_x_2618:
        /* <DEDUP_REMOVED lines=41> */
.L_x_2619:
        /* <DEDUP_REMOVED lines=41> */
.L_x_2620:
        /* <DEDUP_REMOVED lines=41> */
.L_x_2621:
        /* <DEDUP_REMOVED lines=41> */
.L_x_2622:
        /* <DEDUP_REMOVED lines=41> */
.L_x_2623:
        /* <DEDUP_REMOVED lines=41> */
.L_x_2624:
        /* <DEDUP_REMOVED lines=41> */
.L_x_2625:
        /* <DEDUP_REMOVED lines=41> */
.L_x_2626:
        /* <DEDUP_REMOVED lines=41> */
.L_x_2627:
        /* <DEDUP_REMOVED lines=41> */
.L_x_2628:
        /* <DEDUP_REMOVED lines=41> */
.L_x_2629:
[----:B------:R-:W2:Y:S04]  /*91a0*/  LDL.LU R23, [R1+0x1f0] ;  /* 0x0001f00001177983 */ /* 0x000ea80000300800 */
[----:B------:R-:W3:Y:S01]  /*91b0*/  LDL.LU R22, [R1+0x1f4] ;  /* 0x0001f40001167983 */ /* 0x000ee20000300800 */
[----:B------:R-:W-:Y:S01]  /*91c0*/  FMUL.FTZ R13, R21, R3 ;  /* 0x00000003150d7220 */ /* 0x000fe20000410000 */
[----:B------:R-:W-:Y:S01]  /*91d0*/  FADD.FTZ R28, R17, R21 ;  /* 0x00000015111c7221 */ /* 0x000fe20000010000 */
[C---:B------:R-:W-:Y:S01]  /*91e0*/  FFMA.FTZ R27, R29.reuse, R21, R8 ;  /* 0x000000151d1b7223 */ /* 0x040fe20000010008 */
[----:B------:R-:W4:Y:S04]  /*91f0*/  LDL R17, [R1+0x144] ;  /* 0x0001440001117983 */ /* 0x000f280000100800 */
[----:B------:R-:W5:Y:S01]  /*9200*/  LDL R21, [R1+0x140] ;  /* 0x0001400001157983 */ /* 0x000f620000100800 */
[----:B------:R-:W-:Y:S01]  /*9210*/  FFMA.FTZ R10, R26, R12, R10 ;  /* 0x0000000c1a0a7223 */ /* 0x000fe2000001000a */
[----:B------:R-:W-:Y:S01]  /*9220*/  FFMA.FTZ R9, R29, R13, R9 ;  /* 0x0000000d1d097223 */ /* 0x000fe20000010009 */
[----:B------:R-:W-:Y:S01]  /*9230*/  FMUL.FTZ R8, R12, R16 ;  /* 0x000000100c087220 */ /* 0x000fe20000410000 */
[----:B0-----:R-:W-:Y:S01]  /*9240*/  FADD.FTZ R29, R11, R12 ;  /* 0x0000000c0b1d7221 */ /* 0x001fe20000010000 */
[----:B------:R-:W-:Y:S01]  /*9250*/  FADD.FTZ R20, R20, R13 ;  /* 0x0000000d14147221 */ /* 0x000fe20000010000 */
[----:B------:R2:W-:Y:S01]  /*9260*/  STL [R1], R10 ;  /* 0x0000000a01007387 */ /* 0x0005e20000100800 */
[----:B------:R-:W-:-:S02]  /*9270*/  FFMA.FTZ R9, R26, R8, R9 ;  /* 0x000000081a097223 */ /* 0x000fc40000010009 */
[----:B------:R-:W-:Y:S01]  /*9280*/  FADD.FTZ R8, R8, R20 ;  /* 0x0000001408087221 */ /* 0x000fe20000010000 */
[----:B--2---:R-:W-:Y:S01]  /*9290*/  FADD.FTZ R10, R23, -UR6 ;  /* 0x80000006170a7e21 */ /* 0x004fe20008010000 */
[----:B---3--:R-:W-:-:S03]  /*92a0*/  FADD.FTZ R11, R22, -UR6 ;  /* 0x80000006160b7e21 */ /* 0x008fc60008010000 */
[----:B------:R-:W-:Y:S01]  /*92b0*/  FMUL.FTZ R26, R10, UR26 ;  /* 0x0000001a0a1a7c20 */ /* 0x000fe20008410000 */
        /* <DEDUP_REMOVED lines=24> */
.L_x_2630:
[----:B------:R-:W2:Y:S04]  /*9440*/  LDL.LU R21, [R1+0x200] ;  /* 0x0002000001157983 */ /* 0x000ea80000300800 */
[----:B------:R-:W3:Y:S04]  /*9450*/  LDL.LU R12, [R1+0x204] ;  /* 0x00020400010c7983 */ /* 0x000ee80000300800 */
[----:B------:R-:W4:Y:S04]  /*9460*/  LDL R13, [R1+0xd8] ;  /* 0x0000d800010d7983 */ /* 0x000f280000100800 */
[----:B------:R-:W5:Y:S01]  /*9470*/  LDL R17, [R1+0xdc] ;  /* 0x0000dc0001117983 */ /* 0x000f620000100800 */
        /* <DEDUP_REMOVED lines=33> */
.L_x_2631:
[----:B0-----:R-:W2:Y:S04]  /*9690*/  LDL R12, [R1+0xb8] ;  /* 0x0000b800010c7983 */ /* 0x001ea80000100800 */
[----:B------:R0:W-:Y:S04]  /*96a0*/  STL [R1+0x22c], R0 ;  /* 0x00022c0001007387 */ /* 0x0001e80000100800 */
[----:B0-----:R-:W3:Y:S04]  /*96b0*/  LDL R0, [R1+0x1a8] ;  /* 0x0001a80001007983 */ /* 0x001ee80000100800 */
[----:B------:R-:W4:Y:S04]  /*96c0*/  LDL.LU R17, [R1+0x208] ;  /* 0x0002080001117983 */ /* 0x000f280000300800 */
[----:B------:R-:W4:Y:S04]  /*96d0*/  LDL.LU R13, [R1+0x20c] ;  /* 0x00020c00010d7983 */ /* 0x000f280000300800 */
[----:B------:R-:W4:Y:S01]  /*96e0*/  LDL R26, [R1+0xbc] ;  /* 0x0000bc00011a7983 */ /* 0x000f220000100800 */
[----:B--2---:R-:W-:Y:S01]  /*96f0*/  MOV R21, R12 ;  /* 0x0000000c00157202 */ /* 0x004fe20000000f00 */
[----:B------:R-:W-:-:S04]  /*9700*/  FMUL.FTZ R12, R8, R3 ;  /* 0x00000003080c7220 */ /* 0x000fc80000410000 */
[----:B------:R-:W-:Y:S01]  /*9710*/  FADD.FTZ R11, R11, R12 ;  /* 0x0000000c0b0b7221 */ /* 0x000fe20000010000 */
[----:B---3--:R-:W-:Y:S01]  /*9720*/  FFMA.FTZ R9, R0, R12, R9 ;  /* 0x0000000c00097223 */ /* 0x008fe20000010009 */
[----:B------:R-:W-:Y:S01]  /*9730*/  FMUL.FTZ R12, R10, R16 ;  /* 0x000000100a0c7220 */ /* 0x000fe20000410000 */
[----:B------:R0:W5:Y:S03]  /*9740*/  LDL.LU R0, [R1+0x22c] ;  /* 0x00022c0001007983 */ /* 0x0001660000300800 */
[----:B------:R-:W-:Y:S01]  /*9750*/  FFMA.FTZ R9, R22, R12, R9 ;  /* 0x0000000c16097223 */ /* 0x000fe20000010009 */
[----:B------:R-:W-:Y:S01]  /*9760*/  FADD.FTZ R11, R12, R11 ;  /* 0x0000000b0c0b7221 */ /* 0x000fe20000010000 */
[----:B----4-:R-:W-:Y:S01]  /*9770*/  FADD.FTZ R12, R17, -UR6 ;  /* 0x80000006110c7e21 */ /* 0x010fe20008010000 */
[----:B------:R-:W-:-:S03]  /*9780*/  FADD.FTZ R13, R13, -UR6 ;  /* 0x800000060d0d7e21 */ /* 0x000fc60008010000 */
[----:B------:R-:W-:Y:S01]  /*9790*/  FMUL.FTZ R12, R12, UR26 ;  /* 0x0000001a0c0c7c20 */ /* 0x000fe20008410000 */
[----:B------:R-:W-:-:S04]  /*97a0*/  FMUL.FTZ R17, R13, UR26 ;  /* 0x0000001a0d117c20 */ /* 0x000fc80008410000 */
[----:B------:R0:W-:Y:S04]  /*97b0*/  STL [R1+0xc0], R12 ;  /* 0x0000c00c01007387 */ /* 0x0001e80000100800 */
[----:B------:R0:W-:Y:S01]  /*97c0*/  STL [R1+0xe4], R17 ;  /* 0x0000e41101007387 */ /* 0x0001e20000100800 */
[----:B------:R-:W-:Y:S02]  /*97d0*/  MOV R13, R21 ;  /* 0x00000015000d7202 */ /* 0x000fe40000000f00 */
[----:B------:R-:W-:Y:S02]  /*97e0*/  MOV R22, R26 ;  /* 0x0000001a00167202 */ /* 0x000fe40000000f00 */
[----:B------:R-:W-:Y:S01]  /*97f0*/  MOV R21, R13 ;  /* 0x0000000d00157202 */ /* 0x000fe20000000f00 */
[----:B------:R-:W-:Y:S06]  /*9800*/  @!P5 BRA `(.L_x_2632) ;  /* 0x000000000050d947 */ /* 0x000fec0003800000 */
[----:B0-----:R-:W-:Y:S01]  /*9810*/  FFMA.FTZ R12, R12, R3, R14 ;  /* 0x000000030c0c7223 */ /* 0x001fe2000001000e */
[----:B------:R-:W-:Y:S02]  /*9820*/  MOV R21, R13 ;  /* 0x0000000d00157202 */ /* 0x000fe40000000f00 */
[----:B------:R-:W-:Y:S01]  /*9830*/  MOV R22, R17 ;  /* 0x0000001100167202 */ /* 0x000fe20000000f00 */
        /* <DEDUP_REMOVED lines=17> */
.L_x_2632:
[----:B-----5:R1:W-:Y:S04]  /*9950*/  STL [R1+0x22c], R0 ;  /* 0x00022c0001007387 */ /* 0x0203e80000100800 */
[----:B------:R-:W2:Y:S04]  /*9960*/  LDL R13, [R1+0xe4] ;  /* 0x0000e400010d7983 */ /* 0x000ea80000100800 */
[----:B-1----:R-:W3:Y:S04]  /*9970*/  LDL R0, [R1+0xc0] ;  /* 0x0000c00001007983 */ /* 0x002ee80000100800 */
[----:B------:R-:W4:Y:S04]  /*9980*/  LDL.LU R26, [R1+0xa8] ;  /* 0x0000a800011a7983 */ /* 0x000f280000300800 */
[----:B0-----:R-:W4:Y:S01]  /*9990*/  LDL.LU R17, [R1+0xac] ;  /* 0x0000ac0001117983 */ /* 0x001f220000300800 */
[----:B------:R-:W-:-:S04]  /*99a0*/  FMUL.FTZ R12, R21, R3 ;  /* 0x00000003150c7220 */ /* 0x000fc80000410000 */
[----:B---3--:R-:W-:Y:S01]  /*99b0*/  FFMA.FTZ R9, R0, R12, R9 ;  /* 0x0000000c00097223 */ /* 0x008fe20000010009 */
[----:B------:R-:W-:Y:S01]  /*99c0*/  FADD.FTZ R12, R11, R12 ;  /* 0x0000000c0b0c7221 */ /* 0x000fe20000010000 */
[----:B------:R-:W-:Y:S01]  /*99d0*/  FMUL.FTZ R11, R22, R16 ;  /* 0x00000010160b7220 */ /* 0x000fe20000410000 */
[----:B------:R0:W5:Y:S03]  /*99e0*/  LDL.LU R0, [R1+0x22c] ;  /* 0x00022c0001007983 */ /* 0x0001660000300800 */
[----:B--2---:R-:W-:Y:S01]  /*99f0*/  FFMA.FTZ R13, R13, R11, R9 ;  /* 0x0000000b0d0d7223 */ /* 0x004fe20000010009 */
[----:B------:R-:W-:Y:S01]  /*9a00*/  FADD.FTZ R12, R11, R12 ;  /* 0x0000000c0b0c7221 */ /* 0x000fe20000010000 */
[----:B----4-:R-:W-:Y:S01]  /*9a10*/  FADD.FTZ R9, R26, -UR6 ;  /* 0x800000061a097e21 */ /* 0x010fe20008010000 */
[----:B------:R-:W-:-:S03]  /*9a20*/  FADD.FTZ R11, R17, -UR6 ;  /* 0x80000006110b7e21 */ /* 0x000fc60008010000 */
        /* <DEDUP_REMOVED lines=27> */
.L_x_2633:
[----:B0-----:R-:W2:Y:S04]  /*9be0*/  LDL R26, [R1+0xa8] ;  /* 0x0000a800011a7983 */ /* 0x001ea80000100800 */
[----:B------:R0:W-:Y:S04]  /*9bf0*/  STL [R1+0x23c], R7 ;  /* 0x00023c0701007387 */ /* 0x0001e80000100800 */
[----:B------:R1:W-:Y:S04]  /*9c00*/  STL [R1+0x238], R6 ;  /* 0x0002380601007387 */ /* 0x0003e80000100800 */
[----:B------:R-:W-:Y:S04]  /*9c10*/  STL [R1+0x234], R5 ;  /* 0x0002340501007387 */ /* 0x000fe80000100800 */
[----:B------:R-:W-:Y:S04]  /*9c20*/  STL [R1+0x230], R4 ;  /* 0x0002300401007387 */ /* 0x000fe80000100800 */
[----:B------:R3:W-:Y:S01]  /*9c30*/  STL [R1+0x22c], R2 ;  /* 0x00022c0201007387 */ /* 0x0007e20000100800 */
[----:B0-----:R-:W0:Y:S01]  /*9c40*/  S2R R7, SR_LANEID ;  /* 0x0000000000077919 */ /* 0x001e220000000000 */
[----:B-----5:R-:W-:-:S02]  /*9c50*/  FMUL.FTZ R17, R9, R3 ;  /* 0x0000000309117220 */ /* 0x020fc40000410000 */
[----:B-1----:R-:W4:Y:S04]  /*9c60*/  LDL R6, [R1+0x1a8] ;  /* 0x0001a80001067983 */ /* 0x002f280000100800 */
[----:B---3--:R-:W3:Y:S04]  /*9c70*/  LDL R2, [R1+0x30] ;  /* 0x0000300001027983 */ /* 0x008ee80000100800 */
[----:B------:R-:W4:Y:S04]  /*9c80*/  LDL R5, [R1+0x1dc] ;  /* 0x0001dc0001057983 */ /* 0x000f280000100800 */
[----:B------:R-:W4:Y:S01]  /*9c90*/  LDL R4, [R1+0xc0] ;  /* 0x0000c00001047983 */ /* 0x000f220000100800 */
[----:B0-----:R-:W-:Y:S01]  /*9ca0*/  ISETP.GT.AND P0, PT, R7, 0x1e, PT ;  /* 0x0000001e0700780c */ /* 0x001fe20003f04270 */
[----:B--2---:R-:W-:Y:S01]  /*9cb0*/  FFMA.FTZ R13, R26, R17, R13 ;  /* 0x000000111a0d7223 */ /* 0x004fe2000001000d */
[----:B------:R-:W-:Y:S01]  /*9cc0*/  FMUL.FTZ R26, R11, R16 ;  /* 0x000000100b1a7220 */ /* 0x000fe20000410000 */
[----:B------:R-:W-:-:S03]  /*9cd0*/  FADD.FTZ R17, R12, R17 ;  /* 0x000000110c117221 */ /* 0x000fc60000010000 */
[----:B---3--:R-:W-:Y:S01]  /*9ce0*/  FFMA.FTZ R12, R2, R26, R13 ;  /* 0x0000001a020c7223 */ /* 0x008fe2000001000d */
[----:B------:R-:W-:-:S04]  /*9cf0*/  FADD.FTZ R13, R26, R17 ;  /* 0x000000111a0d7221 */ /* 0x000fc80000010000 */
[----:B------:R-:W0:Y:S04]  /*9d00*/  SHFL.DOWN PT, R17, R12, 0x1, 0x1f ;  /* 0x08201f000c117f89 */ /* 0x000e2800000e0000 */
[----:B------:R-:W1:Y:S01]  /*9d10*/  SHFL.DOWN PT, R26, R13, 0x1, 0x1f ;  /* 0x08201f000d1a7f89 */ /* 0x000e6200000e0000 */
[----:B0-----:R-:W-:Y:S01]  /*9d20*/  @!P0 FADD.FTZ R12, R12, R17 ;  /* 0x000000110c0c8221 */ /* 0x001fe20000010000 */
[----:B-1----:R-:W-:-:S04]  /*9d30*/  @!P0 FADD.FTZ R13, R13, R26 ;  /* 0x0000001a0d0d8221 */ /* 0x002fc80000010000 */
[----:B------:R-:W0:Y:S04]  /*9d40*/  SHFL.DOWN PT, R17, R12, 0x2, 0x1f ;  /* 0x08401f000c117f89 */ /* 0x000e2800000e0000 */
[----:B------:R-:W1:Y:S01]  /*9d50*/  SHFL.DOWN PT, R26, R13, 0x2, 0x1f ;  /* 0x08401f000d1a7f89 */ /* 0x000e6200000e0000 */
[----:B------:R-:W-:-:S13]  /*9d60*/  ISETP.GT.AND P0, PT, R7, 0x1d, PT ;  /* 0x0000001d0700780c */ /* 0x000fda0003f04270 */
[----:B0-----:R-:W-:Y:S01]  /*9d70*/  @!P0 FADD.FTZ R12, R12, R17 ;  /* 0x000000110c0c8221 */ /* 0x001fe20000010000 */
[----:B-1----:R-:W-:-:S04]  /*9d80*/  @!P0 FADD.FTZ R13, R13, R26 ;  /* 0x0000001a0d0d8221 */ /* 0x002fc80000010000 */
[----:B------:R-:W0:Y:S04]  /*9d90*/  SHFL.DOWN PT, R17, R12, 0x4, 0x1f ;  /* 0x08801f000c117f89 */ /* 0x000e2800000e0000 */
[----:B------:R-:W1:Y:S01]  /*9da0*/  SHFL.DOWN PT, R26, R13, 0x4, 0x1f ;  /* 0x08801f000d1a7f89 */ /* 0x000e6200000e0000 */
[----:B------:R-:W-:-:S13]  /*9db0*/  ISETP.GT.AND P0, PT, R7, 0x1b, PT ;  /* 0x0000001b0700780c */ /* 0x000fda0003f04270 */
[----:B0-----:R-:W-:Y:S01]  /*9dc0*/  @!P0 FADD.FTZ R12, R12, R17 ;  /* 0x000000110c0c8221 */ /* 0x001fe20000010000 */
[----:B-1----:R-:W-:-:S04]  /*9dd0*/  @!P0 FADD.FTZ R13, R13, R26 ;  /* 0x0000001a0d0d8221 */ /* 0x002fc80000010000 */
[----:B------:R-:W0:Y:S01]  /*9de0*/  SHFL.DOWN PT, R26, R12, 0x8, 0x1f ;  /* 0x09001f000c1a7f89 */ /* 0x000e2200000e0000 */
[----:B------:R-:W-:-:S03]  /*9df0*/  ISETP.GT.AND P0, PT, R7, 0x17, PT ;  /* 0x000000170700780c */ /* 0x000fc60003f04270 */
[----:B------:R1:W5:Y:S10]  /*9e00*/  LDL.LU R7, [R1+0x23c] ;  /* 0x00023c0001077983 */ /* 0x0003740000300800 */
[----:B0-----:R-:W-:-:S02]  /*9e10*/  @!P0 FADD.FTZ R12, R12, R26 ;  /* 0x0000001a0c0c8221 */ /* 0x001fc40000010000 */
[----:B------:R-:W2:Y:S01]  /*9e20*/  LDL R26, [R1+0x1c8] ;  /* 0x0001c800011a7983 */ /* 0x000ea20000100800 */
[----:B------:R-:W-:Y:S01]  /*9e30*/  FADD.FTZ R28, R28, R23 ;  /* 0x000000171c1c7221 */ /* 0x000fe20000010000 */
[----:B--2---:R-:W-:Y:S01]  /*9e40*/  FFMA.FTZ R23, R26, R23, R27 ;  /* 0x000000171a177223 */ /* 0x004fe2000001001b */
[----:B------:R-:W-:Y:S01]  /*9e50*/  FADD.FTZ R26, R29, R20 ;  /* 0x000000141d1a7221 */ /* 0x000fe20000010000 */
[----:B------:R-:W2:Y:S04]  /*9e60*/  LDL R27, [R1+0x1f0] ;  /* 0x0001f000011b7983 */ /* 0x000ea80000100800 */
[----:B------:R-:W2:Y:S01]  /*9e70*/  LDL.LU R29, [R1] ;  /* 0x00000000011d7983 */ /* 0x000ea20000300800 */
[----:B----4-:R-:W-:Y:S01]  /*9e80*/  FFMA.FTZ R23, R6, R8, R23 ;  /* 0x0000000806177223 */ /* 0x010fe20000010017 */
[----:B------:R-:W-:-:S02]  /*9e90*/  FADD.FTZ R28, R28, R8 ;  /* 0x000000081c1c7221 */ /* 0x000fc40000010000 */
[----:B------:R1:W5:Y:S01]  /*9ea0*/  LDL.LU R6, [R1+0x238] ;  /* 0x0002380001067983 */ /* 0x0003620000300800 */
[----:B------:R-:W-:-:S03]  /*9eb0*/  FADD.FTZ R26, R26, R10 ;  /* 0x0000000a1a1a7221 */ /* 0x000fc60000010000 */
[----:B------:R-:W3:Y:S01]  /*9ec0*/  LDL R8, [R1+0xa8] ;  /* 0x0000a80001087983 */ /* 0x000ee20000100800 */
[----:B--2---:R-:W-:-:S04]  /*9ed0*/  FFMA.FTZ R27, R27, R20, R29 ;  /* 0x000000141b1b7223 */ /* 0x004fc8000001001d */
[----:B------:R-:W-:Y:S02]  /*9ee0*/  FFMA.FTZ R27, R5, R10, R27 ;  /* 0x0000000a051b7223 */ /* 0x000fe4000001001b */
[----:B------:R1:W5:Y:S04]  /*9ef0*/  LDL.LU R5, [R1+0x234] ;  /* 0x0002340001057983 */ /* 0x0003680000300800 */
[----:B------:R-:W2:Y:S01]  /*9f00*/  LDL R10, [R1+0xe4] ;  /* 0x0000e400010a7983 */ /* 0x000ea20000100800 */
[----:B------:R-:W-:Y:S01]  /*9f10*/  FFMA.FTZ R23, R4, R21, R23 ;  /* 0x0000001504177223 */ /* 0x000fe20000010017 */
[----:B------:R-:W-:Y:S02]  /*9f20*/  FADD.FTZ R28, R28, R21 ;  /* 0x000000151c1c7221 */ /* 0x000fe40000010000 */
[----:B------:R1:W5:Y:S04]  /*9f30*/  LDL.LU R4, [R1+0x230] ;  /* 0x0002300001047983 */ /* 0x0003680000300800 */
[----:B------:R-:W4:Y:S01]  /*9f40*/  LDL R21, [R1+0x228] ;  /* 0x0002280001157983 */ /* 0x000f220000100800 */
[----:B---3--:R-:W-:-:S03]  /*9f50*/  FFMA.FTZ R8, R8, R9, R23 ;  /* 0x0000000908087223 */ /* 0x008fc60000010017 */
[----:B------:R-:W0:Y:S01]  /*9f60*/  SHFL.DOWN PT, R17, R13, 0x8, 0x1f ;  /* 0x09001f000d117f89 */ /* 0x000e2200000e0000 */
[----:B------:R-:W3:Y:S01]  /*9f70*/  S2R R29, SR_LANEID ;  /* 0x00000000001d7919 */ /* 0x000ee20000000000 */
[----:B------:R-:W1:Y:S01]  /*9f80*/  S2UR UR7, SR_CgaCtaId ;  /* 0x00000000000779c3 */ /* 0x000e620000008800 */
[----:B0-----:R-:W-:Y:S02]  /*9f90*/  @!P0 FADD.FTZ R13, R13, R17 ;  /* 0x000000110d0d8221 */ /* 0x001fe40000010000 */
[----:B------:R-:W0:Y:S01]  /*9fa0*/  SHFL.DOWN PT, R17, R12, 0x10, 0x1f ;  /* 0x0a001f000c117f89 */ /* 0x000e2200000e0000 */
[----:B--2---:R-:W-:Y:S01]  /*9fb0*/  FFMA.FTZ R27, R10, R22, R27 ;  /* 0x000000160a1b7223 */ /* 0x004fe2000001001b */
[----:B------:R-:W-:-:S03]  /*9fc0*/  FADD.FTZ R10, R28, R9 ;  /* 0x000000091c0a7221 */ /* 0x000fc60000010000 */
[----:B------:R-:W-:Y:S02]  /*9fd0*/  FFMA.FTZ R9, R2, R11, R27 ;  /* 0x0000000b02097223 */ /* 0x000fe4000001001b */
[----:B------:R2:W5:Y:S04]  /*9fe0*/  LDL.LU R2, [R1+0x22c] ;  /* 0x00022c0001027983 */ /* 0x0005680000300800 */
[----:B------:R-:W4:Y:S01]  /*9ff0*/  SHFL.DOWN PT, R20, R13, 0x10, 0x1f ;  /* 0x0a001f000d147f89 */ /* 0x000f2200000e0000 */
[----:B---3--:R-:W-:Y:S01]  /*a000*/  ISETP.GT.AND P0, PT, R29, 0xf, PT ;  /* 0x0000000f1d00780c */ /* 0x008fe20003f04270 */
[----:B------:R-:W-:Y:S02]  /*a010*/  UMOV UR6, 0x400 ;  /* 0x0000040000067882 */ /* 0x000fe40000000000 */
[----:B------:R-:W-:Y:S01]  /*a020*/  UIADD3 UR5, UR6, 0xd0, URZ ;  /* 0x000000d006057890 */ /* 0x000fe2000fffe03f */
[----:B------:R-:W-:Y:S01]  /*a030*/  ISETP.NE.AND P2, PT, R0, RZ, PT ;  /* 0x000000ff0000720c */ /* 0x000fe20003f45270 */
[----:B------:R-:W-:-:S02]  /*a040*/  FADD.FTZ R26, R26, R22 ;  /* 0x000000161a1a7221 */ /* 0x000fc40000010000 */
[----:B-1----:R-:W-:-:S06]  /*a050*/  ULEA UR5, UR7, UR5, 0x18 ;  /* 0x0000000507057291 */ /* 0x002fcc000f8ec03f */
[----:B0-----:R-:W-:Y:S01]  /*a060*/  @!P0 FADD.FTZ R12, R12, R17 ;  /* 0x000000110c0c8221 */ /* 0x001fe20000010000 */
[----:B------:R-:W-:Y:S01]  /*a070*/  FADD.FTZ R11, R26, R11 ;  /* 0x0000000b1a0b7221 */ /* 0x000fe20000010000 */
[----:B------:R-:W-:Y:S01]  /*a080*/  LEA R17, R0, UR5, 0x4 ;  /* 0x0000000500117c11 */ /* 0x000fe2000f8e20ff */
[----:B----4-:R-:W-:Y:S01]  /*a090*/  @!P0 FADD.FTZ R13, R13, R20 ;  /* 0x000000140d0d8221 */ /* 0x010fe20000010000 */
[----:B------:R-:W-:-:S03]  /*a0a0*/  ISETP.NE.AND P0, PT, R29, RZ, PT ;  /* 0x000000ff1d00720c */ /* 0x000fc60003f05270 */
[----:B------:R2:W-:Y:S01]  /*a0b0*/  STS.128 [R17], R8 ;  /* 0x0000000811007388 */ /* 0x0005e20000000c00 */
[----:B------:R-:W-:Y:S01]  /*a0c0*/  BSSY B0, `(.L_x_2634) ;  /* 0x0000038000007945 */ /* 0x000fe20003800000 */
[----:B------:R-:W-:-:S08]  /*a0d0*/  ISETP.GT.U32.AND P3, PT, R0, 0x29, PT ;  /* 0x000000290000780c */ /* 0x000fd00003f64070 */
[----:B------:R2:W-:Y:S01]  /*a0e0*/  @!P0 STS.64 [R21+0x18], R12 ;  /* 0x0000180c15008388 */ /* 0x0005e20000000a00 */
[----:B------:R-:W-:Y:S06]  /*a0f0*/  BAR.SYNC.DEFER_BLOCKING 0x0 ;  /* 0x0000000000007b1d */ /* 0x000fec0000010000 */
[----:B------:R-:W-:Y:S05]  /*a100*/  @P2 BRA `(.L_x_2635) ;  /* 0x0000000000cc2947 */ /* 0x000fea0003800000 */
[----:B------:R-:W-:-:S09]  /*a110*/  ULEA UR5, UR7, UR6, 0x18 ;  /* 0x0000000607057291 */ /* 0x000fd2000f8ec03f */
[----:B--2---:R-:W0:Y:S02]  /*a120*/  LDS.128 R20, [UR5+0x20] ;  /* 0x00002005ff147984 */ /* 0x004e240008000c00 */
        /* <DEDUP_REMOVED lines=49> */
.L_x_2635:
[----:B------:R-:W-:Y:S05]  /*a440*/  BSYNC B0 ;  /* 0x0000000000007941 */ /* 0x000fea0003800000 */
.L_x_2634:
[----:B------:R-:W-:Y:S06]  /*a450*/  BAR.SYNC.DEFER_BLOCKING 0x0 ;  /* 0x0000000000007b1d */ /* 0x000fec0000010000 */
[----:B------:R-:W-:Y:S04]  /*a460*/  BSSY B0, `(.L_x_2636) ;  /* 0x000004d000007945 */ /* 0x000fe80003800000 */
[----:B------:R-:W-:Y:S05]  /*a470*/  @P3 BRA `(.L_x_2637) ;  /* 0x00000004002c3947 */ /* 0x000fea0003800000 */
[----:B--2---:R-:W0:Y:S02]  /*a480*/  LDS.128 R20, [R17+0x2a0] ;  /* 0x0002a00011147984 */ /* 0x004e240000000c00 */
        /* <DEDUP_REMOVED lines=74> */
.L_x_2637:
[----:B------:R-:W-:Y:S05]  /*a930*/  BSYNC B0 ;  /* 0x0000000000007941 */ /* 0x000fea0003800000 */
.L_x_2636:
[----:B--2---:R-:W0:Y:S01]  /*a940*/  LDC.64 R20, c[0x0][0x268] ;  /* 0x00009a00ff147b82 */ /* 0x004e220000000a00 */
        /* <DEDUP_REMOVED lines=18> */
.L_x_2639:
[----:B------:R-:W-:Y:S05]  /*aa70*/  BSYNC B0 ;  /* 0x0000000000007941 */ /* 0x000fea0003800000 */
.L_x_2638:
        /* <DEDUP_REMOVED lines=41> */
.L_x_2642:
[----:B------:R-:W-:Y:S02]  /*ad10*/  MOV R8, UR18 ;  /* 0x0000001200087c02 */ /* 0x000fe40008000f00 */
[----:B------:R-:W-:-:S05]  /*ad20*/  MOV R9, UR19 ;  /* 0x0000001300097c02 */ /* 0x000fca0008000f00 */
[----:B------:R-:W2:Y:S04]  /*ad30*/  LDG.E.STRONG.GPU R8, desc[UR22][R8.64] ;  /* 0x0000001608087981 */ /* 0x000ea8000c1ef900 */
[----:B--2---:R-:W-:Y:S01]  /*ad40*/  CCTL.IVALL ;  /* 0x00000000ff00798f */ /* 0x004fe20002000000 */
[----:B------:R-:W-:Y:S05]  /*ad50*/  YIELD ;  /* 0x0000000000007946 */ /* 0x000fea0003800000 */
[----:B------:R-:W-:-:S13]  /*ad60*/  ISETP.NE.AND P0, PT, R8, R10, PT ;  /* 0x0000000a0800720c */ /* 0x000fda0003f05270 */
[----:B------:R-:W-:Y:S05]  /*ad70*/  @P0 BRA `(.L_x_2642) ;  /* 0xfffffffc00e40947 */ /* 0x000fea000383ffff */
.L_x_2641:
        /* <DEDUP_REMOVED lines=19> */
.L_x_2646:
        /* <DEDUP_REMOVED lines=165> */
.L_x_2645:
        /* <DEDUP_REMOVED lines=87> */
.L_x_2647:
[----:B------:R-:W-:-:S13]  /*be70*/  ISETP.NE.OR P0, PT, RZ, UR16, P0 ;  /* 0x00000010ff007c0c */ /* 0x000fda0008705670 */
[----:B------:R-:W-:Y:S05]  /*be80*/  @!P0 BRA `(.L_x_2643) ;  /* 0x0000000000b08947 */ /* 0x000fea0003800000 */
.L_x_2644:
        /* <DEDUP_REMOVED lines=44> */
.L_x_2643:
        /* <DEDUP_REMOVED lines=14> */
.L_x_2649:
[----:B------:R-:W-:Y:S05]  /*c230*/  BSYNC B0 ;  /* 0x0000000000007941 */ /* 0x000fea0003800000 */
.L_x_2648:
        /* <DEDUP_REMOVED lines=25> */
.L_x_2640:
[----:B0-----:R0:W5:Y:S04]  /*c3d0*/  LDL R21, [R1+0x4] ;  /* 0x0000040001157983 */ /* 0x0011680000100800 */
[----:B------:R0:W5:Y:S04]  /*c3e0*/  LDL R20, [R1+0x8] ;  /* 0x0000080001147983 */ /* 0x0001680000100800 */
[----:B------:R0:W5:Y:S04]  /*c3f0*/  LDL R17, [R1+0x1b8] ;  /* 0x0001b80001117983 */ /* 0x0001680000100800 */
[----:B------:R0:W5:Y:S01]  /*c400*/  LDL R11, [R1+0xc] ;  /* 0x00000c00010b7983 */ /* 0x0001620000100800 */
[----:B------:R-:W1:Y:S01]  /*c410*/  S2UR UR6, SR_CgaCtaId ;  /* 0x00000000000679c3 */ /* 0x000e620000008800 */
[----:B------:R-:W-:-:S02]  /*c420*/  UMOV UR5, 0x400 ;  /* 0x0000040000057882 */ /* 0x000fc40000000000 */
        /* <DEDUP_REMOVED lines=30> */
.L_x_2650:
[----:B------:R-:W-:Y:S04]  /*c610*/  BSSY B0, `(.L_x_2651) ;  /* 0x0000016000007945 */ /* 0x000fe80003800000 */
[----:B------:R-:W-:Y:S05]  /*c620*/  @!P1 BRA `(.L_x_2652) ;  /* 0x0000000000509947 */ /* 0x000fea0003800000 */
[----:B------:R-:W-:Y:S01]  /*c630*/  MOV R8, UR5 ;  /* 0x0000000500087c02 */ /* 0x000fe20008000f00 */
[----:B------:R-:W-:Y:S01]  /*c640*/  ULDC.64 UR6, c[0x0][0x288] ;  /* 0x0000a20000067ab9 */ /* 0x000fe20000000a00 */
[----:B-----5:R-:W-:Y:S02]  /*c650*/  SHF.R.S32.HI R9, RZ, 0x1f, R2 ;  /* 0x0000001fff097819 */ /* 0x020fe40000011402 */
[----:B------:R-:W-:Y:S01]  /*c660*/  MOV R10, R6 ;  /* 0x00000006000a7202 */ /* 0x000fe20000000f00 */
[----:B------:R-:W-:-:S04]  /*c670*/  FFMA.FTZ R8, R21, R8, UR13 ;  /* 0x0000000d15087e23 */ /* 0x000fc80008010008 */
[----:B------:R-:W-:Y:S01]  /*c680*/  FFMA.FTZ R12, R3, R20, -R8 ;  /* 0x00000014030c7223 */ /* 0x000fe20000010808 */
[----:B------:R-:W-:-:S05]  /*c690*/  MOV R8, UR5 ;  /* 0x0000000500087c02 */ /* 0x000fca0008000f00 */
[----:B------:R-:W-:-:S04]  /*c6a0*/  FFMA.FTZ R8, R17, R8, UR13 ;  /* 0x0000000d11087e23 */ /* 0x000fc80008010008 */
[----:B------:R-:W-:Y:S01]  /*c6b0*/  FFMA.FTZ R13, R16, R11, -R8 ;  /* 0x0000000b100d7223 */ /* 0x000fe20000010808 */
[----:B0-----:R-:W-:Y:S01]  /*c6c0*/  MOV R11, R5 ;  /* 0x00000005000b7202 */ /* 0x001fe20000000f00 */
        /* <DEDUP_REMOVED lines=10> */
.L_x_2652:
[----:B------:R-:W-:Y:S05]  /*c770*/  BSYNC B0 ;  /* 0x0000000000007941 */ /* 0x000fea0003800000 */
.L_x_2651:
[----:B-----5:R2:W5:Y:S04]  /*c780*/  LDL R21, [R1+0x1bc] ;  /* 0x0001bc0001157983 */ /* 0x0205680000100800 */
[----:B------:R2:W5:Y:S04]  /*c790*/  LDL R13, [R1+0x90] ;  /* 0x00009000010d7983 */ /* 0x0005680000100800 */
[----:B0-----:R2:W5:Y:S04]  /*c7a0*/  LDL R20, [R1+0x1c0] ;  /* 0x0001c00001147983 */ /* 0x0015680000100800 */
[----:B------:R2:W5:Y:S01]  /*c7b0*/  LDL R12, [R1+0x94] ;  /* 0x00009400010c7983 */ /* 0x0005620000100800 */
[C---:B-1----:R-:W-:Y:S01]  /*c7c0*/  IADD3 R11, R2.reuse, 0x10, RZ ;  /* 0x00000010020b7810 */ /* 0x042fe20007ffe0ff */
[----:B------:R-:W-:Y:S01]  /*c7d0*/  ULDC.64 UR6, c[0x0][0x290] ;  /* 0x0000a40000067ab9 */ /* 0x000fe20000000a00 */
[----:B------:R-:W-:-:S02]  /*c7e0*/  IADD3 R17, R2, 0x10, RZ ;  /* 0x0000001002117810 */ /* 0x000fc40007ffe0ff */
[----:B------:R-:W-:Y:S02]  /*c7f0*/  SHF.R.S32.HI R11, RZ, 0x1f, R11 ;  /* 0x0000001fff0b7819 */ /* 0x000fe4000001140b */
[----:B------:R-:W-:-:S04]  /*c800*/  ISETP.GE.U32.AND P0, PT, R17, UR6, PT ;  /* 0x0000000611007c0c */ /* 0x000fc8000bf06070 */
[----:B------:R-:W-:-:S04]  /*c810*/  ISETP.GE.AND.EX P0, PT, R11, UR7, PT, P0 ;  /* 0x000000070b007c0c */ /* 0x000fc8000bf06300 */
        /* <DEDUP_REMOVED lines=22> */
.L_x_2653:
[----:B------:R-:W-:Y:S04]  /*c980*/  BSSY B0, `(.L_x_2654) ;  /* 0x0000015000007945 */ /* 0x000fe80003800000 */
[----:B------:R-:W-:Y:S05]  /*c990*/  @P0 BRA `(.L_x_2655) ;  /* 0x00000000004c0947 */ /* 0x000fea0003800000 */
[----:B------:R-:W-:Y:S01]  /*c9a0*/  MOV R8, UR5 ;  /* 0x0000000500087c02 */ /* 0x000fe20008000f00 */
[----:B------:R-:W-:Y:S01]  /*c9b0*/  ULDC.64 UR14, c[0x0][0x288] ;  /* 0x0000a200000e7ab9 */ /* 0x000fe20000000a00 */
[----:B------:R-:W-:-:S03]  /*c9c0*/  MOV R10, R6 ;  /* 0x00000006000a7202 */ /* 0x000fc60000000f00 */
[----:B-----5:R-:W-:-:S04]  /*c9d0*/  FFMA.FTZ R8, R21, R8, UR13 ;  /* 0x0000000d15087e23 */ /* 0x020fc80008010008 */
[----:B0-----:R-:W-:Y:S01]  /*c9e0*/  FFMA.FTZ R13, R3, R13, -R8 ;  /* 0x0000000d030d7223 */ /* 0x001fe20000010808 */
[----:B------:R-:W-:-:S05]  /*c9f0*/  MOV R8, UR5 ;  /* 0x0000000500087c02 */ /* 0x000fca0008000f00 */
[----:B------:R-:W-:-:S04]  /*ca00*/  FFMA.FTZ R8, R20, R8, UR13 ;  /* 0x0000000d14087e23 */ /* 0x000fc80008010008 */
        /* <DEDUP_REMOVED lines=12> */
.L_x_2655:
[----:B------:R-:W-:Y:S05]  /*cad0*/  BSYNC B0 ;  /* 0x0000000000007941 */ /* 0x000fea0003800000 */
.L_x_2654:
[----:B------:R2:W5:Y:S04]  /*cae0*/  LDL R27, [R1+0x20] ;  /* 0x00002000011b7983 */ /* 0x0005680000100800 */
[----:B0----5:R2:W5:Y:S04]  /*caf0*/  LDL R13, [R1+0x98] ;  /* 0x00009800010d7983 */ /* 0x0215680000100800 */
[----:B------:R2:W5:Y:S04]  /*cb00*/  LDL R26, [R1+0x28] ;  /* 0x00002800011a7983 */ /* 0x0005680000100800 */
[----:B------:R2:W5:Y:S01]  /*cb10*/  LDL R12, [R1+0x9c] ;  /* 0x00009c00010c7983 */ /* 0x0005620000100800 */
[----:B------:R-:W-:-:S02]  /*cb20*/  IADD3 R22, R2, 0x20, RZ ;  /* 0x0000002002167810 */ /* 0x000fc40007ffe0ff */
[C---:B------:R-:W-:Y:S02]  /*cb30*/  IADD3 R17, R2.reuse, 0x30, RZ ;  /* 0x0000003002117810 */ /* 0x040fe40007ffe0ff */
[C---:B------:R-:W-:Y:S02]  /*cb40*/  IADD3 R20, R2.reuse, 0x30, RZ ;  /* 0x0000003002147810 */ /* 0x040fe40007ffe0ff */
[----:B-1----:R-:W-:Y:S02]  /*cb50*/  IADD3 R11, R2, 0x20, RZ ;  /* 0x00000020020b7810 */ /* 0x002fe40007ffe0ff */
        /* <DEDUP_REMOVED lines=13> */
[----:B------:R-:W-:-:S04]  /*cc30*/  FFMA.FTZ R9, R27, R3, R14 ;  /* 0x000000031b097223 */ /* 0x000fc8000001000e */
[----:B------:R-:W-:-:S06]  /*cc40*/  FMUL.FTZ R8, R9, -1.4426950216293334961 ;  /* 0xbfb8aa3b09087820 */ /* 0x000fcc0000410000 */
[----:B------:R-:W0:Y:S02]  /*cc50*/  MUFU.EX2 R8, R8 ;  /* 0x0000000800087308 */ /* 0x000e240000000800 */
[----:B0-----:R-:W-:-:S06]  /*cc60*/  FADD.FTZ R8, R8, 1 ;  /* 0x3f80000008087421 */ /* 0x001fcc0000010000 */
[----:B------:R-:W0:Y:S02]  /*cc70*/  MUFU.RCP R10, R8 ;  /* 0x00000008000a7308 */ /* 0x000e240000001000 */
[----:B0----5:R-:W-:Y:S01]  /*cc80*/  FMUL.FTZ R8, R13, R10 ;  /* 0x0000000a0d087220 */ /* 0x021fe20000410000 */
        /* <DEDUP_REMOVED lines=14> */
.L_x_2656:
[----:B------:R-:W-:Y:S04]  /*cd70*/  BSSY B0, `(.L_x_2657) ;  /* 0x0000015000007945 */ /* 0x000fe80003800000 */
[----:B------:R-:W-:Y:S05]  /*cd80*/  @P2 BRA `(.L_x_2658) ;  /* 0x00000000004c2947 */ /* 0x000fea0003800000 */
[----:B------:R-:W-:Y:S01]  /*cd90*/  MOV R8, UR5 ;  /* 0x0000000500087c02 */ /* 0x000fe20008000f00 */
[----:B------:R-:W-:Y:S01]  /*cda0*/  ULDC.64 UR14, c[0x0][0x288] ;  /* 0x0000a200000e7ab9 */ /* 0x000fe20000000a00 */
[----:B------:R-:W-:-:S03]  /*cdb0*/  MOV R10, R6 ;  /* 0x00000006000a7202 */ /* 0x000fc60000000f00 */
[----:B------:R-:W-:-:S04]  /*cdc0*/  FFMA.FTZ R8, R27, R8, UR13 ;  /* 0x0000000d1b087e23 */ /* 0x000fc80008010008 */
[----:B0----5:R-:W-:Y:S01]  /*cdd0*/  FFMA.FTZ R13, R3, R13, -R8 ;  /* 0x0000000d030d7223 */ /* 0x021fe20000010808 */
        /* <DEDUP_REMOVED lines=14> */
.L_x_2658:
[----:B------:R-:W-:Y:S05]  /*cec0*/  BSYNC B0 ;  /* 0x0000000000007941 */ /* 0x000fea0003800000 */
.L_x_2657:
[----:B------:R-:W-:Y:S05]  /*ced0*/  @!P5 BRA `(.L_x_2659) ;  /* 0x000000000060d947 */ /* 0x000fea0003800000 */
[----:B-1----:R-:W2:Y:S04]  /*cee0*/  LDL R8, [R1+0x24] ;  /* 0x0000240001087983 */ /* 0x002ea80000100800 */
[----:B0----5:R-:W3:Y:S04]  /*cef0*/  LDL.LU R13, [R1+0xa0] ;  /* 0x0000a000010d7983 */ /* 0x021ee80000300800 */
[----:B------:R-:W4:Y:S04]  /*cf00*/  LDL R12, [R1+0x2c] ;  /* 0x00002c00010c7983 */ /* 0x000f280000100800 */
        /* <DEDUP_REMOVED lines=21> */
.L_x_2659:
[----:B------:R-:W-:Y:S04]  /*d060*/  BSSY B0, `(.L_x_2660) ;  /* 0x0000019000007945 */ /* 0x000fe80003800000 */
[----:B------:R-:W-:Y:S05]  /*d070*/  @P3 BRA `(.L_x_2661) ;  /* 0x00000000005c3947 */ /* 0x000fea0003800000 */
[----:B0----5:R-:W3:Y:S01]  /*d080*/  LDL.LU R12, [R1+0x24] ;  /* 0x00002400010c7983 */ /* 0x021ee20000300800 */
[----:B-12---:R-:W-:Y:S01]  /*d090*/  MOV R8, UR5 ;  /* 0x0000000500087c02 */ /* 0x006fe20008000f00 */
[----:B------:R-:W-:Y:S02]  /*d0a0*/  ULDC.64 UR14, c[0x0][0x288] ;  /* 0x0000a200000e7ab9 */ /* 0x000fe40000000a00 */
[----:B------:R-:W2:Y:S04]  /*d0b0*/  LDL.LU R11, [R1+0xa0] ;  /* 0x0000a000010b7983 */ /* 0x000ea80000300800 */
[----:B------:R-:W4:Y:S04]  /*d0c0*/  LDL.LU R10, [R1+0x2c] ;  /* 0x00002c00010a7983 */ /* 0x000f280000300800 */
[----:B------:R-:W4:Y:S01]  /*d0d0*/  LDL.LU R9, [R1+0xa4] ;  /* 0x0000a40001097983 */ /* 0x000f220000300800 */
[----:B---3--:R-:W-:-:S04]  /*d0e0*/  FFMA.FTZ R8, R12, R8, UR13 ;  /* 0x0000000d0c087e23 */ /* 0x008fc80008010008 */
[----:B--2---:R-:W-:Y:S01]  /*d0f0*/  FFMA.FTZ R13, R3, R11, -R8 ;  /* 0x0000000b030d7223 */ /* 0x004fe20000010808 */
[----:B------:R-:W-:Y:S02]  /*d100*/  MOV R8, UR5 ;  /* 0x0000000500087c02 */ /* 0x000fe40008000f00 */
[----:B------:R-:W-:-:S03]  /*d110*/  MOV R11, R5 ;  /* 0x00000005000b7202 */ /* 0x000fc60000000f00 */
[----:B----4-:R-:W-:Y:S01]  /*d120*/  FFMA.FTZ R8, R10, R8, UR13 ;  /* 0x0000000d0a087e23 */ /* 0x010fe20008010008 */
[----:B------:R-:W-:-:S03]  /*d130*/  MOV R10, R6 ;  /* 0x00000006000a7202 */ /* 0x000fc60000000f00 */
[----:B------:R-:W-:Y:S01]  /*d140*/  FFMA.FTZ R12, R16, R9, -R8 ;  /* 0x00000009100c7223 */ /* 0x000fe20000010808 */
        /* <DEDUP_REMOVED lines=10> */
.L_x_2661:
[----:B------:R-:W-:Y:S05]  /*d1f0*/  BSYNC B0 ;  /* 0x0000000000007941 */ /* 0x000fea0003800000 */
.L_x_2660:
[----:B------:R4:W5:Y:S01]  /*d200*/  LDL R27, [R1+0x10] ;  /* 0x00001000011b7983 */ /* 0x0009620000100800 */
[----:B-123--:R-:W-:-:S03]  /*d210*/  IADD3 R8, R2, 0x70, RZ ;  /* 0x0000007002087810 */ /* 0x00efc60007ffe0ff */
[----:B0----5:R4:W5:Y:S01]  /*d220*/  LDL R12, [R1+0x70] ;  /* 0x00007000010c7983 */ /* 0x0219620000100800 */
[----:B------:R-:W-:-:S03]  /*d230*/  IADD3 R17, R2, 0x60, RZ ;  /* 0x0000006002117810 */ /* 0x000fc60007ffe0ff */
[----:B------:R4:W5:Y:S04]  /*d240*/  LDL R26, [R1+0x3c] ;  /* 0x00003c00011a7983 */ /* 0x0009680000100800 */
[----:B------:R4:W5:Y:S01]  /*d250*/  LDL R13, [R1+0x74] ;  /* 0x00007400010d7983 */ /* 0x0009620000100800 */
[C---:B------:R-:W-:Y:S02]  /*d260*/  IADD3 R20, R2.reuse, 0x60, RZ ;  /* 0x0000006002147810 */ /* 0x040fe40007ffe0ff */
[C---:B------:R-:W-:Y:S02]  /*d270*/  IADD3 R22, R2.reuse, 0x50, RZ ;  /* 0x0000005002167810 */ /* 0x040fe40007ffe0ff */
[----:B------:R-:W-:Y:S02]  /*d280*/  IADD3 R11, R2, 0x40, RZ ;  /* 0x00000040020b7810 */ /* 0x000fe40007ffe0ff */
[----:B------:R-:W-:-:S02]  /*d290*/  ISETP.GE.U32.AND P2, PT, R17, UR6, PT ;  /* 0x0000000611007c0c */ /* 0x000fc4000bf46070 */
[----:B------:R-:W-:Y:S02]  /*d2a0*/  SHF.R.S32.HI R11, RZ, 0x1f, R11 ;  /* 0x0000001fff0b7819 */ /* 0x000fe4000001140b */
[----:B------:R-:W-:Y:S02]  /*d2b0*/  SHF.R.S32.HI R22, RZ, 0x1f, R22 ;  /* 0x0000001fff167819 */ /* 0x000fe40000011416 */
[----:B------:R-:W-:Y:S02]  /*d2c0*/  SHF.R.S32.HI R20, RZ, 0x1f, R20 ;  /* 0x0000001fff147819 */ /* 0x000fe40000011414 */
[----:B------:R-:W-:Y:S02]  /*d2d0*/  IADD3 R29, R2, 0x80, RZ ;  /* 0x00000080021d7810 */ /* 0x000fe40007ffe0ff */
[----:B------:R-:W-:Y:S02]  /*d2e0*/  ISETP.GE.AND.EX P6, PT, R11, UR7, PT, P6 ;  /* 0x000000070b007c0c */ /* 0x000fe4000bfc6360 */
[----:B------:R-:W-:-:S02]  /*d2f0*/  ISETP.GE.AND.EX P0, PT, R22, UR7, PT, P0 ;  /* 0x0000000716007c0c */ /* 0x000fc4000bf06300 */
[----:B------:R-:W-:Y:S02]  /*d300*/  ISETP.GE.AND.EX P2, PT, R20, UR7, PT, P2 ;  /* 0x0000000714007c0c */ /* 0x000fe4000bf46320 */
[----:B------:R-:W-:Y:S02]  /*d310*/  ISETP.GE.U32.AND P3, PT, R8, UR6, PT ;  /* 0x0000000608007c0c */ /* 0x000fe4000bf66070 */
[----:B------:R-:W-:Y:S02]  /*d320*/  ISETP.GE.U32.AND P4, PT, R29, UR6, PT ;  /* 0x000000061d007c0c */ /* 0x000fe4000bf86070 */
[C---:B------:R-:W-:Y:S02]  /*d330*/  ISETP.GT.U32.OR P6, PT, R0.reuse, 0x29f, P6 ;  /* 0x0000029f0000780c */ /* 0x040fe400037c4470 */
[C---:B------:R-:W-:Y:S02]  /*d340*/  ISETP.GT.U32.OR P0, PT, R0.reuse, 0x29f, P0 ;  /* 0x0000029f0000780c */ /* 0x040fe40000704470 */
[----:B------:R-:W-:Y:S01]  /*d350*/  ISETP.GT.U32.OR P2, PT, R0, 0x29f, P2 ;  /* 0x0000029f0000780c */ /* 0x000fe20001744470 */
[----:B----4-:R-:W-:-:S12]  /*d360*/  @!P5 BRA `(.L_x_2662) ;  /* 0x000000000050d947 */ /* 0x010fd80003800000 */
        /* <DEDUP_REMOVED lines=20> */
.L_x_2662:
        /* <DEDUP_REMOVED lines=21> */
.L_x_2664:
[----:B------:R-:W-:Y:S05]  /*d600*/  BSYNC B0 ;  /* 0x0000000000007941 */ /* 0x000fea0003800000 */
.L_x_2663:
        /* <DEDUP_REMOVED lines=25> */
.L_x_2665:
        /* <DEDUP_REMOVED lines=25> */
.L_x_2667:
[----:B------:R-:W-:Y:S05]  /*d930*/  BSYNC B0 ;  /* 0x0000000000007941 */ /* 0x000fea0003800000 */
.L_x_2666:
        /* <DEDUP_REMOVED lines=25> */
.L_x_2668:
[----:B------:R-:W-:Y:S04]  /*dad0*/  BSSY B0, `(.L_x_2669) ;  /* 0x0000019000007945 */ /* 0x000fe80003800000 */
[----:B------:R-:W-:Y:S05]  /*dae0*/  @P2 BRA `(.L_x_2670) ;  /* 0x00000000005c2947 */ /* 0x000fea0003800000 */
[----:B0----5:R-:W2:Y:S02]  /*daf0*/  LDL.LU R12, [R1+0x38] ;  /* 0x00003800010c7983 */ /* 0x021ea40000300800 */
[----:B-1234-:R-:W-:Y:S01]  /*db00*/  MOV R8, UR5 ;  /* 0x0000000500087c02 */ /* 0x01efe20008000f00 */
[----:B------:R-:W-:Y:S01]  /*db10*/  ULDC.64 UR14, c[0x0][0x288] ;  /* 0x0000a200000e7ab9 */ /* 0x000fe20000000a00 */
[----:B------:R-:W2:Y:S04]  /*db20*/  LDL.LU R11, [R1+0x80] ;  /* 0x00008000010b7983 */ /* 0x000ea80000300800 */
[----:B------:R-:W3:Y:S04]  /*db30*/  LDL.LU R10, [R1+0x44] ;  /* 0x00004400010a7983 */ /* 0x000ee80000300800 */
[----:B------:R-:W4:Y:S01]  /*db40*/  LDL.LU R9, [R1+0x84] ;  /* 0x0000840001097983 */ /* 0x000f220000300800 */
[----:B------:R-:W-:-:S04]  /*db50*/  FFMA.FTZ R8, R12, R8, UR13 ;  /* 0x0000000d0c087e23 */ /* 0x000fc80008010008 */
[----:B--2---:R-:W-:Y:S01]  /*db60*/  FFMA.FTZ R12, R3, R11, -R8 ;  /* 0x0000000b030c7223 */ /* 0x004fe20000010808 */
[----:B------:R-:W-:Y:S02]  /*db70*/  MOV R8, UR5 ;  /* 0x0000000500087c02 */ /* 0x000fe40008000f00 */
[----:B------:R-:W-:-:S03]  /*db80*/  MOV R11, R5 ;  /* 0x00000005000b7202 */ /* 0x000fc60000000f00 */
[----:B---3--:R-:W-:Y:S01]  /*db90*/  FFMA.FTZ R8, R10, R8, UR13 ;  /* 0x0000000d0a087e23 */ /* 0x008fe20008010008 */
[----:B------:R-:W-:-:S03]  /*dba0*/  MOV R10, R6 ;  /* 0x00000006000a7202 */ /* 0x000fc60000000f00 */
[----:B----4-:R-:W-:Y:S01]  /*dbb0*/  FFMA.FTZ R13, R16, R9, -R8 ;  /* 0x00000009100d7223 */ /* 0x010fe20000010808 */
        /* <DEDUP_REMOVED lines=10> */
.L_x_2670:
[----:B------:R-:W-:Y:S05]  /*dc60*/  BSYNC B0 ;  /* 0x0000000000007941 */ /* 0x000fea0003800000 */
.L_x_2669:
[----:B------:R1:W5:Y:S01]  /*dc70*/  LDL R20, [R1+0x50] ;  /* 0x0000500001147983 */ /* 0x0003620000100800 */
[C---:B------:R-:W-:Y:S02]  /*dc80*/  IADD3 R27, R2.reuse, 0x90, RZ ;  /* 0x00000090021b7810 */ /* 0x040fe40007ffe0ff */
[C---:B------:R-:W-:Y:S01]  /*dc90*/  IADD3 R23, R2.reuse, 0xa0, RZ ;  /* 0x000000a002177810 */ /* 0x040fe20007ffe0ff */
[----:B0----5:R0:W5:Y:S01]  /*dca0*/  LDL R13, [R1+0x6c] ;  /* 0x00006c00010d7983 */ /* 0x0211620000100800 */
[C---:B------:R-:W-:Y:S02]  /*dcb0*/  IADD3 R21, R2.reuse, 0xb0, RZ ;  /* 0x000000b002157810 */ /* 0x040fe40007ffe0ff */
[C---:B------:R-:W-:Y:S02]  /*dcc0*/  IADD3 R12, R2.reuse, 0x70, RZ ;  /* 0x00000070020c7810 */ /* 0x040fe40007ffe0ff */
[C---:B------:R-:W-:Y:S02]  /*dcd0*/  IADD3 R22, R2.reuse, 0xb0, RZ ;  /* 0x000000b002167810 */ /* 0x040fe40007ffe0ff */
[----:B------:R-:W-:-:S02]  /*dce0*/  IADD3 R26, R2, 0xa0, RZ ;  /* 0x000000a0021a7810 */ /* 0x000fc40007ffe0ff */
[C---:B------:R-:W-:Y:S02]  /*dcf0*/  IADD3 R28, R2.reuse, 0x90, RZ ;  /* 0x00000090021c7810 */ /* 0x040fe40007ffe0ff */
[----:B-1234-:R-:W-:Y:S02]  /*dd00*/  IADD3 R8, R2, 0x80, RZ ;  /* 0x0000008002087810 */ /* 0x01efe40007ffe0ff */
[----:B------:R-:W-:Y:S02]  /*dd10*/  SHF.R.S32.HI R12, RZ, 0x1f, R12 ;  /* 0x0000001fff0c7819 */ /* 0x000fe4000001140c */
[----:B------:R-:W-:Y:S02]  /*dd20*/  ISETP.GE.U32.AND P6, PT, R27, UR6, PT ;  /* 0x000000061b007c0c */ /* 0x000fe4000bfc6070 */
[----:B------:R-:W-:Y:S02]  /*dd30*/  ISETP.GE.U32.AND P0, PT, R23, UR6, PT ;  /* 0x0000000617007c0c */ /* 0x000fe4000bf06070 */
[----:B------:R-:W-:-:S02]  /*dd40*/  ISETP.GE.U32.AND P2, PT, R21, UR6, PT ;  /* 0x0000000615007c0c */ /* 0x000fc4000bf46070 */
[----:B------:R-:W-:Y:S02]  /*dd50*/  SHF.R.S32.HI R8, RZ, 0x1f, R8 ;  /* 0x0000001fff087819 */ /* 0x000fe40000011408 */
[----:B------:R-:W-:Y:S02]  /*dd60*/  SHF.R.S32.HI R28, RZ, 0x1f, R28 ;  /* 0x0000001fff1c7819 */ /* 0x000fe4000001141c */
[----:B------:R-:W-:Y:S02]  /*dd70*/  SHF.R.S32.HI R26, RZ, 0x1f, R26 ;  /* 0x0000001fff1a7819 */ /* 0x000fe4000001141a */
[----:B------:R-:W-:Y:S02]  /*dd80*/  SHF.R.S32.HI R22, RZ, 0x1f, R22 ;  /* 0x0000001fff167819 */ /* 0x000fe40000011416 */
[----:B------:R-:W-:Y:S02]  /*dd90*/  ISETP.GE.AND.EX P3, PT, R12, UR7, PT, P3 ;  /* 0x000000070c007c0c */ /* 0x000fe4000bf66330 */
[----:B------:R-:W-:-:S02]  /*dda0*/  ISETP.GE.AND.EX P4, PT, R8, UR7, PT, P4 ;  /* 0x0000000708007c0c */ /* 0x000fc4000bf86340 */
[----:B------:R-:W-:Y:S02]  /*ddb0*/  ISETP.GE.AND.EX P6, PT, R28, UR7, PT, P6 ;  /* 0x000000071c007c0c */ /* 0x000fe4000bfc6360 */
[----:B------:R-:W-:Y:S02]  /*ddc0*/  ISETP.GE.AND.EX P0, PT, R26, UR7, PT, P0 ;  /* 0x000000071a007c0c */ /* 0x000fe4000bf06300 */
[----:B------:R-:W-:Y:S02]  /*ddd0*/  ISETP.GE.AND.EX P2, PT, R22, UR7, PT, P2 ;  /* 0x0000000716007c0c */ /* 0x000fe4000bf46320 */
[C---:B------:R-:W-:Y:S02]  /*dde0*/  ISETP.GT.U32.OR P3, PT, R0.reuse, 0x29f, P3 ;  /* 0x0000029f0000780c */ /* 0x040fe40001f64470 */
[C---:B------:R-:W-:Y:S02]  /*ddf0*/  ISETP.GT.U32.OR P4, PT, R0.reuse, 0x29f, P4 ;  /* 0x0000029f0000780c */ /* 0x040fe40002784470 */
[----:B------:R-:W-:-:S02]  /*de00*/  ISETP.GT.U32.OR P6, PT, R0, 0x29f, P6 ;  /* 0x0000029f0000780c */ /* 0x000fc400037c4470 */
        /* <DEDUP_REMOVED lines=27> */
.L_x_2671:
[----:B------:R-:W-:Y:S04]  /*dfc0*/  BSSY B0, `(.L_x_2672) ;  /* 0x0000018000007945 */ /* 0x000fe80003800000 */
[----:B------:R-:W-:Y:S05]  /*dfd0*/  @P3 BRA `(.L_x_2673) ;  /* 0x0000000000583947 */ /* 0x000fea0003800000 */
[----:B------:R-:W2:Y:S01]  /*dfe0*/  LDL.LU R11, [R1+0x48] ;  /* 0x00004800010b7983 */ /* 0x000ea20000300800 */
[----:B------:R-:W-:Y:S01]  /*dff0*/  MOV R9, UR5 ;  /* 0x0000000500097c02 */ /* 0x000fe20008000f00 */
[----:B------:R-:W-:Y:S02]  /*e000*/  ULDC.64 UR14, c[0x0][0x288] ;  /* 0x0000a200000e7ab9 */ /* 0x000fe40000000a00 */
[----:B------:R-:W3:Y:S02]  /*e010*/  LDL.LU R10, [R1+0x68] ;  /* 0x00006800010a7983 */ /* 0x000ee40000300800 */
[----:B--2---:R-:W-:Y:S01]  /*e020*/  FFMA.FTZ R9, R11, R9, UR13 ;  /* 0x0000000d0b097e23 */ /* 0x004fe20008010009 */
[----:B------:R-:W-:-:S03]  /*e030*/  IADD3 R11, R2, 0x70, RZ ;  /* 0x00000070020b7810 */ /* 0x000fc60007ffe0ff */
[----:B---3--:R-:W-:Y:S01]  /*e040*/  FFMA.FTZ R9, R3, R10, -R9 ;  /* 0x0000000a03097223 */ /* 0x008fe20000010809 */
[----:B------:R-:W-:-:S05]  /*e050*/  MOV R10, UR5 ;  /* 0x00000005000a7c02 */ /* 0x000fca0008000f00 */
[----:B------:R-:W-:-:S04]  /*e060*/  FFMA.FTZ R10, R20, R10, UR13 ;  /* 0x0000000d140a7e23 */ /* 0x000fc8000801000a */
[----:B-----5:R-:W-:Y:S01]  /*e070*/  FFMA.FTZ R20, R16, R13, -R10 ;  /* 0x0000000d10147223 */ /* 0x020fe2000001080a */
[----:B------:R-:W-:Y:S01]  /*e080*/  IMAD R10, R12, UR14, RZ ;  /* 0x0000000e0c0a7c24 */ /* 0x000fe2000f8e02ff */
[----:B------:R-:W-:Y:S02]  /*e090*/  MOV R12, R6 ;  /* 0x00000006000c7202 */ /* 0x000fe40000000f00 */
[----:B0-----:R-:W-:Y:S01]  /*e0a0*/  MOV R13, R5 ;  /* 0x00000005000d7202 */ /* 0x001fe20000000f00 */
        /* <DEDUP_REMOVED lines=9> */
.L_x_2673:
[----:B------:R-:W-:Y:S05]  /*e140*/  BSYNC B0 ;  /* 0x0000000000007941 */ /* 0x000fea0003800000 */
.L_x_2672:
        /* <DEDUP_REMOVED lines=25> */
.L_x_2674:
        /* <DEDUP_REMOVED lines=15> */
[----:B------:R-:W-:Y:S01]  /*e3d0*/  FFMA.FTZ R10, R13, R10, UR13 ;  /* 0x0000000d0d0a7e23 */ /* 0x000fe2000801000a */
[----:B------:R-:W-:-:S03]  /*e3e0*/  MOV R13, R5 ;  /* 0x00000005000d7202 */ /* 0x000fc60000000f00 */
[----:B------:R-:W-:Y:S01]  /*e3f0*/  FFMA.FTZ R20, R16, R12, -R10 ;  /* 0x0000000c10147223 */ /* 0x000fe2000001080a */
[----:B------:R-:W-:Y:S01]  /*e400*/  MOV R12, R6 ;  /* 0x00000006000c7202 */ /* 0x000fe20000000f00 */
[----:B------:R-:W-:-:S04]  /*e410*/  IMAD R10, R11, UR14, RZ ;  /* 0x0000000e0b0a7c24 */ /* 0x000fc8000f8e02ff */
        /* <DEDUP_REMOVED lines=9> */
.L_x_2676:
[----:B------:R-:W-:Y:S05]  /*e4b0*/  BSYNC B0 ;  /* 0x0000000000007941 */ /* 0x000fea0003800000 */
.L_x_2675:
[----:B------:R-:W-:Y:S05]  /*e4c0*/  @!P5 BRA `(.L_x_2677) ;  /* 0x000000000060d947 */ /* 0x000fea0003800000 */
[----:B--2---:R-:W2:Y:S04]  /*e4d0*/  LDL R9, [R1+0x4c] ;  /* 0x00004c0001097983 */ /* 0x004ea80000100800 */
[----:B-1-3--:R-:W3:Y:S04]  /*e4e0*/  LDL.LU R11, [R1+0x18] ;  /* 0x00001800010b7983 */ /* 0x00aee80000300800 */
        /* <DEDUP_REMOVED lines=22> */
.L_x_2677:
        /* <DEDUP_REMOVED lines=9> */
[----:B------:R-:W-:-:S03]  /*e6e0*/  MOV R13, R5 ;  /* 0x00000005000d7202 */ /* 0x000fc60000000f00 */
[----:B--2---:R-:W-:Y:S01]  /*e6f0*/  FFMA.FTZ R9, R3, R10, -R9 ;  /* 0x0000000a03097223 */ /* 0x004fe20000010809 */
[----:B------:R-:W-:-:S05]  /*e700*/  MOV R10, UR5 ;  /* 0x00000005000a7c02 */ /* 0x000fca0008000f00 */
        /* <DEDUP_REMOVED lines=13> */
.L_x_2679:
[----:B------:R-:W-:Y:S05]  /*e7e0*/  BSYNC B0 ;  /* 0x0000000000007941 */ /* 0x000fea0003800000 */
.L_x_2678:
        /* <DEDUP_REMOVED lines=21> */
.L_x_2680:
[----:B------:R-:W-:Y:S04]  /*e940*/  BSSY B0, `(.L_x_2681) ;  /* 0x0000017000007945 */ /* 0x000fe80003800000 */
[----:B------:R-:W-:Y:S05]  /*e950*/  @P0 BRA `(.L_x_2682) ;  /* 0x0000000000540947 */ /* 0x000fea0003800000 */
[----:B01-3--:R-:W3:Y:S01]  /*e960*/  LDL.LU R11, [R1+0x54] ;  /* 0x00005400010b7983 */ /* 0x00bee20000300800 */
[----:B--2-4-:R-:W-:Y:S01]  /*e970*/  MOV R9, UR5 ;  /* 0x0000000500097c02 */ /* 0x014fe20008000f00 */
[----:B------:R-:W-:Y:S02]  /*e980*/  ULDC.64 UR14, c[0x0][0x288] ;  /* 0x0000a200000e7ab9 */ /* 0x000fe40000000a00 */
[----:B------:R-:W2:Y:S01]  /*e990*/  LDL.LU R10, [R1+0x1d0] ;  /* 0x0001d000010a7983 */ /* 0x000ea20000300800 */
[----:B------:R-:W-:Y:S02]  /*e9a0*/  MOV R12, R6 ;  /* 0x00000006000c7202 */ /* 0x000fe40000000f00 */
[----:B-----5:R-:W-:-:S03]  /*e9b0*/  MOV R13, R5 ;  /* 0x00000005000d7202 */ /* 0x020fc60000000f00 */
[----:B------:R-:W-:-:S04]  /*e9c0*/  IMAD.WIDE.U32 R12, R23, UR14, R12 ;  /* 0x0000000e170c7c25 */ /* 0x000fc8000f8e000c */
[----:B---3--:R-:W-:-:S04]  /*e9d0*/  FFMA.FTZ R9, R11, R9, UR13 ;  /* 0x0000000d0b097e23 */ /* 0x008fc80008010009 */
[----:B------:R-:W-:Y:S01]  /*e9e0*/  FFMA.FTZ R24, R3, R24, -R9 ;  /* 0x0000001803187223 */ /* 0x000fe20000010809 */
[----:B------:R-:W-:-:S05]  /*e9f0*/  MOV R9, UR5 ;  /* 0x0000000500097c02 */ /* 0x000fca0008000f00 */
[----:B--2---:R-:W-:-:S04]  /*ea00*/  FFMA.FTZ R9, R10, R9, UR13 ;  /* 0x0000000d0a097e23 */ /* 0x004fc80008010009 */
[----:B------:R-:W-:Y:S01]  /*ea10*/  FFMA.FTZ R25, R16, R25, -R9 ;  /* 0x0000001910197223 */ /* 0x000fe20000010809 */
[----:B------:R-:W-:-:S04]  /*ea20*/  IMAD R9, R26, UR14, RZ ;  /* 0x0000000e1a097c24 */ /* 0x000fc8000f8e02ff */
        /* <DEDUP_REMOVED lines=8> */
.L_x_2682:
[----:B------:R-:W-:Y:S05]  /*eab0*/  BSYNC B0 ;  /* 0x0000000000007941 */ /* 0x000fea0003800000 */
.L_x_2681:
        /* <DEDUP_REMOVED lines=21> */
.L_x_2683:
        /* <DEDUP_REMOVED lines=23> */
.L_x_2685:
[----:B------:R-:W-:Y:S05]  /*ed80*/  BSYNC B0 ;  /* 0x0000000000007941 */ /* 0x000fea0003800000 */
.L_x_2684:
[----:B------:R0:W5:Y:S04]  /*ed90*/  LDL R29, [R1+0xc4] ;  /* 0x0000c400011d7983 */ /* 0x0001680000100800 */
[----:B------:R0:W5:Y:S04]  /*eda0*/  LDL R27, [R1+0xe8] ;  /* 0x0000e800011b7983 */ /* 0x0001680000100800 */
[----:B------:R2:W5:Y:S04]  /*edb0*/  LDL R28, [R1+0x1e0] ;  /* 0x0001e000011c7983 */ /* 0x0005680000100800 */
[----:B------:R2:W5:Y:S02]  /*edc0*/  LDL R26, [R1+0xec] ;  /* 0x0000ec00011a7983 */ /* 0x0005640000100800 */
[----:B01-3-5:R-:W-:-:S02]  /*edd0*/  IADD3 R13, R2, 0xe0, RZ ;  /* 0x000000e0020d7810 */ /* 0x02bfc40007ffe0ff */
[C---:B------:R-:W-:Y:S02]  /*ede0*/  IADD3 R24, R2.reuse, 0xf0, RZ ;  /* 0x000000f002187810 */ /* 0x040fe40007ffe0ff */
        /* <DEDUP_REMOVED lines=8> */
[----:B--2-4-:R-:W-:Y:S02]  /*ee70*/  SHF.R.S32.HI R9, RZ, 0x1f, R13 ;  /* 0x0000001fff097819 */ /* 0x014fe4000001140d */
        /* <DEDUP_REMOVED lines=35> */
.L_x_2686:
[----:B------:R-:W-:Y:S04]  /*f0b0*/  BSSY B0, `(.L_x_2687) ;  /* 0x0000015000007945 */ /* 0x000fe80003800000 */
[----:B------:R-:W-:Y:S05]  /*f0c0*/  @P6 BRA `(.L_x_2688) ;  /* 0x00000000004c6947 */ /* 0x000fea0003800000 */
[----:B------:R-:W-:Y:S01]  /*f0d0*/  MOV R19, UR5 ;  /* 0x0000000500137c02 */ /* 0x000fe20008000f00 */
[----:B------:R-:W-:Y:S01]  /*f0e0*/  ULDC.64 UR14, c[0x0][0x288] ;  /* 0x0000a200000e7ab9 */ /* 0x000fe20000000a00 */
[----:B------:R-:W-:Y:S01]  /*f0f0*/  MOV R20, R6 ;  /* 0x0000000600147202 */ /* 0x000fe20000000f00 */
[----:B------:R-:W-:Y:S01]  /*f100*/  IMAD R18, R18, UR14, RZ ;  /* 0x0000000e12127c24 */ /* 0x000fe2000f8e02ff */
[----:B------:R-:W-:Y:S01]  /*f110*/  MOV R21, R5 ;  /* 0x0000000500157202 */ /* 0x000fe20000000f00 */
[----:B------:R-:W-:Y:S02]  /*f120*/  FFMA.FTZ R19, R29, R19, UR13 ;  /* 0x0000000d1d137e23 */ /* 0x000fe40008010013 */
[----:B------:R-:W-:Y:S02]  /*f130*/  IMAD R18, R17, UR15, R18 ;  /* 0x0000000f11127c24 */ /* 0x000fe4000f8e0212 */
[----:B0-----:R-:W-:Y:S01]  /*f140*/  FFMA.FTZ R27, R3, R27, -R19 ;  /* 0x0000001b031b7223 */ /* 0x001fe20000010813 */
[----:B------:R-:W-:Y:S01]  /*f150*/  MOV R19, UR5 ;  /* 0x0000000500137c02 */ /* 0x000fe20008000f00 */
[----:B------:R-:W-:Y:S01]  /*f160*/  IMAD.WIDE.U32 R20, R17, UR14, R20 ;  /* 0x0000000e11147c25 */ /* 0x000fe2000f8e0014 */
[----:B------:R-:W-:-:S03]  /*f170*/  ULDC.64 UR14, c[0x0][0x210] ;  /* 0x00008400000e7ab9 */ /* 0x000fc60000000a00 */
[----:B------:R-:W-:Y:S01]  /*f180*/  FFMA.FTZ R19, R28, R19, UR13 ;  /* 0x0000000d1c137e23 */ /* 0x000fe20008010013 */
[----:B------:R-:W-:Y:S02]  /*f190*/  IADD3 R17, R21, R18, RZ ;  /* 0x0000001215117210 */ /* 0x000fe40007ffe0ff */
[----:B------:R-:W-:Y:S01]  /*f1a0*/  LEA R18, P6, R20, UR14, 0x2 ;  /* 0x0000000e14127c11 */ /* 0x000fe2000f8c10ff */
[----:B------:R-:W-:-:S03]  /*f1b0*/  FFMA.FTZ R26, R16, R26, -R19 ;  /* 0x0000001a101a7223 */ /* 0x000fc60000010813 */
[----:B------:R-:W-:Y:S01]  /*f1c0*/  LEA.HI.X R19, R20, UR15, R17, 0x2, P6 ;  /* 0x0000000f14137c11 */ /* 0x000fe2000b0f1411 */
[----:B------:R-:W-:Y:S01]  /*f1d0*/  FMUL.FTZ R20, R27, UR26 ;  /* 0x0000001a1b147c20 */ /* 0x000fe20008410000 */
[----:B------:R-:W-:-:S05]  /*f1e0*/  FMUL.FTZ R21, R26, UR26 ;  /* 0x0000001a1a157c20 */ /* 0x000fca0008410000 */
[----:B------:R1:W-:Y:S02]  /*f1f0*/  STG.E.64 desc[UR22][R18.64], R20 ;  /* 0x0000001412007986 */ /* 0x0003e4000c101b16 */
.L_x_2688:
[----:B------:R-:W-:Y:S05]  /*f200*/  BSYNC B0 ;  /* 0x0000000000007941 */ /* 0x000fea0003800000 */
.L_x_2687:
[----:B------:R-:W-:Y:S05]  /*f210*/  @!P5 BRA `(.L_x_2689) ;  /* 0x000000000060d947 */ /* 0x000fea0003800000 */
[----:B------:R-:W2:Y:S04]  /*f220*/  LDL R17, [R1+0xc8] ;  /* 0x0000c80001117983 */ /* 0x000ea80000100800 */
[----:B0-----:R-:W3:Y:S04]  /*f230*/  LDL.LU R26, [R1+0xf8] ;  /* 0x0000f800011a7983 */ /* 0x001ee80000300800 */
[----:B-1----:R-:W4:Y:S04]  /*f240*/  LDL R21, [R1+0x1e4] ;  /* 0x0001e40001157983 */ /* 0x002f280000100800 */
        /* <DEDUP_REMOVED lines=21> */
.L_x_2689:
[----:B------:R-:W-:Y:S04]  /*f3a0*/  BSSY B0, `(.L_x_2690) ;  /* 0x0000019000007945 */ /* 0x000fe80003800000 */
[----:B------:R-:W-:Y:S05]  /*f3b0*/  @P0 BRA `(.L_x_2691) ;  /* 0x00000000005c0947 */ /* 0x000fea0003800000 */
[----:B-1----:R-:W3:Y:S01]  /*f3c0*/  LDL.LU R21, [R1+0xc8] ;  /* 0x0000c80001157983 */ /* 0x002ee20000300800 */
[----:B--2---:R-:W-:Y:S01]  /*f3d0*/  MOV R17, UR5 ;  /* 0x0000000500117c02 */ /* 0x004fe20008000f00 */
        /* <DEDUP_REMOVED lines=9> */
[----:B--2---:R-:W-:Y:S01]  /*f470*/  FFMA.FTZ R17, R19, R17, UR13 ;  /* 0x0000000d13117e23 */ /* 0x004fe20008010011 */
[----:B------:R-:W-:-:S03]  /*f480*/  MOV R19, R5 ;  /* 0x0000000500137202 */ /* 0x000fc60000000f00 */
[----:B----4-:R-:W-:Y:S01]  /*f490*/  FFMA.FTZ R17, R16, R18, -R17 ;  /* 0x0000001210117223 */ /* 0x010fe20000010811 */
        /* <DEDUP_REMOVED lines=9> */
.L_x_2691:
[----:B------:R-:W-:Y:S05]  /*f530*/  BSYNC B0 ;  /* 0x0000000000007941 */ /* 0x000fea0003800000 */
.L_x_2690:
[----:B------:R-:W-:Y:S05]  /*f540*/  @!P5 BRA `(.L_x_2692) ;  /* 0x000000000060d947 */ /* 0x000fea0003800000 */
[----:B------:R-:W2:Y:S04]  /*f550*/  LDL R8, [R1+0xcc] ;  /* 0x0000cc0001087983 */ /* 0x000ea80000100800 */
[----:B-1-3--:R-:W3:Y:S04]  /*f560*/  LDL.LU R21, [R1+0x118] ;  /* 0x0001180001157983 */ /* 0x00aee80000300800 */
[----:B------:R-:W4:Y:S04]  /*f570*/  LDL R20, [R1+0x1e8] ;  /* 0x0001e80001147983 */ /* 0x000f280000100800 */
[----:B------:R-:W5:Y:S01]  /*f580*/  LDL.LU R19, [R1+0x11c] ;  /* 0x00011c0001137983 */ /* 0x000f620000300800 */
[----:B--2---:R-:W-:-:S04]  /*f590*/  FFMA.FTZ R17, R8, R3, R14 ;  /* 0x0000000308117223 */ /* 0x004fc8000001000e */
[----:B------:R-:W-:-:S06]  /*f5a0*/  FMUL.FTZ R8, R17, -1.4426950216293334961 ;  /* 0xbfb8aa3b11087820 */ /* 0x000fcc0000410000 */
[----:B------:R-:W1:Y:S02]  /*f5b0*/  MUFU.EX2 R8, R8 ;  /* 0x0000000800087308 */ /* 0x000e640000000800 */
[----:B-1----:R-:W-:-:S06]  /*f5c0*/  FADD.FTZ R8, R8, 1 ;  /* 0x3f80000008087421 */ /* 0x002fcc0000010000 */
        /* <DEDUP_REMOVED lines=16> */
.L_x_2692:
        /* <DEDUP_REMOVED lines=8> */
[----:B------:R-:W-:Y:S01]  /*f750*/  IMAD R21, R9, UR14, RZ ;  /* 0x0000000e09157c24 */ /* 0x000fe2000f8e02ff */
[----:B------:R-:W-:-:S03]  /*f760*/  MOV R9, R5 ;  /* 0x0000000500097202 */ /* 0x000fc60000000f00 */
[----:B------:R-:W-:Y:S02]  /*f770*/  IMAD R21, R13, UR15, R21 ;  /* 0x0000000f0d157c24 */ /* 0x000fe4000f8e0215 */
[----:B---3--:R-:W-:-:S04]  /*f780*/  FFMA.FTZ R8, R20, R8, UR13 ;  /* 0x0000000d14087e23 */ /* 0x008fc80008010008 */
[----:B----4-:R-:W-:Y:S01]  /*f790*/  FFMA.FTZ R20, R3, R19, -R8 ;  /* 0x0000001303147223 */ /* 0x010fe20000010808 */
[----:B------:R-:W-:-:S05]  /*f7a0*/  MOV R8, UR5 ;  /* 0x0000000500087c02 */ /* 0x000fca0008000f00 */
[----:B-----5:R-:W-:-:S04]  /*f7b0*/  FFMA.FTZ R8, R18, R8, UR13 ;  /* 0x0000000d12087e23 */ /* 0x020fc80008010008 */
        /* <DEDUP_REMOVED lines=10> */
.L_x_2694:
[----:B------:R-:W-:Y:S05]  /*f860*/  BSYNC B0 ;  /* 0x0000000000007941 */ /* 0x000fea0003800000 */
.L_x_2693:
[----:B------:R-:W-:Y:S05]  /*f870*/  @!P5 BRA `(.L_x_2695) ;  /* 0x000000000060d947 */ /* 0x000fea0003800000 */
[----:B-1--4-:R-:W4:Y:S04]  /*f880*/  LDL R8, [R1+0xd0] ;  /* 0x0000d00001087983 */ /* 0x012f280000100800 */
[----:B---3--:R-:W3:Y:S04]  /*f890*/  LDL.LU R19, [R1+0x120] ;  /* 0x0001200001137983 */ /* 0x008ee80000300800 */
[----:B------:R-:W5:Y:S04]  /*f8a0*/  LDL R18, [R1+0xe0] ;  /* 0x0000e00001127983 */ /* 0x000f680000100800 */
[----:B--2---:R-:W2:Y:S01]  /*f8b0*/  LDL.LU R17, [R1+0x124] ;  /* 0x0001240001117983 */ /* 0x004ea20000300800 */
        /* <DEDUP_REMOVED lines=8> */
[----:B-----5:R-:W-:-:S03]  /*f940*/  FFMA.FTZ R9, R18, R16, R15 ;  /* 0x0000001012097223 */ /* 0x020fc6000001000f */
        /* <DEDUP_REMOVED lines=11> */
.L_x_2695:
[----:B------:R-:W-:Y:S04]  /*fa00*/  BSSY B0, `(.L_x_2696) ;  /* 0x0000019000007945 */ /* 0x000fe80003800000 */
[----:B------:R-:W-:Y:S05]  /*fa10*/  @P3 BRA `(.L_x_2697) ;  /* 0x00000000005c3947 */ /* 0x000fea0003800000 */
[----:B-1-3--:R-:W3:Y:S01]  /*fa20*/  LDL.LU R18, [R1+0xd0] ;  /* 0x0000d00001127983 */ /* 0x00aee20000300800 */
[----:B----4-:R-:W-:Y:S01]  /*fa30*/  MOV R8, UR5 ;  /* 0x0000000500087c02 */ /* 0x010fe20008000f00 */
[----:B------:R-:W-:Y:S02]  /*fa40*/  ULDC.64 UR14, c[0x0][0x288] ;  /* 0x0000a200000e7ab9 */ /* 0x000fe40000000a00 */
[----:B--2---:R-:W2:Y:S04]  /*fa50*/  LDL.LU R17, [R1+0x120] ;  /* 0x0001200001117983 */ /* 0x004ea80000300800 */
[----:B------:R-:W4:Y:S04]  /*fa60*/  LDL.LU R13, [R1+0xe0] ;  /* 0x0000e000010d7983 */ /* 0x000f280000300800 */
[----:B------:R-:W5:Y:S01]  /*fa70*/  LDL.LU R9, [R1+0x124] ;  /* 0x0001240001097983 */ /* 0x000f620000300800 */
[----:B------:R-:W-:-:S04]  /*fa80*/  IMAD R10, R10, UR14, RZ ;  /* 0x0000000e0a0a7c24 */ /* 0x000fc8000f8e02ff */
[----:B------:R-:W-:Y:S02]  /*fa90*/  IMAD R10, R24, UR15, R10 ;  /* 0x0000000f180a7c24 */ /* 0x000fe4000f8e020a */
[----:B---3--:R-:W-:-:S04]  /*faa0*/  FFMA.FTZ R8, R18, R8, UR13 ;  /* 0x0000000d12087e23 */ /* 0x008fc80008010008 */
[----:B--2---:R-:W-:Y:S01]  /*fab0*/  FFMA.FTZ R18, R3, R17, -R8 ;  /* 0x0000001103127223 */ /* 0x004fe20000010808 */
[----:B------:R-:W-:-:S03]  /*fac0*/  MOV R8, UR5 ;  /* 0x0000000500087c02 */ /* 0x000fc60008000f00 */
[----:B------:R-:W-:Y:S02]  /*fad0*/  FMUL.FTZ R18, R18, UR26 ;  /* 0x0000001a12127c20 */ /* 0x000fe40008410000 */
[----:B----4-:R-:W-:-:S04]  /*fae0*/  FFMA.FTZ R8, R13, R8, UR13 ;  /* 0x0000000d0d087e23 */ /* 0x010fc80008010008 */
[----:B-----5:R-:W-:Y:S01]  /*faf0*/  FFMA.FTZ R19, R16, R9, -R8 ;  /* 0x0000000910137223 */ /* 0x020fe20000010808 */
        /* <DEDUP_REMOVED lines=9> */
.L_x_2697:
[----:B------:R-:W-:Y:S05]  /*fb90*/  BSYNC B0 ;  /* 0x0000000000007941 */ /* 0x000fea0003800000 */
.L_x_2696:
[----:B------:R-:W-:Y:S05]  /*fba0*/  @!P5 BRA `(.L_x_2698) ;  /* 0x000000000060d947 */ /* 0x000fea0003800000 */
[----:B-1--4-:R-:W4:Y:S04]  /*fbb0*/  LDL R8, [R1+0xd4] ;  /* 0x0000d40001087983 */ /* 0x012f280000100800 */
[----:B------:R-:W5:Y:S04]  /*fbc0*/  LDL.LU R10, [R1+0x108] ;  /* 0x00010800010a7983 */ /* 0x000f680000300800 */
[----:B--2---:R-:W2:Y:S04]  /*fbd0*/  LDL R17, [R1+0xf0] ;  /* 0x0000f00001117983 */ /* 0x004ea80000100800 */
        /* <DEDUP_REMOVED lines=21> */
.L_x_2698:
[----:B------:R-:W-:Y:S04]  /*fd30*/  BSSY B0, `(.L_x_2699) ;  /* 0x0000019000007945 */ /* 0x000fe80003800000 */
[----:B------:R-:W-:Y:S05]  /*fd40*/  @P4 BRA `(.L_x_2700) ;  /* 0x00000000005c4947 */ /* 0x000fea0003800000 */
[----:B--2---:R-:W2:Y:S01]  /*fd50*/  LDL.LU R17, [R1+0xd4] ;  /* 0x0000d40001117983 */ /* 0x004ea20000300800 */
[----:B-1--4-:R-:W-:Y:S01]  /*fd60*/  MOV R8, UR5 ;  /* 0x0000000500087c02 */ /* 0x012fe20008000f00 */
[----:B------:R-:W-:Y:S02]  /*fd70*/  ULDC.64 UR14, c[0x0][0x288] ;  /* 0x0000a200000e7ab9 */ /* 0x000fe40000000a00 */
[----:B------:R-:W4:Y:S04]  /*fd80*/  LDL.LU R13, [R1+0x108] ;  /* 0x00010800010d7983 */ /* 0x000f280000300800 */
[----:B------:R-:W5:Y:S04]  /*fd90*/  LDL.LU R10, [R1+0xf0] ;  /* 0x0000f000010a7983 */ /* 0x000f680000300800 */
[----:B------:R-:W5:Y:S01]  /*fda0*/  LDL.LU R9, [R1+0x10c] ;  /* 0x00010c0001097983 */ /* 0x000f620000300800 */
[----:B---3--:R-:W-:-:S04]  /*fdb0*/  IMAD R18, R11, UR14, RZ ;  /* 0x0000000e0b127c24 */ /* 0x008fc8000f8e02ff */
[----:B------:R-:W-:Y:S02]  /*fdc0*/  IMAD R18, R23, UR15, R18 ;  /* 0x0000000f17127c24 */ /* 0x000fe4000f8e0212 */
[----:B--2---:R-:W-:-:S04]  /*fdd0*/  FFMA.FTZ R8, R17, R8, UR13 ;  /* 0x0000000d11087e23 */ /* 0x004fc80008010008 */
[----:B----4-:R-:W-:Y:S01]  /*fde0*/  FFMA.FTZ R17, R3, R13, -R8 ;  /* 0x0000000d03117223 */ /* 0x010fe20000010808 */
[----:B------:R-:W-:-:S05]  /*fdf0*/  MOV R8, UR5 ;  /* 0x0000000500087c02 */ /* 0x000fca0008000f00 */
[----:B-----5:R-:W-:-:S04]  /*fe00*/  FFMA.FTZ R8, R10, R8, UR13 ;  /* 0x0000000d0a087e23 */ /* 0x020fc80008010008 */
        /* <DEDUP_REMOVED lines=11> */
.L_x_2700:
[----:B------:R-:W-:Y:S05]  /*fec0*/  BSYNC B0 ;  /* 0x0000000000007941 */ /* 0x000fea0003800000 */
.L_x_2699:
        /* <DEDUP_REMOVED lines=16> */
[----:B--2---:R-:W-:-:S02]  /*ffd0*/  SHF.R.S32.HI R17, RZ, 0x1f, R9 ;  /* 0x0000001fff117819 */ /* 0x004fc40000011409 */
        /* <DEDUP_REMOVED lines=33> */
.L_x_2701:
[----:B------:R-:W-:Y:S04]  /*101f0*/  BSSY B0, `(.L_x_2702) ;  /* 0x0000015000007945 */ /* 0x000fe80003800000 */
[----:B------:R-:W-:Y:S05]  /*10200*/  @P6 BRA `(.L_x_2703) ;  /* 0x00000000004c6947 */ /* 0x000fea0003800000 */
[----:B------:R-:W-:Y:S01]  /*10210*/  MOV R18, UR5 ;  /* 0x0000000500127c02 */ /* 0x000fe20008000f00 */
        /* <DEDUP_REMOVED lines=18> */
.L_x_2703:
[----:B------:R-:W-:Y:S05]  /*10340*/  BSYNC B0 ;  /* 0x0000000000007941 */ /* 0x000fea0003800000 */
.L_x_2702:
        /* <DEDUP_REMOVED lines=25> */
.L_x_2704:
        /* <DEDUP_REMOVED lines=8> */
[----:B---3--:R-:W-:-:S04]  /*10560*/  FFMA.FTZ R12, R25, R12, UR13 ;  /* 0x0000000d190c7e23 */ /* 0x008fc8000801000c */
[----:B0----5:R-:W-:Y:S01]  /*10570*/  FFMA.FTZ R26, R3, R19, -R12 ;  /* 0x00000013031a7223 */ /* 0x021fe2000001080c */
[----:B------:R-:W-:Y:S02]  /*10580*/  MOV R12, UR5 ;  /* 0x00000005000c7c02 */ /* 0x000fe40008000f00 */
[----:B------:R-:W-:-:S03]  /*10590*/  MOV R19, R5 ;  /* 0x0000000500137202 */ /* 0x000fc60000000f00 */
[----:B--2---:R-:W-:Y:S01]  /*105a0*/  FFMA.FTZ R12, R18, R12, UR13 ;  /* 0x0000000d120c7e23 */ /* 0x004fe2000801000c */
        /* <DEDUP_REMOVED lines=12> */
.L_x_2706:
[----:B------:R-:W-:Y:S05]  /*10670*/  BSYNC B0 ;  /* 0x0000000000007941 */ /* 0x000fea0003800000 */
.L_x_2705:
[----:B------:R-:W-:Y:S05]  /*10680*/  @!P5 BRA `(.L_x_2707) ;  /* 0x000000000060d947 */ /* 0x000fea0003800000 */
[----:B-123--:R-:W2:Y:S04]  /*10690*/  LDL R12, [R1+0x114] ;  /* 0x00011400010c7983 */ /* 0x00eea80000100800 */
[----:B------:R-:W3:Y:S04]  /*106a0*/  LDL.LU R22, [R1+0x150] ;  /* 0x0001500001167983 */ /* 0x000ee80000300800 */
[----:B------:R-:W4:Y:S04]  /*106b0*/  LDL R21, [R1+0x14c] ;  /* 0x00014c0001157983 */ /* 0x000f280000100800 */
[----:B------:R-:W4:Y:S01]  /*106c0*/  LDL.LU R19, [R1+0x154] ;  /* 0x0001540001137983 */ /* 0x000f220000300800 */
        /* <DEDUP_REMOVED lines=20> */
.L_x_2707:
[----:B------:R-:W-:Y:S04]  /*10810*/  BSSY B0, `(.L_x_2708) ;  /* 0x0000019000007945 */ /* 0x000fe80003800000 */
[----:B------:R-:W-:Y:S05]  /*10820*/  @P2 BRA `(.L_x_2709) ;  /* 0x00000000005c2947 */ /* 0x000fea0003800000 */
[----:B------:R-:W2:Y:S02]  /*10830*/  LDL.LU R21, [R1+0x114] ;  /* 0x0001140001157983 */ /* 0x000ea40000300800 */
[----:B-1234-:R-:W-:Y:S01]  /*10840*/  MOV R12, UR5 ;  /* 0x00000005000c7c02 */ /* 0x01efe20008000f00 */
[----:B------:R-:W-:Y:S01]  /*10850*/  ULDC.64 UR14, c[0x0][0x288] ;  /* 0x0000a200000e7ab9 */ /* 0x000fe20000000a00 */
[----:B------:R-:W2:Y:S04]  /*10860*/  LDL.LU R18, [R1+0x150] ;  /* 0x0001500001127983 */ /* 0x000ea80000300800 */
        /* <DEDUP_REMOVED lines=19> */
.L_x_2709:
[----:B------:R-:W-:Y:S05]  /*109a0*/  BSYNC B0 ;  /* 0x0000000000007941 */ /* 0x000fea0003800000 */
.L_x_2708:
[----:B------:R-:W-:Y:S05]  /*109b0*/  @!P5 BRA `(.L_x_2710) ;  /* 0x000000000060d947 */ /* 0x000fea0003800000 */
[----:B------:R-:W2:Y:S04]  /*109c0*/  LDL R10, [R1+0x128] ;  /* 0x00012800010a7983 */ /* 0x000ea80000100800 */
[----:B------:R-:W2:Y:S04]  /*109d0*/  LDL.LU R20, [R1+0x188] ;  /* 0x0001880001147983 */ /* 0x000ea80000300800 */
[----:B-1-3--:R-:W3:Y:S04]  /*109e0*/  LDL R19, [R1+0x1b0] ;  /* 0x0001b00001137983 */ /* 0x00aee80000100800 */
[----:B------:R-:W3:Y:S01]  /*109f0*/  LDL.LU R18, [R1+0x18c] ;  /* 0x00018c0001127983 */ /* 0x000ee20000300800 */
[----:B--2-4-:R-:W-:-:S04]  /*10a00*/  FFMA.FTZ R12, R10, R3, R14 ;  /* 0x000000030a0c7223 */ /* 0x014fc8000001000e */
[----:B------:R-:W-:-:S06]  /*10a10*/  FMUL.FTZ R10, R12, -1.4426950216293334961 ;  /* 0xbfb8aa3b0c0a7820 */ /* 0x000fcc0000410000 */
[----:B------:R-:W1:Y:S02]  /*10a20*/  MUFU.EX2 R10, R10 ;  /* 0x0000000a000a7308 */ /* 0x000e640000000800 */
[----:B-1----:R-:W-:-:S06]  /*10a30*/  FADD.FTZ R10, R10, 1 ;  /* 0x3f8000000a0a7421 */ /* 0x002fcc0000010000 */
[----:B------:R-:W1:Y:S02]  /*10a40*/  MUFU.RCP R13, R10 ;  /* 0x0000000a000d7308 */ /* 0x000e640000001000 */
[----:B-1----:R-:W-:Y:S01]  /*10a50*/  FMUL.FTZ R10, R20, R13 ;  /* 0x0000000d140a7220 */ /* 0x002fe20000410000 */
[----:B------:R-:W-:-:S04]  /*10a60*/  FADD.FTZ R13, -R13, 1 ;  /* 0x3f8000000d0d7421 */ /* 0x000fc80000010100 */
[----:B------:R-:W-:Y:S01]  /*10a70*/  FFMA.FTZ R13, R12, R13, 1 ;  /* 0x3f8000000c0d7423 */ /* 0x000fe2000001000d */
[----:B---3--:R-:W-:-:S03]  /*10a80*/  FFMA.FTZ R12, R19, R16, R15 ;  /* 0x00000010130c7223 */ /* 0x008fc6000001000f */
        /* <DEDUP_REMOVED lines=11> */
.L_x_2710:
[----:B------:R-:W-:Y:S04]  /*10b40*/  BSSY B0, `(.L_x_2711) ;  /* 0x0000019000007945 */ /* 0x000fe80003800000 */
[----:B------:R-:W-:Y:S05]  /*10b50*/  @P3 BRA `(.L_x_2712) ;  /* 0x00000000005c3947 */ /* 0x000fea0003800000 */
[----:B-1-3--:R-:W3:Y:S01]  /*10b60*/  LDL.LU R19, [R1+0x128] ;  /* 0x0001280001137983 */ /* 0x00aee20000300800 */
[----:B------:R-:W-:Y:S01]  /*10b70*/  MOV R10, UR5 ;  /* 0x00000005000a7c02 */ /* 0x000fe20008000f00 */
[----:B------:R-:W-:Y:S02]  /*10b80*/  ULDC.64 UR14, c[0x0][0x288] ;  /* 0x0000a200000e7ab9 */ /* 0x000fe40000000a00 */
[----:B------:R-:W3:Y:S04]  /*10b90*/  LDL.LU R18, [R1+0x188] ;  /* 0x0001880001127983 */ /* 0x000ee80000300800 */
[----:B------:R-:W3:Y:S04]  /*10ba0*/  LDL.LU R13, [R1+0x1b0] ;  /* 0x0001b000010d7983 */ /* 0x000ee80000300800 */
[----:B--2-4-:R-:W2:Y:S01]  /*10bb0*/  LDL.LU R12, [R1+0x18c] ;  /* 0x00018c00010c7983 */ /* 0x014ea20000300800 */
[----:B------:R-:W-:Y:S01]  /*10bc0*/  IMAD R20, R11, UR14, RZ ;  /* 0x0000000e0b147c24 */ /* 0x000fe2000f8e02ff */
[----:B------:R-:W-:-:S03]  /*10bd0*/  MOV R11, R5 ;  /* 0x00000005000b7202 */ /* 0x000fc60000000f00 */
[----:B------:R-:W-:Y:S02]  /*10be0*/  IMAD R20, R8, UR15, R20 ;  /* 0x0000000f08147c24 */ /* 0x000fe4000f8e0214 */
[----:B---3--:R-:W-:-:S04]  /*10bf0*/  FFMA.FTZ R10, R19, R10, UR13 ;  /* 0x0000000d130a7e23 */ /* 0x008fc8000801000a */
[----:B------:R-:W-:Y:S01]  /*10c00*/  FFMA.FTZ R19, R3, R18, -R10 ;  /* 0x0000001203137223 */ /* 0x000fe2000001080a */
[----:B------:R-:W-:-:S05]  /*10c10*/  MOV R10, UR5 ;  /* 0x00000005000a7c02 */ /* 0x000fca0008000f00 */
[----:B------:R-:W-:-:S04]  /*10c20*/  FFMA.FTZ R10, R13, R10, UR13 ;  /* 0x0000000d0d0a7e23 */ /* 0x000fc8000801000a */
        /* <DEDUP_REMOVED lines=10> */
.L_x_2712:
[----:B------:R-:W-:Y:S05]  /*10cd0*/  BSYNC B0 ;  /* 0x0000000000007941 */ /* 0x000fea0003800000 */
.L_x_2711:
[----:B------:R-:W-:Y:S05]  /*10ce0*/  @!P5 BRA `(.L_x_2713) ;  /* 0x000000000060d947 */ /* 0x000fea0003800000 */
[----:B------:R-:W2:Y:S04]  /*10cf0*/  LDL R8, [R1+0x148] ;  /* 0x0001480001087983 */ /* 0x000ea80000100800 */
[----:B-1-3--:R-:W3:Y:S04]  /*10d00*/  LDL.LU R18, [R1+0x160] ;  /* 0x0001600001127983 */ /* 0x00aee80000300800 */
[----:B------:R-:W3:Y:S04]  /*10d10*/  LDL R13, [R1+0x170] ;  /* 0x00017000010d7983 */ /* 0x000ee80000100800 */
[----:B--2-4-:R-:W2:Y:S01]  /*10d20*/  LDL.LU R12, [R1+0x164] ;  /* 0x00016400010c7983 */ /* 0x014ea20000300800 */
[----:B------:R-:W-:-:S04]  /*10d30*/  FFMA.FTZ R10, R8, R3, R14 ;  /* 0x00000003080a7223 */ /* 0x000fc8000001000e */
[----:B------:R-:W-:-:S06]  /*10d40*/  FMUL.FTZ R8, R10, -1.4426950216293334961 ;  /* 0xbfb8aa3b0a087820 */ /* 0x000fcc0000410000 */
[----:B------:R-:W1:Y:S02]  /*10d50*/  MUFU.EX2 R8, R8 ;  /* 0x0000000800087308 */ /* 0x000e640000000800 */
[----:B-1----:R-:W-:-:S06]  /*10d60*/  FADD.FTZ R8, R8, 1 ;  /* 0x3f80000008087421 */ /* 0x002fcc0000010000 */
        /* <DEDUP_REMOVED lines=16> */
.L_x_2713:
[----:B------:R-:W-:Y:S04]  /*10e70*/  BSSY B0, `(.L_x_2714) ;  /* 0x0000019000007945 */ /* 0x000fe80003800000 */
[----:B------:R-:W-:Y:S05]  /*10e80*/  @P4 BRA `(.L_x_2715) ;  /* 0x00000000005c4947 */ /* 0x000fea0003800000 */
[----:B-1-3--:R-:W3:Y:S01]  /*10e90*/  LDL.LU R13, [R1+0x148] ;  /* 0x00014800010d7983 */ /* 0x00aee20000300800 */
[----:B------:R-:W-:Y:S01]  /*10ea0*/  MOV R8, UR5 ;  /* 0x0000000500087c02 */ /* 0x000fe20008000f00 */
[----:B------:R-:W-:Y:S02]  /*10eb0*/  ULDC.64 UR14, c[0x0][0x288] ;  /* 0x0000a200000e7ab9 */ /* 0x000fe40000000a00 */
[----:B--2-4-:R-:W2:Y:S04]  /*10ec0*/  LDL.LU R12, [R1+0x160] ;  /* 0x00016000010c7983 */ /* 0x014ea80000300800 */
[----:B------:R-:W4:Y:S04]  /*10ed0*/  LDL.LU R11, [R1+0x170] ;  /* 0x00017000010b7983 */ /* 0x000f280000300800 */
[----:B------:R-:W4:Y:S01]  /*10ee0*/  LDL.LU R10, [R1+0x164] ;  /* 0x00016400010a7983 */ /* 0x000f220000300800 */
[----:B---3--:R-:W-:-:S04]  /*10ef0*/  FFMA.FTZ R8, R13, R8, UR13 ;  /* 0x0000000d0d087e23 */ /* 0x008fc80008010008 */
[----:B--2---:R-:W-:Y:S01]  /*10f00*/  FFMA.FTZ R13, R3, R12, -R8 ;  /* 0x0000000c030d7223 */ /* 0x004fe20000010808 */
[----:B------:R-:W-:-:S05]  /*10f10*/  MOV R8, UR5 ;  /* 0x0000000500087c02 */ /* 0x000fca0008000f00 */
[----:B----4-:R-:W-:Y:S01]  /*10f20*/  FFMA.FTZ R8, R11, R8, UR13 ;  /* 0x0000000d0b087e23 */ /* 0x010fe20008010008 */
[----:B------:R-:W-:-:S03]  /*10f30*/  MOV R11, R5 ;  /* 0x00000005000b7202 */ /* 0x000fc60000000f00 */
[----:B------:R-:W-:Y:S01]  /*10f40*/  FFMA.FTZ R12, R16, R10, -R8 ;  /* 0x0000000a100c7223 */ /* 0x000fe20000010808 */
[----:B------:R-:W-:Y:S01]  /*10f50*/  MOV R10, R6 ;  /* 0x00000006000a7202 */ /* 0x000fe20000000f00 */
[----:B------:R-:W-:-:S04]  /*10f60*/  IMAD R8, R17, UR14, RZ ;  /* 0x0000000e11087c24 */ /* 0x000fc8000f8e02ff */
        /* <DEDUP_REMOVED lines=9> */
.L_x_2715:
[----:B------:R-:W-:Y:S05]  /*11000*/  BSYNC B0 ;  /* 0x0000000000007941 */ /* 0x000fea0003800000 */
.L_x_2714:
[----:B-----5:R0:W5:Y:S04]  /*11010*/  LDL R29, [R1+0x100] ;  /* 0x00010000011d7983 */ /* 0x0201680000100800 */
[----:B------:R0:W5:Y:S04]  /*11020*/  LDL R20, [R1+0xb0] ;  /* 0x0000b00001147983 */ /* 0x0001680000100800 */
[----:B------:R0:W5:Y:S04]  /*11030*/  LDL R28, [R1+0x1b4] ;  /* 0x0001b400011c7983 */ /* 0x0001680000100800 */
[----:B------:R0:W5:Y:S01]  /*11040*/  LDL R21, [R1+0xb4] ;  /* 0x0000b40001157983 */ /* 0x0001620000100800 */
[----:B------:R-:W-:-:S02]  /*11050*/  IADD3 R17, R2, 0x180, RZ ;  /* 0x0000018002117810 */ /* 0x000fc40007ffe0ff */
[C---:B-1----:R-:W-:Y:S02]  /*11060*/  IADD3 R8, R2.reuse, 0x190, RZ ;  /* 0x0000019002087810 */ /* 0x042fe40007ffe0ff */
[C---:B------:R-:W-:Y:S02]  /*11070*/  IADD3 R9, R2.reuse, 0x1a0, RZ ;  /* 0x000001a002097810 */ /* 0x040fe40007ffe0ff */
[C---:B---3--:R-:W-:Y:S02]  /*11080*/  IADD3 R19, R2.reuse, 0x160, RZ ;  /* 0x0000016002137810 */ /* 0x048fe40007ffe0ff */
[C---:B------:R-:W-:Y:S02]  /*11090*/  IADD3 R22, R2.reuse, 0x1a0, RZ ;  /* 0x000001a002167810 */ /* 0x040fe40007ffe0ff */
[C---:B------:R-:W-:Y:S02]  /*110a0*/  IADD3 R25, R2.reuse, 0x190, RZ ;  /* 0x0000019002197810 */ /* 0x040fe40007ffe0ff */
[----:B0-----:R-:W-:-:S02]  /*110b0*/  IADD3 R26, R2, 0x180, RZ ;  /* 0x00000180021a7810 */ /* 0x001fc40007ffe0ff */
        /* <DEDUP_REMOVED lines=23> */
[----:B------:R-:W-:Y:S08]  /*11230*/  @!P5 BRA `(.L_x_2716) ;  /* 0x000000000050d947 */ /* 0x000ff00003800000 */
[----:B--2-45:R-:W-:-:S04]  /*11240*/  FFMA.FTZ R12, R29, R3, R14 ;  /* 0x000000031d0c7223 */ /* 0x034fc8000001000e */
        /* <DEDUP_REMOVED lines=19> */
.L_x_2716:
[----:B------:R-:W-:Y:S04]  /*11380*/  BSSY B0, `(.L_x_2717) ;  /* 0x0000015000007945 */ /* 0x000fe80003800000 */
[----:B------:R-:W-:Y:S05]  /*11390*/  @P6 BRA `(.L_x_2718) ;  /* 0x00000000004c6947 */ /* 0x000fea0003800000 */
[----:B--2-4-:R-:W-:Y:S01]  /*113a0*/  MOV R12, UR5 ;  /* 0x00000005000c7c02 */ /* 0x014fe20008000f00 */
        /* <DEDUP_REMOVED lines=18> */
.L_x_2718:
[----:B------:R-:W-:Y:S05]  /*114d0*/  BSYNC B0 ;  /* 0x0000000000007941 */ /* 0x000fea0003800000 */
.L_x_2717:
[----:B------:R-:W-:Y:S05]  /*114e0*/  @!P5 BRA `(.L_x_2719) ;  /* 0x000000000060d947 */ /* 0x000fea0003800000 */
[----:B-12-4-:R-:W2:Y:S04]  /*114f0*/  LDL R12, [R1+0x104] ;  /* 0x00010400010c7983 */ /* 0x016ea80000100800 */
        /* <DEDUP_REMOVED lines=23> */
.L_x_2719:
        /* <DEDUP_REMOVED lines=8> */
[----:B------:R-:W-:Y:S01]  /*116f0*/  FFMA.FTZ R12, R20, R12, UR13 ;  /* 0x0000000d140c7e23 */ /* 0x000fe2000801000c */
[----:B------:R-:W-:-:S03]  /*11700*/  MOV R20, UR5 ;  /* 0x0000000500147c02 */ /* 0x000fc60008000f00 */
[----:B--2---:R-:W-:Y:S01]  /*11710*/  FFMA.FTZ R21, R3, R19, -R12 ;  /* 0x0000001303157223 */ /* 0x004fe2000001080c */
[----:B------:R-:W-:Y:S01]  /*11720*/  MOV R19, R5 ;  /* 0x0000000500137202 */ /* 0x000fe20000000f00 */
[----:B------:R-:W-:Y:S02]  /*11730*/  IMAD R12, R27, UR14, RZ ;  /* 0x0000000e1b0c7c24 */ /* 0x000fe4000f8e02ff */
[----:B---3--:R-:W-:Y:S01]  /*11740*/  FFMA.FTZ R20, R18, R20, UR13 ;  /* 0x0000000d12147e23 */ /* 0x008fe20008010014 */
[----:B------:R-:W-:Y:S01]  /*11750*/  MOV R18, R6 ;  /* 0x0000000600127202 */ /* 0x000fe20000000f00 */
[----:B------:R-:W-:Y:S02]  /*11760*/  IMAD R12, R24, UR15, R12 ;  /* 0x0000000f180c7c24 */ /* 0x000fe4000f8e020c */
[----:B----4-:R-:W-:Y:S02]  /*11770*/  FFMA.FTZ R20, R16, R13, -R20 ;  /* 0x0000000d10147223 */ /* 0x010fe40000010814 */
        /* <DEDUP_REMOVED lines=8> */
.L_x_2721:
[----:B------:R-:W-:Y:S05]  /*11800*/  BSYNC B0 ;  /* 0x0000000000007941 */ /* 0x000fea0003800000 */
.L_x_2720:
[----:B------:R-:W-:Y:S05]  /*11810*/  @!P5 BRA `(.L_x_2722) ;  /* 0x000000000060d947 */ /* 0x000fea0003800000 */
[----:B01----:R-:W2:Y:S04]  /*11820*/  LDL R13, [R1+0x19c] ;  /* 0x00019c00010d7983 */ /* 0x003ea80000100800 */
[----:B--234-:R-:W2:Y:S04]  /*11830*/  LDL R12, [R1+0x174] ;  /* 0x00017400010c7983 */ /* 0x01cea80000100800 */
[----:B-----5:R-:W3:Y:S04]  /*11840*/  LDL.LU R20, [R1+0x168] ;  /* 0x0001680001147983 */ /* 0x020ee80000300800 */
[----:B------:R-:W4:Y:S01]  /*11850*/  LDL.LU R21, [R1+0x16c] ;  /* 0x00016c0001157983 */ /* 0x000f220000300800 */
[----:B------:R-:W-:Y:S01]  /*11860*/  FFMA.FTZ R13, R13, R16, R15 ;  /* 0x000000100d0d7223 */ /* 0x000fe2000001000f */
[----:B--2---:R-:W-:-:S03]  /*11870*/  FFMA.FTZ R12, R12, R3, R14 ;  /* 0x000000030c0c7223 */ /* 0x004fc6000001000e */
[----:B------:R-:W-:Y:S01]  /*11880*/  FMUL.FTZ R19, R13, -1.4426950216293334961 ;  /* 0xbfb8aa3b0d137820 */ /* 0x000fe20000410000 */
[----:B------:R-:W-:-:S05]  /*11890*/  FMUL.FTZ R18, R12, -1.4426950216293334961 ;  /* 0xbfb8aa3b0c127820 */ /* 0x000fca0000410000 */
[----:B------:R-:W0:Y:S08]  /*118a0*/  MUFU.EX2 R19, R19 ;  /* 0x0000001300137308 */ /* 0x000e300000000800 */
[----:B------:R-:W1:Y:S01]  /*118b0*/  MUFU.EX2 R18, R18 ;  /* 0x0000001200127308 */ /* 0x000e620000000800 */
[----:B0-----:R-:W-:Y:S01]  /*118c0*/  FADD.FTZ R19, R19, 1 ;  /* 0x3f80000013137421 */ /* 0x001fe20000010000 */
[----:B-1----:R-:W-:-:S06]  /*118d0*/  FADD.FTZ R18, R18, 1 ;  /* 0x3f80000012127421 */ /* 0x002fcc0000010000 */
[----:B------:R-:W4:Y:S08]  /*118e0*/  MUFU.RCP R19, R19 ;  /* 0x0000001300137308 */ /* 0x000f300000001000 */
[----:B------:R-:W3:Y:S01]  /*118f0*/  MUFU.RCP R18, R18 ;  /* 0x0000001200127308 */ /* 0x000ee20000001000 */
[----:B----4-:R-:W-:Y:S01]  /*11900*/  FMUL.FTZ R21, R21, R19 ;  /* 0x0000001315157220 */ /* 0x010fe20000410000 */
[----:B------:R-:W-:Y:S01]  /*11910*/  FADD.FTZ R19, -R19, 1 ;  /* 0x3f80000013137421 */ /* 0x000fe20000010100 */
[----:B---3--:R-:W-:Y:S01]  /*11920*/  FMUL.FTZ R20, R20, R18 ;  /* 0x0000001214147220 */ /* 0x008fe20000410000 */
[----:B------:R-:W-:-:S02]  /*11930*/  FADD.FTZ R18, -R18, 1 ;  /* 0x3f80000012127421 */ /* 0x000fc40000010100 */
[----:B------:R-:W-:Y:S02]  /*11940*/  FFMA.FTZ R19, R13, R19, 1 ;  /* 0x3f8000000d137423 */ /* 0x000fe40000010013 */
[----:B------:R-:W-:Y:S02]  /*11950*/  FFMA.FTZ R18, R12, R18, 1 ;  /* 0x3f8000000c127423 */ /* 0x000fe40000010012 */
[----:B------:R-:W-:Y:S02]  /*11960*/  FMUL.FTZ R12, R21, R19 ;  /* 0x00000013150c7220 */ /* 0x000fe40000410000 */
[----:B------:R-:W-:-:S03]  /*11970*/  FMUL.FTZ R13, R20, R18 ;  /* 0x00000012140d7220 */ /* 0x000fc60000410000 */
[----:B------:R0:W-:Y:S04]  /*11980*/  STL [R1+0x16c], R12 ;  /* 0x00016c0c01007387 */ /* 0x0001e80000100800 */
[----:B------:R0:W-:Y:S02]  /*11990*/  STL [R1+0x168], R13 ;  /* 0x0001680d01007387 */ /* 0x0001e40000100800 */
.L_x_2722:
[----:B------:R-:W-:Y:S04]  /*119a0*/  BSSY B0, `(.L_x_2723) ;  /* 0x0000019000007945 */ /* 0x000fe80003800000 */
[----:B------:R-:W-:Y:S05]  /*119b0*/  @P2 BRA `(.L_x_2724) ;  /* 0x00000000005c2947 */ /* 0x000fea0003800000 */
[----:B01----:R-:W2:Y:S01]  /*119c0*/  LDL.LU R13, [R1+0x174] ;  /* 0x00017400010d7983 */ /* 0x003ea20000300800 */
[----:B------:R-:W-:Y:S01]  /*119d0*/  MOV R19, UR5 ;  /* 0x0000000500137c02 */ /* 0x000fe20008000f00 */
[----:B------:R-:W-:Y:S02]  /*119e0*/  ULDC.64 UR14, c[0x0][0x288] ;  /* 0x0000a200000e7ab9 */ /* 0x000fe40000000a00 */
[----:B--234-:R-:W2:Y:S04]  /*119f0*/  LDL.LU R12, [R1+0x19c] ;  /* 0x00019c00010c7983 */ /* 0x01cea80000300800 */
[----:B------:R-:W3:Y:S04]  /*11a00*/  LDL.LU R23, [R1+0x168] ;  /* 0x0001680001177983 */ /* 0x000ee80000300800 */
[----:B-----5:R-:W4:Y:S01]  /*11a10*/  LDL.LU R21, [R1+0x16c] ;  /* 0x00016c0001157983 */ /* 0x020f220000300800 */
[----:B------:R-:W-:Y:S01]  /*11a20*/  MOV R18, UR5 ;  /* 0x0000000500127c02 */ /* 0x000fe20008000f00 */
[----:B------:R-:W-:-:S02]  /*11a30*/  IMAD R20, R26, UR14, RZ ;  /* 0x0000000e1a147c24 */ /* 0x000fc4000f8e02ff */
[----:B------:R-:W-:Y:S01]  /*11a40*/  FFMA.FTZ R19, R13, R19, UR13 ;  /* 0x0000000d0d137e23 */ /* 0x000fe20008010013 */
[----:B------:R-:W-:Y:S01]  /*11a50*/  MOV R13, R5 ;  /* 0x00000005000d7202 */ /* 0x000fe20000000f00 */
[----:B--2---:R-:W-:Y:S01]  /*11a60*/  FFMA.FTZ R18, R12, R18, UR13 ;  /* 0x0000000d0c127e23 */ /* 0x004fe20008010012 */
[----:B------:R-:W-:Y:S01]  /*11a70*/  MOV R12, R6 ;  /* 0x00000006000c7202 */ /* 0x000fe20000000f00 */
[----:B---3--:R-:W-:-:S04]  /*11a80*/  FFMA.FTZ R19, R3, R23, -R19 ;  /* 0x0000001703137223 */ /* 0x008fc80000010813 */
[----:B------:R-:W-:-:S04]  /*11a90*/  IMAD.WIDE.U32 R12, R17, UR14, R12 ;  /* 0x0000000e110c7c25 */ /* 0x000fc8000f8e000c */
[----:B----4-:R-:W-:Y:S01]  /*11aa0*/  FFMA.FTZ R21, R16, R21, -R18 ;  /* 0x0000001510157223 */ /* 0x010fe20000010812 */
        /* <DEDUP_REMOVED lines=8> */
.L_x_2724:
[----:B------:R-:W-:Y:S05]  /*11b30*/  BSYNC B0 ;  /* 0x0000000000007941 */ /* 0x000fea0003800000 */
.L_x_2723:
[----:B------:R-:W-:Y:S05]  /*11b40*/  @!P5 BRA `(.L_x_2725) ;  /* 0x000000000060d947 */ /* 0x000fea0003800000 */
[----:B01----:R-:W2:Y:S04]  /*11b50*/  LDL R13, [R1+0x1f8] ;  /* 0x0001f800010d7983 */ /* 0x003ea80000100800 */
[----:B--234-:R-:W2:Y:S04]  /*11b60*/  LDL R12, [R1+0x1a0] ;  /* 0x0001a000010c7983 */ /* 0x01cea80000100800 */
[----:B------:R-:W3:Y:S04]  /*11b70*/  LDL.LU R23, [R1+0x178] ;  /* 0x0001780001177983 */ /* 0x000ee80000300800 */
[----:B-----5:R-:W4:Y:S01]  /*11b80*/  LDL.LU R21, [R1+0x17c] ;  /* 0x00017c0001157983 */ /* 0x020f220000300800 */
        /* <DEDUP_REMOVED lines=14> */
[----:B---3--:R-:W-:-:S03]  /*11c70*/  FMUL.FTZ R17, R23, R17 ;  /* 0x0000001117117220 */ /* 0x008fc60000410000 */
[----:B------:R-:W-:Y:S01]  /*11c80*/  FFMA.FTZ R19, R12, R19, 1 ;  /* 0x3f8000000c137423 */ /* 0x000fe20000010013 */
[----:B------:R-:W-:-:S03]  /*11c90*/  FMUL.FTZ R12, R18, R20 ;  /* 0x00000014120c7220 */ /* 0x000fc60000410000 */
[----:B------:R-:W-:Y:S02]  /*11ca0*/  FMUL.FTZ R13, R17, R19 ;  /* 0x00000013110d7220 */ /* 0x000fe40000410000 */
[----:B------:R0:W-:Y:S04]  /*11cb0*/  STL [R1+0x17c], R12 ;  /* 0x00017c0c01007387 */ /* 0x0001e80000100800 */
[----:B------:R0:W-:Y:S02]  /*11cc0*/  STL [R1+0x178], R13 ;  /* 0x0001780d01007387 */ /* 0x0001e40000100800 */
.L_x_2725:
[----:B------:R-:W-:Y:S04]  /*11cd0*/  BSSY B0, `(.L_x_2726) ;  /* 0x0000019000007945 */ /* 0x000fe80003800000 */
[----:B------:R-:W-:Y:S05]  /*11ce0*/  @P3 BRA `(.L_x_2727) ;  /* 0x00000000005c3947 */ /* 0x000fea0003800000 */
[----:B01234-:R-:W2:Y:S01]  /*11cf0*/  LDL.LU R12, [R1+0x1a0] ;  /* 0x0001a000010c7983 */ /* 0x01fea20000300800 */
[----:B------:R-:W-:Y:S01]  /*11d00*/  MOV R17, UR5 ;  /* 0x0000000500117c02 */ /* 0x000fe20008000f00 */
[----:B------:R-:W-:Y:S02]  /*11d10*/  ULDC.64 UR14, c[0x0][0x288] ;  /* 0x0000a200000e7ab9 */ /* 0x000fe40000000a00 */
[----:B------:R-:W3:Y:S04]  /*11d20*/  LDL.LU R23, [R1+0x1f8] ;  /* 0x0001f80001177983 */ /* 0x000ee80000300800 */
[----:B-----5:R-:W4:Y:S04]  /*11d30*/  LDL.LU R21, [R1+0x178] ;  /* 0x0001780001157983 */ /* 0x020f280000300800 */
[----:B------:R-:W4:Y:S01]  /*11d40*/  LDL.LU R20, [R1+0x17c] ;  /* 0x00017c0001147983 */ /* 0x000f220000300800 */
[----:B------:R-:W-:Y:S01]  /*11d50*/  MOV R13, R5 ;  /* 0x00000005000d7202 */ /* 0x000fe20000000f00 */
[----:B------:R-:W-:Y:S01]  /*11d60*/  IMAD R19, R25, UR14, RZ ;  /* 0x0000000e19137c24 */ /* 0x000fe2000f8e02ff */
[----:B------:R-:W-:-:S03]  /*11d70*/  MOV R18, UR5 ;  /* 0x0000000500127c02 */ /* 0x000fc60008000f00 */
[----:B------:R-:W-:Y:S02]  /*11d80*/  IMAD R19, R8, UR15, R19 ;  /* 0x0000000f08137c24 */ /* 0x000fe4000f8e0213 */
[----:B--2---:R-:W-:Y:S01]  /*11d90*/  FFMA.FTZ R17, R12, R17, UR13 ;  /* 0x0000000d0c117e23 */ /* 0x004fe20008010011 */
        /* <DEDUP_REMOVED lines=12> */
.L_x_2727:
[----:B------:R-:W-:Y:S05]  /*11e60*/  BSYNC B0 ;  /* 0x0000000000007941 */ /* 0x000fea0003800000 */
.L_x_2726:
[----:B------:R-:W-:Y:S05]  /*11e70*/  @!P5 BRA `(.L_x_2728) ;  /* 0x000000000060d947 */ /* 0x000fea0003800000 */
[----:B------:R-:W2:Y:S04]  /*11e80*/  LDL R8, [R1+0x1cc] ;  /* 0x0001cc0001087983 */ /* 0x000ea80000100800 */
[----:B01234-:R-:W2:Y:S04]  /*11e90*/  LDL R12, [R1+0x1a4] ;  /* 0x0001a400010c7983 */ /* 0x01fea80000100800 */
        /* <DEDUP_REMOVED lines=22> */
.L_x_2728:
[----:B------:R-:W-:Y:S04]  /*12000*/  BSSY B0, `(.L_x_2729) ;  /* 0x0000019000007945 */ /* 0x000fe80003800000 */
[----:B------:R-:W-:Y:S05]  /*12010*/  @P4 BRA `(.L_x_2730) ;  /* 0x00000000005c4947 */ /* 0x000fea0003800000 */
[----:B01234-:R-:W2:Y:S01]  /*12020*/  LDL.LU R12, [R1+0x1a4] ;  /* 0x0001a400010c7983 */ /* 0x01fea20000300800 */
[----:B------:R-:W-:Y:S01]  /*12030*/  MOV R8, UR5 ;  /* 0x0000000500087c02 */ /* 0x000fe20008000f00 */
[----:B------:R-:W-:Y:S02]  /*12040*/  ULDC.64 UR14, c[0x0][0x288] ;  /* 0x0000a200000e7ab9 */ /* 0x000fe40000000a00 */
[----:B-----5:R-:W3:Y:S04]  /*12050*/  LDL.LU R21, [R1+0x1cc] ;  /* 0x0001cc0001157983 */ /* 0x020ee80000300800 */
[----:B------:R-:W4:Y:S04]  /*12060*/  LDL.LU R20, [R1+0x190] ;  /* 0x0001900001147983 */ /* 0x000f280000300800 */
[----:B------:R-:W4:Y:S01]  /*12070*/  LDL.LU R19, [R1+0x194] ;  /* 0x0001940001137983 */ /* 0x000f220000300800 */
[----:B------:R-:W-:Y:S01]  /*12080*/  MOV R13, R5 ;  /* 0x00000005000d7202 */ /* 0x000fe20000000f00 */
[----:B------:R-:W-:Y:S01]  /*12090*/  IMAD R18, R22, UR14, RZ ;  /* 0x0000000e16127c24 */ /* 0x000fe2000f8e02ff */
[----:B------:R-:W-:Y:S01]  /*120a0*/  MOV R17, UR5 ;  /* 0x0000000500117c02 */ /* 0x000fe20008000f00 */
[----:B--2---:R-:W-:Y:S01]  /*120b0*/  FFMA.FTZ R8, R12, R8, UR13 ;  /* 0x0000000d0c087e23 */ /* 0x004fe20008010008 */
[----:B------:R-:W-:-:S03]  /*120c0*/  MOV R12, R6 ;  /* 0x00000006000c7202 */ /* 0x000fc60000000f00 */
[----:B---3--:R-:W-:Y:S02]  /*120d0*/  FFMA.FTZ R17, R21, R17, UR13 ;  /* 0x0000000d15117e23 */ /* 0x008fe40008010011 */
[----:B------:R-:W-:-:S04]  /*120e0*/  IMAD.WIDE.U32 R12, R9, UR14, R12 ;  /* 0x0000000e090c7c25 */ /* 0x000fc8000f8e000c */
[----:B------:R-:W-:Y:S01]  /*120f0*/  IMAD R9, R9, UR15, R18 ;  /* 0x0000000f09097c24 */ /* 0x000fe2000f8e0212 */
        /* <DEDUP_REMOVED lines=9> */
.L_x_2730:
[----:B------:R-:W-:Y:S05]  /*12190*/  BSYNC B0 ;  /* 0x0000000000007941 */ /* 0x000fea0003800000 */
.L_x_2729:
[----:B-----5:R0:W5:Y:S04]  /*121a0*/  LDL R29, [R1+0x1ac] ;  /* 0x0001ac00011d7983 */ /* 0x0201680000100800 */
[----:B------:R0:W5:Y:S04]  /*121b0*/  LDL R28, [R1+0x1d8] ;  /* 0x0001d800011c7983 */ /* 0x0001680000100800 */
[----:B------:R1:W5:Y:S04]  /*121c0*/  LDL R27, [R1+0x180] ;  /* 0x00018000011b7983 */ /* 0x0003680000100800 */
[----:B------:R1:W5:Y:S01]  /*121d0*/  LDL R25, [R1+0x184] ;  /* 0x0001840001197983 */ /* 0x0003620000100800 */
[----:B0-----:R-:W-:-:S02]  /*121e0*/  IADD3 R8, R2, 0x1d0, RZ ;  /* 0x000001d002087810 */ /* 0x001fc40007ffe0ff */
[C---:B------:R-:W-:Y:S02]  /*121f0*/  IADD3 R9, R2.reuse, 0x1e0, RZ ;  /* 0x000001e002097810 */ /* 0x040fe40007ffe0ff */
[C---:B------:R-:W-:Y:S02]  /*12200*/  IADD3 R17, R2.reuse, 0x1f0, RZ ;  /* 0x000001f002117810 */ /* 0x040fe40007ffe0ff */
[C---:B-1234-:R-:W-:Y:S02]  /*12210*/  IADD3 R12, R2.reuse, 0x1b0, RZ ;  /* 0x000001b0020c7810 */ /* 0x05efe40007ffe0ff */
        /* <DEDUP_REMOVED lines=25> */
[----:B-----5:R-:W-:Y:S01]  /*123b0*/  FFMA.FTZ R12, R28, R16, R15 ;  /* 0x000000101c0c7223 */ /* 0x020fe2000001000f */
        /* <DEDUP_REMOVED lines=19> */
.L_x_2731:
[----:B------:R-:W-:Y:S04]  /*124f0*/  BSSY B0, `(.L_x_2732) ;  /* 0x0000017000007945 */ /* 0x000fe80003800000 */
[----:B------:R-:W-:Y:S05]  /*12500*/  @P6 BRA `(.L_x_2733) ;  /* 0x0000000000546947 */ /* 0x000fea0003800000 */
[----:B------:R-:W-:Y:S01]  /*12510*/  IADD3 R12, R2, 0x1b0, RZ ;  /* 0x000001b0020c7810 */ /* 0x000fe20007ffe0ff */
[----:B------:R-:W-:Y:S01]  /*12520*/  ULDC.64 UR6, c[0x0][0x288] ;  /* 0x0000a20000067ab9 */ /* 0x000fe20000000a00 */
[----:B------:R-:W-:Y:S02]  /*12530*/  MOV R13, R5 ;  /* 0x00000005000d7202 */ /* 0x000fe40000000f00 */
[----:B------:R-:W-:Y:S02]  /*12540*/  SHF.R.S32.HI R12, RZ, 0x1f, R12 ;  /* 0x0000001fff0c7819 */ /* 0x000fe4000001140c */
[----:B------:R-:W-:Y:S02]  /*12550*/  MOV R18, UR5 ;  /* 0x0000000500127c02 */ /* 0x000fe40008000f00 */
[----:B------:R-:W-:Y:S01]  /*12560*/  MOV R19, UR5 ;  /* 0x0000000500137c02 */ /* 0x000fe20008000f00 */
[----:B------:R-:W-:Y:S01]  /*12570*/  IMAD R20, R12, UR6, RZ ;  /* 0x000000060c147c24 */ /* 0x000fe2000f8e02ff */
[----:B------:R-:W-:Y:S01]  /*12580*/  MOV R12, R6 ;  /* 0x00000006000c7202 */ /* 0x000fe20000000f00 */
[----:B-----5:R-:W-:-:S02]  /*12590*/  FFMA.FTZ R18, R29, R18, UR13 ;  /* 0x0000000d1d127e23 */ /* 0x020fc40008010012 */
[----:B------:R-:W-:Y:S02]  /*125a0*/  FFMA.FTZ R19, R28, R19, UR13 ;  /* 0x0000000d1c137e23 */ /* 0x000fe40008010013 */
[----:B------:R-:W-:-:S04]  /*125b0*/  IMAD.WIDE.U32 R12, R10, UR6, R12 ;  /* 0x000000060a0c7c25 */ /* 0x000fc8000f8e000c */
        /* <DEDUP_REMOVED lines=10> */
.L_x_2733:
[----:B------:R-:W-:Y:S05]  /*12660*/  BSYNC B0 ;  /* 0x0000000000007941 */ /* 0x000fea0003800000 */
.L_x_2732:
[----:B------:R-:W-:Y:S05]  /*12670*/  @!P5 BRA `(.L_x_2734) ;  /* 0x000000000060d947 */ /* 0x000fea0003800000 */
[----:B------:R-:W2:Y:S04]  /*12680*/  LDL R12, [R1+0x1f0] ;  /* 0x0001f000010c7983 */ /* 0x000ea80000100800 */
[----:B------:R-:W3:Y:S04]  /*12690*/  LDL R10, [R1+0x1c8] ;  /* 0x0001c800010a7983 */ /* 0x000ee80000100800 */
[----:B0----5:R-:W4:Y:S04]  /*126a0*/  LDL.LU R25, [R1+0x140] ;  /* 0x0001400001197983 */ /* 0x021f280000300800 */
[----:B-1----:R-:W4:Y:S01]  /*126b0*/  LDL.LU R21, [R1+0x144] ;  /* 0x0001440001157983 */ /* 0x002f220000300800 */
        /* <DEDUP_REMOVED lines=20> */
.L_x_2734:
[----:B------:R-:W-:Y:S04]  /*12800*/  BSSY B0, `(.L_x_2735) ;  /* 0x0000019000007945 */ /* 0x000fe80003800000 */
[----:B------:R-:W-:Y:S05]  /*12810*/  @P0 BRA `(.L_x_2736) ;  /* 0x00000000005c0947 */ /* 0x000fea0003800000 */
[----:B--2---:R-:W2:Y:S01]  /*12820*/  LDL.LU R12, [R1+0x1c8] ;  /* 0x0001c800010c7983 */ /* 0x004ea20000300800 */
[----:B-1----:R-:W-:Y:S01]  /*12830*/  MOV R19, UR5 ;  /* 0x0000000500137c02 */ /* 0x002fe20008000f00 */
[----:B------:R-:W-:Y:S02]  /*12840*/  ULDC.64 UR6, c[0x0][0x288] ;  /* 0x0000a20000067ab9 */ /* 0x000fe40000000a00 */
[----:B0----5:R-:W3:Y:S04]  /*12850*/  LDL.LU R25, [R1+0x1f0] ;  /* 0x0001f00001197983 */ /* 0x021ee80000300800 */
[----:B------:R-:W4:Y:S04]  /*12860*/  LDL.LU R21, [R1+0x140] ;  /* 0x0001400001157983 */ /* 0x000f280000300800 */
        /* <DEDUP_REMOVED lines=18> */
.L_x_2736:
[----:B------:R-:W-:Y:S05]  /*12990*/  BSYNC B0 ;  /* 0x0000000000007941 */ /* 0x000fea0003800000 */
.L_x_2735:
[----:B------:R-:W-:Y:S05]  /*129a0*/  @!P5 BRA `(.L_x_2737) ;  /* 0x000000000060d947 */ /* 0x000fea0003800000 */
[----:B---3--:R-:W3:Y:S04]  /*129b0*/  LDL R11, [R1+0x1dc] ;  /* 0x0001dc00010b7983 */ /* 0x008ee80000100800 */
[----:B--2---:R-:W2:Y:S04]  /*129c0*/  LDL R10, [R1+0x1a8] ;  /* 0x0001a800010a7983 */ /* 0x004ea80000100800 */
[----:B-1----:R-:W4:Y:S04]  /*129d0*/  LDL.LU R21, [R1+0xd8] ;  /* 0x0000d80001157983 */ /* 0x002f280000300800 */
[----:B------:R-:W4:Y:S01]  /*129e0*/  LDL.LU R20, [R1+0xdc] ;  /* 0x0000dc0001147983 */ /* 0x000f220000300800 */
[----:B---3--:R-:W-:Y:S01]  /*129f0*/  FFMA.FTZ R11, R11, R16, R15 ;  /* 0x000000100b0b7223 */ /* 0x008fe2000001000f */
[----:B--2---:R-:W-:-:S03]  /*12a00*/  FFMA.FTZ R10, R10, R3, R14 ;  /* 0x000000030a0a7223 */ /* 0x004fc6000001000e */
[----:B------:R-:W-:Y:S01]  /*12a10*/  FMUL.FTZ R13, R11, -1.4426950216293334961 ;  /* 0xbfb8aa3b0b0d7820 */ /* 0x000fe20000410000 */
[----:B------:R-:W-:-:S05]  /*12a20*/  FMUL.FTZ R12, R10, -1.4426950216293334961 ;  /* 0xbfb8aa3b0a0c7820 */ /* 0x000fca0000410000 */
[----:B------:R-:W1:Y:S08]  /*12a30*/  MUFU.EX2 R13, R13 ;  /* 0x0000000d000d7308 */ /* 0x000e700000000800 */
[----:B------:R-:W2:Y:S01]  /*12a40*/  MUFU.EX2 R12, R12 ;  /* 0x0000000c000c7308 */ /* 0x000ea20000000800 */
[----:B-1----:R-:W-:Y:S01]  /*12a50*/  FADD.FTZ R13, R13, 1 ;  /* 0x3f8000000d0d7421 */ /* 0x002fe20000010000 */
[----:B--2---:R-:W-:-:S06]  /*12a60*/  FADD.FTZ R12, R12, 1 ;  /* 0x3f8000000c0c7421 */ /* 0x004fcc0000010000 */
[----:B------:R-:W1:Y:S08]  /*12a70*/  MUFU.RCP R13, R13 ;  /* 0x0000000d000d7308 */ /* 0x000e700000001000 */
[----:B------:R-:W2:Y:S01]  /*12a80*/  MUFU.RCP R12, R12 ;  /* 0x0000000c000c7308 */ /* 0x000ea20000001000 */
[----:B-1----:R-:W-:Y:S01]  /*12a90*/  FADD.FTZ R19, -R13, 1 ;  /* 0x3f8000000d137421 */ /* 0x002fe20000010100 */
[----:B----4-:R-:W-:-:S03]  /*12aa0*/  FMUL.FTZ R13, R20, R13 ;  /* 0x0000000d140d7220 */ /* 0x010fc60000410000 */
[----:B------:R-:W-:Y:S01]  /*12ab0*/  FFMA.FTZ R19, R11, R19, 1 ;  /* 0x3f8000000b137423 */ /* 0x000fe20000010013 */
[----:B--2---:R-:W-:Y:S01]  /*12ac0*/  FADD.FTZ R18, -R12, 1 ;  /* 0x3f8000000c127421 */ /* 0x004fe20000010100 */
[----:B------:R-:W-:-:S03]  /*12ad0*/  FMUL.FTZ R12, R21, R12 ;  /* 0x0000000c150c7220 */ /* 0x000fc60000410000 */
[----:B------:R-:W-:Y:S01]  /*12ae0*/  FFMA.FTZ R18, R10, R18, 1 ;  /* 0x3f8000000a127423 */ /* 0x000fe20000010012 */
[----:B------:R-:W-:-:S03]  /*12af0*/  FMUL.FTZ R10, R13, R19 ;  /* 0x000000130d0a7220 */ /* 0x000fc60000410000 */
[----:B------:R-:W-:Y:S02]  /*12b00*/  FMUL.FTZ R11, R12, R18 ;  /* 0x000000120c0b7220 */ /* 0x000fe40000410000 */
[----:B------:R4:W-:Y:S04]  /*12b10*/  STL [R1+0xdc], R10 ;  /* 0x0000dc0a01007387 */ /* 0x0009e80000100800 */
[----:B------:R4:W-:Y:S02]  /*12b20*/  STL [R1+0xd8], R11 ;  /* 0x0000d80b01007387 */ /* 0x0009e40000100800 */
.L_x_2737:
[----:B------:R-:W-:Y:S04]  /*12b30*/  BSSY B0, `(.L_x_2738) ;  /* 0x0000019000007945 */ /* 0x000fe80003800000 */
[----:B------:R-:W-:Y:S05]  /*12b40*/  @P2 BRA `(.L_x_2739) ;  /* 0x00000000005c2947 */ /* 0x000fea0003800000 */
[----:B--234-:R-:W2:Y:S01]  /*12b50*/  LDL.LU R10, [R1+0x1a8] ;  /* 0x0001a800010a7983 */ /* 0x01cea20000300800 */
[----:B-1----:R-:W-:Y:S01]  /*12b60*/  MOV R18, UR5 ;  /* 0x0000000500127c02 */ /* 0x002fe20008000f00 */
[----:B------:R-:W-:Y:S02]  /*12b70*/  ULDC.64 UR6, c[0x0][0x288] ;  /* 0x0000a20000067ab9 */ /* 0x000fe40000000a00 */
[----:B------:R-:W3:Y:S04]  /*12b80*/  LDL.LU R21, [R1+0x1dc] ;  /* 0x0001dc0001157983 */ /* 0x000ee80000300800 */
        /* <DEDUP_REMOVED lines=19> */
.L_x_2739:
[----:B------:R-:W-:Y:S05]  /*12cc0*/  BSYNC B0 ;  /* 0x0000000000007941 */ /* 0x000fea0003800000 */
.L_x_2738:
[----:B------:R-:W-:Y:S05]  /*12cd0*/  @!P5 BRA `(.L_x_2740) ;  /* 0x000000000060d947 */ /* 0x000fea0003800000 */
[----:B--234-:R-:W2:Y:S04]  /*12ce0*/  LDL R10, [R1+0xe4] ;  /* 0x0000e400010a7983 */ /* 0x01cea80000100800 */
[----:B------:R-:W3:Y:S04]  /*12cf0*/  LDL R8, [R1+0xc0] ;  /* 0x0000c00001087983 */ /* 0x000ee80000100800 */
[----:B-1----:R-:W4:Y:S04]  /*12d00*/  LDL.LU R20, [R1+0xb8] ;  /* 0x0000b80001147983 */ /* 0x002f280000300800 */
[----:B------:R-:W4:Y:S01]  /*12d10*/  LDL.LU R19, [R1+0xbc] ;  /* 0x0000bc0001137983 */ /* 0x000f220000300800 */
[----:B--2---:R-:W-:Y:S01]  /*12d20*/  FFMA.FTZ R10, R10, R16, R15 ;  /* 0x000000100a0a7223 */ /* 0x004fe2000001000f */
[----:B---3--:R-:W-:-:S03]  /*12d30*/  FFMA.FTZ R8, R8, R3, R14 ;  /* 0x0000000308087223 */ /* 0x008fc6000001000e */
        /* <DEDUP_REMOVED lines=18> */
.L_x_2740:
[----:B------:R-:W-:Y:S04]  /*12e60*/  BSSY B0, `(.L_x_2741) ;  /* 0x0000019000007945 */ /* 0x000fe80003800000 */
[----:B------:R-:W-:Y:S05]  /*12e70*/  @P3 BRA `(.L_x_2742) ;  /* 0x00000000005c3947 */ /* 0x000fea0003800000 */
[----:B-1234-:R-:W2:Y:S01]  /*12e80*/  LDL.LU R10, [R1+0xc0] ;  /* 0x0000c000010a7983 */ /* 0x01eea20000300800 */
[----:B------:R-:W-:Y:S01]  /*12e90*/  MOV R13, UR5 ;  /* 0x00000005000d7c02 */ /* 0x000fe20008000f00 */
        /* <DEDUP_REMOVED lines=21> */
.L_x_2742:
[----:B------:R-:W-:Y:S05]  /*12ff0*/  BSYNC B0 ;  /* 0x0000000000007941 */ /* 0x000fea0003800000 */
.L_x_2741:
[----:B------:R-:W-:Y:S05]  /*13000*/  @!P5 BRA `(.L_x_2743) ;  /* 0x000000000060d947 */ /* 0x000fea0003800000 */
[----:B-1----:R-:W3:Y:S04]  /*13010*/  LDL R8, [R1+0xa8] ;  /* 0x0000a80001087983 */ /* 0x002ee80000100800 */
[----:B------:R-:W4:Y:S04]  /*13020*/  LDL R9, [R1+0x30] ;  /* 0x0000300001097983 */ /* 0x000f280000100800 */
[----:B------:R-:W4:Y:S04]  /*13030*/  LDL.LU R13, [R1+0x88] ;  /* 0x00008800010d7983 */ /* 0x000f280000300800 */
[----:B--2---:R-:W2:Y:S01]  /*13040*/  LDL.LU R12, [R1+0x8c] ;  /* 0x00008c00010c7983 */ /* 0x004ea20000300800 */
[----:B---3--:R-:W-:Y:S01]  /*13050*/  FFMA.FTZ R14, R8, R3, R14 ;  /* 0x00000003080e7223 */ /* 0x008fe2000001000e */
[----:B----4-:R-:W-:-:S03]  /*13060*/  FFMA.FTZ R15, R9, R16, R15 ;  /* 0x00000010090f7223 */ /* 0x010fc6000001000f */
[----:B------:R-:W-:Y:S01]  /*13070*/  FMUL.FTZ R8, R14, -1.4426950216293334961 ;  /* 0xbfb8aa3b0e087820 */ /* 0x000fe20000410000 */
[----:B------:R-:W-:-:S05]  /*13080*/  FMUL.FTZ R9, R15, -1.4426950216293334961 ;  /* 0xbfb8aa3b0f097820 */ /* 0x000fca0000410000 */
[----:B------:R-:W1:Y:S08]  /*13090*/  MUFU.EX2 R8, R8 ;  /* 0x0000000800087308 */ /* 0x000e700000000800 */
[----:B------:R-:W3:Y:S01]  /*130a0*/  MUFU.EX2 R9, R9 ;  /* 0x0000000900097308 */ /* 0x000ee20000000800 */
[----:B-1----:R-:W-:-:S07]  /*130b0*/  FADD.FTZ R8, R8, 1 ;  /* 0x3f80000008087421 */ /* 0x002fce0000010000 */
[----:B------:R-:W1:Y:S01]  /*130c0*/  MUFU.RCP R8, R8 ;  /* 0x0000000800087308 */ /* 0x000e620000001000 */
[----:B---3--:R-:W-:-:S07]  /*130d0*/  FADD.FTZ R9, R9, 1 ;  /* 0x3f80000009097421 */ /* 0x008fce0000010000 */
[----:B------:R-:W3:Y:S01]  /*130e0*/  MUFU.RCP R9, R9 ;  /* 0x0000000900097308 */ /* 0x000ee20000001000 */
[----:B-1----:R-:W-:Y:S01]  /*130f0*/  FADD.FTZ R10, -R8, 1 ;  /* 0x3f800000080a7421 */ /* 0x002fe20000010100 */
[----:B------:R-:W-:-:S03]  /*13100*/  FMUL.FTZ R8, R13, R8 ;  /* 0x000000080d087220 */ /* 0x000fc60000410000 */
[----:B------:R-:W-:Y:S01]  /*13110*/  FFMA.FTZ R10, R14, R10, 1 ;  /* 0x3f8000000e0a7423 */ /* 0x000fe2000001000a */
[----:B---3--:R-:W-:Y:S01]  /*13120*/  FADD.FTZ R11, -R9, 1 ;  /* 0x3f800000090b7421 */ /* 0x008fe20000010100 */
[----:B--2---:R-:W-:Y:S02]  /*13130*/  FMUL.FTZ R9, R12, R9 ;  /* 0x000000090c097220 */ /* 0x004fe40000410000 */
[----:B------:R-:W-:Y:S01]  /*13140*/  FMUL.FTZ R10, R8, R10 ;  /* 0x0000000a080a7220 */ /* 0x000fe20000410000 */
[----:B------:R-:W-:-:S04]  /*13150*/  FFMA.FTZ R11, R15, R11, 1 ;  /* 0x3f8000000f0b7423 */ /* 0x000fc8000001000b */
[----:B------:R-:W-:-:S05]  /*13160*/  FMUL.FTZ R8, R9, R11 ;  /* 0x0000000b09087220 */ /* 0x000fca0000410000 */
[----:B------:R1:W-:Y:S04]  /*13170*/  STL [R1+0x8c], R8 ;  /* 0x00008c0801007387 */ /* 0x0003e80000100800 */
[----:B------:R1:W-:Y:S02]  /*13180*/  STL [R1+0x88], R10 ;  /* 0x0000880a01007387 */ /* 0x0003e40000100800 */
.L_x_2743:
[----:B------:R-:W-:Y:S04]  /*13190*/  BSSY B0, `(.L_x_2744) ;  /* 0x0000018000007945 */ /* 0x000fe80003800000 */
[----:B------:R-:W-:Y:S05]  /*131a0*/  @P4 BRA `(.L_x_2745) ;  /* 0x0000000000584947 */ /* 0x000fea0003800000 */
[----:B-1----:R-:W3:Y:S01]  /*131b0*/  LDL.LU R13, [R1+0xa8] ;  /* 0x0000a800010d7983 */ /* 0x002ee20000300800 */
[----:B------:R-:W-:-:S03]  /*131c0*/  ULDC.64 UR6, c[0x0][0x288] ;  /* 0x0000a20000067ab9 */ /* 0x000fc60000000a00 */
[----:B--2---:R-:W2:Y:S04]  /*131d0*/  LDL.LU R12, [R1+0x30] ;  /* 0x00003000010c7983 */ /* 0x004ea80000300800 */
[----:B---34-:R-:W3:Y:S04]  /*131e0*/  LDL.LU R11, [R1+0x88] ;  /* 0x00008800010b7983 */ /* 0x018ee80000300800 */
[----:B------:R-:W4:Y:S01]  /*131f0*/  LDL.LU R10, [R1+0x8c] ;  /* 0x00008c00010a7983 */ /* 0x000f220000300800 */
[----:B------:R-:W-:Y:S01]  /*13200*/  MOV R4, R6 ;  /* 0x0000000600047202 */ /* 0x000fe20000000f00 */
[----:B------:R-:W-:Y:S01]  /*13210*/  IMAD R8, R22, UR6, RZ ;  /* 0x0000000616087c24 */ /* 0x000fe2000f8e02ff */
[----:B------:R-:W-:-:S02]  /*13220*/  MOV R9, UR5 ;  /* 0x0000000500097c02 */ /* 0x000fc40008000f00 */
[----:B------:R-:W-:Y:S01]  /*13230*/  MOV R7, UR5 ;  /* 0x0000000500077c02 */ /* 0x000fe20008000f00 */
[----:B------:R-:W-:-:S04]  /*13240*/  IMAD.WIDE.U32 R4, R17, UR6, R4 ;  /* 0x0000000611047c25 */ /* 0x000fc8000f8e0004 */
[----:B------:R-:W-:Y:S01]  /*13250*/  IMAD R17, R17, UR7, R8 ;  /* 0x0000000711117c24 */ /* 0x000fe2000f8e0208 */
[----:B------:R-:W-:Y:S02]  /*13260*/  ULDC.64 UR6, c[0x0][0x210] ;  /* 0x0000840000067ab9 */ /* 0x000fe40000000a00 */
[----:B------:R-:W-:Y:S02]  /*13270*/  LEA R6, P0, R4, UR6, 0x2 ;  /* 0x0000000604067c11 */ /* 0x000fe4000f8010ff */
[----:B------:R-:W-:Y:S01]  /*13280*/  IADD3 R17, R5, R17, RZ ;  /* 0x0000001105117210 */ /* 0x000fe20007ffe0ff */
[----:B------:R-:W-:Y:S01]  /*13290*/  FFMA.FTZ R9, R13, R9, UR13 ;  /* 0x0000000d0d097e23 */ /* 0x000fe20008010009 */
[----:B--2---:R-:W-:-:S03]  /*132a0*/  FFMA.FTZ R7, R12, R7, UR13 ;  /* 0x0000000d0c077e23 */ /* 0x004fc60008010007 */
[----:B---3--:R-:W-:Y:S01]  /*132b0*/  FFMA.FTZ R8, R3, R11, -R9 ;  /* 0x0000000b03087223 */ /* 0x008fe20000010809 */
[----:B----4-:R-:W-:-:S03]  /*132c0*/  FFMA.FTZ R9, R16, R10, -R7 ;  /* 0x0000000a10097223 */ /* 0x010fc60000010807 */
[----:B------:R-:W-:Y:S01]  /*132d0*/  FMUL.FTZ R8, R8, UR26 ;  /* 0x0000001a08087c20 */ /* 0x000fe20008410000 */
[----:B------:R-:W-:Y:S01]  /*132e0*/  LEA.HI.X R7, R4, UR7, R17, 0x2, P0 ;  /* 0x0000000704077c11 */ /* 0x000fe200080f1411 */
[----:B------:R-:W-:-:S05]  /*132f0*/  FMUL.FTZ R9, R9, UR26 ;  /* 0x0000001a09097c20 */ /* 0x000fca0008410000 */
[----:B------:R1:W-:Y:S02]  /*13300*/  STG.E.64 desc[UR22][R6.64], R8 ;  /* 0x0000000806007986 */ /* 0x0003e4000c101b16 */
.L_x_2745:
[----:B------:R-:W-:Y:S05]  /*13310*/  BSYNC B0 ;  /* 0x0000000000007941 */ /* 0x000fea0003800000 */
.L_x_2744:
        /* <DEDUP_REMOVED lines=9> */
.L_x_2599:
[----:B-1----:R-:W1:Y:S01]  /*133b0*/  LDC R6, c[0x0][0xc] ;  /* 0x00000300ff067b82 */ /* 0x002e620000000800 */
[----:B------:R-:W-:Y:S01]  /*133c0*/  ISETP.NE.AND P1, PT, R0, RZ, PT ;  /* 0x000000ff0000720c */ /* 0x000fe20003f25270 */
[----:B------:R-:W-:Y:S06]  /*133d0*/  BSSY B0, `(.L_x_2747) ;  /* 0x0000011000007945 */ /* 0x000fec0003800000 */
[----:B------:R-:W0:Y:S08]  /*133e0*/  LDC R7, c[0x0][0x10] ;  /* 0x00000400ff077b82 */ /* 0x000e300000000800 */
[----:B------:R-:W2:Y:S01]  /*133f0*/  LDC.64 R2, c[0x0][0x258] ;  /* 0x00009600ff027b82 */ /* 0x000ea20000000a00 */
[----:B-1----:R-:W-:-:S02]  /*13400*/  ISETP.NE.AND P0, PT, R6, 0x1, PT ;  /* 0x000000010600780c */ /* 0x002fc40003f05270 */
[----:B0-----:R-:W-:-:S04]  /*13410*/  SHF.L.U32 R4, R7, 0x1, RZ ;  /* 0x0000000107047819 */ /* 0x001fc800000006ff */
        /* <DEDUP_REMOVED lines=12> */
.L_x_2748:
[----:B------:R-:W-:Y:S05]  /*134e0*/  BSYNC B0 ;  /* 0x0000000000007941 */ /* 0x000fea0003800000 */
.L_x_2747:
        /* <DEDUP_REMOVED lines=11> */
.L_x_2750:
[----:B------:R-:W2:Y:S04]  /*135a0*/  LDG.E.STRONG.GPU R5, desc[UR22][R2.64] ;  /* 0x0000001602057981 */ /* 0x000ea8000c1ef900 */
[----:B--2---:R-:W-:Y:S01]  /*135b0*/  CCTL.IVALL ;  /* 0x00000000ff00798f */ /* 0x004fe20002000000 */
[----:B------:R-:W-:Y:S05]  /*135c0*/  YIELD ;  /* 0x0000000000007946 */ /* 0x000fea0003800000 */
[----:B------:R-:W-:-:S13]  /*135d0*/  ISETP.NE.AND P0, PT, R5, R4, PT ;  /* 0x000000040500720c */ /* 0x000fda0003f05270 */
[----:B------:R-:W-:Y:S05]  /*135e0*/  @P0 BRA `(.L_x_2750) ;  /* 0xfffffffc00ec0947 */ /* 0x000fea000383ffff */
.L_x_2749:
[----:B------:R-:W-:Y:S05]  /*135f0*/  WARPSYNC.ALL ;  /* 0x0000000000007948 */ /* 0x000fea0003800000 */
[----:B------:R-:W0:Y:S01]  /*13600*/  LDC.64 R6, c[0x0][0x288] ;  /* 0x0000a200ff067b82 */ /* 0x000e220000000a00 */
[----:B---34-:R-:W-:-:S07]  /*13610*/  SHF.R.S32.HI R11, RZ, 0x1f, R0 ;  /* 0x0000001fff0b7819 */ /* 0x018fce0000011400 */
        /* <DEDUP_REMOVED lines=11> */
[----:B-----5:R-:W-:Y:S01]  /*136d0*/  SHF.L.U64.HI R25, R6, 0x2, R7 ;  /* 0x0000000206197819 */ /* 0x020fe20000010207 */
        /* <DEDUP_REMOVED lines=9> */
.L_x_2751:
        /* <DEDUP_REMOVED lines=25> */
.L_x_2752:
        /* <DEDUP_REMOVED lines=16> */
.L_x_5145:


//--------------------- .text._Z35group_norm_nhwc_bwd_one_pass_kernelI11Fp32IOFp16WLi64ELi84ELi672EEv26Group_norm_nhwc_bwd_params --------------------------
	.section	.text._Z35group_norm_nhwc_bwd_one_pass_kernelI11Fp32IOFp16WLi64ELi84ELi672EEv26Group_norm_nhwc_bwd_params,"ax",@progbits
	.align	128
        .global         _Z35group_norm_nhwc_bwd_one_pass_kernelI11Fp32IOFp16WLi64ELi84ELi672EEv26Group_norm_nhwc_bwd_params
        .type           _Z35group_norm_nhwc_bwd_one_pass_kernelI11Fp32IOFp16WLi64ELi84ELi672EEv26Group_norm_nhwc_bwd_params,@function
        .size           _Z35group_norm_nhwc_bwd_one_pass_kernelI11Fp32IOFp16WLi64ELi84ELi672EEv26Group_norm_nhwc_bwd_params,(.L_x_5146 - _Z35group_norm_nhwc_bwd_one_pass_kernelI11Fp32IOFp16WLi64ELi84ELi672EEv26Group_norm_nhwc_bwd_params)
        .other          _Z35group_norm_nhwc_bwd_one_pass_kernelI11Fp32IOFp16WLi64ELi84ELi672EEv26Group_norm_nhwc_bwd_params,@"STO_CUDA_ENTRY STV_DEFAULT"
_Z35group_norm_nhwc_bwd_one_pass_kernelI11Fp32IOFp16WLi64ELi84ELi672EEv26Group_norm_nhwc_bwd_params:
.text._Z35group_norm_nhwc_bwd_one_pass_kernelI11Fp32IOFp16WLi64ELi84ELi672EEv26Group_norm_nhwc_bwd_params:
        /* <DEDUP_REMOVED lines=49> */
.L_x_2788:
        /* <DEDUP_REMOVED lines=162> */
.L_x_2755:
[----:B------:R-:W-:Y:S05]  /*0d30*/  BSYNC B0 ;  /* 0x0000000000007941 */ /* 0x000fea0003800000 */
.L_x_2754:
        /* <DEDUP_REMOVED lines=29> */
.L_x_2756:
        /* <DEDUP_REMOVED lines=26> */
.L_x_2757:
        /* <DEDUP_REMOVED lines=31> */
.L_x_2758:
        /* <DEDUP_REMOVED lines=31> */
.L_x_2759:
        /* <DEDUP_REMOVED lines=115> */
.L_x_2761:
[----:B------:R-:W-:Y:S05]  /*1bc0*/  BSYNC B0 ;  /* 0x0000000000007941 */ /* 0x000fea0003800000 */
.L_x_2760:
        /* <DEDUP_REMOVED lines=78> */
.L_x_2763:
[----:B------:R-:W-:Y:S05]  /*20b0*/  BSYNC B0 ;  /* 0x0000000000007941 */ /* 0x000fea0003800000 */
.L_x_2762:
        /* <DEDUP_REMOVED lines=18> */
.L_x_2765:
[----:B------:R-:W-:Y:S05]  /*21e0*/  BSYNC B0 ;  /* 0x0000000000007941 */ /* 0x000fea0003800000 */
.L_x_2764:
        /* <DEDUP_REMOVED lines=32> */
.L_x_2768:
[----:B--2---:R-:W2:Y:S04]  /*23f0*/  LDG.E.STRONG.GPU R24, desc[UR8][R22.64] ;  /* 0x0000000816187981 */ /* 0x004ea8000c1ef900 */
[----:B--2---:R-:W-:Y:S01]  /*2400*/  CCTL.IVALL ;  /* 0x00000000ff00798f */ /* 0x004fe20002000000 */
[----:B------:R-:W-:Y:S05]  /*2410*/  YIELD ;  /* 0x0000000000007946 */ /* 0x000fea0003800000 */
[----:B------:R-:W-:-:S13]  /*2420*/  ISETP.NE.AND P0, PT, R24, R29, PT ;  /* 0x0000001d1800720c */ /* 0x000fda0003f05270 */
[----:B------:R-:W-:Y:S05]  /*2430*/  @P0 BRA `(.L_x_2768) ;  /* 0xfffffffc00ec0947 */ /* 0x000fea000383ffff */
.L_x_2767:
        /* <DEDUP_REMOVED lines=17> */
.L_x_2772:
        /* <DEDUP_REMOVED lines=115> */
.L_x_2771:
        /* <DEDUP_REMOVED lines=61> */
.L_x_2773:
[----:B------:R-:W-:-:S13]  /*3050*/  ISETP.NE.OR P0, PT, R33, RZ, P0 ;  /* 0x000000ff2100720c */ /* 0x000fda0000705670 */
[----:B------:R-:W-:Y:S05]  /*3060*/  @!P0 BRA `(.L_x_2769) ;  /* 0x00000000007c8947 */ /* 0x000fea0003800000 */
.L_x_2770:
        /* <DEDUP_REMOVED lines=31> */
.L_x_2769:
        /* <DEDUP_REMOVED lines=11> */
.L_x_2775:
[----:B------:R-:W-:Y:S05]  /*3310*/  BSYNC B0 ;  /* 0x0000000000007941 */ /* 0x000fea0003800000 */
.L_x_2774:
        /* <DEDUP_REMOVED lines=16> */
.L_x_2766:
        /* <DEDUP_REMOVED lines=38> */
.L_x_2776:
        /* <DEDUP_REMOVED lines=19> */
.L_x_2778:
[----:B------:R-:W-:Y:S05]  /*37b0*/  BSYNC B0 ;  /* 0x0000000000007941 */ /* 0x000fea0003800000 */
.L_x_2777:
        /* <DEDUP_REMOVED lines=19> */
.L_x_2779:
        /* <DEDUP_REMOVED lines=19> */
.L_x_2781:
[----:B------:R-:W-:Y:S05]  /*3a20*/  BSYNC B0 ;  /* 0x0000000000007941 */ /* 0x000fea0003800000 */
.L_x_2780:
        /* <DEDUP_REMOVED lines=19> */
.L_x_2782:
        /* <DEDUP_REMOVED lines=19> */
.L_x_2784:
[----:B------:R-:W-:Y:S05]  /*3c90*/  BSYNC B0 ;  /* 0x0000000000007941 */ /* 0x000fea0003800000 */
.L_x_2783:
        /* <DEDUP_REMOVED lines=19> */
.L_x_2785:
        /* <DEDUP_REMOVED lines=18> */
.L_x_2787:
[----:B------:R-:W-:Y:S05]  /*3ef0*/  BSYNC B0 ;  /* 0x0000000000007941 */ /* 0x000fea0003800000 */
.L_x_2786:
[----:B------:R-:W5:Y:S01]  /*3f00*/  LDC R0, c[0x0][0x10] ;  /* 0x00000400ff007b82 */ /* 0x000f620000000800 */
[----:B------:R-:W-:Y:S02]  /*3f10*/  IADD3 R44, R44, 0x1, RZ ;  /* 0x000000012c2c7810 */ /* 0x000fe40007ffe0ff */
[----:B-----5:R-:W-:-:S04]  /*3f20*/  IADD3 R53, R0, R53, RZ ;  /* 0x0000003500357210 */ /* 0x020fc80007ffe0ff */
[----:B------:R-:W-:-:S13]  /*3f30*/  ISETP.GE.AND P0, PT, R53, UR4, PT ;  /* 0x0000000435007c0c */ /* 0x000fda000bf06270 */
[----:B------:R-:W-:Y:S05]  /*3f40*/  @!P0 BRA `(.L_x_2788) ;  /* 0xffffffc000f08947 */ /* 0x000fea000383ffff */
.L_x_2753:
        /* <DEDUP_REMOVED lines=19> */
.L_x_2790:
[----:B------:R-:W-:Y:S05]  /*4080*/  BSYNC B0 ;  /* 0x0000000000007941 */ /* 0x000fea0003800000 */
.L_x_2789:
        /* <DEDUP_REMOVED lines=11> */
.L_x_2792:
[----:B------:R-:W4:Y:S04]  /*4140*/  LDG.E.STRONG.GPU R5, desc[UR8][R2.64] ;  /* 0x0000000802057981 */ /* 0x000f28000c1ef900 */
[----:B----4-:R-:W-:Y:S01]  /*4150*/  CCTL.IVALL ;  /* 0x00000000ff00798f */ /* 0x010fe20002000000 */
[----:B------:R-:W-:Y:S05]  /*4160*/  YIELD ;  /* 0x0000000000007946 */ /* 0x000fea0003800000 */
[----:B------:R-:W-:-:S13]  /*4170*/  ISETP.NE.AND P0, PT, R5, R0, PT ;  /* 0x000000000500720c */ /* 0x000fda0003f05270 */
[----:B------:R-:W-:Y:S05]  /*4180*/  @P0 BRA `(.L_x_2792) ;  /* 0xfffffffc00ec0947 */ /* 0x000fea000383ffff */
.L_x_2791:
        /* <DEDUP_REMOVED lines=24> */
.L_x_2793:
        /* <DEDUP_REMOVED lines=25> */
.L_x_2794:
        /* <DEDUP_REMOVED lines=14> */
.L_x_5146:


//--------------------- .text._Z35group_norm_nhwc_bwd_one_pass_kernelI11Fp32IOFp16WLi128ELi84ELi672EEv26Group_norm_nhwc_bwd_params --------------------------
	.section	.text._Z35group_norm_nhwc_bwd_one_pass_kernelI11Fp32IOFp16WLi128ELi84ELi672EEv26Group_norm_nhwc_bwd_params,"ax",@progbits
	.align	128
        .global         _Z35group_norm_nhwc_bwd_one_pass_kernelI11Fp32IOFp16WLi128ELi84ELi672EEv26Group_norm_nhwc_bwd_params
        .type           _Z35group_norm_nhwc_bwd_one_pass_kernelI11Fp32IOFp16WLi128ELi84ELi672EEv26Group_norm_nhwc_bwd_params,@function
        .size           _Z35group_norm_nhwc_bwd_one_pass_kernelI11Fp32IOFp16WLi128ELi84ELi672EEv26Group_norm_nhwc_bwd_params,(.L_x_5147 - _Z35group_norm_nhwc_bwd_one_pass_kernelI11Fp32IOFp16WLi128ELi84ELi672EEv26Group_norm_nhwc_bwd_params)
        .other          _Z35group_norm_nhwc_bwd_one_pass_kernelI11Fp32IOFp16WLi128ELi84ELi672EEv26Group_norm_nhwc_bwd_params,@"STO_CUDA_ENTRY STV_DEFAULT"
_Z35group_norm_nhwc_bwd_one_pass_kernelI11Fp32IOFp16WLi128ELi84ELi672EEv26Group_norm_nhwc_bwd_params:
.text._Z35group_norm_nhwc_bwd_one_pass_kernelI11Fp32IOFp16WLi128ELi84ELi672EEv26Group_norm_nhwc_bwd_params:
        /* <DEDUP_REMOVED lines=54> */
.L_x_2846:
        /* <DEDUP_REMOVED lines=260> */
.L_x_2797:
[----:B------:R-:W-:Y:S05]  /*13a0*/  BSYNC B0 ;  /* 0x0000000000007941 */ /* 0x000fea0003800000 */
.L_x_2796:
        /* <DEDUP_REMOVED lines=29> */
.L_x_2798:
        /* <DEDUP_REMOVED lines=26> */
.L_x_2799:
        /* <DEDUP_REMOVED lines=31> */
.L_x_2800:
        /* <DEDUP_REMOVED lines=31> */
.L_x_2801:
        /* <DEDUP_REMOVED lines=33> */
.L_x_2802:
        /* <DEDUP_REMOVED lines=37> */
.L_x_2803:
        /* <DEDUP_REMOVED lines=33> */
.L_x_2804:
        /* <DEDUP_REMOVED lines=31> */
.L_x_2805:
        /* <DEDUP_REMOVED lines=120> */
.L_x_2807:
[----:B------:R-:W-:Y:S05]  /*2ae0*/  BSYNC B0 ;  /* 0x0000000000007941 */ /* 0x000fea0003800000 */
.L_x_2806:
        /* <DEDUP_REMOVED lines=78> */
.L_x_2809:
[----:B------:R-:W-:Y:S05]  /*2fd0*/  BSYNC B0 ;  /* 0x0000000000007941 */ /* 0x000fea0003800000 */
.L_x_2808:
        /* <DEDUP_REMOVED lines=20> */
.L_x_2811:
[----:B------:R-:W-:Y:S05]  /*3120*/  BSYNC B0 ;  /* 0x0000000000007941 */ /* 0x000fea0003800000 */
.L_x_2810:
        /* <DEDUP_REMOVED lines=34> */
.L_x_2814:
[----:B------:R-:W2:Y:S04]  /*3350*/  LDG.E.STRONG.GPU R26, desc[UR14][R24.64] ;  /* 0x0000000e181a7981 */ /* 0x000ea8000c1ef900 */
[----:B--2---:R-:W-:Y:S01]  /*3360*/  CCTL.IVALL ;  /* 0x00000000ff00798f */ /* 0x004fe20002000000 */
[----:B------:R-:W-:Y:S05]  /*3370*/  YIELD ;  /* 0x0000000000007946 */ /* 0x000fea0003800000 */
[----:B------:R-:W-:-:S13]  /*3380*/  ISETP.NE.AND P0, PT, R26, R29, PT ;  /* 0x0000001d1a00720c */ /* 0x000fda0003f05270 */
[----:B------:R-:W-:Y:S05]  /*3390*/  @P0 BRA `(.L_x_2814) ;  /* 0xfffffffc00ec0947 */ /* 0x000fea000383ffff */
.L_x_2813:
        /* <DEDUP_REMOVED lines=17> */
.L_x_2818:
        /* <DEDUP_REMOVED lines=115> */
.L_x_2817:
        /* <DEDUP_REMOVED lines=61> */
.L_x_2819:
[----:B------:R-:W-:-:S13]  /*3fb0*/  ISETP.NE.OR P0, PT, R35, RZ, P0 ;  /* 0x000000ff2300720c */ /* 0x000fda0000705670 */
[----:B------:R-:W-:Y:S05]  /*3fc0*/  @!P0 BRA `(.L_x_2815) ;  /* 0x00000000007c8947 */ /* 0x000fea0003800000 */
.L_x_2816:
        /* <DEDUP_REMOVED lines=31> */
.L_x_2815:
        /* <DEDUP_REMOVED lines=11> */
.L_x_2821:
[----:B------:R-:W-:Y:S05]  /*4270*/  BSYNC B0 ;  /* 0x0000000000007941 */ /* 0x000fea0003800000 */
.L_x_2820:
        /* <DEDUP_REMOVED lines=16> */
.L_x_2812:
        /* <DEDUP_REMOVED lines=39> */
.L_x_2822:
        /* <DEDUP_REMOVED lines=19> */
.L_x_2824:
[----:B------:R-:W-:Y:S05]  /*4720*/  BSYNC B0 ;  /* 0x0000000000007941 */ /* 0x000fea0003800000 */
.L_x_2823:
        /* <DEDUP_REMOVED lines=19> */
.L_x_2825:
        /* <DEDUP_REMOVED lines=19> */
.L_x_2827:
[----:B------:R-:W-:Y:S05]  /*4990*/  BSYNC B0 ;  /* 0x0000000000007941 */ /* 0x000fea0003800000 */
.L_x_2826:
        /* <DEDUP_REMOVED lines=19> */
.L_x_2828:
        /* <DEDUP_REMOVED lines=19> */
.L_x_2830:
[----:B------:R-:W-:Y:S05]  /*4c00*/  BSYNC B0 ;  /* 0x0000000000007941 */ /* 0x000fea0003800000 */
.L_x_2829:
        /* <DEDUP_REMOVED lines=37> */
.L_x_2831:
        /* <DEDUP_REMOVED lines=19> */
.L_x_2833:
[----:B------:R-:W-:Y:S05]  /*4f90*/  BSYNC B0 ;  /* 0x0000000000007941 */ /* 0x000fea0003800000 */
.L_x_2832:
        /* <DEDUP_REMOVED lines=19> */
.L_x_2834:
        /* <DEDUP_REMOVED lines=19> */
.L_x_2836:
[----:B------:R-:W-:Y:S05]  /*5200*/  BSYNC B0 ;  /* 0x0000000000007941 */ /* 0x000fea0003800000 */
.L_x_2835:
        /* <DEDUP_REMOVED lines=19> */
.L_x_2837:
        /* <DEDUP_REMOVED lines=19> */
.L_x_2839:
[----:B------:R-:W-:Y:S05]  /*5470*/  BSYNC B0 ;  /* 0x0000000000007941 */ /* 0x000fea0003800000 */
.L_x_2838:
        /* <DEDUP_REMOVED lines=19> */
.L_x_2840:
        /* <DEDUP_REMOVED lines=19> */
.L_x_2842:
[----:B------:R-:W-:Y:S05]  /*56e0*/  BSYNC B0 ;  /* 0x0000000000007941 */ /* 0x000fea0003800000 */
.L_x_2841:
        /* <DEDUP_REMOVED lines=19> */
.L_x_2843:
        /* <DEDUP_REMOVED lines=18> */
.L_x_2845:
[----:B------:R-:W-:Y:S05]  /*5940*/  BSYNC B0 ;  /* 0x0000000000007941 */ /* 0x000fea0003800000 */
.L_x_2844:
[----:B------:R-:W-:Y:S01]  /*5950*/  ULDC UR11, c[0x0][0x10] ;  /* 0x00000400000b7ab9 */ /* 0x000fe20000000800 */
[----:B------:R-:W-:Y:S02]  /*5960*/  UIADD3 UR4, UR4, 0x1, URZ ;  /* 0x0000000104047890 */ /* 0x000fe4000fffe03f */
[----:B------:R-:W-:-:S04]  /*5970*/  UIADD3 UR6, UR11, UR6, URZ ;  /* 0x000000060b067290 */ /* 0x000fc8000fffe03f */
[----:B------:R-:W-:-:S06]  /*5980*/  UISETP.GE.AND UP0, UPT, UR6, UR5, UPT ;  /* 0x000000050600728c */ /* 0x000fcc000bf06270 */
[----:B------:R-:W-:-:S13]  /*5990*/  PLOP3.LUT P0, PT, PT, PT, UP0, 0x80, 0x0 ;  /* 0x000000000000781c */ /* 0x000fda0003f0f008 */
[----:B------:R-:W-:Y:S05]  /*59a0*/  @!P0 BRA `(.L_x_2846) ;  /* 0xffffffa8006c8947 */ /* 0x000fea000383ffff */
.L_x_2795:
        /* <DEDUP_REMOVED lines=19> */
.L_x_2848:
[----:B------:R-:W-:Y:S05]  /*5ae0*/  BSYNC B0 ;  /* 0x0000000000007941 */ /* 0x000fea0003800000 */
.L_x_2847:
        /* <DEDUP_REMOVED lines=11> */
.L_x_2850:
[----:B------:R-:W3:Y:S04]  /*5ba0*/  LDG.E.STRONG.GPU R5, desc[UR14][R2.64] ;  /* 0x0000000e02057981 */ /* 0x000ee8000c1ef900 */
[----:B---3--:R-:W-:Y:S01]  /*5bb0*/  CCTL.IVALL ;  /* 0x00000000ff00798f */ /* 0x008fe20002000000 */
[----:B------:R-:W-:Y:S05]  /*5bc0*/  YIELD ;  /* 0x0000000000007946 */ /* 0x000fea0003800000 */
[----:B------:R-:W-:-:S13]  /*5bd0*/  ISETP.NE.AND P0, PT, R5, R0, PT ;  /* 0x000000000500720c */ /* 0x000fda0003f05270 */
[----:B------:R-:W-:Y:S05]  /*5be0*/  @P0 BRA `(.L_x_2850) ;  /* 0xfffffffc00ec0947 */ /* 0x000fea000383ffff */
.L_x_2849:
        /* <DEDUP_REMOVED lines=24> */
.L_x_2851:
        /* <DEDUP_REMOVED lines=17> */
[----:B--2---:R-:W-:Y:S02]  /*5e80*/  F2FP.F16.F32.PACK_AB R19, R9, R0 ;  /* 0x000000000913723e */ /* 0x004fe400000000ff */
[----:B------:R-:W-:Y:S02]  /*5e90*/  SHF.R.S32.HI R0, RZ, 0x1f, R66 ;  /* 0x0000001fff007819 */ /* 0x000fe40000011442 */
[----:B----4-:R-:W-:Y:S01]  /*5ea0*/  F2FP.F16.F32.PACK_AB R21, R13, R10 ;  /* 0x0000000a0d15723e */ /* 0x010fe200000000ff */
[----:B------:R4:W-:Y:S04]  /*5eb0*/  STG.E desc[UR14][R2.64], R19 ;  /* 0x0000001302007986 */ /* 0x0009e8000c10190e */
[----:B------:R4:W-:Y:S01]  /*5ec0*/  STG.E desc[UR14][R4.64], R21 ;  /* 0x0000001504007986 */ /* 0x0009e2000c10190e */
[----:B------:R-:W-:-:S13]  /*5ed0*/  ISETP.GT.AND.EX P0, PT, R27, R0, PT, P0 ;  /* 0x000000001b00720c */ /* 0x000fda0003f04300 */
[----:B----4-:R-:W-:Y:S05]  /*5ee0*/  @P0 BRA `(.L_x_2851) ;  /* 0xfffffffc00a00947 */ /* 0x010fea000383ffff */
[----:B------:R-:W-:Y:S05]  /*5ef0*/  EXIT ;  /* 0x000000000000794d */ /* 0x000fea0003800000 */
.L_x_2852:
        /* <DEDUP_REMOVED lines=16> */
.L_x_5147:


//--------------------- .text._Z35group_norm_nhwc_bwd_one_pass_kernelI11Fp32IOFp16WLi256ELi84ELi672EEv26Group_norm_nhwc_bwd_params --------------------------
	.section	.text._Z35group_norm_nhwc_bwd_one_pass_kernelI11Fp32IOFp16WLi256ELi84ELi672EEv26Group_norm_nhwc_bwd_params,"ax",@progbits
	.align	128
        .global         _Z35group_norm_nhwc_bwd_one_pass_kernelI11Fp32IOFp16WLi256ELi84ELi672EEv26Group_norm_nhwc_bwd_params
        .type           _Z35group_norm_nhwc_bwd_one_pass_kernelI11Fp32IOFp16WLi256ELi84ELi672EEv26Group_norm_nhwc_bwd_params,@function
        .size           _Z35group_norm_nhwc_bwd_one_pass_kernelI11Fp32IOFp16WLi256ELi84ELi672EEv26Group_norm_nhwc_bwd_params,(.L_x_5148 - _Z35group_norm_nhwc_bwd_one_pass_kernelI11Fp32IOFp16WLi256ELi84ELi672EEv26Group_norm_nhwc_bwd_params)
        .other          _Z35group_norm_nhwc_bwd_one_pass_kernelI11Fp32IOFp16WLi256ELi84ELi672EEv26Group_norm_nhwc_bwd_params,@"STO_CUDA_ENTRY STV_DEFAULT"
_Z35group_norm_nhwc_bwd_one_pass_kernelI11Fp32IOFp16WLi256ELi84ELi672EEv26Group_norm_nhwc_bwd_params:
.text._Z35group_norm_nhwc_bwd_one_pass_kernelI11Fp32IOFp16WLi256ELi84ELi672EEv26Group_norm_nhwc_bwd_params:
        /* <DEDUP_REMOVED lines=54> */
.L_x_2936:
        /* <DEDUP_REMOVED lines=484> */
.L_x_2855:
[----:B------:R-:W-:Y:S05]  /*21a0*/  BSYNC B0 ;  /* 0x0000000000007941 */ /* 0x000fea0003800000 */
.L_x_2854:
        /* <DEDUP_REMOVED lines=25> */
.L_x_2856:
        /* <DEDUP_REMOVED lines=38> */
.L_x_2857:
        /* <DEDUP_REMOVED lines=53> */
.L_x_2858:
        /* <DEDUP_REMOVED lines=48> */
.L_x_2859:
        /* <DEDUP_REMOVED lines=43> */
.L_x_2860:
        /* <DEDUP_REMOVED lines=36> */
.L_x_2861:
        /* <DEDUP_REMOVED lines=37> */
.L_x_2862:
        /* <DEDUP_REMOVED lines=36> */
.L_x_2863:
        /* <DEDUP_REMOVED lines=36> */
.L_x_2864:
        /* <DEDUP_REMOVED lines=35> */
.L_x_2865:
        /* <DEDUP_REMOVED lines=35> */
.L_x_2866:
        /* <DEDUP_REMOVED lines=35> */
.L_x_2867:
        /* <DEDUP_REMOVED lines=35> */
.L_x_2868:
        /* <DEDUP_REMOVED lines=33> */
.L_x_2869:
        /* <DEDUP_REMOVED lines=31> */
.L_x_2870:
        /* <DEDUP_REMOVED lines=31> */
.L_x_2871:
        /* <DEDUP_REMOVED lines=117> */
.L_x_2873:
[----:B------:R-:W-:Y:S05]  /*4db0*/  BSYNC B0 ;  /* 0x0000000000007941 */ /* 0x000fea0003800000 */
.L_x_2872:
        /* <DEDUP_REMOVED lines=78> */
.L_x_2875:
[----:B------:R-:W-:Y:S05]  /*52a0*/  BSYNC B0 ;  /* 0x0000000000007941 */ /* 0x000fea0003800000 */
.L_x_2874:
        /* <DEDUP_REMOVED lines=20> */
.L_x_2877:
[----:B------:R-:W-:Y:S05]  /*53f0*/  BSYNC B0 ;  /* 0x0000000000007941 */ /* 0x000fea0003800000 */
.L_x_2876:
        /* <DEDUP_REMOVED lines=40> */
.L_x_2880:
[----:B------:R-:W-:Y:S02]  /*5680*/  MOV R28, UR18 ;  /* 0x00000012001c7c02 */ /* 0x000fe40008000f00 */
[----:B------:R-:W-:-:S05]  /*5690*/  MOV R29, UR19 ;  /* 0x00000013001d7c02 */ /* 0x000fca0008000f00 */
[----:B------:R-:W2:Y:S04]  /*56a0*/  LDG.E.STRONG.GPU R28, desc[UR22][R28.64] ;  /* 0x000000161c1c7981 */ /* 0x000ea8000c1ef900 */
[----:B--2---:R-:W-:Y:S01]  /*56b0*/  CCTL.IVALL ;  /* 0x00000000ff00798f */ /* 0x004fe20002000000 */
[----:B------:R-:W-:Y:S05]  /*56c0*/  YIELD ;  /* 0x0000000000007946 */ /* 0x000fea0003800000 */
[----:B------:R-:W-:-:S13]  /*56d0*/  ISETP.NE.AND P0, PT, R28, R7, PT ;  /* 0x000000071c00720c */ /* 0x000fda0003f05270 */
[----:B------:R-:W-:Y:S05]  /*56e0*/  @P0 BRA `(.L_x_2880) ;  /* 0xfffffffc00e40947 */ /* 0x000fea000383ffff */
.L_x_2879:
        /* <DEDUP_REMOVED lines=19> */
.L_x_2884:
        /* <DEDUP_REMOVED lines=165> */
.L_x_2883:
        /* <DEDUP_REMOVED lines=87> */
.L_x_2885:
[----:B------:R-:W-:-:S13]  /*67e0*/  ISETP.NE.OR P0, PT, RZ, UR16, P0 ;  /* 0x00000010ff007c0c */ /* 0x000fda0008705670 */
[----:B------:R-:W-:Y:S05]  /*67f0*/  @!P0 BRA `(.L_x_2881) ;  /* 0x0000000000b08947 */ /* 0x000fea0003800000 */
.L_x_2882:
        /* <DEDUP_REMOVED lines=44> */
.L_x_2881:
        /* <DEDUP_REMOVED lines=14> */
.L_x_2887:
[----:B------:R-:W-:Y:S05]  /*6ba0*/  BSYNC B0 ;  /* 0x0000000000007941 */ /* 0x000fea0003800000 */
.L_x_2886:
        /* <DEDUP_REMOVED lines=25> */
.L_x_2878:
        /* <DEDUP_REMOVED lines=32> */
.L_x_2888:
        /* <DEDUP_REMOVED lines=22> */
.L_x_2890:
[----:B------:R-:W-:Y:S05]  /*70a0*/  BSYNC B0 ;  /* 0x0000000000007941 */ /* 0x000fea0003800000 */
.L_x_2889:
        /* <DEDUP_REMOVED lines=28> */
.L_x_2891:
        /* <DEDUP_REMOVED lines=21> */
.L_x_2893:
[----:B------:R-:W-:Y:S05]  /*73c0*/  BSYNC B0 ;  /* 0x0000000000007941 */ /* 0x000fea0003800000 */
.L_x_2892:
        /* <DEDUP_REMOVED lines=47> */
.L_x_2894:
        /* <DEDUP_REMOVED lines=21> */
.L_x_2896:
[----:B------:R-:W-:Y:S05]  /*7810*/  BSYNC B0 ;  /* 0x0000000000007941 */ /* 0x000fea0003800000 */
.L_x_2895:
        /* <DEDUP_REMOVED lines=21> */
.L_x_2897:
        /* <DEDUP_REMOVED lines=23> */
.L_x_2899:
[----:B------:R-:W-:Y:S05]  /*7ae0*/  BSYNC B0 ;  /* 0x0000000000007941 */ /* 0x000fea0003800000 */
.L_x_2898:
        /* <DEDUP_REMOVED lines=20> */
.L_x_2900:
        /* <DEDUP_REMOVED lines=22> */
.L_x_2902:
[----:B------:R-:W-:Y:S05]  /*7d90*/  BSYNC B0 ;  /* 0x0000000000007941 */ /* 0x000fea0003800000 */
.L_x_2901:
        /* <DEDUP_REMOVED lines=19> */
.L_x_2903:
        /* <DEDUP_REMOVED lines=21> */
.L_x_2905:
[----:B------:R-:W-:Y:S05]  /*8020*/  BSYNC B0 ;  /* 0x0000000000007941 */ /* 0x000fea0003800000 */
.L_x_2904:
        /* <DEDUP_REMOVED lines=46> */
.L_x_2906:
        /* <DEDUP_REMOVED lines=21> */
.L_x_2908:
[----:B------:R-:W-:Y:S05]  /*8460*/  BSYNC B0 ;  /* 0x0000000000007941 */ /* 0x000fea0003800000 */
.L_x_2907:
        /* <DEDUP_REMOVED lines=20> */
.L_x_2909:
        /* <DEDUP_REMOVED lines=22> */
.L_x_2911:
[----:B------:R-:W-:Y:S05]  /*8710*/  BSYNC B0 ;  /* 0x0000000000007941 */ /* 0x000fea0003800000 */
.L_x_2910:
        /* <DEDUP_REMOVED lines=20> */
.L_x_2912:
        /* <DEDUP_REMOVED lines=22> */
.L_x_2914:
[----:B------:R-:W-:Y:S05]  /*89c0*/  BSYNC B0 ;  /* 0x0000000000007941 */ /* 0x000fea0003800000 */
.L_x_2913:
        /* <DEDUP_REMOVED lines=19> */
.L_x_2915:
        /* <DEDUP_REMOVED lines=21> */
.L_x_2917:
[----:B------:R-:W-:Y:S05]  /*8c50*/  BSYNC B0 ;  /* 0x0000000000007941 */ /* 0x000fea0003800000 */
.L_x_2916:
        /* <DEDUP_REMOVED lines=19> */
.L_x_2918:
        /* <DEDUP_REMOVED lines=21> */
.L_x_2920:
[----:B------:R-:W-:Y:S05]  /*8ee0*/  BSYNC B0 ;  /* 0x0000000000007941 */ /* 0x000fea0003800000 */
.L_x_2919:
        /* <DEDUP_REMOVED lines=46> */
.L_x_2921:
        /* <DEDUP_REMOVED lines=21> */
.L_x_2923:
[----:B------:R-:W-:Y:S05]  /*9320*/  BSYNC B0 ;  /* 0x0000000000007941 */ /* 0x000fea0003800000 */
.L_x_2922:
        /* <DEDUP_REMOVED lines=19> */
.L_x_2924:
        /* <DEDUP_REMOVED lines=21> */
.L_x_2926:
[----:B------:R-:W-:Y:S05]  /*95b0*/  BSYNC B0 ;  /* 0x0000000000007941 */ /* 0x000fea0003800000 */
.L_x_2925:
        /* <DEDUP_REMOVED lines=19> */
.L_x_2927:
        /* <DEDUP_REMOVED lines=21> */
.L_x_2929:
[----:B------:R-:W-:Y:S05]  /*9840*/  BSYNC B0 ;  /* 0x0000000000007941 */ /* 0x000fea0003800000 */
.L_x_2928:
        /* <DEDUP_REMOVED lines=19> */
.L_x_2930:
        /* <DEDUP_REMOVED lines=21> */
.L_x_2932:
[----:B------:R-:W-:Y:S05]  /*9ad0*/  BSYNC B0 ;  /* 0x0000000000007941 */ /* 0x000fea0003800000 */
.L_x_2931:
        /* <DEDUP_REMOVED lines=19> */
.L_x_2933:
        /* <DEDUP_REMOVED lines=20> */
.L_x_2935:
[----:B------:R-:W-:Y:S05]  /*9d50*/  BSYNC B0 ;  /* 0x0000000000007941 */ /* 0x000fea0003800000 */
.L_x_2934:
        /* <DEDUP_REMOVED lines=9> */
.L_x_2853:
        /* <DEDUP_REMOVED lines=19> */
.L_x_2938:
[----:B------:R-:W-:Y:S05]  /*9f20*/  BSYNC B0 ;  /* 0x0000000000007941 */ /* 0x000fea0003800000 */
.L_x_2937:
        /* <DEDUP_REMOVED lines=11> */
.L_x_2940:
[----:B------:R-:W2:Y:S04]  /*9fe0*/  LDG.E.STRONG.GPU R5, desc[UR22][R2.64] ;  /* 0x0000001602057981 */ /* 0x000ea8000c1ef900 */
[----:B--2---:R-:W-:Y:S01]  /*9ff0*/  CCTL.IVALL ;  /* 0x00000000ff00798f */ /* 0x004fe20002000000 */
[----:B------:R-:W-:Y:S05]  /*a000*/  YIELD ;  /* 0x0000000000007946 */ /* 0x000fea0003800000 */
[----:B------:R-:W-:-:S13]  /*a010*/  ISETP.NE.AND P0, PT, R5, R4, PT ;  /* 0x000000040500720c */ /* 0x000fda0003f05270 */
[----:B------:R-:W-:Y:S05]  /*a020*/  @P0 BRA `(.L_x_2940) ;  /* 0xfffffffc00ec0947 */ /* 0x000fea000383ffff */
.L_x_2939:
        /* <DEDUP_REMOVED lines=25> */
.L_x_2941:
        /* <DEDUP_REMOVED lines=25> */
.L_x_2942:
        /* <DEDUP_REMOVED lines=11> */
.L_x_5148:


//--------------------- .text._Z35group_norm_nhwc_bwd_one_pass_kernelI11Fp32IOFp16WLi512ELi84ELi672EEv26Group_norm_nhwc_bwd_params --------------------------
	.section	.text._Z35group_norm_nhwc_bwd_one_pass_kernelI11Fp32IOFp16WLi512ELi84ELi672EEv26Group_norm_nhwc_bwd_params,"ax",@progbits
	.align	128
        .global         _Z35group_norm_nhwc_bwd_one_pass_kernelI11Fp32IOFp16WLi512ELi84ELi672EEv26Group_norm_nhwc_bwd_params
        .type           _Z35group_norm_nhwc_bwd_one_pass_kernelI11Fp32IOFp16WLi512ELi84ELi672EEv26Group_norm_nhwc_bwd_params,@function
        .size           _Z35group_norm_nhwc_bwd_one_pass_kernelI11Fp32IOFp16WLi512ELi84ELi672EEv26Group_norm_nhwc_bwd_params,(.L_x_5149 - _Z35group_norm_nhwc_bwd_one_pass_kernelI11Fp32IOFp16WLi512ELi84ELi672EEv26Group_norm_nhwc_bwd_params)
        .other          _Z35group_norm_nhwc_bwd_one_pass_kernelI11Fp32IOFp16WLi512ELi84ELi672EEv26Group_norm_nhwc_bwd_params,@"STO_CUDA_ENTRY STV_DEFAULT"
_Z35group_norm_nhwc_bwd_one_pass_kernelI11Fp32IOFp16WLi512ELi84ELi672EEv26Group_norm_nhwc_bwd_params:
.text._Z35group_norm_nhwc_bwd_one_pass_kernelI11Fp32IOFp16WLi512ELi84ELi672EEv26Group_norm_nhwc_bwd_params:
        /* <DEDUP_REMOVED lines=63> */
.L_x_3090:
        /* <DEDUP_REMOVED lines=1083> */
.L_x_2945:
[----:B------:R-:W-:Y:S05]  /*47a0*/  BSYNC B0 ;  /* 0x0000000000007941 */ /* 0x000fea0003800000 */
.L_x_2944:
        /* <DEDUP_REMOVED lines=27> */
.L_x_2946:
        /* <DEDUP_REMOVED lines=37> */
.L_x_2947:
        /* <DEDUP_REMOVED lines=52> */
.L_x_2948:
        /* <DEDUP_REMOVED lines=48> */
.L_x_2949:
        /* <DEDUP_REMOVED lines=48> */
.L_x_2950:
        /* <DEDUP_REMOVED lines=48> */
.L_x_2951:
        /* <DEDUP_REMOVED lines=48> */
.L_x_2952:
        /* <DEDUP_REMOVED lines=48> */
.L_x_2953:
        /* <DEDUP_REMOVED lines=48> */
.L_x_2954:
        /* <DEDUP_REMOVED lines=48> */
.L_x_2955:
        /* <DEDUP_REMOVED lines=38> */
.L_x_2956:
        /* <DEDUP_REMOVED lines=37> */
.L_x_2957:
        /* <DEDUP_REMOVED lines=41> */
.L_x_2958:
        /* <DEDUP_REMOVED lines=41> */
.L_x_2959:
        /* <DEDUP_REMOVED lines=41> */
.L_x_2960:
        /* <DEDUP_REMOVED lines=41> */
.L_x_2961:
        /* <DEDUP_REMOVED lines=41> */
.L_x_2962:
        /* <DEDUP_REMOVED lines=41> */
.L_x_2963:
        /* <DEDUP_REMOVED lines=41> */
.L_x_2964:
        /* <DEDUP_REMOVED lines=41> */
.L_x_2965:
        /* <DEDUP_REMOVED lines=41> */
.L_x_2966:
        /* <DEDUP_REMOVED lines=41> */
.L_x_2967:
        /* <DEDUP_REMOVED lines=41> */
.L_x_2968:
        /* <DEDUP_REMOVED lines=41> */
.L_x_2969:
        /* <DEDUP_REMOVED lines=41> */
.L_x_2970:
        /* <DEDUP_REMOVED lines=41> */
.L_x_2971:
        /* <DEDUP_REMOVED lines=41> */
.L_x_2972:
        /* <DEDUP_REMOVED lines=41> */
.L_x_2973:
        /* <DEDUP_REMOVED lines=42> */
.L_x_2974:
        /* <DEDUP_REMOVED lines=37> */
.L_x_2975:
        /* <DEDUP_REMOVED lines=44> */
.L_x_2976:
        /* <DEDUP_REMOVED lines=41> */
.L_x_2977:
        /* <DEDUP_REMOVED lines=134> */
.L_x_2979:
[----:B------:R-:W-:Y:S05]  /*a440*/  BSYNC B0 ;  /* 0x0000000000007941 */ /* 0x000fea0003800000 */
.L_x_2978:
        /* <DEDUP_REMOVED lines=78> */
.L_x_2981:
[----:B------:R-:W-:Y:S05]  /*a930*/  BSYNC B0 ;  /* 0x0000000000007941 */ /* 0x000fea0003800000 */
.L_x_2980:
        /* <DEDUP_REMOVED lines=19> */
.L_x_2983:
[----:B------:R-:W-:Y:S05]  /*aa70*/  BSYNC B0 ;  /* 0x0000000000007941 */ /* 0x000fea0003800000 */
.L_x_2982:
        /* <DEDUP_REMOVED lines=41> */
.L_x_2986:
[----:B------:R-:W-:Y:S02]  /*ad10*/  MOV R8, UR18 ;  /* 0x0000001200087c02 */ /* 0x000fe40008000f00 */
[----:B------:R-:W-:-:S05]  /*ad20*/  MOV R9, UR19 ;  /* 0x0000001300097c02 */ /* 0x000fca0008000f00 */
[----:B------:R-:W2:Y:S04]  /*ad30*/  LDG.E.STRONG.GPU R8, desc[UR22][R8.64] ;  /* 0x0000001608087981 */ /* 0x000ea8000c1ef900 */
[----:B--2---:R-:W-:Y:S01]  /*ad40*/  CCTL.IVALL ;  /* 0x00000000ff00798f */ /* 0x004fe20002000000 */
[----:B------:R-:W-:Y:S05]  /*ad50*/  YIELD ;  /* 0x0000000000007946 */ /* 0x000fea0003800000 */
[----:B------:R-:W-:-:S13]  /*ad60*/  ISETP.NE.AND P0, PT, R8, R10, PT ;  /* 0x0000000a0800720c */ /* 0x000fda0003f05270 */
[----:B------:R-:W-:Y:S05]  /*ad70*/  @P0 BRA `(.L_x_2986) ;  /* 0xfffffffc00e40947 */ /* 0x000fea000383ffff */
.L_x_2985:
        /* <DEDUP_REMOVED lines=19> */
.L_x_2990:
        /* <DEDUP_REMOVED lines=165> */
.L_x_2989:
        /* <DEDUP_REMOVED lines=87> */
.L_x_2991:
[----:B------:R-:W-:-:S13]  /*be70*/  ISETP.NE.OR P0, PT, RZ, UR16, P0 ;  /* 0x00000010ff007c0c */ /* 0x000fda0008705670 */
[----:B------:R-:W-:Y:S05]  /*be80*/  @!P0 BRA `(.L_x_2987) ;  /* 0x0000000000b08947 */ /* 0x000fea0003800000 */
.L_x_2988:
        /* <DEDUP_REMOVED lines=44> */
.L_x_2987:
        /* <DEDUP_REMOVED lines=14> */
.L_x_2993:
[----:B------:R-:W-:Y:S05]  /*c230*/  BSYNC B0 ;  /* 0x0000000000007941 */ /* 0x000fea0003800000 */
.L_x_2992:
        /* <DEDUP_REMOVED lines=25> */
.L_x_2984:
        /* <DEDUP_REMOVED lines=36> */
.L_x_2994:
        /* <DEDUP_REMOVED lines=22> */
.L_x_2996:
[----:B------:R-:W-:Y:S05]  /*c770*/  BSYNC B0 ;  /* 0x0000000000007941 */ /* 0x000fea0003800000 */
.L_x_2995:
        /* <DEDUP_REMOVED lines=32> */
.L_x_2997:
        /* <DEDUP_REMOVED lines=21> */
.L_x_2999:
[----:B------:R-:W-:Y:S05]  /*cad0*/  BSYNC B0 ;  /* 0x0000000000007941 */ /* 0x000fea0003800000 */
.L_x_2998:
        /* <DEDUP_REMOVED lines=41> */
.L_x_3000:
        /* <DEDUP_REMOVED lines=21> */
.L_x_3002:
[----:B------:R-:W-:Y:S05]  /*cec0*/  BSYNC B0 ;  /* 0x0000000000007941 */ /* 0x000fea0003800000 */
.L_x_3001:
        /* <DEDUP_REMOVED lines=25> */
.L_x_3003:
        /* <DEDUP_REMOVED lines=25> */
.L_x_3005:
[----:B------:R-:W-:Y:S05]  /*d1f0*/  BSYNC B0 ;  /* 0x0000000000007941 */ /* 0x000fea0003800000 */
.L_x_3004:
        /* <DEDUP_REMOVED lines=43> */
.L_x_3006:
        /* <DEDUP_REMOVED lines=21> */
.L_x_3008:
[----:B------:R-:W-:Y:S05]  /*d600*/  BSYNC B0 ;  /* 0x0000000000007941 */ /* 0x000fea0003800000 */
.L_x_3007:
        /* <DEDUP_REMOVED lines=25> */
.L_x_3009:
        /* <DEDUP_REMOVED lines=25> */
.L_x_3011:
[----:B------:R-:W-:Y:S05]  /*d930*/  BSYNC B0 ;  /* 0x0000000000007941 */ /* 0x000fea0003800000 */
.L_x_3010:
        /* <DEDUP_REMOVED lines=25> */
.L_x_3012:
        /* <DEDUP_REMOVED lines=25> */
.L_x_3014:
[----:B------:R-:W-:Y:S05]  /*dc60*/  BSYNC B0 ;  /* 0x0000000000007941 */ /* 0x000fea0003800000 */
.L_x_3013:
        /* <DEDUP_REMOVED lines=53> */
.L_x_3015:
        /* <DEDUP_REMOVED lines=24> */
.L_x_3017:
[----:B------:R-:W-:Y:S05]  /*e140*/  BSYNC B0 ;  /* 0x0000000000007941 */ /* 0x000fea0003800000 */
.L_x_3016:
        /* <DEDUP_REMOVED lines=25> */
.L_x_3018:
        /* <DEDUP_REMOVED lines=29> */
.L_x_3020:
[----:B------:R-:W-:Y:S05]  /*e4b0*/  BSYNC B0 ;  /* 0x0000000000007941 */ /* 0x000fea0003800000 */
.L_x_3019:
        /* <DEDUP_REMOVED lines=25> */
.L_x_3021:
        /* <DEDUP_REMOVED lines=25> */
.L_x_3023:
[----:B------:R-:W-:Y:S05]  /*e7e0*/  BSYNC B0 ;  /* 0x0000000000007941 */ /* 0x000fea0003800000 */
.L_x_3022:
        /* <DEDUP_REMOVED lines=21> */
.L_x_3024:
        /* <DEDUP_REMOVED lines=23> */
.L_x_3026:
[----:B------:R-:W-:Y:S05]  /*eab0*/  BSYNC B0 ;  /* 0x0000000000007941 */ /* 0x000fea0003800000 */
.L_x_3025:
        /* <DEDUP_REMOVED lines=21> */
.L_x_3027:
        /* <DEDUP_REMOVED lines=23> */
.L_x_3029:
[----:B------:R-:W-:Y:S05]  /*ed80*/  BSYNC B0 ;  /* 0x0000000000007941 */ /* 0x000fea0003800000 */
.L_x_3028:
        /* <DEDUP_REMOVED lines=50> */
.L_x_3030:
        /* <DEDUP_REMOVED lines=21> */
.L_x_3032:
[----:B------:R-:W-:Y:S05]  /*f200*/  BSYNC B0 ;  /* 0x0000000000007941 */ /* 0x000fea0003800000 */
.L_x_3031:
        /* <DEDUP_REMOVED lines=25> */
.L_x_3033:
        /* <DEDUP_REMOVED lines=25> */
.L_x_3035:
[----:B------:R-:W-:Y:S05]  /*f530*/  BSYNC B0 ;  /* 0x0000000000007941 */ /* 0x000fea0003800000 */
.L_x_3034:
        /* <DEDUP_REMOVED lines=25> */
.L_x_3036:
        /* <DEDUP_REMOVED lines=25> */
.L_x_3038:
[----:B------:R-:W-:Y:S05]  /*f860*/  BSYNC B0 ;  /* 0x0000000000007941 */ /* 0x000fea0003800000 */
.L_x_3037:
        /* <DEDUP_REMOVED lines=25> */
.L_x_3039:
        /* <DEDUP_REMOVED lines=25> */
.L_x_3041:
[----:B------:R-:W-:Y:S05]  /*fb90*/  BSYNC B0 ;  /* 0x0000000000007941 */ /* 0x000fea0003800000 */
.L_x_3040:
        /* <DEDUP_REMOVED lines=25> */
.L_x_3042:
        /* <DEDUP_REMOVED lines=25> */
.L_x_3044:
[----:B------:R-:W-:Y:S05]  /*fec0*/  BSYNC B0 ;  /* 0x0000000000007941 */ /* 0x000fea0003800000 */
.L_x_3043:
        /* <DEDUP_REMOVED lines=50> */
.L_x_3045:
        /* <DEDUP_REMOVED lines=21> */
.L_x_3047:
[----:B------:R-:W-:Y:S05]  /*10340*/  BSYNC B0 ;  /* 0x0000000000007941 */ /* 0x000fea0003800000 */
.L_x_3046:
        /* <DEDUP_REMOVED lines=25> */
.L_x_3048:
        /* <DEDUP_REMOVED lines=25> */
.L_x_3050:
[----:B------:R-:W-:Y:S05]  /*10670*/  BSYNC B0 ;  /* 0x0000000000007941 */ /* 0x000fea0003800000 */
.L_x_3049:
        /* <DEDUP_REMOVED lines=25> */
.L_x_3051:
        /* <DEDUP_REMOVED lines=25> */
.L_x_3053:
[----:B------:R-:W-:Y:S05]  /*109a0*/  BSYNC B0 ;  /* 0x0000000000007941 */ /* 0x000fea0003800000 */
.L_x_3052:
        /* <DEDUP_REMOVED lines=25> */
.L_x_3054:
        /* <DEDUP_REMOVED lines=25> */
.L_x_3056:
[----:B------:R-:W-:Y:S05]  /*10cd0*/  BSYNC B0 ;  /* 0x0000000000007941 */ /* 0x000fea0003800000 */
.L_x_3055:
        /* <DEDUP_REMOVED lines=25> */
.L_x_3057:
        /* <DEDUP_REMOVED lines=25> */
.L_x_3059:
[----:B------:R-:W-:Y:S05]  /*11000*/  BSYNC B0 ;  /* 0x0000000000007941 */ /* 0x000fea0003800000 */
.L_x_3058:
        /* <DEDUP_REMOVED lines=55> */
.L_x_3060:
        /* <DEDUP_REMOVED lines=21> */
.L_x_3062:
[----:B------:R-:W-:Y:S05]  /*114d0*/  BSYNC B0 ;  /* 0x0000000000007941 */ /* 0x000fea0003800000 */
.L_x_3061:
        /* <DEDUP_REMOVED lines=25> */
.L_x_3063:
        /* <DEDUP_REMOVED lines=25> */
.L_x_3065:
[----:B------:R-:W-:Y:S05]  /*11800*/  BSYNC B0 ;  /* 0x0000000000007941 */ /* 0x000fea0003800000 */
.L_x_3064:
        /* <DEDUP_REMOVED lines=25> */
.L_x_3066:
        /* <DEDUP_REMOVED lines=25> */
.L_x_3068:
[----:B------:R-:W-:Y:S05]  /*11b30*/  BSYNC B0 ;  /* 0x0000000000007941 */ /* 0x000fea0003800000 */
.L_x_3067:
        /* <DEDUP_REMOVED lines=25> */
.L_x_3069:
        /* <DEDUP_REMOVED lines=25> */
.L_x_3071:
[----:B------:R-:W-:Y:S05]  /*11e60*/  BSYNC B0 ;  /* 0x0000000000007941 */ /* 0x000fea0003800000 */
.L_x_3070:
        /* <DEDUP_REMOVED lines=25> */
.L_x_3072:
        /* <DEDUP_REMOVED lines=25> */
.L_x_3074:
[----:B------:R-:W-:Y:S05]  /*12190*/  BSYNC B0 ;  /* 0x0000000000007941 */ /* 0x000fea0003800000 */
.L_x_3073:
        /* <DEDUP_REMOVED lines=53> */
.L_x_3075:
        /* <DEDUP_REMOVED lines=23> */
.L_x_3077:
[----:B------:R-:W-:Y:S05]  /*12660*/  BSYNC B0 ;  /* 0x0000000000007941 */ /* 0x000fea0003800000 */
.L_x_3076:
        /* <DEDUP_REMOVED lines=25> */
.L_x_3078:
        /* <DEDUP_REMOVED lines=25> */
.L_x_3080:
[----:B------:R-:W-:Y:S05]  /*12990*/  BSYNC B0 ;  /* 0x0000000000007941 */ /* 0x000fea0003800000 */
.L_x_3079:
        /* <DEDUP_REMOVED lines=25> */
.L_x_3081:
        /* <DEDUP_REMOVED lines=25> */
.L_x_3083:
[----:B------:R-:W-:Y:S05]  /*12cc0*/  BSYNC B0 ;  /* 0x0000000000007941 */ /* 0x000fea0003800000 */
.L_x_3082:
        /* <DEDUP_REMOVED lines=25> */
.L_x_3084:
        /* <DEDUP_REMOVED lines=25> */
.L_x_3086:
[----:B------:R-:W-:Y:S05]  /*12ff0*/  BSYNC B0 ;  /* 0x0000000000007941 */ /* 0x000fea0003800000 */
.L_x_3085:
        /* <DEDUP_REMOVED lines=25> */
.L_x_3087:
        /* <DEDUP_REMOVED lines=24> */
.L_x_3089:
[----:B------:R-:W-:Y:S05]  /*13310*/  BSYNC B0 ;  /* 0x0000000000007941 */ /* 0x000fea0003800000 */
.L_x_3088:
        /* <DEDUP_REMOVED lines=9> */
.L_x_2943:
        /* <DEDUP_REMOVED lines=19> */
.L_x_3092:
[----:B------:R-:W-:Y:S05]  /*134e0*/  BSYNC B0 ;  /* 0x0000000000007941 */ /* 0x000fea0003800000 */
.L_x_3091:
        /* <DEDUP_REMOVED lines=11> */
.L_x_3094:
[----:B------:R-:W2:Y:S04]  /*135a0*/  LDG.E.STRONG.GPU R5, desc[UR22][R2.64] ;  /* 0x0000001602057981 */ /* 0x000ea8000c1ef900 */
[----:B--2---:R-:W-:Y:S01]  /*135b0*/  CCTL.IVALL ;  /* 0x00000000ff00798f */ /* 0x004fe20002000000 */
[----:B------:R-:W-:Y:S05]  /*135c0*/  YIELD ;  /* 0x0000000000007946 */ /* 0x000fea0003800000 */
[----:B------:R-:W-:-:S13]  /*135d0*/  ISETP.NE.AND P0, PT, R5, R4, PT ;  /* 0x000000040500720c */ /* 0x000fda0003f05270 */
[----:B------:R-:W-:Y:S05]  /*135e0*/  @P0 BRA `(.L_x_3094) ;  /* 0xfffffffc00ec0947 */ /* 0x000fea000383ffff */
.L_x_3093:
        /* <DEDUP_REMOVED lines=24> */
.L_x_3095:
        /* <DEDUP_REMOVED lines=25> */
.L_x_3096:
        /* <DEDUP_REMOVED lines=16> */
.L_x_5149:


//--------------------- .text._Z35group_norm_nhwc_fwd_one_pass_kernelI11Bf16IOFp32WLi64ELi84ELi672EEv26Group_norm_nhwc_fwd_params --------------------------
	.section	.text._Z35group_norm_nhwc_fwd_one_pass_kernelI11Bf16IOFp32WLi64ELi84ELi672EEv26Group_norm_nhwc_fwd_params,"ax",@progbits
	.align	128
        .global         _Z35group_norm_nhwc_fwd_one_pass_kernelI11Bf16IOFp32WLi64ELi84ELi672EEv26Group_norm_nhwc_fwd_params
        .type           _Z35group_norm_nhwc_fwd_one_pass_kernelI11Bf16IOFp32WLi64ELi84ELi672EEv26Group_norm_nhwc_fwd_params,@function
        .size           _Z35group_norm_nhwc_fwd_one_pass_kernelI11Bf16IOFp32WLi64ELi84ELi672EEv26Group_norm_nhwc_fwd_params,(.L_x_5150 - _Z35group_norm_nhwc_fwd_one_pass_kernelI11Bf16IOFp32WLi64ELi84ELi672EEv26Group_norm_nhwc_fwd_params)
        .other          _Z35group_norm_nhwc_fwd_one_pass_kernelI11Bf16IOFp32WLi64ELi84ELi672EEv26Group_norm_nhwc_fwd_params,@"STO_CUDA_ENTRY STV_DEFAULT"
_Z35group_norm_nhwc_fwd_one_pass_kernelI11Bf16IOFp32WLi64ELi84ELi672EEv26Group_norm_nhwc_fwd_params:
.text._Z35group_norm_nhwc_fwd_one_pass_kernelI11Bf16IOFp32WLi64ELi84ELi672EEv26Group_norm_nhwc_fwd_params:
[----:B------:R-:W-:Y:S01]  /*0000*/  LDC R1, c[0x0][0x28] ;  /* 0x00000a00ff017b82 */ /* 0x000fe20000000800 */
[----:B------:R-:W0:Y:S01]  /*0010*/  S2R R22, SR_CTAID.Y ;  /* 0x0000000000167919 */ /* 0x000e220000002600 */
[----:B------:R-:W-:Y:S01]  /*0020*/  ULDC UR4, c[0x0][0x288] ;  /* 0x0000a20000047ab9 */ /* 0x000fe20000000800 */
[----:B------:R-:W-:Y:S02]  /*0030*/  ULDC UR5, c[0x0][0x258] ;  /* 0x0000960000057ab9 */ /* 0x000fe40000000800 */
[----:B------:R-:W-:-:S06]  /*0040*/  UIMAD UR4, UR4, UR5, URZ ;  /* 0x00000005040472a4 */ /* 0x000fcc000f8e023f */
[----:B0-----:R-:W-:-:S13]  /*0050*/  ISETP.GE.AND P0, PT, R22, UR4, PT ;  /* 0x0000000416007c0c */ /* 0x001fda000bf06270 */
[----:B------:R-:W-:Y:S05]  /*0060*/  @P0 EXIT ;  /* 0x000000000000094d */ /* 0x000fea0003800000 */
[----:B------:R-:W0:Y:S01]  /*0070*/  S2R R0, SR_TID.X ;  /* 0x0000000000007919 */ /* 0x000e220000002100 */
[----:B------:R-:W-:Y:S01]  /*0080*/  S2UR UR7, SR_CTAID.X ;  /* 0x00000000000779c3 */ /* 0x000fe20000002500 */
[----:B------:R-:W-:Y:S01]  /*0090*/  ULDC.64 UR8, c[0x0][0x278] ;  /* 0x00009e0000087ab9 */ /* 0x000fe20000000a00 */
[----:B------:R-:W-:Y:S01]  /*00a0*/  UMOV UR5, 0x400 ;  /* 0x0000040000057882 */ /* 0x000fe20000000000 */
[----:B------:R-:W-:Y:S01]  /*00b0*/  HFMA2.MMA R16, -RZ, RZ, 0, 0 ;  /* 0x00000000ff107435 */ /* 0x000fe200000001ff */
[----:B------:R-:W-:-:S04]  /*00c0*/  ULDC.U8 UR10, c[0x0][0x28c] ;  /* 0x0000a300000a7ab9 */ /* 0x000fc80000000000 */
[----:B------:R-:W1:Y:S08]  /*00d0*/  LDC R21, c[0x0][0x294] ;  /* 0x0000a500ff157b82 */ /* 0x000e700000000800 */
[----:B------:R-:W2:Y:S01]  /*00e0*/  S2UR UR6, SR_CgaCtaId ;  /* 0x00000000000679c3 */ /* 0x000ea20000008800 */
[----:B0-----:R-:W-:-:S05]  /*00f0*/  SHF.R.U32.HI R2, RZ, 0x1, R0 ;  /* 0x00000001ff027819 */ /* 0x001fca0000011600 */
[----:B------:R-:W-:Y:S01]  /*0100*/  IMAD.WIDE.U32 R2, R2, 0x30c30c31, RZ ;  /* 0x30c30c3102027825 */ /* 0x000fe200078e00ff */
[----:B--2---:R-:W-:-:S04]  /*0110*/  ULEA UR5, UR6, UR5, 0x18 ;  /* 0x0000000506057291 */ /* 0x004fc8000f8ec03f */
[----:B------:R-:W-:Y:S02]  /*0120*/  SHF.R.U32.HI R2, RZ, 0x2, R3 ;  /* 0x00000002ff027819 */ /* 0x000fe40000011603 */
[----:B------:R-:W-:-:S03]  /*0130*/  SHF.R.S32.HI R3, RZ, 0x1f, R0 ;  /* 0x0000001fff037819 */ /* 0x000fc60000011400 */
[----:B-1----:R-:W-:Y:S01]  /*0140*/  IMAD R21, R21, UR7, R2 ;  /* 0x0000000715157c24 */ /* 0x002fe2000f8e0202 */
[----:B------:R-:W-:-:S04]  /*0150*/  LEA.HI R3, R3, R0, RZ, 0x5 ;  /* 0x0000000003037211 */ /* 0x000fc800078f28ff */
[----:B------:R-:W-:Y:S02]  /*0160*/  ISETP.GE.U32.AND P0, PT, R21, UR8, PT ;  /* 0x0000000815007c0c */ /* 0x000fe4000bf06070 */
[----:B------:R-:W-:Y:S02]  /*0170*/  SHF.R.S32.HI R2, RZ, 0x1f, R21 ;  /* 0x0000001fff027819 */ /* 0x000fe40000011415 */
[----:B------:R-:W-:Y:S02]  /*0180*/  SHF.R.S32.HI R3, RZ, 0x5, R3 ;  /* 0x00000005ff037819 */ /* 0x000fe40000011403 */
[----:B------:R-:W-:Y:S01]  /*0190*/  ISETP.GE.AND.EX P0, PT, R2, UR9, PT, P0 ;  /* 0x0000000902007c0c */ /* 0x000fe2000bf06300 */
[----:B------:R-:W-:Y:S01]  /*01a0*/  ULDC.64 UR8, c[0x0][0x208] ;  /* 0x0000820000087ab9 */ /* 0x000fe20000000a00 */
[----:B------:R-:W-:Y:S02]  /*01b0*/  LEA R17, R3, UR5, 0x3 ;  /* 0x0000000503117c11 */ /* 0x000fe4000f8e18ff */
[----:B------:R-:W-:-:S02]  /*01c0*/  ISETP.LT.U32.AND P0, PT, R0, 0x2a0, !P0 ;  /* 0x000002a00000780c */ /* 0x000fc40004701070 */
[----:B------:R-:W-:-:S11]  /*01d0*/  IADD3 R20, R21, 0x10, RZ ;  /* 0x0000001015147810 */ /* 0x000fd60007ffe0ff */
.L_x_3118:
[----:B0--3--:R-:W0:Y:S01]  /*01e0*/  LDC R7, c[0x0][0x288] ;  /* 0x0000a200ff077b82 */ /* 0x009e220000000800 */
[----:B-12---:R-:W-:Y:S01]  /*01f0*/  IABS R8, R22 ;  /* 0x0000001600087213 */ /* 0x006fe20000000000 */
[----:B------:R-:W-:Y:S01]  /*0200*/  ULDC.64 UR14, c[0x0][0x278] ;  /* 0x00009e00000e7ab9 */ /* 0x000fe20000000a00 */
[----:B------:R-:W-:Y:S01]  /*0210*/  ULDC.64 UR12, c[0x0][0x280] ;  /* 0x0000a000000c7ab9 */ /* 0x000fe20000000a00 */
[C---:B------:R-:W-:Y:S02]  /*0220*/  IADD3 R15, R21.reuse, 0x20, RZ ;  /* 0x00000020150f7810 */ /* 0x040fe40007ffe0ff */
[----:B------:R-:W-:Y:S02]  /*0230*/  IADD3 R14, R21, 0x30, RZ ;  /* 0x00000030150e7810 */ /* 0x000fe40007ffe0ff */
[----:B------:R-:W-:Y:S02]  /*0240*/  SHF.R.S32.HI R18, RZ, 0x1f, R15 ;  /* 0x0000001fff127819 */ /* 0x000fe4000001140f */
[----:B0-----:R-:W-:-:S04]  /*0250*/  IABS R6, R7 ;  /* 0x0000000700067213 */ /* 0x001fc80000000000 */
[----:B------:R-:W0:Y:S08]  /*0260*/  I2F.RP R3, R6 ;  /* 0x0000000600037306 */ /* 0x000e300000209400 */
[----:B0-----:R-:W0:Y:S02]  /*0270*/  MUFU.RCP R3, R3 ;  /* 0x0000000300037308 */ /* 0x001e240000001000 */
[----:B0-----:R-:W-:-:S06]  /*0280*/  IADD3 R4, R3, 0xffffffe, RZ ;  /* 0x0ffffffe03047810 */ /* 0x001fcc0007ffe0ff */
[----:B------:R0:W1:Y:S02]  /*0290*/  F2I.FTZ.U32.TRUNC.NTZ R5, R4 ;  /* 0x0000000400057305 */ /* 0x000064000021f000 */
[----:B0-----:R-:W-:Y:S02]  /*02a0*/  MOV R4, RZ ;  /* 0x000000ff00047202 */ /* 0x001fe40000000f00 */
[----:B-1----:R-:W-:-:S05]  /*02b0*/  IADD3 R9, RZ, -R5, RZ ;  /* 0x80000005ff097210 */ /* 0x002fca0007ffe0ff */
[----:B------:R-:W-:-:S04]  /*02c0*/  IMAD R9, R9, R6, RZ ;  /* 0x0000000609097224 */ /* 0x000fc800078e02ff */
[----:B------:R-:W-:Y:S01]  /*02d0*/  IMAD.HI.U32 R5, R5, R9, R4 ;  /* 0x0000000905057227 */ /* 0x000fe200078e0004 */
[----:B------:R-:W-:-:S05]  /*02e0*/  SHF.R.U32.HI R4, RZ, 0x1, R0 ;  /* 0x00000001ff047819 */ /* 0x000fca0000011600 */
[----:B------:R-:W-:-:S04]  /*02f0*/  IMAD.HI.U32 R11, R5, R8, RZ ;  /* 0x00000008050b7227 */ /* 0x000fc800078e00ff */
[----:B------:R-:W-:Y:S01]  /*0300*/  IMAD.WIDE.U32 R4, R4, 0x30c30c31, RZ ;  /* 0x30c30c3104047825 */ /* 0x000fe200078e00ff */
[----:B------:R-:W-:-:S04]  /*0310*/  IADD3 R3, -R11, RZ, RZ ;  /* 0x000000ff0b037210 */ /* 0x000fc80007ffe1ff */
[----:B------:R-:W-:Y:S01]  /*0320*/  SHF.R.U32.HI R9, RZ, 0x2, R5 ;  /* 0x00000002ff097819 */ /* 0x000fe20000011605 */
[C---:B------:R-:W-:Y:S01]  /*0330*/  IMAD R3, R6.reuse, R3, R8 ;  /* 0x0000000306037224 */ /* 0x040fe200078e0208 */
[----:B------:R-:W0:Y:S03]  /*0340*/  @P0 LDC.64 R4, c[0x0][0x270] ;  /* 0x00009c00ff040b82 */ /* 0x000e260000000a00 */
[----:B------:R-:W-:Y:S01]  /*0350*/  IMAD R9, R9, -0x2a, R0 ;  /* 0xffffffd609097824 */ /* 0x000fe200078e0200 */
[----:B------:R-:W-:-:S04]  /*0360*/  ISETP.GT.U32.AND P2, PT, R6, R3, PT ;  /* 0x000000030600720c */ /* 0x000fc80003f44070 */
[----:B------:R-:W-:-:S04]  /*0370*/  SHF.L.U32 R24, R9, 0x1, RZ ;  /* 0x0000000109187819 */ /* 0x000fc800000006ff */
[----:B------:R-:W-:-:S05]  /*0380*/  SHF.R.S32.HI R10, RZ, 0x1f, R24 ;  /* 0x0000001fff0a7819 */ /* 0x000fca0000011418 */
[-C--:B------:R-:W-:Y:S02]  /*0390*/  @!P2 IADD3 R3, R3, -R6.reuse, RZ ;  /* 0x800000060303a210 */ /* 0x080fe40007ffe0ff */
[----:B------:R-:W-:Y:S02]  /*03a0*/  @!P2 IADD3 R11, R11, 0x1, RZ ;  /* 0x000000010b0ba810 */ /* 0x000fe40007ffe0ff */
[----:B------:R-:W-:Y:S02]  /*03b0*/  ISETP.GE.U32.AND P1, PT, R3, R6, PT ;  /* 0x000000060300720c */ /* 0x000fe40003f26070 */
[----:B------:R-:W-:Y:S02]  /*03c0*/  LOP3.LUT R3, R22, R7, RZ, 0x3c, !PT ;  /* 0x0000000716037212 */ /* 0x000fe400078e3cff */
[----:B------:R-:W-:Y:S02]  /*03d0*/  ISETP.NE.AND P2, PT, R7, RZ, PT ;  /* 0x000000ff0700720c */ /* 0x000fe40003f45270 */
[----:B------:R-:W-:-:S02]  /*03e0*/  ISETP.GE.AND P3, PT, R3, RZ, PT ;  /* 0x000000ff0300720c */ /* 0x000fc40003f66270 */
[----:B------:R-:W-:-:S05]  /*03f0*/  SHF.R.S32.HI R3, RZ, 0x1f, R20 ;  /* 0x0000001fff037819 */ /* 0x000fca0000011414 */
[----:B------:R-:W-:Y:S02]  /*0400*/  @P1 IADD3 R11, R11, 0x1, RZ ;  /* 0x000000010b0b1810 */ /* 0x000fe40007ffe0ff */
[----:B------:R-:W-:-:S04]  /*0410*/  ISETP.GE.U32.AND P1, PT, R20, UR14, PT ;  /* 0x0000000e14007c0c */ /* 0x000fc8000bf26070 */
[----:B------:R-:W-:Y:S02]  /*0420*/  @!P3 IADD3 R11, -R11, RZ, RZ ;  /* 0x000000ff0b0bb210 */ /* 0x000fe40007ffe1ff */
[----:B------:R-:W-:Y:S02]  /*0430*/  @!P2 LOP3.LUT R11, RZ, R7, RZ, 0x33, !PT ;  /* 0x00000007ff0ba212 */ /* 0x000fe400078e33ff */
[----:B------:R-:W-:Y:S02]  /*0440*/  ISETP.GE.AND.EX P1, PT, R3, UR15, PT, P1 ;  /* 0x0000000f03007c0c */ /* 0x000fe4000bf26310 */
[----:B------:R-:W-:Y:S02]  /*0450*/  IADD3 R23, -R11, RZ, RZ ;  /* 0x000000ff0b177210 */ /* 0x000fe40007ffe1ff */
[----:B------:R-:W-:Y:S02]  /*0460*/  ISETP.GT.U32.OR P1, PT, R0, 0x29f, P1 ;  /* 0x0000029f0000780c */ /* 0x000fe40000f24470 */
[----:B------:R-:W-:Y:S01]  /*0470*/  SHF.R.S32.HI R8, RZ, 0x1f, R11 ;  /* 0x0000001fff087819 */ /* 0x000fe2000001140b */
[----:B------:R-:W-:-:S02]  /*0480*/  IMAD R23, R7, R23, R22 ;  /* 0x0000001707177224 */ /* 0x000fc400078e0216 */
[----:B------:R-:W1:Y:S02]  /*0490*/  @P0 LDC.64 R6, c[0x0][0x220] ;  /* 0x00008800ff060b82 */ /* 0x000e640000000a00 */
[----:B------:R-:W-:Y:S02]  /*04a0*/  IMAD R23, R23, 0x54, RZ ;  /* 0x0000005417177824 */ /* 0x000fe400078e02ff */
[----:B------:R-:W-:-:S03]  /*04b0*/  IMAD R12, R8, UR12, RZ ;  /* 0x0000000c080c7c24 */ /* 0x000fc6000f8e02ff */
[----:B------:R-:W-:Y:S01]  /*04c0*/  IADD3 R24, P2, R24, R23, RZ ;  /* 0x0000001718187210 */ /* 0x000fe20007f5e0ff */
[----:B------:R-:W2:Y:S01]  /*04d0*/  @!P1 LDC.64 R8, c[0x0][0x270] ;  /* 0x00009c00ff089b82 */ /* 0x000ea20000000a00 */
[----:B------:R-:W-:Y:S02]  /*04e0*/  IMAD R27, R11, UR13, R12 ;  /* 0x0000000d0b1b7c24 */ /* 0x000fe4000f8e020c */
[----:B------:R-:W-:Y:S01]  /*04f0*/  LEA.HI.X.SX32 R25, R23, R10, 0x1, P2 ;  /* 0x0000000a17197211 */ /* 0x000fe200010f0eff */
[----:B0-----:R-:W-:Y:S01]  /*0500*/  @P0 IMAD R10, R2, R4, RZ ;  /* 0x00000004020a0224 */ /* 0x001fe200078e02ff */
[----:B------:R-:W-:Y:S01]  /*0510*/  ISETP.GE.U32.AND P2, PT, R15, UR14, PT ;  /* 0x0000000e0f007c0c */ /* 0x000fe2000bf46070 */
[----:B------:R-:W-:-:S03]  /*0520*/  IMAD.WIDE.U32 R24, R11, UR12, R24 ;  /* 0x0000000c0b187c25 */ /* 0x000fc6000f8e0018 */
[----:B------:R-:W-:Y:S01]  /*0530*/  ISETP.GE.AND.EX P2, PT, R18, UR15, PT, P2 ;  /* 0x0000000f12007c0c */ /* 0x000fe2000bf46320 */
[----:B------:R-:W-:Y:S01]  /*0540*/  @P0 IMAD R11, R21, R5, R10 ;  /* 0x00000005150b0224 */ /* 0x000fe200078e020a */
[----:B------:R-:W-:Y:S02]  /*0550*/  IADD3 R27, R25, R27, RZ ;  /* 0x0000001b191b7210 */ /* 0x000fe40007ffe0ff */
[-C--:B------:R-:W-:Y:S02]  /*0560*/  @P0 MOV R26, R24.reuse ;  /* 0x00000018001a0202 */ /* 0x080fe40000000f00 */
[----:B------:R-:W-:Y:S02]  /*0570*/  ISETP.GT.U32.OR P2, PT, R0, 0x29f, P2 ;  /* 0x0000029f0000780c */ /* 0x000fe40001744470 */
[----:B------:R-:W-:Y:S01]  /*0580*/  @!P1 MOV R28, R24 ;  /* 0x00000018001c9202 */ /* 0x000fe20000000f00 */
[----:B------:R-:W-:Y:S01]  /*0590*/  @P0 IMAD.WIDE.U32 R12, R21, R4, R26 ;  /* 0x00000004150c0225 */ /* 0x000fe200078e001a */
[----:B------:R-:W-:Y:S01]  /*05a0*/  @!P1 MOV R29, R27 ;  /* 0x0000001b001d9202 */ /* 0x000fe20000000f00 */
[----:B------:R-:W0:Y:S03]  /*05b0*/  @!P1 LDC.64 R4, c[0x0][0x220] ;  /* 0x00008800ff049b82 */ /* 0x000e260000000a00 */
[----:B------:R-:W-:Y:S01]  /*05c0*/  @P0 IADD3 R11, R13, R11, RZ ;  /* 0x0000000b0d0b0210 */ /* 0x000fe20007ffe0ff */
[----:B--2---:R-:W-:Y:S01]  /*05d0*/  @!P1 IMAD.WIDE.U32 R28, R20, R8, R28 ;  /* 0x00000008141c9225 */ /* 0x004fe200078e001c */
[----:B-1----:R-:W-:-:S02]  /*05e0*/  @P0 LEA R10, P3, R12, R6, 0x1 ;  /* 0x000000060c0a0211 */ /* 0x002fc400078608ff */
[----:B------:R-:W-:Y:S02]  /*05f0*/  SHF.R.S32.HI R6, RZ, 0x1f, R14 ;  /* 0x0000001fff067819 */ /* 0x000fe4000001140e */
[----:B------:R-:W-:Y:S01]  /*0600*/  @P0 LEA.HI.X R11, R12, R7, R11, 0x1, P3 ;  /* 0x000000070c0b0211 */ /* 0x000fe200018f0c0b */
[----:B------:R-:W-:Y:S01]  /*0610*/  @!P1 IMAD R12, R3, R8, RZ ;  /* 0x00000008030c9224 */ /* 0x000fe200078e02ff */
[----:B------:R-:W-:Y:S02]  /*0620*/  ISETP.GE.U32.AND P3, PT, R14, UR14, PT ;  /* 0x0000000e0e007c0c */ /* 0x000fe4000bf66070 */
[----:B------:R-:W-:Y:S01]  /*0630*/  MOV R7, RZ ;  /* 0x000000ff00077202 */ /* 0x000fe20000000f00 */
[----:B------:R-:W-:Y:S01]  /*0640*/  @!P1 IMAD R12, R20, R9, R12 ;  /* 0x00000009140c9224 */ /* 0x000fe200078e020c */
[----:B------:R-:W-:Y:S01]  /*0650*/  ISETP.GE.AND.EX P3, PT, R6, UR15, PT, P3 ;  /* 0x0000000f06007c0c */ /* 0x000fe2000bf66330 */
[----:B------:R-:W1:Y:S03]  /*0660*/  @!P2 LDC.64 R8, c[0x0][0x270] ;  /* 0x00009c00ff08ab82 */ /* 0x000e660000000a00 */
[----:B------:R-:W-:Y:S01]  /*0670*/  ISETP.GT.U32.OR P3, PT, R0, 0x29f, P3 ;  /* 0x0000029f0000780c */ /* 0x000fe20001f64470 */
[----:B------:R2:W3:Y:S01]  /*0680*/  @P0 LDG.E R7, desc[UR8][R10.64] ;  /* 0x000000080a070981 */ /* 0x0004e2000c1e1900 */
[----:B------:R-:W-:-:S02]  /*0690*/  @!P1 IADD3 R13, R29, R12, RZ ;  /* 0x0000000c1d0d9210 */ /* 0x000fc40007ffe0ff */
[----:B0-----:R-:W-:-:S04]  /*06a0*/  @!P1 LEA R12, P4, R28, R4, 0x1 ;  /* 0x000000041c0c9211 */ /* 0x001fc800078808ff */
[----:B------:R-:W-:Y:S02]  /*06b0*/  @!P1 LEA.HI.X R13, R28, R5, R13, 0x1, P4 ;  /* 0x000000051c0d9211 */ /* 0x000fe400020f0c0d */
[----:B------:R-:W-:-:S03]  /*06c0*/  MOV R5, RZ ;  /* 0x000000ff00057202 */ /* 0x000fc60000000f00 */
[----:B--2---:R-:W0:Y:S01]  /*06d0*/  @!P3 LDC.64 R10, c[0x0][0x270] ;  /* 0x00009c00ff0abb82 */ /* 0x004e220000000a00 */
[-C--:B------:R-:W-:Y:S02]  /*06e0*/  @!P2 MOV R19, R27.reuse ;  /* 0x0000001b0013a202 */ /* 0x080fe40000000f00 */
[----:B------:R2:W4:Y:S01]  /*06f0*/  @!P1 LDG.E R5, desc[UR8][R12.64] ;  /* 0x000000080c059981 */ /* 0x000522000c1e1900 */
[----:B------:R-:W-:Y:S02]  /*0700*/  @!P3 MOV R28, R24 ;  /* 0x00000018001cb202 */ /* 0x000fe40000000f00 */
[----:B------:R-:W-:Y:S01]  /*0710*/  @!P3 MOV R29, R27 ;  /* 0x0000001b001db202 */ /* 0x000fe20000000f00 */
[----:B-1----:R-:W-:Y:S01]  /*0720*/  @!P2 IMAD R4, R18, R8, RZ ;  /* 0x000000081204a224 */ /* 0x002fe200078e02ff */
[----:B------:R-:W-:-:S03]  /*0730*/  @!P2 MOV R18, R24 ;  /* 0x000000180012a202 */ /* 0x000fc60000000f00 */
[C---:B------:R-:W-:Y:S01]  /*0740*/  @!P2 IMAD R4, R15.reuse, R9, R4 ;  /* 0x000000090f04a224 */ /* 0x040fe200078e0204 */
[----:B--2---:R-:W1:Y:S01]  /*0750*/  @!P2 LDC.64 R12, c[0x0][0x220] ;  /* 0x00008800ff0cab82 */ /* 0x004e620000000a00 */
[----:B------:R-:W-:-:S05]  /*0760*/  @!P2 IMAD.WIDE.U32 R18, R15, R8, R18 ;  /* 0x000000080f12a225 */ /* 0x000fca00078e0012 */
[----:B------:R-:W-:Y:S02]  /*0770*/  @!P2 IADD3 R4, R19, R4, RZ ;  /* 0x000000041304a210 */ /* 0x000fe40007ffe0ff */
[----:B------:R-:W2:Y:S01]  /*0780*/  @!P3 LDC.64 R8, c[0x0][0x220] ;  /* 0x00008800ff08bb82 */ /* 0x000ea20000000a00 */
[-C--:B0-----:R-:W-:Y:S02]  /*0790*/  @!P3 IMAD R6, R6, R10.reuse, RZ ;  /* 0x0000000a0606b224 */ /* 0x081fe400078e02ff */
[----:B------:R-:W-:-:S04]  /*07a0*/  @!P3 IMAD.WIDE.U32 R28, R14, R10, R28 ;  /* 0x0000000a0e1cb225 */ /* 0x000fc800078e001c */
[----:B------:R-:W-:Y:S01]  /*07b0*/  @!P3 IMAD R11, R14, R11, R6 ;  /* 0x0000000b0e0bb224 */ /* 0x000fe200078e0206 */
[----:B------:R-:W-:-:S04]  /*07c0*/  MOV R6, RZ ;  /* 0x000000ff00067202 */ /* 0x000fc80000000f00 */
[----:B------:R-:W-:Y:S02]  /*07d0*/  @!P3 IADD3 R11, R29, R11, RZ ;  /* 0x0000000b1d0bb210 */ /* 0x000fe40007ffe0ff */
[----:B-1----:R-:W-:-:S04]  /*07e0*/  @!P2 LEA R12, P1, R18, R12, 0x1 ;  /* 0x0000000c120ca211 */ /* 0x002fc800078208ff */
[----:B------:R-:W-:Y:S02]  /*07f0*/  @!P2 LEA.HI.X R13, R18, R13, R4, 0x1, P1 ;  /* 0x0000000d120da211 */ /* 0x000fe400008f0c04 */
[----:B--2---:R-:W-:-:S03]  /*0800*/  @!P3 LEA R8, P1, R28, R8, 0x1 ;  /* 0x000000081c08b211 */ /* 0x004fc600078208ff */
[----:B------:R-:W2:Y:S01]  /*0810*/  @!P2 LDG.E R6, desc[UR8][R12.64] ;  /* 0x000000080c06a981 */ /* 0x000ea2000c1e1900 */
[----:B------:R-:W-:Y:S02]  /*0820*/  MOV R4, RZ ;  /* 0x000000ff00047202 */ /* 0x000fe40000000f00 */
[----:B------:R-:W-:-:S05]  /*0830*/  @!P3 LEA.HI.X R9, R28, R9, R11, 0x1, P1 ;  /* 0x000000091c09b211 */ /* 0x000fca00008f0c0b */
[----:B------:R0:W5:Y:S01]  /*0840*/  @!P3 LDG.E R4, desc[UR8][R8.64] ;  /* 0x000000080804b981 */ /* 0x000162000c1e1900 */
[----:B------:R-:W-:Y:S01]  /*0850*/  ISETP.NE.AND P2, PT, R0, RZ, PT ;  /* 0x000000ff0000720c */ /* 0x000fe20003f45270 */
[----:B------:R-:W-:Y:S01]  /*0860*/  BSSY B0, `(.L_x_3097) ;  /* 0x0000074000007945 */ /* 0x000fe20003800000 */
[----:B---3--:R-:W-:-:S04]  /*0870*/  PRMT R10, R7, 0x7632, R10 ;  /* 0x00007632070a7816 */ /* 0x008fc8000000000a */
[----:B------:R-:W-:Y:S02]  /*0880*/  SHF.L.U32 R11, R10, 0x10, RZ ;  /* 0x000000100a0b7819 */ /* 0x000fe400000006ff */
[----:B------:R-:W-:-:S03]  /*0890*/  SHF.L.U32 R10, R7, 0x10, RZ ;  /* 0x00000010070a7819 */ /* 0x000fc600000006ff */
[----:B------:R-:W-:Y:S02]  /*08a0*/  FMUL.FTZ R15, R11, R11 ;  /* 0x0000000b0b0f7220 */ /* 0x000fe40000410000 */
[C---:B------:R-:W-:Y:S02]  /*08b0*/  FADD.FTZ R11, R10.reuse, R11 ;  /* 0x0000000b0a0b7221 */ /* 0x040fe40000010000 */
[----:B------:R-:W-:Y:S02]  /*08c0*/  FFMA.FTZ R15, R10, R10, R15 ;  /* 0x0000000a0a0f7223 */ /* 0x000fe4000001000f */
[----:B0-----:R-:W-:Y:S01]  /*08d0*/  FADD.FTZ R8, RZ, R11 ;  /* 0x0000000bff087221 */ /* 0x001fe20000010000 */
[----:B----4-:R-:W-:Y:S01]  /*08e0*/  PRMT R14, R5, 0x7632, R14 ;  /* 0x00007632050e7816 */ /* 0x010fe2000000000e */
[----:B------:R-:W-:-:S03]  /*08f0*/  FADD.FTZ R10, RZ, R15 ;  /* 0x0000000fff0a7221 */ /* 0x000fc60000010000 */
[----:B------:R-:W-:Y:S02]  /*0900*/  SHF.L.U32 R19, R14, 0x10, RZ ;  /* 0x000000100e137819 */ /* 0x000fe400000006ff */
[----:B------:R-:W-:-:S03]  /*0910*/  SHF.L.U32 R14, R5, 0x10, RZ ;  /* 0x00000010050e7819 */ /* 0x000fc600000006ff */
[----:B------:R-:W-:Y:S02]  /*0920*/  FMUL.FTZ R13, R19, R19 ;  /* 0x00000013130d7220 */ /* 0x000fe40000410000 */
[C---:B------:R-:W-:Y:S02]  /*0930*/  FADD.FTZ R19, R14.reuse, R19 ;  /* 0x000000130e137221 */ /* 0x040fe40000010000 */
[----:B------:R-:W-:Y:S02]  /*0940*/  FFMA.FTZ R13, R14, R14, R13 ;  /* 0x0000000e0e0d7223 */ /* 0x000fe4000001000d */
[----:B------:R-:W0:Y:S01]  /*0950*/  S2R R14, SR_LANEID ;  /* 0x00000000000e7919 */ /* 0x000e220000000000 */
[----:B------:R-:W-:Y:S01]  /*0960*/  FADD.FTZ R8, R8, R19 ;  /* 0x0000001308087221 */ /* 0x000fe20000010000 */
[----:B------:R-:W-:Y:S01]  /*0970*/  FADD.FTZ R10, R10, R13 ;  /* 0x0000000d0a0a7221 */ /* 0x000fe20000010000 */
[C---:B--2---:R-:W-:Y:S02]  /*0980*/  PRMT R9, R6.reuse, 0x7632, R9 ;  /* 0x0000763206097816 */ /* 0x044fe40000000009 */
[----:B------:R-:W-:-:S02]  /*0990*/  SHF.L.U32 R11, R6, 0x10, RZ ;  /* 0x00000010060b7819 */ /* 0x000fc400000006ff */
[----:B------:R-:W-:Y:S02]  /*09a0*/  SHF.L.U32 R12, R9, 0x10, RZ ;  /* 0x00000010090c7819 */ /* 0x000fe400000006ff */
[----:B0-----:R-:W-:Y:S02]  /*09b0*/  ISETP.GT.AND P1, PT, R14, 0x1e, PT ;  /* 0x0000001e0e00780c */ /* 0x001fe40003f24270 */
[----:B-----5:R-:W-:Y:S01]  /*09c0*/  PRMT R9, R4, 0x7632, R9 ;  /* 0x0000763204097816 */ /* 0x020fe20000000009 */
[----:B------:R-:W-:Y:S01]  /*09d0*/  FMUL.FTZ R18, R12, R12 ;  /* 0x0000000c0c127220 */ /* 0x000fe20000410000 */
[----:B------:R-:W-:Y:S01]  /*09e0*/  FADD.FTZ R13, R11, R12 ;  /* 0x0000000c0b0d7221 */ /* 0x000fe20000010000 */
[----:B------:R-:W-:Y:S02]  /*09f0*/  SHF.L.U32 R12, R4, 0x10, RZ ;  /* 0x00000010040c7819 */ /* 0x000fe400000006ff */
[----:B------:R-:W-:Y:S01]  /*0a00*/  SHF.L.U32 R9, R9, 0x10, RZ ;  /* 0x0000001009097819 */ /* 0x000fe200000006ff */
[----:B------:R-:W-:Y:S01]  /*0a10*/  FFMA.FTZ R11, R11, R11, R18 ;  /* 0x0000000b0b0b7223 */ /* 0x000fe20000010012 */
[----:B------:R-:W-:Y:S01]  /*0a20*/  FADD.FTZ R8, R8, R13 ;  /* 0x0000000d08087221 */ /* 0x000fe20000010000 */
[----:B------:R-:W-:-:S02]  /*0a30*/  ISETP.NE.AND P3, PT, R14, RZ, PT ;  /* 0x000000ff0e00720c */ /* 0x000fc40003f65270 */
[----:B------:R-:W-:Y:S01]  /*0a40*/  FMUL.FTZ R15, R9, R9 ;  /* 0x00000009090f7220 */ /* 0x000fe20000410000 */
[----:B------:R-:W-:Y:S01]  /*0a50*/  FADD.FTZ R10, R10, R11 ;  /* 0x0000000b0a0a7221 */ /* 0x000fe20000010000 */
[C---:B------:R-:W-:Y:S02]  /*0a60*/  FADD.FTZ R9, R12.reuse, R9 ;  /* 0x000000090c097221 */ /* 0x040fe40000010000 */
[----:B------:R-:W-:Y:S02]  /*0a70*/  FFMA.FTZ R15, R12, R12, R15 ;  /* 0x0000000c0c0f7223 */ /* 0x000fe4000001000f */
[----:B------:R-:W-:Y:S02]  /*0a80*/  FADD.FTZ R18, R8, R9 ;  /* 0x0000000908127221 */ /* 0x000fe40000010000 */
[----:B------:R-:W-:-:S03]  /*0a90*/  FADD.FTZ R19, R10, R15 ;  /* 0x0000000f0a137221 */ /* 0x000fc60000010000 */
        /* <DEDUP_REMOVED lines=23> */
[----:B-1----:R-:W-:-:S05]  /*0c10*/  @!P1 FADD.FTZ R19, R19, R8 ;  /* 0x0000000813139221 */ /* 0x002fca0000010000 */
[----:B------:R0:W-:Y:S01]  /*0c20*/  @!P3 STS.64 [R17+0x18], R18 ;  /* 0x000018121100b388 */ /* 0x0001e20000000a00 */
[----:B------:R-:W-:Y:S06]  /*0c30*/  BAR.SYNC.DEFER_BLOCKING 0x0 ;  /* 0x0000000000007b1d */ /* 0x000fec0000010000 */
[----:B------:R-:W-:Y:S05]  /*0c40*/  @P2 BRA `(.L_x_3098) ;  /* 0x0000000000d42947 */ /* 0x000fea0003800000 */
[----:B------:R-:W1:Y:S01]  /*0c50*/  S2UR UR6, SR_CgaCtaId ;  /* 0x00000000000679c3 */ /* 0x000e620000008800 */
[----:B------:R-:W-:Y:S02]  /*0c60*/  UMOV UR5, 0x400 ;  /* 0x0000040000057882 */ /* 0x000fe40000000000 */
[----:B-1----:R-:W-:-:S09]  /*0c70*/  ULEA UR5, UR6, UR5, 0x18 ;  /* 0x0000000506057291 */ /* 0x002fd2000f8ec03f */
[----:B------:R-:W1:Y:S04]  /*0c80*/  LDS.128 R8, [UR5+0x20] ;  /* 0x00002005ff087984 */ /* 0x000e680008000c00 */
[----:B------:R-:W2:Y:S01]  /*0c90*/  LDS.128 R12, [UR5+0x30] ;  /* 0x00003005ff0c7984 */ /* 0x000ea20008000c00 */
        /* <DEDUP_REMOVED lines=48> */
.L_x_3098:
[----:B------:R-:W-:Y:S05]  /*0fa0*/  BSYNC B0 ;  /* 0x0000000000007941 */ /* 0x000fea0003800000 */
.L_x_3097:
[----:B------:R-:W1:Y:S01]  /*0fb0*/  LDC R10, c[0x0][0xc] ;  /* 0x00000300ff0a7b82 */ /* 0x000e620000000800 */
[----:B------:R-:W-:Y:S02]  /*0fc0*/  PRMT R14, R5, 0x7632, R14 ;  /* 0x00007632050e7816 */ /* 0x000fe4000000000e */
[----:B-1----:R-:W-:-:S13]  /*0fd0*/  ISETP.GE.U32.AND P1, PT, R10, 0x2, PT ;  /* 0x000000020a00780c */ /* 0x002fda0003f26070 */
[----:B------:R-:W-:Y:S05]  /*0fe0*/  @!P1 BRA `(.L_x_3099) ;  /* 0x0000000800709947 */ /* 0x000fea0003800000 */
[----:B------:R-:W-:Y:S05]  /*0ff0*/  @P2 BRA `(.L_x_3100) ;  /* 0x0000000000742947 */ /* 0x000fea0003800000 */
[----:B------:R-:W1:Y:S01]  /*1000*/  LDC R15, c[0x0][0x10] ;  /* 0x00000400ff0f7b82 */ /* 0x000e620000000800 */
[----:B------:R-:W2:Y:S01]  /*1010*/  S2R R11, SR_CTAID.Y ;  /* 0x00000000000b7919 */ /* 0x000ea20000002600 */
[C---:B------:R-:W-:Y:S02]  /*1020*/  LOP3.LUT R8, R16.reuse, 0x1, RZ, 0xc0, !PT ;  /* 0x0000000110087812 */ /* 0x040fe400078ec0ff */
[----:B------:R-:W-:-:S04]  /*1030*/  LOP3.LUT P1, RZ, R16, 0x2, RZ, 0xc0, !PT ;  /* 0x0000000210ff7812 */ /* 0x000fc8000782c0ff */
[----:B------:R-:W3:Y:S01]  /*1040*/  LDC.64 R12, c[0x0][0x248] ;  /* 0x00009200ff0c7b82 */ /* 0x000ee20000000a00 */
[----:B-1----:R-:W-:-:S04]  /*1050*/  IMAD R8, R8, R15, RZ ;  /* 0x0000000f08087224 */ /* 0x002fc800078e02ff */
[----:B------:R-:W-:-:S05]  /*1060*/  IMAD R9, R8, R10, RZ ;  /* 0x0000000a08097224 */ /* 0x000fca00078e02ff */
[----:B------:R-:W-:Y:S01]  /*1070*/  SHF.L.U32 R9, R9, 0x1, RZ ;  /* 0x0000000109097819 */ /* 0x000fe200000006ff */
[----:B--2---:R-:W-:Y:S01]  /*1080*/  IMAD R15, R15, UR7, R11 ;  /* 0x000000070f0f7c24 */ /* 0x004fe2000f8e020b */
[----:B------:R-:W-:-:S03]  /*1090*/  IADD3 R11, R8, R11, RZ ;  /* 0x0000000b080b7210 */ /* 0x000fc60007ffe0ff */
[----:B---3--:R-:W-:Y:S02]  /*10a0*/  IMAD.WIDE R12, R9, 0x4, R12 ;  /* 0x00000004090c7825 */ /* 0x008fe400078e020c */
[----:B------:R-:W1:Y:S01]  /*10b0*/  LDC.64 R8, c[0x0][0x240] ;  /* 0x00009000ff087b82 */ /* 0x000e620000000a00 */
[----:B------:R-:W-:Y:S01]  /*10c0*/  SEL R28, R10, RZ, !P1 ;  /* 0x000000ff0a1c7207 */ /* 0x000fe20004800000 */
[----:B------:R-:W-:Y:S01]  /*10d0*/  IMAD.WIDE.U32 R12, R15, 0x8, R12 ;  /* 0x000000080f0c7825 */ /* 0x000fe200078e000c */
[----:B------:R-:W-:-:S04]  /*10e0*/  MOV R15, 0xffffffff ;  /* 0xffffffff000f7802 */ /* 0x000fc80000000f00 */
[----:B------:R2:W-:Y:S01]  /*10f0*/  STG.E.64 desc[UR8][R12.64], R18 ;  /* 0x000000120c007986 */ /* 0x0005e2000c101b08 */
[----:B-1----:R-:W-:Y:S01]  /*1100*/  IMAD.WIDE.U32 R8, R11, 0x4, R8 ;  /* 0x000000040b087825 */ /* 0x002fe200078e0008 */
[----:B------:R-:W-:Y:S02]  /*1110*/  SEL R11, R15, 0x1, P1 ;  /* 0x000000010f0b7807 */ /* 0x000fe40000800000 */
[----:B------:R-:W-:Y:S01]  /*1120*/  ISETP.NE.AND P1, PT, R28, -0x1, PT ;  /* 0xffffffff1c00780c */ /* 0x000fe20003f25270 */
[----:B------:R-:W-:Y:S06]  /*1130*/  MEMBAR.ALL.GPU ;  /* 0x0000000000007992 */ /* 0x000fec000000a000 */
[----:B------:R-:W-:-:S00]  /*1140*/  ERRBAR ;  /* 0x00000000000079ab */ /* 0x000fc00000000000 */
[----:B------:R-:W-:Y:S06]  /*1150*/  CGAERRBAR ;  /* 0x00000000000075ab */ /* 0x000fec0000000000 */
[----:B------:R2:W-:Y:S01]  /*1160*/  REDG.E.ADD.S32.STRONG.GPU desc[UR8][R8.64], R11 ;  /* 0x0000000b0800798e */ /* 0x0005e2000c10e388 */
[----:B------:R-:W-:Y:S05]  /*1170*/  @!P1 BRA `(.L_x_3100) ;  /* 0x0000000000149947 */ /* 0x000fea0003800000 */
.L_x_3101:
[----:B--2---:R-:W2:Y:S04]  /*1180*/  LDG.E.STRONG.GPU R11, desc[UR8][R8.64] ;  /* 0x00000008080b7981 */ /* 0x004ea8000c1ef900 */
[----:B--2---:R-:W-:Y:S01]  /*1190*/  CCTL.IVALL ;  /* 0x00000000ff00798f */ /* 0x004fe20002000000 */
[----:B------:R-:W-:Y:S05]  /*11a0*/  YIELD ;  /* 0x0000000000007946 */ /* 0x000fea0003800000 */
[----:B------:R-:W-:-:S13]  /*11b0*/  ISETP.NE.AND P1, PT, R11, R28, PT ;  /* 0x0000001c0b00720c */ /* 0x000fda0003f25270 */
[----:B------:R-:W-:Y:S05]  /*11c0*/  @P1 BRA `(.L_x_3101) ;  /* 0xfffffffc00ec1947 */ /* 0x000fea000383ffff */
.L_x_3100:
        /* <DEDUP_REMOVED lines=10> */
[----:B------:R-:W-:-:S07]  /*1270*/  IADD3 R12, -R9, R10, RZ ;  /* 0x0000000a090c7210 */ /* 0x000fce0007ffe1ff */
.L_x_3103:
[----:B------:R-:W-:-:S13]  /*1280*/  ISETP.EQ.OR P1, PT, R11, UR7, P2 ;  /* 0x000000070b007c0c */ /* 0x000fda0009722670 */
[----:B------:R-:W1:Y:S01]  /*1290*/  @!P1 S2R R13, SR_CTAID.Y ;  /* 0x00000000000d9919 */ /* 0x000e620000002600 */
[----:B------:R-:W2:Y:S01]  /*12a0*/  @!P1 LDC R8, c[0x0][0x10] ;  /* 0x00000400ff089b82 */ /* 0x000ea20000000800 */
[----:B------:R-:W-:-:S05]  /*12b0*/  @!P1 LOP3.LUT R15, R16, 0x1, RZ, 0xc0, !PT ;  /* 0x00000001100f9812 */ /* 0x000fca00078ec0ff */
[----:B--2---:R-:W-:-:S04]  /*12c0*/  @!P1 IMAD R15, R15, R8, RZ ;  /* 0x000000080f0f9224 */ /* 0x004fc800078e02ff */
[----:B------:R-:W-:Y:S02]  /*12d0*/  @!P1 IMAD R15, R15, R10, RZ ;  /* 0x0000000a0f0f9224 */ /* 0x000fe400078e02ff */
[----:B-1----:R-:W-:Y:S02]  /*12e0*/  @!P1 IMAD R13, R8, R11, R13 ;  /* 0x0000000b080d9224 */ /* 0x002fe400078e020d */
[----:B------:R-:W1:Y:S01]  /*12f0*/  @!P1 LDC.64 R8, c[0x0][0x248] ;  /* 0x00009200ff089b82 */ /* 0x000e620000000a00 */
[----:B------:R-:W-:-:S05]  /*1300*/  @!P1 SHF.L.U32 R15, R15, 0x1, RZ ;  /* 0x000000010f0f9819 */ /* 0x000fca00000006ff */
[----:B-1----:R-:W-:-:S04]  /*1310*/  @!P1 IMAD.WIDE R8, R15, 0x4, R8 ;  /* 0x000000040f089825 */ /* 0x002fc800078e0208 */
[----:B------:R-:W-:-:S06]  /*1320*/  @!P1 IMAD.WIDE.U32 R8, R13, 0x8, R8 ;  /* 0x000000080d089825 */ /* 0x000fcc00078e0008 */
[----:B------:R-:W0:Y:S01]  /*1330*/  @!P1 LDG.E.64 R8, desc[UR8][R8.64] ;  /* 0x0000000808089981 */ /* 0x000e22000c1e1b00 */
[----:B------:R-:W-:-:S04]  /*1340*/  IADD3 R28, R11, 0x1, RZ ;  /* 0x000000010b1c7810 */ /* 0x000fc80007ffe0ff */
[----:B------:R-:W-:-:S13]  /*1350*/  ISETP.EQ.OR P3, PT, R28, UR7, P2 ;  /* 0x000000071c007c0c */ /* 0x000fda0009762670 */
[----:B------:R-:W1:Y:S01]  /*1360*/  @!P3 S2R R13, SR_CTAID.Y ;  /* 0x00000000000db919 */ /* 0x000e620000002600 */
[----:B------:R-:W1:Y:S01]  /*1370*/  @!P3 LDC R15, c[0x0][0x10] ;  /* 0x00000400ff0fbb82 */ /* 0x000e620000000800 */
[----:B------:R-:W-:Y:S01]  /*1380*/  @!P3 LOP3.LUT R29, R16, 0x1, RZ, 0xc0, !PT ;  /* 0x00000001101db812 */ /* 0x000fe200078ec0ff */
[----:B-1----:R-:W-:-:S04]  /*1390*/  @!P3 IMAD R13, R28, R15, R13 ;  /* 0x0000000f1c0db224 */ /* 0x002fc800078e020d */
[----:B------:R-:W-:-:S04]  /*13a0*/  @!P3 IMAD R15, R29, R15, RZ ;  /* 0x0000000f1d0fb224 */ /* 0x000fc800078e02ff */
[----:B------:R-:W-:-:S05]  /*13b0*/  @!P3 IMAD R15, R15, R10, RZ ;  /* 0x0000000a0f0fb224 */ /* 0x000fca00078e02ff */
[----:B------:R-:W-:Y:S01]  /*13c0*/  @!P3 SHF.L.U32 R15, R15, 0x1, RZ ;  /* 0x000000010f0fb819 */ /* 0x000fe200000006ff */
[----:B0-----:R-:W-:Y:S01]  /*13d0*/  @!P1 FADD.FTZ R18, R18, R8 ;  /* 0x0000000812129221 */ /* 0x001fe20000010000 */
[----:B------:R-:W-:Y:S02]  /*13e0*/  @!P1 FADD.FTZ R19, R19, R9 ;  /* 0x0000000913139221 */ /* 0x000fe40000010000 */
[----:B------:R-:W0:Y:S02]  /*13f0*/  @!P3 LDC.64 R8, c[0x0][0x248] ;  /* 0x00009200ff08bb82 */ /* 0x000e240000000a00 */
[----:B0-----:R-:W-:-:S04]  /*1400*/  @!P3 IMAD.WIDE R8, R15, 0x4, R8 ;  /* 0x000000040f08b825 */ /* 0x001fc800078e0208 */
[----:B------:R-:W-:-:S06]  /*1410*/  @!P3 IMAD.WIDE.U32 R8, R13, 0x8, R8 ;  /* 0x000000080d08b825 */ /* 0x000fcc00078e0008 */
[----:B------:R-:W2:Y:S01]  /*1420*/  @!P3 LDG.E.64 R8, desc[UR8][R8.64] ;  /* 0x000000080808b981 */ /* 0x000ea2000c1e1b00 */
[----:B------:R-:W-:-:S04]  /*1430*/  IADD3 R28, R11, 0x2, RZ ;  /* 0x000000020b1c7810 */ /* 0x000fc80007ffe0ff */
[----:B------:R-:W-:-:S13]  /*1440*/  ISETP.EQ.OR P1, PT, R28, UR7, P2 ;  /* 0x000000071c007c0c */ /* 0x000fda0009722670 */
[----:B------:R-:W0:Y:S01]  /*1450*/  @!P1 S2R R13, SR_CTAID.Y ;  /* 0x00000000000d9919 */ /* 0x000e220000002600 */
[----:B------:R-:W0:Y:S01]  /*1460*/  @!P1 LDC R15, c[0x0][0x10] ;  /* 0x00000400ff0f9b82 */ /* 0x000e220000000800 */
[----:B------:R-:W-:Y:S01]  /*1470*/  @!P1 LOP3.LUT R29, R16, 0x1, RZ, 0xc0, !PT ;  /* 0x00000001101d9812 */ /* 0x000fe200078ec0ff */
[----:B0-----:R-:W-:-:S04]  /*1480*/  @!P1 IMAD R13, R28, R15, R13 ;  /* 0x0000000f1c0d9224 */ /* 0x001fc800078e020d */
[----:B------:R-:W-:-:S04]  /*1490*/  @!P1 IMAD R15, R29, R15, RZ ;  /* 0x0000000f1d0f9224 */ /* 0x000fc800078e02ff */
[----:B------:R-:W-:-:S05]  /*14a0*/  @!P1 IMAD R15, R15, R10, RZ ;  /* 0x0000000a0f0f9224 */ /* 0x000fca00078e02ff */
[----:B------:R-:W-:Y:S01]  /*14b0*/  @!P1 SHF.L.U32 R15, R15, 0x1, RZ ;  /* 0x000000010f0f9819 */ /* 0x000fe200000006ff */
[----:B--2---:R-:W-:Y:S01]  /*14c0*/  @!P3 FADD.FTZ R18, R18, R8 ;  /* 0x000000081212b221 */ /* 0x004fe20000010000 */
        /* <DEDUP_REMOVED lines=20> */
[----:B------:R-:W-:Y:S02]  /*1610*/  IADD3 R12, R12, -0x4, RZ ;  /* 0xfffffffc0c0c7810 */ /* 0x000fe40007ffe0ff */
[----:B------:R-:W-:Y:S02]  /*1620*/  IADD3 R11, R11, 0x4, RZ ;  /* 0x000000040b0b7810 */ /* 0x000fe40007ffe0ff */
[----:B------:R-:W-:Y:S01]  /*1630*/  ISETP.NE.AND P1, PT, R12, RZ, PT ;  /* 0x000000ff0c00720c */ /* 0x000fe20003f25270 */
[----:B--2---:R-:W-:Y:S01]  /*1640*/  @!P3 FADD.FTZ R18, R18, R8 ;  /* 0x000000081212b221 */ /* 0x004fe20000010000 */
[----:B------:R-:W-:-:S11]  /*1650*/  @!P3 FADD.FTZ R19, R19, R9 ;  /* 0x000000091313b221 */ /* 0x000fd60000010000 */
[----:B------:R-:W-:Y:S05]  /*1660*/  @P1 BRA `(.L_x_3103) ;  /* 0xfffffffc00041947 */ /* 0x000fea000383ffff */
.L_x_3102:
[----:B------:R-:W-:-:S13]  /*1670*/  LOP3.LUT P1, R12, R10, 0x3, RZ, 0xc0, !PT ;  /* 0x000000030a0c7812 */ /* 0x000fda000782c0ff */
[----:B------:R-:W-:Y:S05]  /*1680*/  @!P1 BRA `(.L_x_3099) ;  /* 0x0000000000c89947 */ /* 0x000fea0003800000 */
[----:B------:R-:W-:Y:S01]  /*1690*/  ISETP.EQ.OR P1, PT, R11, UR7, P2 ;  /* 0x000000070b007c0c */ /* 0x000fe20009722670 */
[----:B------:R-:W-:Y:S01]  /*16a0*/  BSSY B0, `(.L_x_3104) ;  /* 0x0000010000007945 */ /* 0x000fe20003800000 */
[----:B------:R-:W-:-:S11]  /*16b0*/  ISETP.NE.AND P3, PT, R12, 0x1, PT ;  /* 0x000000010c00780c */ /* 0x000fd60003f65270 */
[----:B------:R-:W-:Y:S05]  /*16c0*/  @P1 BRA `(.L_x_3105) ;  /* 0x0000000000341947 */ /* 0x000fea0003800000 */
[----:B------:R-:W1:Y:S01]  /*16d0*/  S2R R28, SR_CTAID.Y ;  /* 0x00000000001c7919 */ /* 0x000e620000002600 */
[----:B------:R-:W2:Y:S01]  /*16e0*/  LDC.64 R8, c[0x0][0x248] ;  /* 0x00009200ff087b82 */ /* 0x000ea20000000a00 */
[----:B------:R-:W-:Y:S01]  /*16f0*/  LOP3.LUT R13, R16, 0x1, RZ, 0xc0, !PT ;  /* 0x00000001100d7812 */ /* 0x000fe200078ec0ff */
[----:B------:R-:W-:-:S04]  /*1700*/  ULDC UR5, c[0x0][0x10] ;  /* 0x0000040000057ab9 */ /* 0x000fc80000000800 */
[----:B------:R-:W-:-:S04]  /*1710*/  IMAD R13, R13, UR5, RZ ;  /* 0x000000050d0d7c24 */ /* 0x000fc8000f8e02ff */
[----:B------:R-:W-:-:S05]  /*1720*/  IMAD R13, R13, R10, RZ ;  /* 0x0000000a0d0d7224 */ /* 0x000fca00078e02ff */
[----:B------:R-:W-:-:S05]  /*1730*/  SHF.L.U32 R13, R13, 0x1, RZ ;  /* 0x000000010d0d7819 */ /* 0x000fca00000006ff */
[----:B--2---:R-:W-:-:S04]  /*1740*/  IMAD.WIDE R8, R13, 0x4, R8 ;  /* 0x000000040d087825 */ /* 0x004fc800078e0208 */
[----:B-1----:R-:W-:-:S04]  /*1750*/  IMAD R13, R11, UR5, R28 ;  /* 0x000000050b0d7c24 */ /* 0x002fc8000f8e021c */
[----:B------:R-:W-:-:S06]  /*1760*/  IMAD.WIDE.U32 R8, R13, 0x8, R8 ;  /* 0x000000080d087825 */ /* 0x000fcc00078e0008 */
[----:B------:R-:W0:Y:S02]  /*1770*/  LDG.E.64 R8, desc[UR8][R8.64] ;  /* 0x0000000808087981 */ /* 0x000e24000c1e1b00 */
[----:B0-----:R-:W-:Y:S01]  /*1780*/  FADD.FTZ R18, R18, R8 ;  /* 0x0000000812127221 */ /* 0x001fe20000010000 */
[----:B------:R-:W-:-:S07]  /*1790*/  FADD.FTZ R19, R19, R9 ;  /* 0x0000000913137221 */ /* 0x000fce0000010000 */
.L_x_3105:
[----:B------:R-:W-:Y:S05]  /*17a0*/  BSYNC B0 ;  /* 0x0000000000007941 */ /* 0x000fea0003800000 */
.L_x_3104:
[----:B------:R-:W-:Y:S05]  /*17b0*/  @!P3 BRA `(.L_x_3099) ;  /* 0x00000000007cb947 */ /* 0x000fea0003800000 */
[C---:B------:R-:W-:Y:S02]  /*17c0*/  IADD3 R28, R11.reuse, 0x1, RZ ;  /* 0x000000010b1c7810 */ /* 0x040fe40007ffe0ff */
[----:B------:R-:W-:Y:S02]  /*17d0*/  IADD3 R8, R11, 0x2, RZ ;  /* 0x000000020b087810 */ /* 0x000fe40007ffe0ff */
[----:B------:R-:W-:Y:S02]  /*17e0*/  ISETP.EQ.OR P3, PT, R28, UR7, P2 ;  /* 0x000000071c007c0c */ /* 0x000fe40009762670 */
[----:B------:R-:W-:-:S04]  /*17f0*/  ISETP.EQ.OR P1, PT, R8, UR7, P2 ;  /* 0x0000000708007c0c */ /* 0x000fc80009722670 */
[----:B------:R-:W-:-:S07]  /*1800*/  ISETP.EQ.OR P1, PT, R12, 0x2, P1 ;  /* 0x000000020c00780c */ /* 0x000fce0000f22670 */
[----:B------:R-:W1:Y:S01]  /*1810*/  @!P3 S2R R13, SR_CTAID.Y ;  /* 0x00000000000db919 */ /* 0x000e620000002600 */
[----:B------:R-:W1:Y:S05]  /*1820*/  @!P3 LDC R11, c[0x0][0x10] ;  /* 0x00000400ff0bbb82 */ /* 0x000e6a0000000800 */
[----:B------:R-:W2:Y:S03]  /*1830*/  @!P1 S2R R12, SR_CTAID.Y ;  /* 0x00000000000c9919 */ /* 0x000ea60000002600 */
[----:B------:R-:W2:Y:S01]  /*1840*/  @!P1 LDC R9, c[0x0][0x10] ;  /* 0x00000400ff099b82 */ /* 0x000ea20000000800 */
[----:B-1----:R-:W-:Y:S01]  /*1850*/  @!P3 IMAD R13, R28, R11, R13 ;  /* 0x0000000b1c0db224 */ /* 0x002fe200078e020d */
[----:B------:R-:W-:-:S05]  /*1860*/  @!P3 LOP3.LUT R28, R16, 0x1, RZ, 0xc0, !PT ;  /* 0x00000001101cb812 */ /* 0x000fca00078ec0ff */
[----:B------:R-:W-:Y:S01]  /*1870*/  @!P3 IMAD R11, R28, R11, RZ ;  /* 0x0000000b1c0bb224 */ /* 0x000fe200078e02ff */
[----:B------:R-:W-:Y:S01]  /*1880*/  @!P1 LOP3.LUT R28, R16, 0x1, RZ, 0xc0, !PT ;  /* 0x00000001101c9812 */ /* 0x000fe200078ec0ff */
[-C--:B--2---:R-:W-:Y:S02]  /*1890*/  @!P1 IMAD R12, R8, R9.reuse, R12 ;  /* 0x00000009080c9224 */ /* 0x084fe400078e020c */
[-C--:B------:R-:W-:Y:S02]  /*18a0*/  @!P3 IMAD R11, R11, R10.reuse, RZ ;  /* 0x0000000a0b0bb224 */ /* 0x080fe400078e02ff */
[----:B------:R-:W-:Y:S02]  /*18b0*/  @!P1 IMAD R15, R28, R9, RZ ;  /* 0x000000091c0f9224 */ /* 0x000fe400078e02ff */
[----:B------:R-:W1:Y:S01]  /*18c0*/  @!P3 LDC.64 R8, c[0x0][0x248] ;  /* 0x00009200ff08bb82 */ /* 0x000e620000000a00 */
[----:B------:R-:W-:Y:S01]  /*18d0*/  @!P3 SHF.L.U32 R11, R11, 0x1, RZ ;  /* 0x000000010b0bb819 */ /* 0x000fe200000006ff */
[----:B------:R-:W-:-:S05]  /*18e0*/  @!P1 IMAD R15, R15, R10, RZ ;  /* 0x0000000a0f0f9224 */ /* 0x000fca00078e02ff */
[----:B------:R-:W-:Y:S01]  /*18f0*/  @!P1 SHF.L.U32 R15, R15, 0x1, RZ ;  /* 0x000000010f0f9819 */ /* 0x000fe200000006ff */
[----:B-1----:R-:W-:Y:S02]  /*1900*/  @!P3 IMAD.WIDE R10, R11, 0x4, R8 ;  /* 0x000000040b0ab825 */ /* 0x002fe400078e0208 */
[----:B------:R-:W1:Y:S02]  /*1910*/  @!P1 LDC.64 R8, c[0x0][0x248] ;  /* 0x00009200ff089b82 */ /* 0x000e640000000a00 */
[----:B------:R-:W-:-:S04]  /*1920*/  @!P3 IMAD.WIDE.U32 R10, R13, 0x8, R10 ;  /* 0x000000080d0ab825 */ /* 0x000fc800078e000a */
[----:B-1----:R-:W-:-:S04]  /*1930*/  @!P1 IMAD.WIDE R8, R15, 0x4, R8 ;  /* 0x000000040f089825 */ /* 0x002fc800078e0208 */
[----:B------:R-:W-:Y:S02]  /*1940*/  @!P1 IMAD.WIDE.U32 R12, R12, 0x8, R8 ;  /* 0x000000080c0c9825 */ /* 0x000fe400078e0008 */
[----:B------:R-:W0:Y:S04]  /*1950*/  @!P3 LDG.E.64 R8, desc[UR8][R10.64] ;  /* 0x000000080a08b981 */ /* 0x000e28000c1e1b00 */
[----:B------:R-:W2:Y:S01]  /*1960*/  @!P1 LDG.E.64 R10, desc[UR8][R12.64] ;  /* 0x000000080c0a9981 */ /* 0x000ea2000c1e1b00 */
[----:B0-----:R-:W-:Y:S01]  /*1970*/  @!P3 FADD.FTZ R18, R18, R8 ;  /* 0x000000081212b221 */ /* 0x001fe20000010000 */
[----:B------:R-:W-:-:S03]  /*1980*/  @!P3 FADD.FTZ R19, R19, R9 ;  /* 0x000000091313b221 */ /* 0x000fc60000010000 */
[----:B--2---:R-:W-:Y:S01]  /*1990*/  @!P1 FADD.FTZ R18, R18, R10 ;  /* 0x0000000a12129221 */ /* 0x004fe20000010000 */
[----:B------:R-:W-:-:S07]  /*19a0*/  @!P1 FADD.FTZ R19, R19, R11 ;  /* 0x0000000b13139221 */ /* 0x000fce0000010000 */
.L_x_3099:
[----:B------:R-:W-:Y:S01]  /*19b0*/  ULDC.64 UR12, c[0x0][0x218] ;  /* 0x00008600000c7ab9 */ /* 0x000fe20000000a00 */
[----:B------:R-:W-:Y:S01]  /*19c0*/  LOP3.LUT P1, RZ, R0, UR7, RZ, 0xfc, !PT ;  /* 0x0000000700ff7c12 */ /* 0x000fe2000f82fcff */
[----:B------:R-:W1:Y:S01]  /*19d0*/  S2UR UR6, SR_CgaCtaId ;  /* 0x00000000000679c3 */ /* 0x000e620000008800 */
[----:B------:R-:W-:Y:S01]  /*19e0*/  ISETP.EQ.U32.AND P3, PT, RZ, UR12, PT ;  /* 0x0000000cff007c0c */ /* 0x000fe2000bf62070 */
[----:B------:R-:W-:Y:S01]  /*19f0*/  UMOV UR5, 0x400 ;  /* 0x0000040000057882 */ /* 0x000fe20000000000 */
[----:B--2---:R-:W-:Y:S02]  /*1a00*/  SHF.R.U32.HI R8, RZ, 0x1, R0 ;  /* 0x00000001ff087819 */ /* 0x004fe40000011600 */
[----:B------:R-:W-:Y:S01]  /*1a10*/  ISETP.EQ.OR.EX P1, PT, RZ, UR13, P1, P3 ;  /* 0x0000000dff007c0c */ /* 0x000fe20008f22730 */
[----:B------:R-:W-:Y:S02]  /*1a20*/  ULDC.64 UR12, c[0x0][0x278] ;  /* 0x00009e00000c7ab9 */ /* 0x000fe40000000a00 */
[----:B------:R-:W-:Y:S01]  /*1a30*/  IMAD.WIDE.U32 R8, R8, 0x30c30c31, RZ ;  /* 0x30c30c3108087825 */ /* 0x000fe200078e00ff */
[----:B------:R-:W2:Y:S04]  /*1a40*/  LDC.64 R10, c[0x0][0x228] ;  /* 0x00008a00ff0a7b82 */ /* 0x000ea80000000a00 */
[----:B------:R-:W-:-:S04]  /*1a50*/  SHF.R.U32.HI R15, RZ, 0x2, R9 ;  /* 0x00000002ff0f7819 */ /* 0x000fc80000011609 */
[----:B------:R-:W3:Y:S01]  /*1a60*/  LDC.64 R8, c[0x0][0x230] ;  /* 0x00008c00ff087b82 */ /* 0x000ee20000000a00 */
[----:B------:R-:W-:-:S05]  /*1a70*/  IMAD R15, R15, -0x2a, R0 ;  /* 0xffffffd60f0f7824 */ /* 0x000fca00078e0200 */
[----:B------:R-:W-:Y:S01]  /*1a80*/  SHF.L.U32 R28, R15, 0x1, RZ ;  /* 0x000000010f1c7819 */ /* 0x000fe200000006ff */
[----:B-1----:R-:W-:Y:S01]  /*1a90*/  ULEA UR5, UR6, UR5, 0x18 ;  /* 0x0000000506057291 */ /* 0x002fe2000f8ec03f */
[----:B------:R-:W1:Y:S02]  /*1aa0*/  @!P1 LDC.64 R12, c[0x0][0x218] ;  /* 0x00008600ff0c9b82 */ /* 0x000e640000000a00 */
[----:B------:R-:W-:Y:S01]  /*1ab0*/  ULDC UR6, c[0x0][0x2a4] ;  /* 0x0000a90000067ab9 */ /* 0x000fe20000000800 */
[----:B------:R-:W-:-:S05]  /*1ac0*/  IADD3 R23, R28, R23, RZ ;  /* 0x000000171c177210 */ /* 0x000fca0007ffe0ff */
[----:B------:R0:W-:Y:S01]  /*1ad0*/  @!P2 STS.64 [UR5+0xc8], R18 ;  /* 0x0000c812ff00a988 */ /* 0x0001e20008000a05 */
[----:B--2---:R-:W-:-:S04]  /*1ae0*/  IMAD.WIDE R10, R23, 0x4, R10 ;  /* 0x00000004170a7825 */ /* 0x004fc800078e020a */
[----:B---3--:R-:W-:-:S04]  /*1af0*/  IMAD.WIDE R28, R23, 0x4, R8 ;  /* 0x00000004171c7825 */ /* 0x008fc800078e0208 */
[----:B0-----:R-:W-:Y:S01]  /*1b00*/  @!P1 FMUL.FTZ R19, R19, UR6 ;  /* 0x0000000613139c20 */ /* 0x001fe20008410000 */
[----:B------:R-:W-:Y:S01]  /*1b10*/  @!P1 FMUL.FTZ R18, R18, UR6 ;  /* 0x0000000612129c20 */ /* 0x000fe20008410000 */
[----:B-1----:R-:W-:-:S05]  /*1b20*/  @!P1 IMAD.WIDE R12, R22, 0x8, R12 ;  /* 0x00000008160c9825 */ /* 0x002fca00078e020c */
[----:B------:R0:W-:Y:S01]  /*1b30*/  @!P1 STG.E.64 desc[UR8][R12.64], R18 ;  /* 0x000000120c009986 */ /* 0x0001e2000c101b08 */
[----:B------:R-:W-:Y:S06]  /*1b40*/  BAR.SYNC.DEFER_BLOCKING 0x0 ;  /* 0x0000000000007b1d */ /* 0x000fec0000010000 */
[----:B------:R-:W2:Y:S04]  /*1b50*/  LDG.E.64 R8, desc[UR8][R10.64] ;  /* 0x000000080a087981 */ /* 0x000ea8000c1e1b00 */
[----:B------:R-:W1:Y:S04]  /*1b60*/  LDS.64 R12, [UR5+0xc8] ;  /* 0x0000c805ff0c7984 */ /* 0x000e680008000a00 */
[----:B------:R3:W2:Y:S01]  /*1b70*/  LDG.E.64 R10, desc[UR8][R28.64] ;  /* 0x000000081c0a7981 */ /* 0x0006a2000c1e1b00 */
[----:B0-----:R-:W-:-:S02]  /*1b80*/  SHF.L.U32 R18, R5, 0x10, RZ ;  /* 0x0000001005127819 */ /* 0x001fc400000006ff */
[----:B------:R-:W-:Y:S02]  /*1b90*/  SHF.L.U32 R14, R14, 0x10, RZ ;  /* 0x000000100e0e7819 */ /* 0x000fe400000006ff */
[----:B------:R-:W-:Y:S02]  /*1ba0*/  ISETP.NE.AND P4, PT, RZ, UR10, PT ;  /* 0x0000000aff007c0c */ /* 0x000fe4000bf85270 */
[----:B------:R-:W-:Y:S02]  /*1bb0*/  ISETP.GE.U32.AND P2, PT, R20, UR12, PT ;  /* 0x0000000c14007c0c */ /* 0x000fe4000bf46070 */
[C---:B---3--:R-:W-:Y:S02]  /*1bc0*/  PRMT R29, R6.reuse, 0x7632, R29 ;  /* 0x00007632061d7816 */ /* 0x048fe4000000001d */
[----:B------:R-:W-:Y:S02]  /*1bd0*/  SHF.L.U32 R6, R6, 0x10, RZ ;  /* 0x0000001006067819 */ /* 0x000fe400000006ff */
[----:B------:R-:W-:-:S02]  /*1be0*/  SHF.L.U32 R29, R29, 0x10, RZ ;  /* 0x000000101d1d7819 */ /* 0x000fc400000006ff */
[----:B------:R-:W-:-:S04]  /*1bf0*/  ISETP.GE.AND.EX P2, PT, R3, UR13, PT, P2 ;  /* 0x0000000d03007c0c */ /* 0x000fc8000bf46320 */
[----:B------:R-:W-:Y:S01]  /*1c00*/  ISETP.GT.U32.OR P2, PT, R0, 0x29f, P2 ;  /* 0x0000029f0000780c */ /* 0x000fe20001744470 */
[----:B-1----:R-:W-:Y:S01]  /*1c10*/  FMUL.FTZ R15, R12, UR6 ;  /* 0x000000060c0f7c20 */ /* 0x002fe20008410000 */
[----:B------:R-:W-:-:S03]  /*1c20*/  MOV R12, 0x3f800000 ;  /* 0x3f800000000c7802 */ /* 0x000fc60000000f00 */
[C---:B------:R-:W-:Y:S01]  /*1c30*/  FMUL.FTZ R23, R15.reuse, R15 ;  /* 0x0000000f0f177220 */ /* 0x040fe20000410000 */
[----:B------:R-:W-:Y:S01]  /*1c40*/  FADD.FTZ R19, R6, -R15 ;  /* 0x8000000f06137221 */ /* 0x000fe20000010000 */
[----:B------:R-:W-:Y:S02]  /*1c50*/  FADD.FTZ R29, -R15, R29 ;  /* 0x0000001d0f1d7221 */ /* 0x000fe40000010100 */
[----:B------:R-:W-:Y:S01]  /*1c60*/  FFMA.FTZ R23, R13, UR6, -R23 ;  /* 0x000000060d177c23 */ /* 0x000fe20008010817 */
[C---:B------:R-:W-:Y:S02]  /*1c70*/  PRMT R13, R7.reuse, 0x7632, R13 ;  /* 0x00007632070d7816 */ /* 0x040fe4000000000d */
[----:B------:R-:W-:Y:S02]  /*1c80*/  SHF.L.U32 R7, R7, 0x10, RZ ;  /* 0x0000001007077819 */ /* 0x000fe400000006ff */
[----:B------:R-:W-:Y:S02]  /*1c90*/  FSETP.GTU.FTZ.AND P1, PT, R23, RZ, PT ;  /* 0x000000ff1700720b */ /* 0x000fe40003f3c000 */
[----:B------:R-:W-:Y:S01]  /*1ca0*/  SHF.L.U32 R13, R13, 0x10, RZ ;  /* 0x000000100d0d7819 */ /* 0x000fe200000006ff */
[----:B------:R-:W-:-:S04]  /*1cb0*/  FADD.FTZ R5, R7, -R15 ;  /* 0x8000000f07057221 */ /* 0x000fc80000010000 */
[----:B------:R-:W-:Y:S01]  /*1cc0*/  FADD.FTZ R7, -R15, R13 ;  /* 0x0000000d0f077221 */ /* 0x000fe20000010100 */
[----:B------:R-:W-:Y:S01]  /*1cd0*/  FADD.FTZ R13, R18, -R15 ;  /* 0x8000000f120d7221 */ /* 0x000fe20000010000 */
[----:B------:R-:W-:-:S04]  /*1ce0*/  IADD3 R18, R21, 0x20, RZ ;  /* 0x0000002015127810 */ /* 0x000fc80007ffe0ff */
[----:B------:R-:W0:Y:S01]  /*1cf0*/  @P1 LDC R28, c[0x0][0x238] ;  /* 0x00008e00ff1c1b82 */ /* 0x000e220000000800 */
[----:B------:R-:W-:Y:S01]  /*1d00*/  ISETP.GE.U32.AND P3, PT, R18, UR12, PT ;  /* 0x0000000c12007c0c */ /* 0x000fe2000bf66070 */
[--C-:B0-----:R-:W-:Y:S01]  /*1d10*/  @P1 FADD.FTZ R23, R23, R28.reuse ;  /* 0x0000001c17171221 */ /* 0x101fe20000010000 */
[C---:B------:R-:W-:Y:S02]  /*1d20*/  PRMT R28, R4.reuse, 0x7632, R28 ;  /* 0x00007632041c7816 */ /* 0x040fe4000000001c */
[----:B------:R-:W-:Y:S01]  /*1d30*/  SHF.L.U32 R4, R4, 0x10, RZ ;  /* 0x0000001004047819 */ /* 0x000fe200000006ff */
[----:B------:R0:W1:Y:S01]  /*1d40*/  @P1 MUFU.RSQ R12, R23 ;  /* 0x00000017000c1308 */ /* 0x0000620000001400 */
[----:B------:R-:W-:-:S03]  /*1d50*/  SHF.L.U32 R28, R28, 0x10, RZ ;  /* 0x000000101c1c7819 */ /* 0x000fc600000006ff */
[----:B------:R-:W-:Y:S02]  /*1d60*/  FADD.FTZ R4, R4, -R15 ;  /* 0x8000000f04047221 */ /* 0x000fe40000010000 */
[C---:B------:R-:W-:Y:S01]  /*1d70*/  FADD.FTZ R6, -R15.reuse, R28 ;  /* 0x0000001c0f067221 */ /* 0x040fe20000010100 */
[----:B0-----:R-:W-:Y:S01]  /*1d80*/  FADD.FTZ R23, -R15, R14 ;  /* 0x0000000e0f177221 */ /* 0x001fe20000010100 */
[-C--:B-1----:R-:W-:Y:S01]  /*1d90*/  FMUL.FTZ R5, R5, R12.reuse ;  /* 0x0000000c05057220 */ /* 0x082fe20000410000 */
[-C--:B------:R-:W-:Y:S01]  /*1da0*/  FMUL.FTZ R15, R13, R12.reuse ;  /* 0x0000000c0d0f7220 */ /* 0x080fe20000410000 */
[-C--:B------:R-:W-:Y:S01]  /*1db0*/  FMUL.FTZ R19, R19, R12.reuse ;  /* 0x0000000c13137220 */ /* 0x080fe20000410000 */
[-C--:B------:R-:W-:Y:S01]  /*1dc0*/  FMUL.FTZ R14, R4, R12.reuse ;  /* 0x0000000c040e7220 */ /* 0x080fe20000410000 */
[-C--:B------:R-:W-:Y:S01]  /*1dd0*/  FMUL.FTZ R28, R23, R12.reuse ;  /* 0x0000000c171c7220 */ /* 0x080fe20000410000 */
[-C--:B------:R-:W-:Y:S01]  /*1de0*/  FMUL.FTZ R6, R6, R12.reuse ;  /* 0x0000000c06067220 */ /* 0x080fe20000410000 */
[----:B------:R-:W-:Y:S01]  /*1df0*/  FMUL.FTZ R7, R7, R12 ;  /* 0x0000000c07077220 */ /* 0x000fe20000410000 */
[C-C-:B--2---:R-:W-:Y:S01]  /*1e00*/  FFMA.FTZ R13, R8.reuse, R5, R10.reuse ;  /* 0x00000005080d7223 */ /* 0x144fe2000001000a */
[C-C-:B------:R-:W-:Y:S01]  /*1e10*/  FFMA.FTZ R5, R8.reuse, R15, R10.reuse ;  /* 0x0000000f08057223 */ /* 0x140fe2000001000a */
[----:B------:R-:W-:Y:S01]  /*1e20*/  IADD3 R15, R21, 0x30, RZ ;  /* 0x00000030150f7810 */ /* 0x000fe20007ffe0ff */
[C-C-:B------:R-:W-:Y:S01]  /*1e30*/  FFMA.FTZ R4, R8.reuse, R19, R10.reuse ;  /* 0x0000001308047223 */ /* 0x140fe2000001000a */
[----:B------:R-:W-:Y:S01]  /*1e40*/  FFMA.FTZ R19, R8, R14, R10 ;  /* 0x0000000e08137223 */ /* 0x000fe2000001000a */
[----:B------:R-:W-:Y:S01]  /*1e50*/  SHF.R.S32.HI R14, RZ, 0x1f, R18 ;  /* 0x0000001fff0e7819 */ /* 0x000fe20000011412 */
[----:B------:R-:W-:Y:S01]  /*1e60*/  FMUL.FTZ R8, R29, R12 ;  /* 0x0000000c1d087220 */ /* 0x000fe20000410000 */
[----:B------:R-:W-:Y:S01]  /*1e70*/  ISETP.GE.U32.AND P1, PT, R15, UR12, PT ;  /* 0x0000000c0f007c0c */ /* 0x000fe2000bf26070 */
[C---:B------:R-:W-:Y:S01]  /*1e80*/  FFMA.FTZ R28, R9.reuse, R28, R11 ;  /* 0x0000001c091c7223 */ /* 0x040fe2000001000b */
[----:B------:R-:W-:Y:S01]  /*1e90*/  SHF.R.S32.HI R10, RZ, 0x1f, R15 ;  /* 0x0000001fff0a7819 */ /* 0x000fe2000001140f */
[C-C-:B------:R-:W-:Y:S01]  /*1ea0*/  FFMA.FTZ R23, R9.reuse, R8, R11.reuse ;  /* 0x0000000809177223 */ /* 0x140fe2000001000b */
[----:B------:R-:W-:Y:S01]  /*1eb0*/  ISETP.GE.AND.EX P3, PT, R14, UR13, PT, P3 ;  /* 0x0000000d0e007c0c */ /* 0x000fe2000bf66330 */
[C-C-:B------:R-:W-:Y:S01]  /*1ec0*/  FFMA.FTZ R12, R9.reuse, R6, R11.reuse ;  /* 0x00000006090c7223 */ /* 0x140fe2000001000b */
[----:B------:R-:W-:Y:S01]  /*1ed0*/  ISETP.GE.AND.EX P1, PT, R10, UR13, PT, P1 ;  /* 0x0000000d0a007c0c */ /* 0x000fe2000bf26310 */
[----:B------:R-:W-:Y:S01]  /*1ee0*/  FFMA.FTZ R11, R9, R7, R11 ;  /* 0x00000007090b7223 */ /* 0x000fe2000001000b */
[----:B------:R-:W-:-:S02]  /*1ef0*/  ISETP.GT.U32.OR P3, PT, R0, 0x29f, P3 ;  /* 0x0000029f0000780c */ /* 0x000fc40001f64470 */
[----:B------:R-:W-:Y:S01]  /*1f00*/  ISETP.GT.U32.OR P1, PT, R0, 0x29f, P1 ;  /* 0x0000029f0000780c */ /* 0x000fe20000f24470 */
[----:B------:R-:W-:-:S12]  /*1f10*/  @!P4 BRA `(.L_x_3106) ;  /* 0x000000000028c947 */ /* 0x000fd80003800000 */
        /* <DEDUP_REMOVED lines=9> */
[----:B-1----:R-:W-:-:S07]  /*1fb0*/  FMUL.FTZ R13, R13, R8 ;  /* 0x000000080d0d7220 */ /* 0x002fce0000410000 */
.L_x_3106:
[----:B------:R-:W-:Y:S04]  /*1fc0*/  BSSY B0, `(.L_x_3107) ;  /* 0x000000e000007945 */ /* 0x000fe80003800000 */
[----:B------:R-:W-:Y:S05]  /*1fd0*/  @!P0 BRA `(.L_x_3108) ;  /* 0x0000000000308947 */ /* 0x000fea0003800000 */
[----:B------:R-:W-:Y:S01]  /*1fe0*/  ULDC.64 UR12, c[0x0][0x270] ;  /* 0x00009c00000c7ab9 */ /* 0x000fe20000000a00 */
[----:B------:R-:W-:Y:S01]  /*1ff0*/  MOV R6, R24 ;  /* 0x0000001800067202 */ /* 0x000fe20000000f00 */
[----:B------:R-:W-:Y:S01]  /*2000*/  IMAD R8, R2, UR12, RZ ;  /* 0x0000000c02087c24 */ /* 0x000fe2000f8e02ff */
[----:B------:R-:W-:Y:S02]  /*2010*/  MOV R7, R27 ;  /* 0x0000001b00077202 */ /* 0x000fe40000000f00 */
[----:B------:R-:W-:Y:S01]  /*2020*/  F2FP.BF16.F32.PACK_AB R11, R11, R13 ;  /* 0x0000000d0b0b723e */ /* 0x000fe200000010ff */
[C---:B------:R-:W-:Y:S02]  /*2030*/  IMAD R9, R21.reuse, UR13, R8 ;  /* 0x0000000d15097c24 */ /* 0x040fe4000f8e0208 */
[----:B------:R-:W-:Y:S01]  /*2040*/  IMAD.WIDE.U32 R6, R21, UR12, R6 ;  /* 0x0000000c15067c25 */ /* 0x000fe2000f8e0006 */
[----:B------:R-:W-:-:S04]  /*2050*/  ULDC.64 UR12, c[0x0][0x210] ;  /* 0x00008400000c7ab9 */ /* 0x000fc80000000a00 */
[----:B------:R-:W-:Y:S02]  /*2060*/  IADD3 R9, R7, R9, RZ ;  /* 0x0000000907097210 */ /* 0x000fe40007ffe0ff */
[----:B------:R-:W-:-:S04]  /*2070*/  LEA R8, P5, R6, UR12, 0x1 ;  /* 0x0000000c06087c11 */ /* 0x000fc8000f8a08ff */
[----:B------:R-:W-:-:S05]  /*2080*/  LEA.HI.X R9, R6, UR13, R9, 0x1, P5 ;  /* 0x0000000d06097c11 */ /* 0x000fca000a8f0c09 */
[----:B------:R0:W-:Y:S04]  /*2090*/  STG.E desc[UR8][R8.64], R11 ;  /* 0x0000000b08007986 */ /* 0x0001e8000c101908 */
.L_x_3108:
[----:B------:R-:W-:Y:S05]  /*20a0*/  BSYNC B0 ;  /* 0x0000000000007941 */ /* 0x000fea0003800000 */
.L_x_3107:
[----:B------:R-:W-:Y:S05]  /*20b0*/  @!P4 BRA `(.L_x_3109) ;  /* 0x000000000028c947 */ /* 0x000fea0003800000 */
        /* <DEDUP_REMOVED lines=10> */
.L_x_3109:
[----:B------:R-:W-:Y:S04]  /*2160*/  BSSY B0, `(.L_x_3110) ;  /* 0x000000e000007945 */ /* 0x000fe80003800000 */
[----:B------:R-:W-:Y:S05]  /*2170*/  @P2 BRA `(.L_x_3111) ;  /* 0x0000000000302947 */ /* 0x000fea0003800000 */
[----:B------:R-:W-:Y:S01]  /*2180*/  ULDC.64 UR12, c[0x0][0x270] ;  /* 0x00009c00000c7ab9 */ /* 0x000fe20000000a00 */
[----:B------:R-:W-:Y:S01]  /*2190*/  MOV R6, R24 ;  /* 0x0000001800067202 */ /* 0x000fe20000000f00 */
[----:B------:R-:W-:Y:S01]  /*21a0*/  IMAD R3, R3, UR12, RZ ;  /* 0x0000000c03037c24 */ /* 0x000fe2000f8e02ff */
[----:B------:R-:W-:Y:S02]  /*21b0*/  MOV R7, R27 ;  /* 0x0000001b00077202 */ /* 0x000fe40000000f00 */
[----:B------:R-:W-:Y:S01]  /*21c0*/  F2FP.BF16.F32.PACK_AB R5, R28, R5 ;  /* 0x000000051c05723e */ /* 0x000fe200000010ff */
[C---:B------:R-:W-:Y:S02]  /*21d0*/  IMAD R3, R20.reuse, UR13, R3 ;  /* 0x0000000d14037c24 */ /* 0x040fe4000f8e0203 */
[----:B------:R-:W-:Y:S01]  /*21e0*/  IMAD.WIDE.U32 R6, R20, UR12, R6 ;  /* 0x0000000c14067c25 */ /* 0x000fe2000f8e0006 */
[----:B------:R-:W-:Y:S02]  /*21f0*/  ULDC.64 UR12, c[0x0][0x210] ;  /* 0x00008400000c7ab9 */ /* 0x000fe40000000a00 */
[----:B0-----:R-:W-:-:S02]  /*2200*/  LEA R8, P2, R6, UR12, 0x1 ;  /* 0x0000000c06087c11 */ /* 0x001fc4000f8408ff */
[----:B------:R-:W-:-:S04]  /*2210*/  IADD3 R3, R7, R3, RZ ;  /* 0x0000000307037210 */ /* 0x000fc80007ffe0ff */
[----:B------:R-:W-:-:S05]  /*2220*/  LEA.HI.X R9, R6, UR13, R3, 0x1, P2 ;  /* 0x0000000d06097c11 */ /* 0x000fca00090f0c03 */
[----:B------:R1:W-:Y:S02]  /*2230*/  STG.E desc[UR8][R8.64], R5 ;  /* 0x0000000508007986 */ /* 0x0003e4000c101908 */
.L_x_3111:
[----:B------:R-:W-:Y:S05]  /*2240*/  BSYNC B0 ;  /* 0x0000000000007941 */ /* 0x000fea0003800000 */
.L_x_3110:
[----:B------:R-:W-:Y:S05]  /*2250*/  @!P4 BRA `(.L_x_3112) ;  /* 0x000000000028c947 */ /* 0x000fea0003800000 */
[----:B------:R-:W-:Y:S01]  /*2260*/  FMUL.FTZ R3, R4, -1.4426950216293334961 ;  /* 0xbfb8aa3b04037820 */ /* 0x000fe20000410000 */
[----:B------:R-:W-:-:S05]  /*2270*/  FMUL.FTZ R6, R23, -1.4426950216293334961 ;  /* 0xbfb8aa3b17067820 */ /* 0x000fca0000410000 */
[----:B------:R-:W1:Y:S08]  /*2280*/  MUFU.EX2 R3, R3 ;  /* 0x0000000300037308 */ /* 0x000e700000000800 */
[----:B------:R-:W2:Y:S01]  /*2290*/  MUFU.EX2 R6, R6 ;  /* 0x0000000600067308 */ /* 0x000ea20000000800 */
[----:B-1----:R-:W-:-:S07]  /*22a0*/  FADD.FTZ R5, R3, 1 ;  /* 0x3f80000003057421 */ /* 0x002fce0000010000 */
[----:B------:R-:W1:Y:S01]  /*22b0*/  MUFU.RCP R5, R5 ;  /* 0x0000000500057308 */ /* 0x000e620000001000 */
[----:B--2---:R-:W-:-:S07]  /*22c0*/  FADD.FTZ R7, R6, 1 ;  /* 0x3f80000006077421 */ /* 0x004fce0000010000 */
[----:B0-----:R-:W0:Y:S01]  /*22d0*/  MUFU.RCP R8, R7 ;  /* 0x0000000700087308 */ /* 0x001e220000001000 */
[----:B-1----:R-:W-:Y:S01]  /*22e0*/  FMUL.FTZ R4, R4, R5 ;  /* 0x0000000504047220 */ /* 0x002fe20000410000 */
[----:B0-----:R-:W-:-:S07]  /*22f0*/  FMUL.FTZ R23, R23, R8 ;  /* 0x0000000817177220 */ /* 0x001fce0000410000 */
.L_x_3112:
        /* <DEDUP_REMOVED lines=10> */
[----:B01----:R-:W-:-:S02]  /*23a0*/  LEA R8, P2, R6, UR12, 0x1 ;  /* 0x0000000c06087c11 */ /* 0x003fc4000f8408ff */
[----:B------:R-:W-:-:S04]  /*23b0*/  IADD3 R3, R7, R3, RZ ;  /* 0x0000000307037210 */ /* 0x000fc80007ffe0ff */
[----:B------:R-:W-:-:S05]  /*23c0*/  LEA.HI.X R9, R6, UR13, R3, 0x1, P2 ;  /* 0x0000000d06097c11 */ /* 0x000fca00090f0c03 */
[----:B------:R2:W-:Y:S02]  /*23d0*/  STG.E desc[UR8][R8.64], R23 ;  /* 0x0000001708007986 */ /* 0x0005e4000c101908 */
.L_x_3114:
[----:B------:R-:W-:Y:S05]  /*23e0*/  BSYNC B0 ;  /* 0x0000000000007941 */ /* 0x000fea0003800000 */
.L_x_3113:
[----:B------:R-:W-:Y:S05]  /*23f0*/  @!P4 BRA `(.L_x_3115) ;  /* 0x000000000028c947 */ /* 0x000fea0003800000 */
[----:B------:R-:W-:Y:S01]  /*2400*/  FMUL.FTZ R3, R19, -1.4426950216293334961 ;  /* 0xbfb8aa3b13037820 */ /* 0x000fe20000410000 */
[----:B-1----:R-:W-:-:S05]  /*2410*/  FMUL.FTZ R5, R12, -1.4426950216293334961 ;  /* 0xbfb8aa3b0c057820 */ /* 0x002fca0000410000 */
[----:B------:R-:W1:Y:S08]  /*2420*/  MUFU.EX2 R3, R3 ;  /* 0x0000000300037308 */ /* 0x000e700000000800 */
[----:B------:R-:W3:Y:S01]  /*2430*/  MUFU.EX2 R5, R5 ;  /* 0x0000000500057308 */ /* 0x000ee20000000800 */
[----:B-1----:R-:W-:-:S07]  /*2440*/  FADD.FTZ R4, R3, 1 ;  /* 0x3f80000003047421 */ /* 0x002fce0000010000 */
[----:B------:R-:W1:Y:S01]  /*2450*/  MUFU.RCP R4, R4 ;  /* 0x0000000400047308 */ /* 0x000e620000001000 */
[----:B---3--:R-:W-:-:S07]  /*2460*/  FADD.FTZ R6, R5, 1 ;  /* 0x3f80000005067421 */ /* 0x008fce0000010000 */
[----:B------:R-:W3:Y:S01]  /*2470*/  MUFU.RCP R7, R6 ;  /* 0x0000000600077308 */ /* 0x000ee20000001000 */
[----:B-1----:R-:W-:Y:S01]  /*2480*/  FMUL.FTZ R19, R19, R4 ;  /* 0x0000000413137220 */ /* 0x002fe20000410000 */
[----:B---3--:R-:W-:-:S07]  /*2490*/  FMUL.FTZ R12, R12, R7 ;  /* 0x000000070c0c7220 */ /* 0x008fce0000410000 */
.L_x_3115:
[----:B------:R-:W-:Y:S04]  /*24a0*/  BSSY B0, `(.L_x_3116) ;  /* 0x000000e000007945 */ /* 0x000fe80003800000 */
[----:B------:R-:W-:Y:S05]  /*24b0*/  @P1 BRA `(.L_x_3117) ;  /* 0x0000000000301947 */ /* 0x000fea0003800000 */
[----:B------:R-:W-:Y:S01]  /*24c0*/  ULDC.64 UR12, c[0x0][0x270] ;  /* 0x00009c00000c7ab9 */ /* 0x000fe20000000a00 */
[----:B------:R-:W-:Y:S01]  /*24d0*/  MOV R4, R24 ;  /* 0x0000001800047202 */ /* 0x000fe20000000f00 */
[----:B------:R-:W-:Y:S01]  /*24e0*/  IMAD R10, R10, UR12, RZ ;  /* 0x0000000c0a0a7c24 */ /* 0x000fe2000f8e02ff */
[----:B-1----:R-:W-:Y:S02]  /*24f0*/  MOV R5, R27 ;  /* 0x0000001b00057202 */ /* 0x002fe40000000f00 */
[----:B------:R-:W-:Y:S01]  /*2500*/  F2FP.BF16.F32.PACK_AB R19, R12, R19 ;  /* 0x000000130c13723e */ /* 0x000fe200000010ff */
[----:B------:R-:W-:-:S04]  /*2510*/  IMAD.WIDE.U32 R4, R15, UR12, R4 ;  /* 0x0000000c0f047c25 */ /* 0x000fc8000f8e0004 */
[----:B------:R-:W-:Y:S01]  /*2520*/  IMAD R15, R15, UR13, R10 ;  /* 0x0000000d0f0f7c24 */ /* 0x000fe2000f8e020a */
[----:B------:R-:W-:Y:S02]  /*2530*/  ULDC.64 UR12, c[0x0][0x210] ;  /* 0x00008400000c7ab9 */ /* 0x000fe40000000a00 */
[----:B------:R-:W-:Y:S02]  /*2540*/  LEA R6, P1, R4, UR12, 0x1 ;  /* 0x0000000c04067c11 */ /* 0x000fe4000f8208ff */
[----:B------:R-:W-:-:S04]  /*2550*/  IADD3 R15, R5, R15, RZ ;  /* 0x0000000f050f7210 */ /* 0x000fc80007ffe0ff */
[----:B------:R-:W-:-:S05]  /*2560*/  LEA.HI.X R7, R4, UR13, R15, 0x1, P1 ;  /* 0x0000000d04077c11 */ /* 0x000fca00088f0c0f */
[----:B------:R3:W-:Y:S02]  /*2570*/  STG.E desc[UR8][R6.64], R19 ;  /* 0x0000001306007986 */ /* 0x0007e4000c101908 */
.L_x_3117:
[----:B------:R-:W-:Y:S05]  /*2580*/  BSYNC B0 ;  /* 0x0000000000007941 */ /* 0x000fea0003800000 */
.L_x_3116:
[----:B------:R-:W4:Y:S01]  /*2590*/  LDC R3, c[0x0][0x10] ;  /* 0x00000400ff037b82 */ /* 0x000f220000000800 */
[----:B------:R-:W-:Y:S02]  /*25a0*/  IADD3 R16, R16, 0x1, RZ ;  /* 0x0000000110107810 */ /* 0x000fe40007ffe0ff */
[----:B----4-:R-:W-:-:S04]  /*25b0*/  IADD3 R22, R3, R22, RZ ;  /* 0x0000001603167210 */ /* 0x010fc80007ffe0ff */
[----:B------:R-:W-:-:S13]  /*25c0*/  ISETP.GE.AND P1, PT, R22, UR4, PT ;  /* 0x0000000416007c0c */ /* 0x000fda000bf26270 */
[----:B------:R-:W-:Y:S05]  /*25d0*/  @!P1 BRA `(.L_x_3118) ;  /* 0xffffffdc00009947 */ /* 0x000fea000383ffff */
[----:B------:R-:W-:Y:S05]  /*25e0*/  EXIT ;  /* 0x000000000000794d */ /* 0x000fea0003800000 */
.L_x_3119:
        /* <DEDUP_REMOVED lines=9> */
.L_x_5150:


//--------------------- .text._Z35group_norm_nhwc_fwd_one_pass_kernelI11Bf16IOFp32WLi128ELi84ELi672EEv26Group_norm_nhwc_fwd_params --------------------------
	.section	.text._Z35group_norm_nhwc_fwd_one_pass_kernelI11Bf16IOFp32WLi128ELi84ELi672EEv26Group_norm_nhwc_fwd_params,"ax",@progbits
	.align	128
        .global         _Z35group_norm_nhwc_fwd_one_pass_kernelI11Bf16IOFp32WLi128ELi84ELi672EEv26Group_norm_nhwc_fwd_params
        .type           _Z35group_norm_nhwc_fwd_one_pass_kernelI11Bf16IOFp32WLi128ELi84ELi672EEv26Group_norm_nhwc_fwd_params,@function
        .size           _Z35group_norm_nhwc_fwd_one_pass_kernelI11Bf16IOFp32WLi128ELi84ELi672EEv26Group_norm_nhwc_fwd_params,(.L_x_5151 - _Z35group_norm_nhwc_fwd_one_pass_kernelI11Bf16IOFp32WLi128ELi84ELi672EEv26Group_norm_nhwc_fwd_params)
        .other          _Z35group_norm_nhwc_fwd_one_pass_kernelI11Bf16IOFp32WLi128ELi84ELi672EEv26Group_norm_nhwc_fwd_params,@"STO_CUDA_ENTRY STV_DEFAULT"
_Z35group_norm_nhwc_fwd_one_pass_kernelI11Bf16IOFp32WLi128ELi84ELi672EEv26Group_norm_nhwc_fwd_params:
.text._Z35group_norm_nhwc_fwd_one_pass_kernelI11Bf16IOFp32WLi128ELi84ELi672EEv26Group_norm_nhwc_fwd_params:
        /* <DEDUP_REMOVED lines=11> */
[----:B------:R-:W-:-:S05]  /*00b0*/  ULDC.U8 UR10, c[0x0][0x28c] ;  /* 0x0000a300000a7ab9 */ /* 0x000fca0000000000 */
[----:B------:R-:W1:Y:S08]  /*00c0*/  LDC R4, c[0x0][0x294] ;  /* 0x0000a500ff047b82 */ /* 0x000e700000000800 */
[----:B------:R-:W2:Y:S01]  /*00d0*/  S2UR UR6, SR_CgaCtaId ;  /* 0x00000000000679c3 */ /* 0x000ea20000008800 */
[--C-:B0-----:R-:W-:Y:S02]  /*00e0*/  SHF.R.U32.HI R2, RZ, 0x1, R0.reuse ;  /* 0x00000001ff027819 */ /* 0x101fe40000011600 */
[----:B------:R-:W-:-:S03]  /*00f0*/  SHF.R.S32.HI R5, RZ, 0x1f, R0 ;  /* 0x0000001fff057819 */ /* 0x000fc60000011400 */
[----:B------:R-:W-:Y:S01]  /*0100*/  IMAD.WIDE.U32 R2, R2, 0x30c30c31, RZ ;  /* 0x30c30c3102027825 */ /* 0x000fe200078e00ff */
[----:B--2---:R-:W-:-:S04]  /*0110*/  ULEA UR5, UR6, UR5, 0x18 ;  /* 0x0000000506057291 */ /* 0x004fc8000f8ec03f */
[----:B------:R-:W-:Y:S01]  /*0120*/  SHF.R.U32.HI R9, RZ, 0x2, R3 ;  /* 0x00000002ff097819 */ /* 0x000fe20000011603 */
[----:B------:R-:W0:Y:S04]  /*0130*/  S2R R2, SR_LANEID ;  /* 0x0000000000027919 */ /* 0x000e280000000000 */
[----:B-1----:R-:W-:Y:S01]  /*0140*/  IMAD R3, R4, UR7, R9 ;  /* 0x0000000704037c24 */ /* 0x002fe2000f8e0209 */
[----:B------:R-:W-:Y:S01]  /*0150*/  LEA.HI R4, R5, R0, RZ, 0x5 ;  /* 0x0000000005047211 */ /* 0x000fe200078f28ff */
[----:B------:R-:W-:-:S03]  /*0160*/  IMAD R8, R9, -0x2a, R0 ;  /* 0xffffffd609087824 */ /* 0x000fc600078e0200 */
[----:B------:R-:W-:Y:S02]  /*0170*/  ISETP.GE.U32.AND P0, PT, R3, UR8, PT ;  /* 0x0000000803007c0c */ /* 0x000fe4000bf06070 */
[----:B------:R-:W-:Y:S02]  /*0180*/  SHF.R.S32.HI R5, RZ, 0x1f, R3 ;  /* 0x0000001fff057819 */ /* 0x000fe40000011403 */
[----:B------:R-:W-:Y:S02]  /*0190*/  SHF.R.S32.HI R7, RZ, 0x5, R4 ;  /* 0x00000005ff077819 */ /* 0x000fe40000011404 */
[----:B------:R-:W-:Y:S01]  /*01a0*/  ISETP.GE.AND.EX P0, PT, R5, UR9, PT, P0 ;  /* 0x0000000905007c0c */ /* 0x000fe2000bf06300 */
[----:B------:R-:W-:Y:S01]  /*01b0*/  ULDC.64 UR8, c[0x0][0x208] ;  /* 0x0000820000087ab9 */ /* 0x000fe20000000a00 */
[----:B------:R-:W-:Y:S01]  /*01c0*/  MOV R4, R6 ;  /* 0x0000000600047202 */ /* 0x000fe20000000f00 */
[----:B------:R-:W-:Y:S01]  /*01d0*/  HFMA2.MMA R6, -RZ, RZ, 0, 0 ;  /* 0x00000000ff067435 */ /* 0x000fe200000001ff */
[----:B------:R-:W-:-:S02]  /*01e0*/  LEA R7, R7, UR5, 0x3 ;  /* 0x0000000507077c11 */ /* 0x000fc4000f8e18ff */
[----:B------:R-:W-:Y:S02]  /*01f0*/  SHF.L.U32 R8, R8, 0x1, RZ ;  /* 0x0000000108087819 */ /* 0x000fe400000006ff */
[C---:B------:R-:W-:Y:S02]  /*0200*/  IADD3 R9, R3.reuse, 0x10, RZ ;  /* 0x0000001003097810 */ /* 0x040fe40007ffe0ff */
[----:B------:R-:W-:Y:S02]  /*0210*/  ISETP.LT.U32.AND P0, PT, R0, 0x2a0, !P0 ;  /* 0x000002a00000780c */ /* 0x000fe40004701070 */
[C---:B------:R-:W-:Y:S02]  /*0220*/  IADD3 R10, R3.reuse, 0x20, RZ ;  /* 0x00000020030a7810 */ /* 0x040fe40007ffe0ff */
[C---:B------:R-:W-:Y:S02]  /*0230*/  IADD3 R11, R3.reuse, 0x30, RZ ;  /* 0x00000030030b7810 */ /* 0x040fe40007ffe0ff */
[----:B------:R-:W-:-:S02]  /*0240*/  IADD3 R12, R3, 0x40, RZ ;  /* 0x00000040030c7810 */ /* 0x000fc40007ffe0ff */
[C---:B------:R-:W-:Y:S02]  /*0250*/  IADD3 R13, R3.reuse, 0x50, RZ ;  /* 0x00000050030d7810 */ /* 0x040fe40007ffe0ff */
[C---:B------:R-:W-:Y:S02]  /*0260*/  IADD3 R14, R3.reuse, 0x60, RZ ;  /* 0x00000060030e7810 */ /* 0x040fe40007ffe0ff */
[----:B0-----:R-:W-:-:S07]  /*0270*/  IADD3 R15, R3, 0x70, RZ ;  /* 0x00000070030f7810 */ /* 0x001fce0007ffe0ff */
.L_x_3153:
[----:B------:R-:W0:Y:S01]  /*0280*/  LDC R23, c[0x0][0x288] ;  /* 0x0000a200ff177b82 */ /* 0x000e220000000800 */
[----:B------:R-:W-:Y:S01]  /*0290*/  ULDC.64 UR14, c[0x0][0x278] ;  /* 0x00009e00000e7ab9 */ /* 0x000fe20000000a00 */
[----:B------:R-:W-:Y:S01]  /*02a0*/  SHF.R.S32.HI R33, RZ, 0x1f, R9 ;  /* 0x0000001fff217819 */ /* 0x000fe20000011409 */
[----:B------:R-:W-:Y:S01]  /*02b0*/  ULDC.64 UR12, c[0x0][0x280] ;  /* 0x0000a000000c7ab9 */ /* 0x000fe20000000a00 */
[----:B------:R-:W-:Y:S02]  /*02c0*/  ISETP.GE.U32.AND P4, PT, R9, UR14, PT ;  /* 0x0000000e09007c0c */ /* 0x000fe4000bf86070 */
[----:B------:R-:W-:Y:S02]  /*02d0*/  SHF.R.S32.HI R39, RZ, 0x1f, R10 ;  /* 0x0000001fff277819 */ /* 0x000fe4000001140a */
[----:B------:R-:W-:Y:S01]  /*02e0*/  ISETP.GE.AND.EX P4, PT, R33, UR15, PT, P4 ;  /* 0x0000000f21007c0c */ /* 0x000fe2000bf86340 */
[----:B-1----:R-:W1:Y:S01]  /*02f0*/  @P0 LDC.64 R24, c[0x0][0x270] ;  /* 0x00009c00ff180b82 */ /* 0x002e620000000a00 */
[----:B------:R-:W-:-:S02]  /*0300*/  SHF.R.S32.HI R43, RZ, 0x1f, R11 ;  /* 0x0000001fff2b7819 */ /* 0x000fc4000001140b */
[----:B------:R-:W-:Y:S02]  /*0310*/  ISETP.GT.U32.OR P4, PT, R0, 0x29f, P4 ;  /* 0x0000029f0000780c */ /* 0x000fe40002784470 */
[----:B------:R-:W-:Y:S02]  /*0320*/  SHF.R.S32.HI R45, RZ, 0x1f, R12 ;  /* 0x0000001fff2d7819 */ /* 0x000fe4000001140c */
[----:B------:R-:W-:Y:S01]  /*0330*/  SHF.R.S32.HI R47, RZ, 0x1f, R13 ;  /* 0x0000001fff2f7819 */ /* 0x000fe2000001140d */
[----:B--2---:R-:W2:Y:S01]  /*0340*/  @P0 LDC.64 R52, c[0x0][0x220] ;  /* 0x00008800ff340b82 */ /* 0x004ea20000000a00 */
[----:B------:R-:W-:Y:S02]  /*0350*/  MOV R32, RZ ;  /* 0x000000ff00207202 */ /* 0x000fe40000000f00 */
[----:B0--34-:R-:W-:-:S04]  /*0360*/  IABS R19, R23 ;  /* 0x0000001700137213 */ /* 0x019fc80000000000 */
[----:B------:R-:W0:Y:S01]  /*0370*/  I2F.RP R18, R19 ;  /* 0x0000001300127306 */ /* 0x000e220000209400 */
[----:B-1----:R-:W-:-:S07]  /*0380*/  @P0 IMAD R22, R5, R24, RZ ;  /* 0x0000001805160224 */ /* 0x002fce00078e02ff */
[----:B0-----:R-:W0:Y:S02]  /*0390*/  MUFU.RCP R18, R18 ;  /* 0x0000001200127308 */ /* 0x001e240000001000 */
[----:B0-----:R-:W-:-:S06]  /*03a0*/  IADD3 R16, R18, 0xffffffe, RZ ;  /* 0x0ffffffe12107810 */ /* 0x001fcc0007ffe0ff */
[----:B------:R0:W1:Y:S02]  /*03b0*/  F2I.FTZ.U32.TRUNC.NTZ R17, R16 ;  /* 0x0000001000117305 */ /* 0x000064000021f000 */
[----:B0-----:R-:W-:Y:S02]  /*03c0*/  MOV R16, RZ ;  /* 0x000000ff00107202 */ /* 0x001fe40000000f00 */
        /* <DEDUP_REMOVED lines=13> */
[----:B------:R-:W-:Y:S02]  /*04a0*/  ISETP.GE.U32.AND P1, PT, R18, R19, PT ;  /* 0x000000131200720c */ /* 0x000fe40003f26070 */
[----:B------:R-:W-:Y:S01]  /*04b0*/  ISETP.NE.AND P2, PT, R23, RZ, PT ;  /* 0x000000ff1700720c */ /* 0x000fe20003f45270 */
[----:B------:R-:W0:Y:S10]  /*04c0*/  @!P4 LDC.64 R18, c[0x0][0x270] ;  /* 0x00009c00ff12cb82 */ /* 0x000e340000000a00 */
[----:B------:R-:W-:-:S02]  /*04d0*/  @P1 IADD3 R17, R17, 0x1, RZ ;  /* 0x0000000111111810 */ /* 0x000fc40007ffe0ff */
[----:B------:R-:W-:Y:S02]  /*04e0*/  ISETP.GE.U32.AND P1, PT, R10, UR14, PT ;  /* 0x0000000e0a007c0c */ /* 0x000fe4000bf26070 */
[----:B------:R-:W-:Y:S02]  /*04f0*/  @!P3 IADD3 R17, -R17, RZ, RZ ;  /* 0x000000ff1111b210 */ /* 0x000fe40007ffe1ff */
[----:B------:R-:W-:Y:S02]  /*0500*/  @!P2 LOP3.LUT R17, RZ, R23, RZ, 0x33, !PT ;  /* 0x00000017ff11a212 */ /* 0x000fe400078e33ff */
[----:B------:R-:W-:Y:S02]  /*0510*/  ISETP.GE.AND.EX P1, PT, R39, UR15, PT, P1 ;  /* 0x0000000f27007c0c */ /* 0x000fe4000bf26310 */
[----:B------:R-:W-:Y:S02]  /*0520*/  IADD3 R41, -R17, RZ, RZ ;  /* 0x000000ff11297210 */ /* 0x000fe40007ffe1ff */
[----:B------:R-:W-:-:S02]  /*0530*/  SHF.R.S32.HI R16, RZ, 0x1f, R17 ;  /* 0x0000001fff107819 */ /* 0x000fc40000011411 */
[----:B------:R-:W-:Y:S01]  /*0540*/  ISETP.GT.U32.OR P1, PT, R0, 0x29f, P1 ;  /* 0x0000029f0000780c */ /* 0x000fe20000f24470 */
[----:B------:R-:W-:Y:S01]  /*0550*/  IMAD R41, R23, R41, R4 ;  /* 0x0000002917297224 */ /* 0x000fe200078e0204 */
[----:B------:R-:W-:Y:S01]  /*0560*/  ISETP.GE.U32.AND P3, PT, R11, UR14, PT ;  /* 0x0000000e0b007c0c */ /* 0x000fe2000bf66070 */
[----:B------:R-:W-:Y:S02]  /*0570*/  IMAD R16, R16, UR12, RZ ;  /* 0x0000000c10107c24 */ /* 0x000fe4000f8e02ff */
[----:B------:R-:W-:Y:S01]  /*0580*/  IMAD R41, R41, 0x54, RZ ;  /* 0x0000005429297824 */ /* 0x000fe200078e02ff */
[----:B------:R-:W-:Y:S01]  /*0590*/  ISETP.GE.AND.EX P3, PT, R43, UR15, PT, P3 ;  /* 0x0000000f2b007c0c */ /* 0x000fe2000bf66330 */
[----:B------:R-:W-:Y:S02]  /*05a0*/  IMAD R37, R17, UR13, R16 ;  /* 0x0000000d11257c24 */ /* 0x000fe4000f8e0210 */
[----:B------:R-:W-:Y:S01]  /*05b0*/  @P0 IMAD R23, R3, R25, R22 ;  /* 0x0000001903170224 */ /* 0x000fe200078e0216 */
[----:B------:R-:W-:Y:S01]  /*05c0*/  IADD3 R34, P2, R8, R41, RZ ;  /* 0x0000002908227210 */ /* 0x000fe20007f5e0ff */
[----:B0-----:R-:W-:Y:S01]  /*05d0*/  @!P4 IMAD R22, R33, R18, RZ ;  /* 0x000000122116c224 */ /* 0x001fe200078e02ff */
[----:B------:R-:W-:-:S02]  /*05e0*/  ISETP.GT.U32.OR P3, PT, R0, 0x29f, P3 ;  /* 0x0000029f0000780c */ /* 0x000fc40001f64470 */
[----:B------:R-:W-:Y:S01]  /*05f0*/  LEA.HI.X.SX32 R35, R41, R20, 0x1, P2 ;  /* 0x0000001429237211 */ /* 0x000fe200010f0eff */
[----:B------:R-:W-:Y:S01]  /*0600*/  @!P4 IMAD R29, R9, R19, R22 ;  /* 0x00000013091dc224 */ /* 0x000fe200078e0216 */
[----:B------:R-:W0:Y:S01]  /*0610*/  @!P4 LDC.64 R20, c[0x0][0x220] ;  /* 0x00008800ff14cb82 */ /* 0x000e220000000a00 */
[----:B------:R-:W-:-:S05]  /*0620*/  IMAD.WIDE.U32 R34, R17, UR12, R34 ;  /* 0x0000000c11227c25 */ /* 0x000fca000f8e0022 */
[----:B------:R-:W-:Y:S02]  /*0630*/  IADD3 R37, R35, R37, RZ ;  /* 0x0000002523257210 */ /* 0x000fe40007ffe0ff */
[----:B------:R-:W1:Y:S01]  /*0640*/  @!P1 LDC.64 R16, c[0x0][0x270] ;  /* 0x00009c00ff109b82 */ /* 0x000e620000000a00 */
[-C--:B------:R-:W-:Y:S02]  /*0650*/  @P0 MOV R36, R34.reuse ;  /* 0x0000002200240202 */ /* 0x080fe40000000f00 */
[----:B------:R-:W-:Y:S02]  /*0660*/  @!P4 MOV R26, R34 ;  /* 0x00000022001ac202 */ /* 0x000fe40000000f00 */
[----:B------:R-:W-:Y:S01]  /*0670*/  @!P4 MOV R27, R37 ;  /* 0x00000025001bc202 */ /* 0x000fe20000000f00 */
[----:B------:R-:W-:Y:S01]  /*0680*/  @P0 IMAD.WIDE.U32 R24, R3, R24, R36 ;  /* 0x0000001803180225 */ /* 0x000fe200078e0024 */
[----:B------:R-:W-:Y:S01]  /*0690*/  SHF.R.S32.HI R49, RZ, 0x1f, R14 ;  /* 0x0000001fff317819 */ /* 0x000fe2000001140e */
[----:B------:R-:W3:Y:S02]  /*06a0*/  @!P3 LDC.64 R30, c[0x0][0x220] ;  /* 0x00008800ff1ebb82 */ /* 0x000ee40000000a00 */
[----:B------:R-:W-:Y:S01]  /*06b0*/  @!P4 IMAD.WIDE.U32 R26, R9, R18, R26 ;  /* 0x00000012091ac225 */ /* 0x000fe200078e001a */
[----:B------:R-:W-:-:S02]  /*06c0*/  @P0 IADD3 R25, R25, R23, RZ ;  /* 0x0000001719190210 */ /* 0x000fc40007ffe0ff */
[C---:B--2---:R-:W-:Y:S02]  /*06d0*/  @P0 LEA R52, P2, R24.reuse, R52, 0x1 ;  /* 0x0000003418340211 */ /* 0x044fe400078408ff */
[----:B------:R-:W-:Y:S01]  /*06e0*/  @!P4 IADD3 R23, R27, R29, RZ ;  /* 0x0000001d1b17c210 */ /* 0x000fe20007ffe0ff */
[----:B------:R-:W2:Y:S01]  /*06f0*/  @!P1 LDC.64 R18, c[0x0][0x220] ;  /* 0x00008800ff129b82 */ /* 0x000ea20000000a00 */
[----:B------:R-:W-:Y:S02]  /*0700*/  @P0 LEA.HI.X R53, R24, R53, R25, 0x1, P2 ;  /* 0x0000003518350211 */ /* 0x000fe400010f0c19 */
[----:B------:R-:W-:Y:S02]  /*0710*/  ISETP.GE.U32.AND P2, PT, R12, UR14, PT ;  /* 0x0000000e0c007c0c */ /* 0x000fe4000bf46070 */
[C---:B0-----:R-:W-:Y:S02]  /*0720*/  @!P4 LEA R22, P5, R26.reuse, R20, 0x1 ;  /* 0x000000141a16c211 */ /* 0x041fe400078a08ff */
[----:B------:R-:W-:Y:S01]  /*0730*/  ISETP.GE.AND.EX P2, PT, R45, UR15, PT, P2 ;  /* 0x0000000f2d007c0c */ /* 0x000fe2000bf46320 */
[----:B-1----:R-:W-:Y:S01]  /*0740*/  @!P1 IMAD R24, R39, R16, RZ ;  /* 0x0000001027189224 */ /* 0x002fe200078e02ff */
[----:B------:R-:W-:-:S02]  /*0750*/  @!P4 LEA.HI.X R23, R26, R21, R23, 0x1, P5 ;  /* 0x000000151a17c211 */ /* 0x000fc400028f0c17 */
[----:B------:R-:W-:Y:S01]  /*0760*/  ISETP.GT.U32.OR P2, PT, R0, 0x29f, P2 ;  /* 0x0000029f0000780c */ /* 0x000fe20001744470 */
[----:B------:R-:W0:Y:S01]  /*0770*/  @!P3 LDC.64 R20, c[0x0][0x270] ;  /* 0x00009c00ff14bb82 */ /* 0x000e220000000a00 */
[----:B------:R-:W-:Y:S01]  /*0780*/  @!P1 MOV R26, R34 ;  /* 0x00000022001a9202 */ /* 0x000fe20000000f00 */
[C---:B------:R-:W-:Y:S01]  /*0790*/  @!P1 IMAD R17, R10.reuse, R17, R24 ;  /* 0x000000110a119224 */ /* 0x040fe200078e0218 */
[----:B------:R-:W-:Y:S01]  /*07a0*/  @!P1 MOV R27, R37 ;  /* 0x00000025001b9202 */ /* 0x000fe20000000f00 */
[----:B------:R1:W4:Y:S01]  /*07b0*/  @!P4 LDG.E R32, desc[UR8][R22.64] ;  /* 0x000000081620c981 */ /* 0x000322000c1e1900 */
[----:B------:R-:W-:Y:S01]  /*07c0*/  ISETP.GE.U32.AND P5, PT, R13, UR14, PT ;  /* 0x0000000e0d007c0c */ /* 0x000fe2000bfa6070 */
[----:B------:R-:W-:-:S03]  /*07d0*/  @!P1 IMAD.WIDE.U32 R26, R10, R16, R26 ;  /* 0x000000100a1a9225 */ /* 0x000fc600078e001a */
[----:B------:R-:W-:-:S04]  /*07e0*/  ISETP.GE.AND.EX P5, PT, R47, UR15, PT, P5 ;  /* 0x0000000f2f007c0c */ /* 0x000fc8000bfa6350 */
[----:B------:R-:W-:Y:S02]  /*07f0*/  ISETP.GT.U32.OR P5, PT, R0, 0x29f, P5 ;  /* 0x0000029f0000780c */ /* 0x000fe40002fa4470 */
[----:B------:R-:W-:Y:S02]  /*0800*/  @!P1 IADD3 R25, R27, R17, RZ ;  /* 0x000000111b199210 */ /* 0x000fe40007ffe0ff */
[----:B------:R-:W5:Y:S01]  /*0810*/  @!P2 LDC.64 R16, c[0x0][0x270] ;  /* 0x00009c00ff10ab82 */ /* 0x000f620000000a00 */
[----:B------:R-:W-:Y:S02]  /*0820*/  ISETP.GE.U32.AND P4, PT, R14, UR14, PT ;  /* 0x0000000e0e007c0c */ /* 0x000fe4000bf86070 */
[C---:B--2---:R-:W-:Y:S02]  /*0830*/  @!P1 LEA R24, P6, R26.reuse, R18, 0x1 ;  /* 0x000000121a189211 */ /* 0x044fe400078c08ff */
[----:B------:R-:W-:Y:S02]  /*0840*/  ISETP.GE.AND.EX P4, PT, R49, UR15, PT, P4 ;  /* 0x0000000f31007c0c */ /* 0x000fe4000bf86340 */
[----:B------:R-:W-:-:S02]  /*0850*/  @!P1 LEA.HI.X R25, R26, R19, R25, 0x1, P6 ;  /* 0x000000131a199211 */ /* 0x000fc400030f0c19 */
[----:B------:R-:W-:Y:S01]  /*0860*/  ISETP.GT.U32.OR P4, PT, R0, 0x29f, P4 ;  /* 0x0000029f0000780c */ /* 0x000fe20002784470 */
[----:B------:R-:W2:Y:S01]  /*0870*/  @!P5 LDC.64 R28, c[0x0][0x270] ;  /* 0x00009c00ff1cdb82 */ /* 0x000ea20000000a00 */
[----:B------:R-:W-:Y:S02]  /*0880*/  SHF.R.S32.HI R51, RZ, 0x1f, R15 ;  /* 0x0000001fff337819 */ /* 0x000fe4000001140f */
[----:B------:R-:W-:Y:S01]  /*0890*/  ISETP.GE.U32.AND P6, PT, R15, UR14, PT ;  /* 0x0000000e0f007c0c */ /* 0x000fe2000bfc6070 */
[----:B0-----:R-:W-:Y:S01]  /*08a0*/  @!P3 IMAD R18, R43, R20, RZ ;  /* 0x000000142b12b224 */ /* 0x001fe200078e02ff */
[----:B-1----:R-:W-:-:S03]  /*08b0*/  @!P3 MOV R22, R34 ;  /* 0x000000220016b202 */ /* 0x002fc60000000f00 */
[----:B------:R-:W0:Y:S01]  /*08c0*/  @!P2 LDC.64 R26, c[0x0][0x220] ;  /* 0x00008800ff1aab82 */ /* 0x000e220000000a00 */
[----:B------:R-:W-:Y:S02]  /*08d0*/  ISETP.GE.AND.EX P6, PT, R51, UR15, PT, P6 ;  /* 0x0000000f33007c0c */ /* 0x000fe4000bfc6360 */
[----:B------:R-:W-:Y:S02]  /*08e0*/  @!P3 MOV R23, R37 ;  /* 0x000000250017b202 */ /* 0x000fe40000000f00 */
[----:B------:R-:W-:Y:S02]  /*08f0*/  MOV R38, RZ ;  /* 0x000000ff00267202 */ /* 0x000fe40000000f00 */
[----:B------:R-:W-:Y:S01]  /*0900*/  ISETP.GT.U32.OR P6, PT, R0, 0x29f, P6 ;  /* 0x0000029f0000780c */ /* 0x000fe200037c4470 */
[C---:B------:R-:W-:Y:S01]  /*0910*/  @!P3 IMAD R55, R11.reuse, R21, R18 ;  /* 0x000000150b37b224 */ /* 0x040fe200078e0212 */
[----:B------:R-:W-:Y:S01]  /*0920*/  MOV R40, RZ ;  /* 0x000000ff00287202 */ /* 0x000fe20000000f00 */
[----:B------:R-:W-:Y:S01]  /*0930*/  @!P3 IMAD.WIDE.U32 R22, R11, R20, R22 ;  /* 0x000000140b16b225 */ /* 0x000fe200078e0016 */
[----:B------:R-:W1:Y:S01]  /*0940*/  @!P5 LDC.64 R18, c[0x0][0x220] ;  /* 0x00008800ff12db82 */ /* 0x000e620000000a00 */
[----:B------:R2:W4:Y:S02]  /*0950*/  @!P1 LDG.E R38, desc[UR8][R24.64] ;  /* 0x0000000818269981 */ /* 0x000524000c1e1900 */
[----:B-----5:R-:W-:Y:S01]  /*0960*/  @!P2 IMAD R42, R45, R16, RZ ;  /* 0x000000102d2aa224 */ /* 0x020fe200078e02ff */
[----:B------:R-:W-:Y:S01]  /*0970*/  @!P3 IADD3 R23, R23, R55, RZ ;  /* 0x000000371717b210 */ /* 0x000fe20007ffe0ff */
[----:B------:R-:W5:Y:S03]  /*0980*/  @P0 LDG.E R40, desc[UR8][R52.64] ;  /* 0x0000000834280981 */ /* 0x000f66000c1e1900 */
[----:B------:R-:W1:Y:S01]  /*0990*/  @!P4 LDC.64 R20, c[0x0][0x270] ;  /* 0x00009c00ff14cb82 */ /* 0x000e620000000a00 */
[----:B---3--:R-:W-:-:S02]  /*09a0*/  @!P3 LEA R30, P1, R22, R30, 0x1 ;  /* 0x0000001e161eb211 */ /* 0x008fc400078208ff */
[----:B--2---:R-:W-:Y:S02]  /*09b0*/  @!P2 MOV R24, R34 ;  /* 0x000000220018a202 */ /* 0x004fe40000000f00 */
[----:B------:R-:W-:Y:S01]  /*09c0*/  @!P2 MOV R25, R37 ;  /* 0x000000250019a202 */ /* 0x000fe20000000f00 */
[----:B------:R-:W-:Y:S01]  /*09d0*/  @!P2 IMAD R55, R12, R17, R42 ;  /* 0x000000110c37a224 */ /* 0x000fe200078e022a */
[----:B------:R-:W-:Y:S02]  /*09e0*/  MOV R42, RZ ;  /* 0x000000ff002a7202 */ /* 0x000fe40000000f00 */
[----:B------:R-:W-:Y:S01]  /*09f0*/  @!P3 LEA.HI.X R31, R22, R31, R23, 0x1, P1 ;  /* 0x0000001f161fb211 */ /* 0x000fe200008f0c17 */
[----:B------:R-:W-:Y:S01]  /*0a00*/  @!P2 IMAD.WIDE.U32 R16, R12, R16, R24 ;  /* 0x000000100c10a225 */ /* 0x000fe200078e0018 */
[----:B------:R-:W2:Y:S03]  /*0a10*/  @!P6 LDC.64 R22, c[0x0][0x270] ;  /* 0x00009c00ff16eb82 */ /* 0x000ea60000000a00 */
[----:B------:R-:W-:Y:S01]  /*0a20*/  @!P5 IMAD R44, R47, R28, RZ ;  /* 0x0000001c2f2cd224 */ /* 0x000fe200078e02ff */
[----:B------:R3:W5:Y:S01]  /*0a30*/  @!P3 LDG.E R42, desc[UR8][R30.64] ;  /* 0x000000081e2ab981 */ /* 0x000762000c1e1900 */
[----:B------:R-:W-:-:S03]  /*0a40*/  @!P2 IADD3 R17, R17, R55, RZ ;  /* 0x000000371111a210 */ /* 0x000fc60007ffe0ff */
[----:B------:R-:W2:Y:S01]  /*0a50*/  @!P4 LDC.64 R24, c[0x0][0x220] ;  /* 0x00008800ff18cb82 */ /* 0x000ea20000000a00 */
[C---:B0-----:R-:W-:Y:S01]  /*0a60*/  @!P2 LEA R26, P1, R16.reuse, R26, 0x1 ;  /* 0x0000001a101aa211 */ /* 0x041fe200078208ff */
[C---:B------:R-:W-:Y:S01]  /*0a70*/  @!P5 IMAD R57, R13.reuse, R29, R44 ;  /* 0x0000001d0d39d224 */ /* 0x040fe200078e022c */
[----:B---3--:R-:W-:Y:S02]  /*0a80*/  @!P5 MOV R30, R34 ;  /* 0x00000022001ed202 */ /* 0x008fe40000000f00 */
[----:B------:R-:W-:Y:S02]  /*0a90*/  @!P5 MOV R31, R37 ;  /* 0x00000025001fd202 */ /* 0x000fe40000000f00 */
[----:B------:R-:W-:Y:S02]  /*0aa0*/  MOV R44, RZ ;  /* 0x000000ff002c7202 */ /* 0x000fe40000000f00 */
[----:B------:R-:W-:Y:S01]  /*0ab0*/  @!P2 LEA.HI.X R27, R16, R27, R17, 0x1, P1 ;  /* 0x0000001b101ba211 */ /* 0x000fe200008f0c11 */
[----:B------:R-:W-:Y:S01]  /*0ac0*/  @!P5 IMAD.WIDE.U32 R28, R13, R28, R30 ;  /* 0x0000001c0d1cd225 */ /* 0x000fe200078e001e */
[----:B------:R-:W0:Y:S03]  /*0ad0*/  @!P6 LDC.64 R16, c[0x0][0x220] ;  /* 0x00008800ff10eb82 */ /* 0x000e260000000a00 */
[----:B------:R3:W5:Y:S01]  /*0ae0*/  @!P2 LDG.E R44, desc[UR8][R26.64] ;  /* 0x000000081a2ca981 */ /* 0x000762000c1e1900 */
[----:B------:R-:W-:Y:S01]  /*0af0*/  @!P5 IADD3 R29, R29, R57, RZ ;  /* 0x000000391d1dd210 */ /* 0x000fe20007ffe0ff */
[----:B-1----:R-:W-:Y:S01]  /*0b00*/  @!P4 IMAD R30, R49, R20, RZ ;  /* 0x00000014311ec224 */ /* 0x002fe200078e02ff */
[----:B------:R-:W-:-:S02]  /*0b10*/  @!P5 LEA R18, P1, R28, R18, 0x1 ;  /* 0x000000121c12d211 */ /* 0x000fc400078208ff */
[----:B------:R-:W-:Y:S02]  /*0b20*/  MOV R46, RZ ;  /* 0x000000ff002e7202 */ /* 0x000fe40000000f00 */
[----:B------:R-:W-:Y:S02]  /*0b30*/  @!P5 LEA.HI.X R19, R28, R19, R29, 0x1, P1 ;  /* 0x000000131c13d211 */ /* 0x000fe400008f0c1d */
[----:B---3--:R-:W-:Y:S02]  /*0b40*/  @!P4 MOV R26, R34 ;  /* 0x00000022001ac202 */ /* 0x008fe40000000f00 */
[----:B------:R-:W-:Y:S01]  /*0b50*/  @!P4 MOV R27, R37 ;  /* 0x00000025001bc202 */ /* 0x000fe20000000f00 */
[C---:B------:R-:W-:Y:S01]  /*0b60*/  @!P4 IMAD R29, R14.reuse, R21, R30 ;  /* 0x000000150e1dc224 */ /* 0x040fe200078e021e */
[----:B------:R1:W3:Y:S01]  /*0b70*/  @!P5 LDG.E R46, desc[UR8][R18.64] ;  /* 0x00000008122ed981 */ /* 0x0002e2000c1e1900 */
[----:B------:R-:W-:-:S04]  /*0b80*/  @!P4 IMAD.WIDE.U32 R20, R14, R20, R26 ;  /* 0x000000140e14c225 */ /* 0x000fc800078e001a */
[----:B--2---:R-:W-:Y:S01]  /*0b90*/  @!P6 IMAD R28, R51, R22, RZ ;  /* 0x00000016331ce224 */ /* 0x004fe200078e02ff */
[----:B------:R-:W-:Y:S02]  /*0ba0*/  @!P4 IADD3 R21, R21, R29, RZ ;  /* 0x0000001d1515c210 */ /* 0x000fe40007ffe0ff */
[----:B-1----:R-:W-:Y:S02]  /*0bb0*/  @!P6 MOV R18, R34 ;  /* 0x000000220012e202 */ /* 0x002fe40000000f00 */
[----:B------:R-:W-:Y:S02]  /*0bc0*/  @!P6 MOV R19, R37 ;  /* 0x000000250013e202 */ /* 0x000fe40000000f00 */
[C---:B------:R-:W-:Y:S01]  /*0bd0*/  @!P4 LEA R24, P1, R20.reuse, R24, 0x1 ;  /* 0x000000181418c211 */ /* 0x040fe200078208ff */
[C---:B------:R-:W-:Y:S01]  /*0be0*/  @!P6 IMAD R31, R15.reuse, R23, R28 ;  /* 0x000000170f1fe224 */ /* 0x040fe200078e021c */
[----:B------:R-:W-:Y:S01]  /*0bf0*/  MOV R48, RZ ;  /* 0x000000ff00307202 */ /* 0x000fe20000000f00 */
[----:B------:R-:W-:Y:S01]  /*0c00*/  @!P6 IMAD.WIDE.U32 R22, R15, R22, R18 ;  /* 0x000000160f16e225 */ /* 0x000fe200078e0012 */
[----:B------:R-:W-:-:S04]  /*0c10*/  @!P4 LEA.HI.X R25, R20, R25, R21, 0x1, P1 ;  /* 0x000000191419c211 */ /* 0x000fc800008f0c15 */
[----:B------:R-:W-:Y:S01]  /*0c20*/  @!P6 IADD3 R20, R23, R31, RZ ;  /* 0x0000001f1714e210 */ /* 0x000fe20007ffe0ff */
[----:B------:R1:W2:Y:S01]  /*0c30*/  @!P4 LDG.E R48, desc[UR8][R24.64] ;  /* 0x000000081830c981 */ /* 0x0002a2000c1e1900 */
[C---:B0-----:R-:W-:Y:S02]  /*0c40*/  @!P6 LEA R16, P1, R22.reuse, R16, 0x1 ;  /* 0x000000101610e211 */ /* 0x041fe400078208ff */
[----:B------:R-:W-:Y:S02]  /*0c50*/  MOV R50, RZ ;  /* 0x000000ff00327202 */ /* 0x000fe40000000f00 */
[----:B------:R-:W-:-:S05]  /*0c60*/  @!P6 LEA.HI.X R17, R22, R17, R20, 0x1, P1 ;  /* 0x000000111611e211 */ /* 0x000fca00008f0c14 */
[----:B------:R0:W2:Y:S01]  /*0c70*/  @!P6 LDG.E R50, desc[UR8][R16.64] ;  /* 0x000000081032e981 */ /* 0x0000a2000c1e1900 */
[----:B------:R-:W-:Y:S02]  /*0c80*/  ISETP.GT.AND P1, PT, R2, 0x1e, PT ;  /* 0x0000001e0200780c */ /* 0x000fe40003f24270 */
[----:B----4-:R-:W-:-:S04]  /*0c90*/  PRMT R19, R32, 0x7632, R19 ;  /* 0x0000763220137816 */ /* 0x010fc80000000013 */
[----:B------:R-:W-:Y:S02]  /*0ca0*/  SHF.L.U32 R23, R19, 0x10, RZ ;  /* 0x0000001013177819 */ /* 0x000fe400000006ff */
[----:B------:R-:W-:-:S03]  /*0cb0*/  SHF.L.U32 R20, R32, 0x10, RZ ;  /* 0x0000001020147819 */ /* 0x000fc600000006ff */
[----:B-1----:R-:W-:Y:S02]  /*0cc0*/  FMUL.FTZ R25, R23, R23 ;  /* 0x0000001717197220 */ /* 0x002fe40000410000 */
[C---:B------:R-:W-:Y:S02]  /*0cd0*/  FADD.FTZ R22, R20.reuse, R23 ;  /* 0x0000001714167221 */ /* 0x040fe40000010000 */
[----:B------:R-:W-:Y:S01]  /*0ce0*/  FFMA.FTZ R20, R20, R20, R25 ;  /* 0x0000001414147223 */ /* 0x000fe20000010019 */
[----:B-----5:R-:W-:-:S04]  /*0cf0*/  PRMT R18, R40, 0x7632, R18 ;  /* 0x0000763228127816 */ /* 0x020fc80000000012 */
[----:B------:R-:W-:Y:S02]  /*0d00*/  SHF.L.U32 R19, R18, 0x10, RZ ;  /* 0x0000001012137819 */ /* 0x000fe400000006ff */
[----:B------:R-:W-:Y:S02]  /*0d10*/  SHF.L.U32 R18, R40, 0x10, RZ ;  /* 0x0000001028127819 */ /* 0x000fe400000006ff */
[----:B------:R-:W-:Y:S01]  /*0d20*/  PRMT R26, R38, 0x7632, R26 ;  /* 0x00007632261a7816 */ /* 0x000fe2000000001a */
[----:B------:R-:W-:-:S03]  /*0d30*/  FMUL.FTZ R21, R19, R19 ;  /* 0x0000001313157220 */ /* 0x000fc60000410000 */
[----:B0-----:R-:W-:Y:S01]  /*0d40*/  SHF.L.U32 R17, R26, 0x10, RZ ;  /* 0x000000101a117819 */ /* 0x001fe200000006ff */
[C---:B------:R-:W-:Y:S01]  /*0d50*/  FFMA.FTZ R21, R18.reuse, R18, R21 ;  /* 0x0000001212157223 */ /* 0x040fe20000010015 */
[----:B------:R-:W-:Y:S01]  /*0d60*/  FADD.FTZ R19, R18, R19 ;  /* 0x0000001312137221 */ /* 0x000fe20000010000 */
[----:B------:R-:W-:Y:S02]  /*0d70*/  SHF.L.U32 R16, R38, 0x10, RZ ;  /* 0x0000001026107819 */ /* 0x000fe400000006ff */
[----:B------:R-:W-:Y:S01]  /*0d80*/  FADD.FTZ R21, RZ, R21 ;  /* 0x00000015ff157221 */ /* 0x000fe20000010000 */
[----:B------:R-:W-:Y:S01]  /*0d90*/  PRMT R18, R42, 0x7632, R18 ;  /* 0x000076322a127816 */ /* 0x000fe20000000012 */
[----:B------:R-:W-:Y:S01]  /*0da0*/  FMUL.FTZ R23, R17, R17 ;  /* 0x0000001111177220 */ /* 0x000fe20000410000 */
[----:B------:R-:W-:Y:S01]  /*0db0*/  FADD.FTZ R19, RZ, R19 ;  /* 0x00000013ff137221 */ /* 0x000fe20000010000 */
[----:B------:R-:W-:Y:S01]  /*0dc0*/  FADD.FTZ R20, R21, R20 ;  /* 0x0000001415147221 */ /* 0x000fe20000010000 */
[----:B------:R-:W-:Y:S01]  /*0dd0*/  SHF.L.U32 R21, R18, 0x10, RZ ;  /* 0x0000001012157819 */ /* 0x000fe200000006ff */
[C---:B------:R-:W-:Y:S01]  /*0de0*/  FADD.FTZ R18, R16.reuse, R17 ;  /* 0x0000001110127221 */ /* 0x040fe20000010000 */
[----:B------:R-:W-:Y:S01]  /*0df0*/  FFMA.FTZ R23, R16, R16, R23 ;  /* 0x0000001010177223 */ /* 0x000fe20000010017 */
[----:B------:R-:W-:Y:S01]  /*0e00*/  FADD.FTZ R19, R19, R22 ;  /* 0x0000001613137221 */ /* 0x000fe20000010000 */
[----:B------:R-:W-:Y:S01]  /*0e10*/  SHF.L.U32 R16, R42, 0x10, RZ ;  /* 0x000000102a107819 */ /* 0x000fe200000006ff */
[----:B------:R-:W-:-:S02]  /*0e20*/  FMUL.FTZ R17, R21, R21 ;  /* 0x0000001515117220 */ /* 0x000fc40000410000 */
[----:B------:R-:W-:Y:S02]  /*0e30*/  FADD.FTZ R18, R19, R18 ;  /* 0x0000001213127221 */ /* 0x000fe40000010000 */
[C---:B------:R-:W-:Y:S01]  /*0e40*/  FADD.FTZ R21, R16.reuse, R21 ;  /* 0x0000001510157221 */ /* 0x040fe20000010000 */
[----:B------:R-:W-:Y:S01]  /*0e50*/  FFMA.FTZ R17, R16, R16, R17 ;  /* 0x0000001010117223 */ /* 0x000fe20000010011 */
[----:B------:R-:W-:-:S04]  /*0e60*/  PRMT R22, R44, 0x7632, R22 ;  /* 0x000076322c167816 */ /* 0x000fc80000000016 */
[----:B------:R-:W-:Y:S01]  /*0e70*/  SHF.L.U32 R19, R22, 0x10, RZ ;  /* 0x0000001016137819 */ /* 0x000fe200000006ff */
[----:B------:R-:W-:Y:S01]  /*0e80*/  FADD.FTZ R18, R18, R21 ;  /* 0x0000001512127221 */ /* 0x000fe20000010000 */
[----:B------:R-:W-:Y:S01]  /*0e90*/  SHF.L.U32 R16, R44, 0x10, RZ ;  /* 0x000000102c107819 */ /* 0x000fe200000006ff */
[----:B------:R-:W-:Y:S02]  /*0ea0*/  FADD.FTZ R20, R20, R23 ;  /* 0x0000001714147221 */ /* 0x000fe40000010000 */
[----:B------:R-:W-:Y:S01]  /*0eb0*/  FMUL.FTZ R21, R19, R19 ;  /* 0x0000001313157220 */ /* 0x000fe20000410000 */
[----:B---3--:R-:W-:Y:S01]  /*0ec0*/  PRMT R22, R46, 0x7632, R22 ;  /* 0x000076322e167816 */ /* 0x008fe20000000016 */
[C---:B------:R-:W-:Y:S02]  /*0ed0*/  FADD.FTZ R19, R16.reuse, R19 ;  /* 0x0000001310137221 */ /* 0x040fe40000010000 */
[----:B------:R-:W-:Y:S01]  /*0ee0*/  FFMA.FTZ R16, R16, R16, R21 ;  /* 0x0000001010107223 */ /* 0x000fe20000010015 */
[----:B------:R-:W-:Y:S01]  /*0ef0*/  SHF.L.U32 R23, R22, 0x10, RZ ;  /* 0x0000001016177819 */ /* 0x000fe200000006ff */
[----:B------:R-:W-:Y:S01]  /*0f00*/  FADD.FTZ R17, R20, R17 ;  /* 0x0000001114117221 */ /* 0x000fe20000010000 */
[----:B------:R-:W-:Y:S01]  /*0f10*/  SHF.L.U32 R20, R46, 0x10, RZ ;  /* 0x000000102e147819 */ /* 0x000fe200000006ff */
[----:B------:R-:W-:-:S02]  /*0f20*/  FADD.FTZ R18, R18, R19 ;  /* 0x0000001312127221 */ /* 0x000fc40000010000 */
[----:B------:R-:W-:Y:S01]  /*0f30*/  FMUL.FTZ R19, R23, R23 ;  /* 0x0000001717137220 */ /* 0x000fe20000410000 */
[----:B------:R-:W-:Y:S01]  /*0f40*/  FADD.FTZ R16, R17, R16 ;  /* 0x0000001011107221 */ /* 0x000fe20000010000 */
[C---:B------:R-:W-:Y:S02]  /*0f50*/  FADD.FTZ R23, R20.reuse, R23 ;  /* 0x0000001714177221 */ /* 0x040fe40000010000 */
[----:B------:R-:W-:Y:S01]  /*0f60*/  FFMA.FTZ R19, R20, R20, R19 ;  /* 0x0000001414137223 */ /* 0x000fe20000010013 */
[----:B--2---:R-:W-:-:S04]  /*0f70*/  PRMT R21, R48, 0x7632, R21 ;  /* 0x0000763230157816 */ /* 0x004fc80000000015 */
[----:B------:R-:W-:Y:S02]  /*0f80*/  SHF.L.U32 R22, R21, 0x10, RZ ;  /* 0x0000001015167819 */ /* 0x000fe400000006ff */
[----:B------:R-:W-:Y:S01]  /*0f90*/  SHF.L.U32 R17, R48, 0x10, RZ ;  /* 0x0000001030117819 */ /* 0x000fe200000006ff */
[----:B------:R-:W-:Y:S02]  /*0fa0*/  FADD.FTZ R16, R16, R19 ;  /* 0x0000001310107221 */ /* 0x000fe40000010000 */
[----:B------:R-:W-:Y:S01]  /*0fb0*/  FMUL.FTZ R20, R22, R22 ;  /* 0x0000001616147220 */ /* 0x000fe20000410000 */
[----:B------:R-:W-:Y:S01]  /*0fc0*/  PRMT R21, R50, 0x7632, R21 ;  /* 0x0000763232157816 */ /* 0x000fe20000000015 */
[C---:B------:R-:W-:Y:S02]  /*0fd0*/  FADD.FTZ R19, R17.reuse, R22 ;  /* 0x0000001611137221 */ /* 0x040fe40000010000 */
[----:B------:R-:W-:Y:S01]  /*0fe0*/  FFMA.FTZ R17, R17, R17, R20 ;  /* 0x0000001111117223 */ /* 0x000fe20000010014 */
[----:B------:R-:W-:Y:S01]  /*0ff0*/  SHF.L.U32 R21, R21, 0x10, RZ ;  /* 0x0000001015157819 */ /* 0x000fe200000006ff */
[----:B------:R-:W-:Y:S01]  /*1000*/  FADD.FTZ R18, R18, R23 ;  /* 0x0000001712127221 */ /* 0x000fe20000010000 */
[----:B------:R-:W-:-:S03]  /*1010*/  SHF.L.U32 R20, R50, 0x10, RZ ;  /* 0x0000001032147819 */ /* 0x000fc600000006ff */
[----:B------:R-:W-:Y:S01]  /*1020*/  FMUL.FTZ R23, R21, R21 ;  /* 0x0000001515177220 */ /* 0x000fe20000410000 */
[----:B------:R-:W-:Y:S01]  /*1030*/  FADD.FTZ R18, R18, R19 ;  /* 0x0000001312127221 */ /* 0x000fe20000010000 */
[----:B------:R-:W-:Y:S01]  /*1040*/  FADD.FTZ R21, R20, R21 ;  /* 0x0000001514157221 */ /* 0x000fe20000010000 */
[----:B------:R-:W-:Y:S01]  /*1050*/  FADD.FTZ R16, R16, R17 ;  /* 0x0000001110107221 */ /* 0x000fe20000010000 */
[----:B------:R-:W-:Y:S02]  /*1060*/  FFMA.FTZ R23, R20, R20, R23 ;  /* 0x0000001414177223 */ /* 0x000fe40000010017 */
[----:B------:R-:W-:Y:S02]  /*1070*/  FADD.FTZ R18, R18, R21 ;  /* 0x0000001512127221 */ /* 0x000fe40000010000 */
[----:B------:R-:W-:-:S03]  /*1080*/  FADD.FTZ R17, R16, R23 ;  /* 0x0000001710117221 */ /* 0x000fc60000010000 */
        /* <DEDUP_REMOVED lines=21> */
[C---:B------:R-:W-:Y:S02]  /*11e0*/  ISETP.GT.AND P1, PT, R2.reuse, 0xf, PT ;  /* 0x0000000f0200780c */ /* 0x040fe40003f24270 */
[----:B------:R-:W-:Y:S02]  /*11f0*/  ISETP.NE.AND P2, PT, R2, RZ, PT ;  /* 0x000000ff0200720c */ /* 0x000fe40003f45270 */
[----:B------:R-:W-:Y:S01]  /*1200*/  ISETP.NE.AND P3, PT, R0, RZ, PT ;  /* 0x000000ff0000720c */ /* 0x000fe20003f65270 */
[----:B------:R-:W-:Y:S08]  /*1210*/  BSSY B0, `(.L_x_3120) ;  /* 0x000003c000007945 */ /* 0x000ff00003800000 */
[----:B0-----:R-:W-:Y:S01]  /*1220*/  @!P1 FADD.FTZ R18, R18, R19 ;  /* 0x0000001312129221 */ /* 0x001fe20000010000 */
[----:B-1----:R-:W-:-:S04]  /*1230*/  @!P1 FADD.FTZ R17, R17, R16 ;  /* 0x0000001011119221 */ /* 0x002fc80000010000 */
[----:B------:R-:W-:-:S05]  /*1240*/  MOV R16, R18 ;  /* 0x0000001200107202 */ /* 0x000fca0000000f00 */
[----:B------:R0:W-:Y:S01]  /*1250*/  @!P2 STS.64 [R7+0x18], R16 ;  /* 0x000018100700a388 */ /* 0x0001e20000000a00 */
[----:B------:R-:W-:Y:S06]  /*1260*/  BAR.SYNC.DEFER_BLOCKING 0x0 ;  /* 0x0000000000007b1d */ /* 0x000fec0000010000 */
[----:B------:R-:W-:Y:S05]  /*1270*/  @P3 BRA `(.L_x_3121) ;  /* 0x0000000000d43947 */ /* 0x000fea0003800000 */
[----:B------:R-:W1:Y:S01]  /*1280*/  S2UR UR6, SR_CgaCtaId ;  /* 0x00000000000679c3 */ /* 0x000e620000008800 */
[----:B------:R-:W-:Y:S02]  /*1290*/  UMOV UR5, 0x400 ;  /* 0x0000040000057882 */ /* 0x000fe40000000000 */
[----:B-1----:R-:W-:-:S09]  /*12a0*/  ULEA UR5, UR6, UR5, 0x18 ;  /* 0x0000000506057291 */ /* 0x002fd2000f8ec03f */
[----:B------:R-:W1:Y:S04]  /*12b0*/  LDS.128 R20, [UR5+0x20] ;  /* 0x00002005ff147984 */ /* 0x000e680008000c00 */
[----:B------:R-:W2:Y:S04]  /*12c0*/  LDS.128 R24, [UR5+0x30] ;  /* 0x00003005ff187984 */ /* 0x000ea80008000c00 */
[----:B------:R-:W3:Y:S01]  /*12d0*/  LDS.128 R28, [UR5+0x40] ;  /* 0x00004005ff1c7984 */ /* 0x000ee20008000c00 */
[----:B-1----:R-:W-:Y:S01]  /*12e0*/  FADD.FTZ R53, R16, R20 ;  /* 0x0000001410357221 */ /* 0x002fe20000010000 */
[----:B------:R-:W-:-:S02]  /*12f0*/  FADD.FTZ R20, R17, R21 ;  /* 0x0000001511147221 */ /* 0x000fc40000010000 */
[----:B0-----:R-:W0:Y:S01]  /*1300*/  LDS.128 R16, [UR5+0x50] ;  /* 0x00005005ff107984 */ /* 0x001e220008000c00 */
[----:B------:R-:W-:Y:S01]  /*1310*/  FADD.FTZ R53, R53, R22 ;  /* 0x0000001635357221 */ /* 0x000fe20000010000 */
[----:B------:R-:W-:-:S03]  /*1320*/  FADD.FTZ R20, R20, R23 ;  /* 0x0000001714147221 */ /* 0x000fc60000010000 */
[----:B--2---:R-:W-:Y:S01]  /*1330*/  FADD.FTZ R53, R53, R24 ;  /* 0x0000001835357221 */ /* 0x004fe20000010000 */
[----:B------:R-:W-:-:S03]  /*1340*/  FADD.FTZ R20, R20, R25 ;  /* 0x0000001914147221 */ /* 0x000fc60000010000 */
[----:B------:R-:W-:Y:S01]  /*1350*/  FADD.FTZ R53, R53, R26 ;  /* 0x0000001a35357221 */ /* 0x000fe20000010000 */
[----:B------:R-:W-:Y:S02]  /*1360*/  FADD.FTZ R20, R20, R27 ;  /* 0x0000001b14147221 */ /* 0x000fe40000010000 */
[----:B------:R-:W1:Y:S01]  /*1370*/  LDS.128 R24, [UR5+0x60] ;  /* 0x00006005ff187984 */ /* 0x000e620008000c00 */
[----:B---3--:R-:W-:Y:S01]  /*1380*/  FADD.FTZ R53, R53, R28 ;  /* 0x0000001c35357221 */ /* 0x008fe20000010000 */
[----:B------:R-:W-:Y:S02]  /*1390*/  FADD.FTZ R28, R20, R29 ;  /* 0x0000001d141c7221 */ /* 0x000fe40000010000 */
[----:B------:R-:W2:Y:S01]  /*13a0*/  LDS.128 R20, [UR5+0x70] ;  /* 0x00007005ff147984 */ /* 0x000ea20008000c00 */
[----:B------:R-:W-:Y:S01]  /*13b0*/  FADD.FTZ R53, R53, R30 ;  /* 0x0000001e35357221 */ /* 0x000fe20000010000 */
[----:B------:R-:W-:-:S03]  /*13c0*/  FADD.FTZ R28, R28, R31 ;  /* 0x0000001f1c1c7221 */ /* 0x000fc60000010000 */
[----:B0-----:R-:W-:Y:S01]  /*13d0*/  FADD.FTZ R53, R53, R16 ;  /* 0x0000001035357221 */ /* 0x001fe20000010000 */
[----:B------:R-:W-:Y:S02]  /*13e0*/  FADD.FTZ R16, R28, R17 ;  /* 0x000000111c107221 */ /* 0x000fe40000010000 */
[----:B------:R-:W0:Y:S01]  /*13f0*/  LDS.128 R28, [UR5+0x80] ;  /* 0x00008005ff1c7984 */ /* 0x000e220008000c00 */
[----:B------:R-:W-:Y:S01]  /*1400*/  FADD.FTZ R53, R53, R18 ;  /* 0x0000001235357221 */ /* 0x000fe20000010000 */
[----:B------:R-:W-:-:S04]  /*1410*/  FADD.FTZ R16, R16, R19 ;  /* 0x0000001310107221 */ /* 0x000fc80000010000 */
[----:B-1----:R-:W-:Y:S01]  /*1420*/  FADD.FTZ R16, R16, R25 ;  /* 0x0000001910107221 */ /* 0x002fe20000010000 */
[----:B------:R-:W-:-:S03]  /*1430*/  FADD.FTZ R53, R53, R24 ;  /* 0x0000001835357221 */ /* 0x000fc60000010000 */
[----:B------:R-:W-:Y:S01]  /*1440*/  FADD.FTZ R24, R16, R27 ;  /* 0x0000001b10187221 */ /* 0x000fe20000010000 */
[----:B------:R-:W-:Y:S01]  /*1450*/  FADD.FTZ R53, R53, R26 ;  /* 0x0000001a35357221 */ /* 0x000fe20000010000 */
[----:B------:R-:W1:Y:S02]  /*1460*/  LDS.128 R16, [UR5+0x90] ;  /* 0x00009005ff107984 */ /* 0x000e640008000c00 */
[----:B--2---:R-:W-:Y:S01]  /*1470*/  FADD.FTZ R24, R24, R21 ;  /* 0x0000001518187221 */ /* 0x004fe20000010000 */
[----:B------:R-:W-:-:S03]  /*1480*/  FADD.FTZ R53, R53, R20 ;  /* 0x0000001435357221 */ /* 0x000fc60000010000 */
[----:B------:R-:W-:Y:S01]  /*1490*/  FADD.FTZ R24, R24, R23 ;  /* 0x0000001718187221 */ /* 0x000fe20000010000 */
[----:B------:R-:W-:Y:S02]  /*14a0*/  FADD.FTZ R53, R53, R22 ;  /* 0x0000001635357221 */ /* 0x000fe40000010000 */
[----:B------:R-:W2:Y:S02]  /*14b0*/  LDS.128 R20, [UR5+0xa0] ;  /* 0x0000a005ff147984 */ /* 0x000ea40008000c00 */
[----:B0-----:R-:W-:Y:S01]  /*14c0*/  FADD.FTZ R53, R53, R28 ;  /* 0x0000001c35357221 */ /* 0x001fe20000010000 */
[----:B------:R-:W-:Y:S02]  /*14d0*/  FADD.FTZ R28, R24, R29 ;  /* 0x0000001d181c7221 */ /* 0x000fe40000010000 */
[----:B------:R-:W0:Y:S01]  /*14e0*/  LDS.128 R24, [UR5+0xb0] ;  /* 0x0000b005ff187984 */ /* 0x000e220008000c00 */
        /* <DEDUP_REMOVED lines=14> */
.L_x_3121:
[----:B------:R-:W-:Y:S05]  /*15d0*/  BSYNC B0 ;  /* 0x0000000000007941 */ /* 0x000fea0003800000 */
.L_x_3120:
[----:B------:R-:W1:Y:S01]  /*15e0*/  LDC R27, c[0x0][0xc] ;  /* 0x00000300ff1b7b82 */ /* 0x000e620000000800 */
        /* <DEDUP_REMOVED lines=8> */
[----:B-1----:R-:W-:-:S13]  /*1670*/  ISETP.GE.U32.AND P1, PT, R27, 0x2, PT ;  /* 0x000000021b00780c */ /* 0x002fda0003f26070 */
[----:B------:R-:W-:Y:S05]  /*1680*/  @!P1 BRA `(.L_x_3122) ;  /* 0x0000000800789947 */ /* 0x000fea0003800000 */
[----:B------:R-:W-:Y:S05]  /*1690*/  @P3 BRA `(.L_x_3123) ;  /* 0x00000000007c3947 */ /* 0x000fea0003800000 */
[----:B------:R-:W1:Y:S01]  /*16a0*/  LDC R26, c[0x0][0x10] ;  /* 0x00000400ff1a7b82 */ /* 0x000e620000000800 */
[----:B------:R-:W2:Y:S01]  /*16b0*/  S2R R61, SR_CTAID.Y ;  /* 0x00000000003d7919 */ /* 0x000ea20000002600 */
[C---:B------:R-:W-:Y:S02]  /*16c0*/  LOP3.LUT R57, R6.reuse, 0x1, RZ, 0xc0, !PT ;  /* 0x0000000106397812 */ /* 0x040fe400078ec0ff */
[----:B------:R-:W-:Y:S02]  /*16d0*/  LOP3.LUT P1, RZ, R6, 0x2, RZ, 0xc0, !PT ;  /* 0x0000000206ff7812 */ /* 0x000fe4000782c0ff */
[----:B------:R-:W-:Y:S02]  /*16e0*/  MOV R55, 0x1 ;  /* 0x0000000100377802 */ /* 0x000fe40000000f00 */
[----:B------:R-:W3:Y:S01]  /*16f0*/  LDC.64 R20, c[0x0][0x248] ;  /* 0x00009200ff147b82 */ /* 0x000ee20000000a00 */
[----:B-1----:R-:W-:Y:S02]  /*1700*/  IMAD R22, R57, R26, RZ ;  /* 0x0000001a39167224 */ /* 0x002fe400078e02ff */
[----:B--2---:R-:W-:Y:S01]  /*1710*/  IMAD R53, R26, UR7, R61 ;  /* 0x000000071a357c24 */ /* 0x004fe2000f8e023d */
[----:B------:R-:W-:Y:S01]  /*1720*/  SEL R59, R27, RZ, !P1 ;  /* 0x000000ff1b3b7207 */ /* 0x000fe20004800000 */
[----:B------:R-:W-:Y:S01]  /*1730*/  IMAD R23, R22, R27, RZ ;  /* 0x0000001b16177224 */ /* 0x000fe200078e02ff */
[----:B------:R-:W-:-:S04]  /*1740*/  SEL R55, R55, 0xffffffff, !P1 ;  /* 0xffffffff37377807 */ /* 0x000fc80004800000 */
[----:B------:R-:W-:-:S05]  /*1750*/  SHF.L.U32 R23, R23, 0x1, RZ ;  /* 0x0000000117177819 */ /* 0x000fca00000006ff */
[----:B---3--:R-:W-:Y:S01]  /*1760*/  IMAD.WIDE R20, R23, 0x4, R20 ;  /* 0x0000000417147825 */ /* 0x008fe200078e0214 */
[----:B------:R-:W-:Y:S02]  /*1770*/  ISETP.NE.AND P1, PT, R59, -0x1, PT ;  /* 0xffffffff3b00780c */ /* 0x000fe40003f25270 */
[----:B------:R-:W-:Y:S01]  /*1780*/  IADD3 R23, R22, R61, RZ ;  /* 0x0000003d16177210 */ /* 0x000fe20007ffe0ff */
[----:B------:R-:W-:Y:S02]  /*1790*/  IMAD.WIDE.U32 R52, R53, 0x8, R20 ;  /* 0x0000000835347825 */ /* 0x000fe400078e0014 */
[----:B------:R-:W1:Y:S03]  /*17a0*/  LDC.64 R20, c[0x0][0x240] ;  /* 0x00009000ff147b82 */ /* 0x000e660000000a00 */
[----:B------:R2:W-:Y:S01]  /*17b0*/  STG.E.64 desc[UR8][R52.64], R16 ;  /* 0x0000001034007986 */ /* 0x0005e2000c101b08 */
[----:B-1----:R-:W-:Y:S01]  /*17c0*/  IMAD.WIDE.U32 R22, R23, 0x4, R20 ;  /* 0x0000000417167825 */ /* 0x002fe200078e0014 */
[----:B------:R-:W-:Y:S06]  /*17d0*/  MEMBAR.ALL.GPU ;  /* 0x0000000000007992 */ /* 0x000fec000000a000 */
[----:B------:R-:W-:-:S00]  /*17e0*/  ERRBAR ;  /* 0x00000000000079ab */ /* 0x000fc00000000000 */
[----:B------:R-:W-:Y:S06]  /*17f0*/  CGAERRBAR ;  /* 0x00000000000075ab */ /* 0x000fec0000000000 */
[----:B------:R2:W-:Y:S01]  /*1800*/  REDG.E.ADD.S32.STRONG.GPU desc[UR8][R22.64], R55 ;  /* 0x000000371600798e */ /* 0x0005e2000c10e388 */
[----:B------:R-:W-:Y:S05]  /*1810*/  @!P1 BRA `(.L_x_3123) ;  /* 0x00000000001c9947 */ /* 0x000fea0003800000 */
[----:B--2---:R-:W-:-:S04]  /*1820*/  IMAD R23, R57, R26, R61 ;  /* 0x0000001a39177224 */ /* 0x004fc800078e023d */
[----:B------:R-:W-:-:S07]  /*1830*/  IMAD.WIDE.U32 R20, R23, 0x4, R20 ;  /* 0x0000000417147825 */ /* 0x000fce00078e0014 */
.L_x_3124:
[----:B------:R-:W2:Y:S04]  /*1840*/  LDG.E.STRONG.GPU R22, desc[UR8][R20.64] ;  /* 0x0000000814167981 */ /* 0x000ea8000c1ef900 */
[----:B--2---:R-:W-:Y:S01]  /*1850*/  CCTL.IVALL ;  /* 0x00000000ff00798f */ /* 0x004fe20002000000 */
[----:B------:R-:W-:Y:S05]  /*1860*/  YIELD ;  /* 0x0000000000007946 */ /* 0x000fea0003800000 */
[----:B------:R-:W-:-:S13]  /*1870*/  ISETP.NE.AND P1, PT, R22, R59, PT ;  /* 0x0000003b1600720c */ /* 0x000fda0003f25270 */
[----:B------:R-:W-:Y:S05]  /*1880*/  @P1 BRA `(.L_x_3124) ;  /* 0xfffffffc00ec1947 */ /* 0x000fea000383ffff */
.L_x_3123:
        /* <DEDUP_REMOVED lines=8> */
[----:B--2---:R-:W-:Y:S02]  /*1910*/  LOP3.LUT R52, R27, 0x3, RZ, 0xc0, !PT ;  /* 0x000000031b347812 */ /* 0x004fe400078ec0ff */
[----:B------:R-:W-:Y:S02]  /*1920*/  MOV R26, RZ ;  /* 0x000000ff001a7202 */ /* 0x000fe40000000f00 */
[----:B------:R-:W-:-:S07]  /*1930*/  IADD3 R52, -R52, R27, RZ ;  /* 0x0000001b34347210 */ /* 0x000fce0007ffe1ff */
.L_x_3126:
        /* <DEDUP_REMOVED lines=10> */
[----:B------:R-:W-:-:S05]  /*19e0*/  @!P1 IMAD.WIDE.U32 R22, R53, 0x8, R20 ;  /* 0x0000000835169825 */ /* 0x000fca00078e0014 */
[----:B------:R1:W0:Y:S01]  /*19f0*/  @!P1 LDG.E.64 R20, desc[UR8][R22.64] ;  /* 0x0000000816149981 */ /* 0x000222000c1e1b00 */
[----:B------:R-:W-:-:S04]  /*1a00*/  IADD3 R56, R26, 0x1, RZ ;  /* 0x000000011a387810 */ /* 0x000fc80007ffe0ff */
[----:B------:R-:W-:-:S13]  /*1a10*/  ISETP.EQ.OR P2, PT, R56, UR7, P3 ;  /* 0x0000000738007c0c */ /* 0x000fda0009f42670 */
[----:B------:R-:W2:Y:S01]  /*1a20*/  @!P2 LDC R53, c[0x0][0x10] ;  /* 0x00000400ff35ab82 */ /* 0x000ea20000000800 */
[----:B------:R-:W-:-:S05]  /*1a30*/  @!P2 LOP3.LUT R54, R6, 0x1, RZ, 0xc0, !PT ;  /* 0x000000010636a812 */ /* 0x000fca00078ec0ff */
[----:B--2---:R-:W-:-:S04]  /*1a40*/  @!P2 IMAD R54, R53, R54, RZ ;  /* 0x000000363536a224 */ /* 0x004fc800078e02ff */
[----:B------:R-:W-:-:S05]  /*1a50*/  @!P2 IMAD R54, R54, R27, RZ ;  /* 0x0000001b3636a224 */ /* 0x000fca00078e02ff */
[----:B-1----:R-:W-:Y:S01]  /*1a60*/  @!P2 SHF.L.U32 R23, R54, 0x1, RZ ;  /* 0x000000013617a819 */ /* 0x002fe200000006ff */
[----:B0-----:R-:W-:Y:S01]  /*1a70*/  @!P1 FADD.FTZ R16, R16, R20 ;  /* 0x0000001410109221 */ /* 0x001fe20000010000 */
[----:B------:R-:W-:Y:S01]  /*1a80*/  @!P1 FADD.FTZ R17, R17, R21 ;  /* 0x0000001511119221 */ /* 0x000fe20000010000 */
[----:B------:R-:W0:Y:S02]  /*1a90*/  @!P2 S2R R20, SR_CTAID.Y ;  /* 0x000000000014a919 */ /* 0x000e240000002600 */
[----:B0-----:R-:W-:Y:S02]  /*1aa0*/  @!P2 IMAD R53, R56, R53, R20 ;  /* 0x000000353835a224 */ /* 0x001fe400078e0214 */
[----:B------:R-:W0:Y:S02]  /*1ab0*/  @!P2 LDC.64 R20, c[0x0][0x248] ;  /* 0x00009200ff14ab82 */ /* 0x000e240000000a00 */
[----:B0-----:R-:W-:-:S04]  /*1ac0*/  @!P2 IMAD.WIDE R20, R23, 0x4, R20 ;  /* 0x000000041714a825 */ /* 0x001fc800078e0214 */
[----:B------:R-:W-:-:S05]  /*1ad0*/  @!P2 IMAD.WIDE.U32 R22, R53, 0x8, R20 ;  /* 0x000000083516a825 */ /* 0x000fca00078e0014 */
[----:B------:R0:W2:Y:S01]  /*1ae0*/  @!P2 LDG.E.64 R20, desc[UR8][R22.64] ;  /* 0x000000081614a981 */ /* 0x0000a2000c1e1b00 */
[----:B------:R-:W-:-:S04]  /*1af0*/  IADD3 R56, R26, 0x2, RZ ;  /* 0x000000021a387810 */ /* 0x000fc80007ffe0ff */
[----:B------:R-:W-:-:S13]  /*1b00*/  ISETP.EQ.OR P1, PT, R56, UR7, P3 ;  /* 0x0000000738007c0c */ /* 0x000fda0009f22670 */
[----:B------:R-:W1:Y:S01]  /*1b10*/  @!P1 LDC R53, c[0x0][0x10] ;  /* 0x00000400ff359b82 */ /* 0x000e620000000800 */
[----:B------:R-:W-:-:S05]  /*1b20*/  @!P1 LOP3.LUT R54, R6, 0x1, RZ, 0xc0, !PT ;  /* 0x0000000106369812 */ /* 0x000fca00078ec0ff */
[----:B-1----:R-:W-:-:S04]  /*1b30*/  @!P1 IMAD R54, R53, R54, RZ ;  /* 0x0000003635369224 */ /* 0x002fc800078e02ff */
[----:B------:R-:W-:-:S05]  /*1b40*/  @!P1 IMAD R54, R54, R27, RZ ;  /* 0x0000001b36369224 */ /* 0x000fca00078e02ff */
[----:B0-----:R-:W-:Y:S01]  /*1b50*/  @!P1 SHF.L.U32 R23, R54, 0x1, RZ ;  /* 0x0000000136179819 */ /* 0x001fe200000006ff */
[----:B--2---:R-:W-:Y:S01]  /*1b60*/  @!P2 FADD.FTZ R16, R16, R20 ;  /* 0x000000141010a221 */ /* 0x004fe20000010000 */
        /* <DEDUP_REMOVED lines=28> */
.L_x_3125:
[----:B------:R-:W-:-:S13]  /*1d30*/  LOP3.LUT P1, R54, R27, 0x3, RZ, 0xc0, !PT ;  /* 0x000000031b367812 */ /* 0x000fda000782c0ff */
[----:B------:R-:W-:Y:S05]  /*1d40*/  @!P1 BRA `(.L_x_3122) ;  /* 0x0000000000c89947 */ /* 0x000fea0003800000 */
[----:B------:R-:W-:Y:S01]  /*1d50*/  ISETP.EQ.OR P1, PT, R26, UR7, P3 ;  /* 0x000000071a007c0c */ /* 0x000fe20009f22670 */
[----:B------:R-:W-:Y:S01]  /*1d60*/  BSSY B0, `(.L_x_3127) ;  /* 0x0000010000007945 */ /* 0x000fe20003800000 */
[----:B------:R-:W-:-:S11]  /*1d70*/  ISETP.NE.AND P2, PT, R54, 0x1, PT ;  /* 0x000000013600780c */ /* 0x000fd60003f45270 */
[----:B------:R-:W-:Y:S05]  /*1d80*/  @P1 BRA `(.L_x_3128) ;  /* 0x0000000000341947 */ /* 0x000fea0003800000 */
[----:B------:R-:W1:Y:S01]  /*1d90*/  LDC.64 R20, c[0x0][0x248] ;  /* 0x00009200ff147b82 */ /* 0x000e620000000a00 */
[----:B--2---:R-:W-:Y:S01]  /*1da0*/  LOP3.LUT R22, R6, 0x1, RZ, 0xc0, !PT ;  /* 0x0000000106167812 */ /* 0x004fe200078ec0ff */
[----:B------:R-:W-:-:S04]  /*1db0*/  ULDC UR5, c[0x0][0x10] ;  /* 0x0000040000057ab9 */ /* 0x000fc80000000800 */
[----:B------:R-:W-:-:S04]  /*1dc0*/  IMAD R22, R22, UR5, RZ ;  /* 0x0000000516167c24 */ /* 0x000fc8000f8e02ff */
[----:B------:R-:W-:-:S05]  /*1dd0*/  IMAD R22, R22, R27, RZ ;  /* 0x0000001b16167224 */ /* 0x000fca00078e02ff */
[----:B------:R-:W-:-:S05]  /*1de0*/  SHF.L.U32 R23, R22, 0x1, RZ ;  /* 0x0000000116177819 */ /* 0x000fca00000006ff */
[----:B-1----:R-:W-:Y:S02]  /*1df0*/  IMAD.WIDE R20, R23, 0x4, R20 ;  /* 0x0000000417147825 */ /* 0x002fe400078e0214 */
[----:B------:R-:W1:Y:S02]  /*1e00*/  S2R R23, SR_CTAID.Y ;  /* 0x0000000000177919 */ /* 0x000e640000002600 */
[----:B-1----:R-:W-:-:S04]  /*1e10*/  IMAD R23, R26, UR5, R23 ;  /* 0x000000051a177c24 */ /* 0x002fc8000f8e0217 */
[----:B------:R-:W-:-:S06]  /*1e20*/  IMAD.WIDE.U32 R20, R23, 0x8, R20 ;  /* 0x0000000817147825 */ /* 0x000fcc00078e0014 */
[----:B------:R-:W0:Y:S02]  /*1e30*/  LDG.E.64 R20, desc[UR8][R20.64] ;  /* 0x0000000814147981 */ /* 0x000e24000c1e1b00 */
[----:B0-----:R-:W-:Y:S01]  /*1e40*/  FADD.FTZ R16, R16, R20 ;  /* 0x0000001410107221 */ /* 0x001fe20000010000 */
[----:B------:R-:W-:-:S07]  /*1e50*/  FADD.FTZ R17, R17, R21 ;  /* 0x0000001511117221 */ /* 0x000fce0000010000 */
.L_x_3128:
[----:B------:R-:W-:Y:S05]  /*1e60*/  BSYNC B0 ;  /* 0x0000000000007941 */ /* 0x000fea0003800000 */
.L_x_3127:
[----:B------:R-:W-:Y:S05]  /*1e70*/  @!P2 BRA `(.L_x_3122) ;  /* 0x00000000007ca947 */ /* 0x000fea0003800000 */
[C---:B--2---:R-:W-:Y:S02]  /*1e80*/  IADD3 R53, R26.reuse, 0x1, RZ ;  /* 0x000000011a357810 */ /* 0x044fe40007ffe0ff */
[----:B------:R-:W-:Y:S02]  /*1e90*/  IADD3 R52, R26, 0x2, RZ ;  /* 0x000000021a347810 */ /* 0x000fe40007ffe0ff */
[----:B------:R-:W-:Y:S02]  /*1ea0*/  ISETP.EQ.OR P2, PT, R53, UR7, P3 ;  /* 0x0000000735007c0c */ /* 0x000fe40009f42670 */
[----:B------:R-:W-:-:S04]  /*1eb0*/  ISETP.EQ.OR P1, PT, R52, UR7, P3 ;  /* 0x0000000734007c0c */ /* 0x000fc80009f22670 */
[----:B------:R-:W-:-:S07]  /*1ec0*/  ISETP.EQ.OR P1, PT, R54, 0x2, P1 ;  /* 0x000000023600780c */ /* 0x000fce0000f22670 */
[----:B------:R-:W1:Y:S01]  /*1ed0*/  @!P2 S2R R21, SR_CTAID.Y ;  /* 0x000000000015a919 */ /* 0x000e620000002600 */
[----:B------:R-:W1:Y:S05]  /*1ee0*/  @!P2 LDC R20, c[0x0][0x10] ;  /* 0x00000400ff14ab82 */ /* 0x000e6a0000000800 */
[----:B------:R-:W-:-:S03]  /*1ef0*/  @!P1 LOP3.LUT R26, R6, 0x1, RZ, 0xc0, !PT ;  /* 0x00000001061a9812 */ /* 0x000fc600078ec0ff */
[----:B------:R-:W2:Y:S01]  /*1f00*/  @!P1 LDC R55, c[0x0][0x10] ;  /* 0x00000400ff379b82 */ /* 0x000ea20000000800 */
[----:B-1----:R-:W-:Y:S01]  /*1f10*/  @!P2 IMAD R53, R53, R20, R21 ;  /* 0x000000143535a224 */ /* 0x002fe200078e0215 */
[----:B------:R-:W-:Y:S01]  /*1f20*/  @!P2 LOP3.LUT R21, R6, 0x1, RZ, 0xc0, !PT ;  /* 0x000000010615a812 */ /* 0x000fe200078ec0ff */
[----:B--2---:R-:W-:-:S04]  /*1f30*/  @!P1 IMAD R26, R55, R26, RZ ;  /* 0x0000001a371a9224 */ /* 0x004fc800078e02ff */
[----:B------:R-:W-:Y:S02]  /*1f40*/  @!P2 IMAD R20, R20, R21, RZ ;  /* 0x000000151414a224 */ /* 0x000fe400078e02ff */
[-C--:B------:R-:W-:Y:S02]  /*1f50*/  @!P1 IMAD R26, R26, R27.reuse, RZ ;  /* 0x0000001b1a1a9224 */ /* 0x080fe400078e02ff */
[----:B------:R-:W-:Y:S02]  /*1f60*/  @!P2 IMAD R22, R20, R27, RZ ;  /* 0x0000001b1416a224 */ /* 0x000fe400078e02ff */
[----:B------:R-:W1:Y:S01]  /*1f70*/  @!P1 S2R R20, SR_CTAID.Y ;  /* 0x0000000000149919 */ /* 0x000e620000002600 */
[----:B------:R-:W-:Y:S02]  /*1f80*/  @!P1 SHF.L.U32 R27, R26, 0x1, RZ ;  /* 0x000000011a1b9819 */ /* 0x000fe400000006ff */
[----:B------:R-:W-:Y:S01]  /*1f90*/  @!P2 SHF.L.U32 R23, R22, 0x1, RZ ;  /* 0x000000011617a819 */ /* 0x000fe200000006ff */
[----:B-1----:R-:W-:-:S02]  /*1fa0*/  @!P1 IMAD R55, R52, R55, R20 ;  /* 0x0000003734379224 */ /* 0x002fc400078e0214 */
[----:B------:R-:W1:Y:S02]  /*1fb0*/  @!P2 LDC.64 R20, c[0x0][0x248] ;  /* 0x00009200ff14ab82 */ /* 0x000e640000000a00 */
[----:B-1----:R-:W-:-:S06]  /*1fc0*/  @!P2 IMAD.WIDE R20, R23, 0x4, R20 ;  /* 0x000000041714a825 */ /* 0x002fcc00078e0214 */
[----:B------:R-:W1:Y:S01]  /*1fd0*/  @!P1 LDC.64 R22, c[0x0][0x248] ;  /* 0x00009200ff169b82 */ /* 0x000e620000000a00 */
[----:B------:R-:W-:-:S06]  /*1fe0*/  @!P2 IMAD.WIDE.U32 R20, R53, 0x8, R20 ;  /* 0x000000083514a825 */ /* 0x000fcc00078e0014 */
[----:B------:R-:W0:Y:S01]  /*1ff0*/  @!P2 LDG.E.64 R20, desc[UR8][R20.64] ;  /* 0x000000081414a981 */ /* 0x000e22000c1e1b00 */
[----:B-1----:R-:W-:-:S04]  /*2000*/  @!P1 IMAD.WIDE R22, R27, 0x4, R22 ;  /* 0x000000041b169825 */ /* 0x002fc800078e0216 */
[----:B------:R-:W-:-:S06]  /*2010*/  @!P1 IMAD.WIDE.U32 R22, R55, 0x8, R22 ;  /* 0x0000000837169825 */ /* 0x000fcc00078e0016 */
[----:B------:R-:W2:Y:S01]  /*2020*/  @!P1 LDG.E.64 R22, desc[UR8][R22.64] ;  /* 0x0000000816169981 */ /* 0x000ea2000c1e1b00 */
[----:B0-----:R-:W-:Y:S01]  /*2030*/  @!P2 FADD.FTZ R16, R16, R20 ;  /* 0x000000141010a221 */ /* 0x001fe20000010000 */
[----:B------:R-:W-:-:S03]  /*2040*/  @!P2 FADD.FTZ R17, R17, R21 ;  /* 0x000000151111a221 */ /* 0x000fc60000010000 */
[----:B--2---:R-:W-:Y:S01]  /*2050*/  @!P1 FADD.FTZ R16, R16, R22 ;  /* 0x0000001610109221 */ /* 0x004fe20000010000 */
[----:B------:R-:W-:-:S07]  /*2060*/  @!P1 FADD.FTZ R17, R17, R23 ;  /* 0x0000001711119221 */ /* 0x000fce0000010000 */
.L_x_3122:
[----:B------:R-:W-:Y:S01]  /*2070*/  ULDC.64 UR12, c[0x0][0x218] ;  /* 0x00008600000c7ab9 */ /* 0x000fe20000000a00 */
[----:B------:R-:W-:Y:S01]  /*2080*/  LOP3.LUT P1, RZ, R0, UR7, RZ, 0xfc, !PT ;  /* 0x0000000700ff7c12 */ /* 0x000fe2000f82fcff */
[----:B------:R-:W1:Y:S01]  /*2090*/  S2UR UR6, SR_CgaCtaId ;  /* 0x00000000000679c3 */ /* 0x000e620000008800 */
[----:B------:R-:W-:Y:S01]  /*20a0*/  ISETP.EQ.U32.AND P2, PT, RZ, UR12, PT ;  /* 0x0000000cff007c0c */ /* 0x000fe2000bf42070 */
[----:B------:R-:W-:Y:S01]  /*20b0*/  UMOV UR5, 0x400 ;  /* 0x0000040000057882 */ /* 0x000fe20000000000 */
[----:B------:R-:W-:Y:S01]  /*20c0*/  ULDC UR11, c[0x0][0x2a4] ;  /* 0x0000a900000b7ab9 */ /* 0x000fe20000000800 */
[----:B------:R-:W-:Y:S01]  /*20d0*/  IADD3 R41, R8, R41, RZ ;  /* 0x0000002908297210 */ /* 0x000fe20007ffe0ff */
[----:B------:R-:W-:Y:S01]  /*20e0*/  ULDC.64 UR14, c[0x0][0x278] ;  /* 0x00009e00000e7ab9 */ /* 0x000fe20000000a00 */
[----:B------:R-:W-:Y:S02]  /*20f0*/  ISETP.EQ.OR.EX P1, PT, RZ, UR13, P1, P2 ;  /* 0x0000000dff007c0c */ /* 0x000fe40008f22720 */
[----:B------:R-:W3:Y:S08]  /*2100*/  LDC.64 R26, c[0x0][0x228] ;  /* 0x00008a00ff1a7b82 */ /* 0x000ef00000000a00 */
[----:B--2---:R-:W2:Y:S03]  /*2110*/  LDC.64 R22, c[0x0][0x230] ;  /* 0x00008c00ff167b82 */ /* 0x004ea60000000a00 */
[----:B------:R-:W-:Y:S01]  /*2120*/  @!P1 FMUL.FTZ R21, R17, UR11 ;  /* 0x0000000b11159c20 */ /* 0x000fe20008410000 */
[----:B------:R-:W-:-:S04]  /*2130*/  @!P1 FMUL.FTZ R20, R16, UR11 ;  /* 0x0000000b10149c20 */ /* 0x000fc80008410000 */
[----:B------:R-:W4:Y:S01]  /*2140*/  @!P1 LDC.64 R56, c[0x0][0x218] ;  /* 0x00008600ff389b82 */ /* 0x000f220000000a00 */
[----:B-1----:R-:W-:Y:S01]  /*2150*/  ULEA UR5, UR6, UR5, 0x18 ;  /* 0x0000000506057291 */ /* 0x002fe2000f8ec03f */
[----:B---3--:R-:W-:-:S08]  /*2160*/  IMAD.WIDE R54, R41, 0x4, R26 ;  /* 0x0000000429367825 */ /* 0x008fd000078e021a */
[----:B------:R-:W-:Y:S01]  /*2170*/  @!P3 STS.64 [UR5+0xc8], R16 ;  /* 0x0000c810ff00b988 */ /* 0x000fe20008000a05 */
[----:B--2---:R-:W-:-:S04]  /*2180*/  IMAD.WIDE R52, R41, 0x4, R22 ;  /* 0x0000000429347825 */ /* 0x004fc800078e0216 */
[----:B----4-:R-:W-:-:S05]  /*2190*/  @!P1 IMAD.WIDE R56, R4, 0x8, R56 ;  /* 0x0000000804389825 */ /* 0x010fca00078e0238 */
[----:B------:R1:W-:Y:S01]  /*21a0*/  @!P1 STG.E.64 desc[UR8][R56.64], R20 ;  /* 0x0000001438009986 */ /* 0x0003e2000c101b08 */
[----:B------:R-:W-:Y:S06]  /*21b0*/  BAR.SYNC.DEFER_BLOCKING 0x0 ;  /* 0x0000000000007b1d */ /* 0x000fec0000010000 */
[----:B------:R-:W2:Y:S04]  /*21c0*/  LDG.E.64 R22, desc[UR8][R54.64] ;  /* 0x0000000836167981 */ /* 0x000ea8000c1e1b00 */
[----:B-1----:R1:W2:Y:S01]  /*21d0*/  LDG.E.64 R20, desc[UR8][R52.64] ;  /* 0x0000000834147981 */ /* 0x0022a2000c1e1b00 */
[----:B0-----:R-:W-:-:S02]  /*21e0*/  MOV R16, 0x3f800000 ;  /* 0x3f80000000107802 */ /* 0x001fc40000000f00 */
[----:B------:R-:W-:Y:S01]  /*21f0*/  ISETP.NE.AND P6, PT, RZ, UR10, PT ;  /* 0x0000000aff007c0c */ /* 0x000fe2000bfc5270 */
[----:B------:R-:W0:Y:S01]  /*2200*/  LDS.64 R26, [UR5+0xc8] ;  /* 0x0000c805ff1a7984 */ /* 0x000e220008000a00 */
[----:B------:R-:W-:Y:S02]  /*2210*/  SHF.L.U32 R17, R40, 0x10, RZ ;  /* 0x0000001028117819 */ /* 0x000fe400000006ff */
[----:B------:R-:W-:Y:S02]  /*2220*/  SHF.L.U32 R19, R19, 0x10, RZ ;  /* 0x0000001013137819 */ /* 0x000fe400000006ff */
[----:B------:R-:W-:Y:S02]  /*2230*/  SHF.L.U32 R41, R18, 0x10, RZ ;  /* 0x0000001012297819 */ /* 0x000fe400000006ff */
[----:B------:R-:W-:Y:S02]  /*2240*/  SHF.L.U32 R63, R38, 0x10, RZ ;  /* 0x00000010263f7819 */ /* 0x000fe400000006ff */
[----:B-1----:R-:W-:-:S02]  /*2250*/  SHF.L.U32 R53, R24, 0x10, RZ ;  /* 0x0000001018357819 */ /* 0x002fc400000006ff */
[----:B------:R-:W-:Y:S02]  /*2260*/  SHF.L.U32 R67, R42, 0x10, RZ ;  /* 0x000000102a437819 */ /* 0x000fe400000006ff */
[----:B------:R-:W-:Y:S02]  /*2270*/  SHF.L.U32 R57, R25, 0x10, RZ ;  /* 0x0000001019397819 */ /* 0x000fe400000006ff */
[----:B------:R-:W-:Y:S02]  /*2280*/  SHF.L.U32 R71, R44, 0x10, RZ ;  /* 0x000000102c477819 */ /* 0x000fe400000006ff */
[----:B------:R-:W-:Y:S02]  /*2290*/  SHF.L.U32 R55, R32, 0x10, RZ ;  /* 0x0000001020377819 */ /* 0x000fe400000006ff */
[----:B------:R-:W-:Y:S02]  /*22a0*/  SHF.L.U32 R59, R28, 0x10, RZ ;  /* 0x000000101c3b7819 */ /* 0x000fe400000006ff */
[----:B------:R-:W-:-:S02]  /*22b0*/  SHF.L.U32 R73, R46, 0x10, RZ ;  /* 0x000000102e497819 */ /* 0x000fc400000006ff */
[----:B------:R-:W-:Y:S02]  /*22c0*/  SHF.L.U32 R61, R29, 0x10, RZ ;  /* 0x000000101d3d7819 */ /* 0x000fe400000006ff */
[----:B------:R-:W-:Y:S02]  /*22d0*/  SHF.L.U32 R75, R48, 0x10, RZ ;  /* 0x00000010304b7819 */ /* 0x000fe400000006ff */
[----:B------:R-:W-:Y:S02]  /*22e0*/  SHF.L.U32 R65, R30, 0x10, RZ ;  /* 0x000000101e417819 */ /* 0x000fe400000006ff */
[----:B------:R-:W-:Y:S02]  /*22f0*/  SHF.L.U32 R77, R50, 0x10, RZ ;  /* 0x00000010324d7819 */ /* 0x000fe400000006ff */
[----:B------:R-:W-:Y:S02]  /*2300*/  SHF.L.U32 R69, R31, 0x10, RZ ;  /* 0x000000101f457819 */ /* 0x000fe400000006ff */
[----:B------:R-:W-:-:S04]  /*2310*/  ISETP.GE.U32.AND P2, PT, R10, UR14, PT ;  /* 0x0000000e0a007c0c */ /* 0x000fc8000bf46070 */
[----:B------:R-:W-:Y:S01]  /*2320*/  ISETP.GE.AND.EX P2, PT, R39, UR15, PT, P2 ;  /* 0x0000000f27007c0c */ /* 0x000fe2000bf46320 */
[----:B0-----:R-:W-:-:S03]  /*2330*/  FMUL.FTZ R26, R26, UR11 ;  /* 0x0000000b1a1a7c20 */ /* 0x001fc60008410000 */
[----:B------:R-:W-:Y:S01]  /*2340*/  ISETP.GT.U32.OR P2, PT, R0, 0x29f, P2 ;  /* 0x0000029f0000780c */ /* 0x000fe20001744470 */
[C---:B------:R-:W-:Y:S01]  /*2350*/  FMUL.FTZ R56, R26.reuse, R26 ;  /* 0x0000001a1a387220 */ /* 0x040fe20000410000 */
[----:B------:R-:W-:Y:S01]  /*2360*/  FADD.FTZ R17, R17, -R26 ;  /* 0x8000001a11117221 */ /* 0x000fe20000010000 */
[C---:B------:R-:W-:Y:S01]  /*2370*/  FADD.FTZ R19, -R26.reuse, R19 ;  /* 0x000000131a137221 */ /* 0x040fe20000010100 */
[C---:B------:R-:W-:Y:S01]  /*2380*/  FADD.FTZ R41, -R26.reuse, R41 ;  /* 0x000000291a297221 */ /* 0x040fe20000010100 */
[----:B------:R-:W-:Y:S01]  /*2390*/  FFMA.FTZ R27, R27, UR11, -R56 ;  /* 0x0000000b1b1b7c23 */ /* 0x000fe20008010838 */
[--C-:B------:R-:W-:Y:S01]  /*23a0*/  FADD.FTZ R25, R63, -R26.reuse ;  /* 0x8000001a3f197221 */ /* 0x100fe20000010000 */
[--C-:B------:R-:W-:Y:S01]  /*23b0*/  FADD.FTZ R31, R67, -R26.reuse ;  /* 0x8000001a431f7221 */ /* 0x100fe20000010000 */
[C---:B------:R-:W-:Y:S01]  /*23c0*/  FADD.FTZ R57, -R26.reuse, R57 ;  /* 0x000000391a397221 */ /* 0x040fe20000010100 */
[--C-:B------:R-:W-:Y:S01]  /*23d0*/  FADD.FTZ R29, R71, -R26.reuse ;  /* 0x8000001a471d7221 */ /* 0x100fe20000010000 */
[----:B------:R-:W-:Y:S01]  /*23e0*/  FSETP.GTU.FTZ.AND P1, PT, R27, RZ, PT ;  /* 0x000000ff1b00720b */ /* 0x000fe20003f3c000 */
[--C-:B------:R-:W-:Y:S01]  /*23f0*/  FADD.FTZ R55, R55, -R26.reuse ;  /* 0x8000001a37377221 */ /* 0x100fe20000010000 */
[C---:B------:R-:W-:Y:S01]  /*2400*/  FADD.FTZ R59, -R26.reuse, R59 ;  /* 0x0000003b1a3b7221 */ /* 0x040fe20000010100 */
[--C-:B------:R-:W-:Y:S01]  /*2410*/  FADD.FTZ R63, R73, -R26.reuse ;  /* 0x8000001a493f7221 */ /* 0x100fe20000010000 */
[C---:B------:R-:W-:Y:S01]  /*2420*/  FADD.FTZ R61, -R26.reuse, R61 ;  /* 0x0000003d1a3d7221 */ /* 0x040fe20000010100 */
[--C-:B------:R-:W-:Y:S01]  /*2430*/  FADD.FTZ R67, R75, -R26.reuse ;  /* 0x8000001a4b437221 */ /* 0x100fe20000010000 */
[C---:B------:R-:W-:Y:S01]  /*2440*/  FADD.FTZ R65, -R26.reuse, R65 ;  /* 0x000000411a417221 */ /* 0x040fe20000010100 */
[----:B------:R-:W-:Y:S01]  /*2450*/  FADD.FTZ R71, R77, -R26 ;  /* 0x8000001a4d477221 */ /* 0x000fe20000010000 */
[----:B------:R-:W-:-:S05]  /*2460*/  FADD.FTZ R69, -R26, R69 ;  /* 0x000000451a457221 */ /* 0x000fca0000010100 */
[----:B------:R-:W0:Y:S02]  /*2470*/  @P1 LDC R56, c[0x0][0x238] ;  /* 0x00008e00ff381b82 */ /* 0x000e240000000800 */
[----:B0-----:R-:W-:-:S04]  /*2480*/  @P1 FADD.FTZ R27, R27, R56 ;  /* 0x000000381b1b1221 */ /* 0x001fc80000010000 */
[----:B------:R0:W1:Y:S01]  /*2490*/  @P1 MUFU.RSQ R16, R27 ;  /* 0x0000001b00101308 */ /* 0x0000620000001400 */
[----:B------:R-:W-:-:S04]  /*24a0*/  ISETP.GE.U32.AND P1, PT, R9, UR14, PT ;  /* 0x0000000e09007c0c */ /* 0x000fc8000bf26070 */
[----:B------:R-:W-:Y:S01]  /*24b0*/  ISETP.GE.AND.EX P1, PT, R33, UR15, PT, P1 ;  /* 0x0000000f21007c0c */ /* 0x000fe2000bf26310 */
[----:B0-----:R-:W-:-:S03]  /*24c0*/  FADD.FTZ R27, -R26, R53 ;  /* 0x000000351a1b7221 */ /* 0x001fc60000010100 */
[----:B------:R-:W-:Y:S01]  /*24d0*/  ISETP.GT.U32.OR P1, PT, R0, 0x29f, P1 ;  /* 0x0000029f0000780c */ /* 0x000fe20000f24470 */
[-C--:B-1----:R-:W-:Y:S01]  /*24e0*/  FMUL.FTZ R17, R17, R16.reuse ;  /* 0x0000001011117220 */ /* 0x082fe20000410000 */
[-C--:B------:R-:W-:Y:S01]  /*24f0*/  FMUL.FTZ R18, R19, R16.reuse ;  /* 0x0000001013127220 */ /* 0x080fe20000410000 */
        /* <DEDUP_REMOVED lines=13> */
[----:B------:R-:W-:Y:S01]  /*25d0*/  FMUL.FTZ R28, R69, R16 ;  /* 0x00000010451c7220 */ /* 0x000fe20000410000 */
[----:B--2---:R-:W-:Y:S01]  /*25e0*/  FFMA.FTZ R42, R22, R17, R20 ;  /* 0x00000011162a7223 */ /* 0x004fe20000010014 */
[----:B------:R-:W-:Y:S01]  /*25f0*/  FFMA.FTZ R57, R23, R18, R21 ;  /* 0x0000001217397223 */ /* 0x000fe20000010015 */
[----:B------:R-:W-:Y:S06]  /*2600*/  @!P6 BRA `(.L_x_3129) ;  /* 0x000000000028e947 */ /* 0x000fec0003800000 */
        /* <DEDUP_REMOVED lines=10> */
.L_x_3129:
        /* <DEDUP_REMOVED lines=14> */
.L_x_3131:
[----:B------:R-:W-:Y:S05]  /*2790*/  BSYNC B0 ;  /* 0x0000000000007941 */ /* 0x000fea0003800000 */
.L_x_3130:
[----:B------:R-:W-:Y:S01]  /*27a0*/  FFMA.FTZ R55, R22, R55, R20 ;  /* 0x0000003716377223 */ /* 0x000fe20000010014 */
[----:B------:R-:W-:Y:S01]  /*27b0*/  FFMA.FTZ R40, R23, R40, R21 ;  /* 0x0000002817287223 */ /* 0x000fe20000010015 */
[----:B------:R-:W-:Y:S06]  /*27c0*/  @!P6 BRA `(.L_x_3132) ;  /* 0x000000000028e947 */ /* 0x000fec0003800000 */
        /* <DEDUP_REMOVED lines=10> */
.L_x_3132:
[----:B------:R-:W-:Y:S04]  /*2870*/  BSSY B0, `(.L_x_3133) ;  /* 0x000000e000007945 */ /* 0x000fe80003800000 */
[----:B------:R-:W-:Y:S05]  /*2880*/  @P1 BRA `(.L_x_3134) ;  /* 0x0000000000301947 */ /* 0x000fea0003800000 */
[----:B------:R-:W-:Y:S01]  /*2890*/  ULDC.64 UR12, c[0x0][0x270] ;  /* 0x00009c00000c7ab9 */ /* 0x000fe20000000a00 */
[----:B------:R-:W-:Y:S01]  /*28a0*/  MOV R16, R34 ;  /* 0x0000002200107202 */ /* 0x000fe20000000f00 */
[----:B0-----:R-:W-:Y:S01]  /*28b0*/  IMAD R18, R33, UR12, RZ ;  /* 0x0000000c21127c24 */ /* 0x001fe2000f8e02ff */
[----:B------:R-:W-:Y:S02]  /*28c0*/  MOV R17, R37 ;  /* 0x0000002500117202 */ /* 0x000fe40000000f00 */
[----:B------:R-:W-:Y:S01]  /*28d0*/  F2FP.BF16.F32.PACK_AB R55, R40, R55 ;  /* 0x000000372837723e */ /* 0x000fe200000010ff */
[C---:B------:R-:W-:Y:S02]  /*28e0*/  IMAD R19, R9.reuse, UR13, R18 ;  /* 0x0000000d09137c24 */ /* 0x040fe4000f8e0212 */
[----:B------:R-:W-:Y:S01]  /*28f0*/  IMAD.WIDE.U32 R16, R9, UR12, R16 ;  /* 0x0000000c09107c25 */ /* 0x000fe2000f8e0010 */
[----:B------:R-:W-:Y:S02]  /*2900*/  ULDC.64 UR12, c[0x0][0x210] ;  /* 0x00008400000c7ab9 */ /* 0x000fe40000000a00 */
[----:B------:R-:W-:-:S02]  /*2910*/  LEA R18, P1, R16, UR12, 0x1 ;  /* 0x0000000c10127c11 */ /* 0x000fc4000f8208ff */
[----:B------:R-:W-:-:S04]  /*2920*/  IADD3 R19, R17, R19, RZ ;  /* 0x0000001311137210 */ /* 0x000fc80007ffe0ff */
[----:B------:R-:W-:-:S05]  /*2930*/  LEA.HI.X R19, R16, UR13, R19, 0x1, P1 ;  /* 0x0000000d10137c11 */ /* 0x000fca00088f0c13 */
[----:B------:R1:W-:Y:S02]  /*2940*/  STG.E desc[UR8][R18.64], R55 ;  /* 0x0000003712007986 */ /* 0x0003e4000c101908 */
.L_x_3134:
[----:B------:R-:W-:Y:S05]  /*2950*/  BSYNC B0 ;  /* 0x0000000000007941 */ /* 0x000fea0003800000 */
.L_x_3133:
[----:B------:R-:W-:Y:S01]  /*2960*/  FFMA.FTZ R53, R22, R53, R20 ;  /* 0x0000003516357223 */ /* 0x000fe20000010014 */
[----:B------:R-:W-:Y:S01]  /*2970*/  FFMA.FTZ R38, R23, R38, R21 ;  /* 0x0000002617267223 */ /* 0x000fe20000010015 */
[----:B------:R-:W-:Y:S06]  /*2980*/  @!P6 BRA `(.L_x_3135) ;  /* 0x000000000028e947 */ /* 0x000fec0003800000 */
        /* <DEDUP_REMOVED lines=10> */
.L_x_3135:
[----:B------:R-:W-:Y:S04]  /*2a30*/  BSSY B0, `(.L_x_3136) ;  /* 0x000000e000007945 */ /* 0x000fe80003800000 */
[----:B------:R-:W-:Y:S05]  /*2a40*/  @P2 BRA `(.L_x_3137) ;  /* 0x0000000000302947 */ /* 0x000fea0003800000 */
[----:B------:R-:W-:Y:S01]  /*2a50*/  ULDC.64 UR12, c[0x0][0x270] ;  /* 0x00009c00000c7ab9 */ /* 0x000fe20000000a00 */
[----:B01----:R-:W-:Y:S01]  /*2a60*/  MOV R18, R34 ;  /* 0x0000002200127202 */ /* 0x003fe20000000f00 */
[----:B------:R-:W-:Y:S01]  /*2a70*/  IMAD R39, R39, UR12, RZ ;  /* 0x0000000c27277c24 */ /* 0x000fe2000f8e02ff */
        /* <DEDUP_REMOVED lines=9> */
.L_x_3137:
[----:B------:R-:W-:Y:S05]  /*2b10*/  BSYNC B0 ;  /* 0x0000000000007941 */ /* 0x000fea0003800000 */
.L_x_3136:
[----:B------:R-:W-:Y:S01]  /*2b20*/  ISETP.GE.U32.AND P5, PT, R11, UR14, PT ;  /* 0x0000000e0b007c0c */ /* 0x000fe2000bfa6070 */
[--C-:B------:R-:W-:Y:S01]  /*2b30*/  FFMA.FTZ R31, R22, R31, R20.reuse ;  /* 0x0000001f161f7223 */ /* 0x100fe20000010014 */
[----:B------:R-:W-:Y:S01]  /*2b40*/  ISETP.GE.U32.AND P1, PT, R12, UR14, PT ;  /* 0x0000000e0c007c0c */ /* 0x000fe2000bf26070 */
[C-C-:B------:R-:W-:Y:S01]  /*2b50*/  FFMA.FTZ R41, R22.reuse, R41, R20.reuse ;  /* 0x0000002916297223 */ /* 0x140fe20000010014 */
[----:B------:R-:W-:Y:S01]  /*2b60*/  ISETP.GE.U32.AND P2, PT, R13, UR14, PT ;  /* 0x0000000e0d007c0c */ /* 0x000fe2000bf46070 */
[--C-:B------:R-:W-:Y:S01]  /*2b70*/  FFMA.FTZ R29, R22, R29, R20.reuse ;  /* 0x0000001d161d7223 */ /* 0x100fe20000010014 */
[----:B------:R-:W-:Y:S01]  /*2b80*/  ISETP.GE.U32.AND P3, PT, R14, UR14, PT ;  /* 0x0000000e0e007c0c */ /* 0x000fe2000bf66070 */
[C-C-:B------:R-:W-:Y:S01]  /*2b90*/  FFMA.FTZ R27, R22.reuse, R27, R20.reuse ;  /* 0x0000001b161b7223 */ /* 0x140fe20000010014 */
[----:B------:R-:W-:Y:S01]  /*2ba0*/  ISETP.GE.U32.AND P4, PT, R15, UR14, PT ;  /* 0x0000000e0f007c0c */ /* 0x000fe2000bf86070 */
[----:B------:R-:W-:Y:S01]  /*2bb0*/  FFMA.FTZ R20, R22, R25, R20 ;  /* 0x0000001916147223 */ /* 0x000fe20000010014 */
[----:B------:R-:W-:Y:S01]  /*2bc0*/  ISETP.GE.AND.EX P5, PT, R43, UR15, PT, P5 ;  /* 0x0000000f2b007c0c */ /* 0x000fe2000bfa6350 */
[--C-:B------:R-:W-:Y:S01]  /*2bd0*/  FFMA.FTZ R30, R23, R30, R21.reuse ;  /* 0x0000001e171e7223 */ /* 0x100fe20000010015 */
[----:B------:R-:W-:Y:S01]  /*2be0*/  ISETP.GE.AND.EX P1, PT, R45, UR15, PT, P1 ;  /* 0x0000000f2d007c0c */ /* 0x000fe2000bf26310 */
[--C-:B------:R-:W-:Y:S01]  /*2bf0*/  FFMA.FTZ R32, R23, R32, R21.reuse ;  /* 0x0000002017207223 */ /* 0x100fe20000010015 */
[----:B------:R-:W-:Y:S01]  /*2c00*/  ISETP.GE.AND.EX P2, PT, R47, UR15, PT, P2 ;  /* 0x0000000f2f007c0c */ /* 0x000fe2000bf46320 */
[--C-:B------:R-:W-:Y:S01]  /*2c10*/  FFMA.FTZ R26, R23, R26, R21.reuse ;  /* 0x0000001a171a7223 */ /* 0x100fe20000010015 */
[----:B------:R-:W-:Y:S01]  /*2c20*/  ISETP.GE.AND.EX P3, PT, R49, UR15, PT, P3 ;  /* 0x0000000f31007c0c */ /* 0x000fe2000bf66330 */
[--C-:B--2---:R-:W-:Y:S01]  /*2c30*/  FFMA.FTZ R17, R23, R28, R21.reuse ;  /* 0x0000001c17117223 */ /* 0x104fe20000010015 */
[----:B------:R-:W-:Y:S01]  /*2c40*/  ISETP.GE.AND.EX P4, PT, R51, UR15, PT, P4 ;  /* 0x0000000f33007c0c */ /* 0x000fe2000bf86340 */
[----:B------:R-:W-:Y:S01]  /*2c50*/  FFMA.FTZ R24, R23, R24, R21 ;  /* 0x0000001817187223 */ /* 0x000fe20000010015 */
[----:B------:R-:W-:-:S02]  /*2c60*/  ISETP.GT.U32.OR P5, PT, R0, 0x29f, P5 ;  /* 0x0000029f0000780c */ /* 0x000fc40002fa4470 */
[C---:B------:R-:W-:Y:S02]  /*2c70*/  ISETP.GT.U32.OR P1, PT, R0.reuse, 0x29f, P1 ;  /* 0x0000029f0000780c */ /* 0x040fe40000f24470 */
[C---:B------:R-:W-:Y:S02]  /*2c80*/  ISETP.GT.U32.OR P2, PT, R0.reuse, 0x29f, P2 ;  /* 0x0000029f0000780c */ /* 0x040fe40001744470 */
[C---:B------:R-:W-:Y:S02]  /*2c90*/  ISETP.GT.U32.OR P3, PT, R0.reuse, 0x29f, P3 ;  /* 0x0000029f0000780c */ /* 0x040fe40001f64470 */
[----:B------:R-:W-:Y:S01]  /*2ca0*/  ISETP.GT.U32.OR P4, PT, R0, 0x29f, P4 ;  /* 0x0000029f0000780c */ /* 0x000fe20002784470 */
[----:B------:R-:W-:-:S12]  /*2cb0*/  @!P6 BRA `(.L_x_3138) ;  /* 0x000000000028e947 */ /* 0x000fd80003800000 */
[----:B------:R-:W-:Y:S01]  /*2cc0*/  FMUL.FTZ R16, R31, -1.4426950216293334961 ;  /* 0xbfb8aa3b1f107820 */ /* 0x000fe20000410000 */
[----:B01----:R-:W-:-:S05]  /*2cd0*/  FMUL.FTZ R19, R24, -1.4426950216293334961 ;  /* 0xbfb8aa3b18137820 */ /* 0x003fca0000410000 */
        /* <DEDUP_REMOVED lines=8> */
.L_x_3138:
[----:B------:R-:W-:Y:S04]  /*2d60*/  BSSY B0, `(.L_x_3139) ;  /* 0x000000e000007945 */ /* 0x000fe80003800000 */
[----:B------:R-:W-:Y:S05]  /*2d70*/  @P5 BRA `(.L_x_3140) ;  /* 0x0000000000305947 */ /* 0x000fea0003800000 */
[----:B------:R-:W-:Y:S01]  /*2d80*/  ULDC.64 UR12, c[0x0][0x270] ;  /* 0x00009c00000c7ab9 */ /* 0x000fe20000000a00 */
[----:B01----:R-:W-:Y:S01]  /*2d90*/  MOV R18, R34 ;  /* 0x0000002200127202 */ /* 0x003fe20000000f00 */
[----:B------:R-:W-:Y:S01]  /*2da0*/  IMAD R16, R43, UR12, RZ ;  /* 0x0000000c2b107c24 */ /* 0x000fe2000f8e02ff */
[----:B------:R-:W-:Y:S02]  /*2db0*/  MOV R19, R37 ;  /* 0x0000002500137202 */ /* 0x000fe40000000f00 */
        /* <DEDUP_REMOVED lines=8> */
.L_x_3140:
[----:B------:R-:W-:Y:S05]  /*2e40*/  BSYNC B0 ;  /* 0x0000000000007941 */ /* 0x000fea0003800000 */
.L_x_3139:
[----:B------:R-:W-:Y:S05]  /*2e50*/  @!P6 BRA `(.L_x_3141) ;  /* 0x000000000028e947 */ /* 0x000fea0003800000 */
[----:B------:R-:W-:Y:S01]  /*2e60*/  FMUL.FTZ R16, R41, -1.4426950216293334961 ;  /* 0xbfb8aa3b29107820 */ /* 0x000fe20000410000 */
[----:B012---:R-:W-:-:S05]  /*2e70*/  FMUL.FTZ R19, R30, -1.4426950216293334961 ;  /* 0xbfb8aa3b1e137820 */ /* 0x007fca0000410000 */
        /* <DEDUP_REMOVED lines=8> */
.L_x_3141:
[----:B------:R-:W-:Y:S04]  /*2f00*/  BSSY B0, `(.L_x_3142) ;  /* 0x000000e000007945 */ /* 0x000fe80003800000 */
[----:B------:R-:W-:Y:S05]  /*2f10*/  @P1 BRA `(.L_x_3143) ;  /* 0x0000000000301947 */ /* 0x000fea0003800000 */
[----:B------:R-:W-:Y:S01]  /*2f20*/  ULDC.64 UR12, c[0x0][0x270] ;  /* 0x00009c00000c7ab9 */ /* 0x000fe20000000a00 */
[----:B012---:R-:W-:Y:S01]  /*2f30*/  MOV R18, R34 ;  /* 0x0000002200127202 */ /* 0x007fe20000000f00 */
        /* <DEDUP_REMOVED lines=10> */
.L_x_3143:
[----:B------:R-:W-:Y:S05]  /*2fe0*/  BSYNC B0 ;  /* 0x0000000000007941 */ /* 0x000fea0003800000 */
.L_x_3142:
[----:B------:R-:W-:Y:S05]  /*2ff0*/  @!P6 BRA `(.L_x_3144) ;  /* 0x000000000028e947 */ /* 0x000fea0003800000 */
[----:B------:R-:W-:Y:S01]  /*3000*/  FMUL.FTZ R16, R29, -1.4426950216293334961 ;  /* 0xbfb8aa3b1d107820 */ /* 0x000fe20000410000 */
[----:B0123--:R-:W-:-:S05]  /*3010*/  FMUL.FTZ R19, R32, -1.4426950216293334961 ;  /* 0xbfb8aa3b20137820 */ /* 0x00ffca0000410000 */
        /* <DEDUP_REMOVED lines=8> */
.L_x_3144:
[----:B------:R-:W-:Y:S04]  /*30a0*/  BSSY B0, `(.L_x_3145) ;  /* 0x000000e000007945 */ /* 0x000fe80003800000 */
[----:B------:R-:W-:Y:S05]  /*30b0*/  @P2 BRA `(.L_x_3146) ;  /* 0x0000000000302947 */ /* 0x000fea0003800000 */
[----:B------:R-:W-:Y:S01]  /*30c0*/  ULDC.64 UR12, c[0x0][0x270] ;  /* 0x00009c00000c7ab9 */ /* 0x000fe20000000a00 */
[----:B0123--:R-:W-:Y:S01]  /*30d0*/  MOV R18, R34 ;  /* 0x0000002200127202 */ /* 0x00ffe20000000f00 */
        /* <DEDUP_REMOVED lines=10> */
.L_x_3146:
[----:B------:R-:W-:Y:S05]  /*3180*/  BSYNC B0 ;  /* 0x0000000000007941 */ /* 0x000fea0003800000 */
.L_x_3145:
[----:B------:R-:W-:Y:S05]  /*3190*/  @!P6 BRA `(.L_x_3147) ;  /* 0x000000000028e947 */ /* 0x000fea0003800000 */
[----:B------:R-:W-:Y:S01]  /*31a0*/  FMUL.FTZ R16, R27, -1.4426950216293334961 ;  /* 0xbfb8aa3b1b107820 */ /* 0x000fe20000410000 */
[----:B01234-:R-:W-:-:S05]  /*31b0*/  FMUL.FTZ R19, R26, -1.4426950216293334961 ;  /* 0xbfb8aa3b1a137820 */ /* 0x01ffca0000410000 */
        /* <DEDUP_REMOVED lines=8> */
.L_x_3147:
[----:B------:R-:W-:Y:S04]  /*3240*/  BSSY B0, `(.L_x_3148) ;  /* 0x000000e000007945 */ /* 0x000fe80003800000 */
[----:B------:R-:W-:Y:S05]  /*3250*/  @P3 BRA `(.L_x_3149) ;  /* 0x0000000000303947 */ /* 0x000fea0003800000 */
[----:B------:R-:W-:Y:S01]  /*3260*/  ULDC.64 UR12, c[0x0][0x270] ;  /* 0x00009c00000c7ab9 */ /* 0x000fe20000000a00 */
[----:B01234-:R-:W-:Y:S01]  /*3270*/  MOV R18, R34 ;  /* 0x0000002200127202 */ /* 0x01ffe20000000f00 */
        /* <DEDUP_REMOVED lines=10> */
.L_x_3149:
[----:B------:R-:W-:Y:S05]  /*3320*/  BSYNC B0 ;  /* 0x0000000000007941 */ /* 0x000fea0003800000 */
.L_x_3148:
[----:B------:R-:W-:Y:S05]  /*3330*/  @!P6 BRA `(.L_x_3150) ;  /* 0x000000000028e947 */ /* 0x000fea0003800000 */
[----:B------:R-:W-:Y:S01]  /*3340*/  FMUL.FTZ R21, R17, -1.4426950216293334961 ;  /* 0xbfb8aa3b11157820 */ /* 0x000fe20000410000 */
[----:B------:R-:W-:-:S05]  /*3350*/  FMUL.FTZ R16, R20, -1.4426950216293334961 ;  /* 0xbfb8aa3b14107820 */ /* 0x000fca0000410000 */
[----:B------:R-:W5:Y:S08]  /*3360*/  MUFU.EX2 R21, R21 ;  /* 0x0000001500157308 */ /* 0x000f700000000800 */
[----:B------:R-:W0:Y:S01]  /*3370*/  MUFU.EX2 R16, R16 ;  /* 0x0000001000107308 */ /* 0x000e220000000800 */
[----:B-----5:R-:W-:-:S07]  /*3380*/  FADD.FTZ R22, R21, 1 ;  /* 0x3f80000015167421 */ /* 0x020fce0000010000 */
[----:B------:R-:W5:Y:S01]  /*3390*/  MUFU.RCP R22, R22 ;  /* 0x0000001600167308 */ /* 0x000f620000001000 */
[----:B01234-:R-:W-:-:S07]  /*33a0*/  FADD.FTZ R18, R16, 1 ;  /* 0x3f80000010127421 */ /* 0x01ffce0000010000 */
[----:B------:R-:W0:Y:S01]  /*33b0*/  MUFU.RCP R19, R18 ;  /* 0x0000001200137308 */ /* 0x000e220000001000 */
[----:B-----5:R-:W-:Y:S01]  /*33c0*/  FMUL.FTZ R17, R17, R22 ;  /* 0x0000001611117220 */ /* 0x020fe20000410000 */
[----:B0-----:R-:W-:-:S07]  /*33d0*/  FMUL.FTZ R20, R20, R19 ;  /* 0x0000001314147220 */ /* 0x001fce0000410000 */
.L_x_3150:
[----:B------:R-:W-:Y:S04]  /*33e0*/  BSSY B0, `(.L_x_3151) ;  /* 0x000000d000007945 */ /* 0x000fe80003800000 */
[----:B------:R-:W-:Y:S05]  /*33f0*/  @P4 BRA `(.L_x_3152) ;  /* 0x00000000002c4947 */ /* 0x000fea0003800000 */
[----:B------:R-:W-:Y:S01]  /*3400*/  ULDC.64 UR12, c[0x0][0x270] ;  /* 0x00009c00000c7ab9 */ /* 0x000fe20000000a00 */
[----:B------:R-:W-:Y:S01]  /*3410*/  MOV R35, R37 ;  /* 0x0000002500237202 */ /* 0x000fe20000000f00 */
[----:B------:R-:W-:Y:S01]  /*3420*/  IMAD R16, R51, UR12, RZ ;  /* 0x0000000c33107c24 */ /* 0x000fe2000f8e02ff */
[----:B------:R-:W-:Y:S01]  /*3430*/  F2FP.BF16.F32.PACK_AB R17, R17, R20 ;  /* 0x000000141111723e */ /* 0x000fe200000010ff */
[----:B------:R-:W-:-:S04]  /*3440*/  IMAD.WIDE.U32 R34, R15, UR12, R34 ;  /* 0x0000000c0f227c25 */ /* 0x000fc8000f8e0022 */
[----:B01234-:R-:W-:Y:S01]  /*3450*/  IMAD R19, R15, UR13, R16 ;  /* 0x0000000d0f137c24 */ /* 0x01ffe2000f8e0210 */
[----:B------:R-:W-:Y:S02]  /*3460*/  ULDC.64 UR12, c[0x0][0x210] ;  /* 0x00008400000c7ab9 */ /* 0x000fe40000000a00 */
[----:B------:R-:W-:Y:S02]  /*3470*/  LEA R18, P1, R34, UR12, 0x1 ;  /* 0x0000000c22127c11 */ /* 0x000fe4000f8208ff */
[----:B------:R-:W-:-:S04]  /*3480*/  IADD3 R19, R35, R19, RZ ;  /* 0x0000001323137210 */ /* 0x000fc80007ffe0ff */
[----:B------:R-:W-:-:S05]  /*3490*/  LEA.HI.X R19, R34, UR13, R19, 0x1, P1 ;  /* 0x0000000d22137c11 */ /* 0x000fca00088f0c13 */
[----:B------:R0:W-:Y:S02]  /*34a0*/  STG.E desc[UR8][R18.64], R17 ;  /* 0x0000001112007986 */ /* 0x0001e4000c101908 */
.L_x_3152:
[----:B------:R-:W-:Y:S05]  /*34b0*/  BSYNC B0 ;  /* 0x0000000000007941 */ /* 0x000fea0003800000 */
.L_x_3151:
[----:B0-----:R-:W0:Y:S01]  /*34c0*/  LDC R17, c[0x0][0x10] ;  /* 0x00000400ff117b82 */ /* 0x001e220000000800 */
[----:B------:R-:W-:Y:S02]  /*34d0*/  IADD3 R6, R6, 0x1, RZ ;  /* 0x0000000106067810 */ /* 0x000fe40007ffe0ff */
[----:B0-----:R-:W-:-:S04]  /*34e0*/  IADD3 R4, R17, R4, RZ ;  /* 0x0000000411047210 */ /* 0x001fc80007ffe0ff */
[----:B------:R-:W-:-:S13]  /*34f0*/  ISETP.GE.AND P1, PT, R4, UR4, PT ;  /* 0x0000000404007c0c */ /* 0x000fda000bf26270 */
[----:B------:R-:W-:Y:S05]  /*3500*/  @!P1 BRA `(.L_x_3153) ;  /* 0xffffffcc005c9947 */ /* 0x000fea000383ffff */
[----:B------:R-:W-:Y:S05]  /*3510*/  EXIT ;  /* 0x000000000000794d */ /* 0x000fea0003800000 */
.L_x_3154:
        /* <DEDUP_REMOVED lines=14> */
.L_x_5151:


//--------------------- .text._Z35group_norm_nhwc_fwd_one_pass_kernelI11Bf16IOFp32WLi256ELi84ELi672EEv26Group_norm_nhwc_fwd_params --------------------------
	.section	.text._Z35group_norm_nhwc_fwd_one_pass_kernelI11Bf16IOFp32WLi256ELi84ELi672EEv26Group_norm_nhwc_fwd_params,"ax",@progbits
	.align	128
        .global         _Z35group_norm_nhwc_fwd_one_pass_kernelI11Bf16IOFp32WLi256ELi84ELi672EEv26Group_norm_nhwc_fwd_params
        .type           _Z35group_norm_nhwc_fwd_one_pass_kernelI11Bf16IOFp32WLi256ELi84ELi672EEv26Group_norm_nhwc_fwd_params,@function
        .size           _Z35group_norm_nhwc_fwd_one_pass_kernelI11Bf16IOFp32WLi256ELi84ELi672EEv26Group_norm_nhwc_fwd_params,(.L_x_5152 - _Z35group_norm_nhwc_fwd_one_pass_kernelI11Bf16IOFp32WLi256ELi84ELi672EEv26Group_norm_nhwc_fwd_params)
        .other          _Z35group_norm_nhwc_fwd_one_pass_kernelI11Bf16IOFp32WLi256ELi84ELi672EEv26Group_norm_nhwc_fwd_params,@"STO_CUDA_ENTRY STV_DEFAULT"
_Z35group_norm_nhwc_fwd_one_pass_kernelI11Bf16IOFp32WLi256ELi84ELi672EEv26Group_norm_nhwc_fwd_params:
.text._Z35group_norm_nhwc_fwd_one_pass_kernelI11Bf16IOFp32WLi256ELi84ELi672EEv26Group_norm_nhwc_fwd_params:
[----:B------:R-:W-:Y:S08]  /*0000*/  LDC R1, c[0x0][0x28] ;  /* 0x00000a00ff017b82 */ /* 0x000ff00000000800 */
[----:B------:R-:W0:Y:S01]  /*0010*/  S2UR UR7, SR_CTAID.Y ;  /* 0x00000000000779c3 */ /* 0x000e220000002600 */
[----:B------:R-:W-:Y:S01]  /*0020*/  ULDC UR5, c[0x0][0x288] ;  /* 0x0000a20000057ab9 */ /* 0x000fe20000000800 */
[----:B------:R-:W-:-:S02]  /*0030*/  ULDC UR4, c[0x0][0x258] ;  /* 0x0000960000047ab9 */ /* 0x000fc40000000800 */
[----:B------:R-:W-:-:S04]  /*0040*/  UIMAD UR5, UR5, UR4, URZ ;  /* 0x00000004050572a4 */ /* 0x000fc8000f8e023f */
[----:B0-----:R-:W-:-:S06]  /*0050*/  UISETP.GE.AND UP0, UPT, UR7, UR5, UPT ;  /* 0x000000050700728c */ /* 0x001fcc000bf06270 */
[----:B------:R-:W-:-:S13]  /*0060*/  PLOP3.LUT P0, PT, PT, PT, UP0, 0x80, 0x0 ;  /* 0x000000000000781c */ /* 0x000fda0003f0f008 */
        /* <DEDUP_REMOVED lines=8> */
[----:B0-----:R-:W-:-:S05]  /*00f0*/  SHF.R.U32.HI R2, RZ, 0x1, R0 ;  /* 0x00000001ff027819 */ /* 0x001fca0000011600 */
[----:B------:R-:W-:Y:S01]  /*0100*/  IMAD.WIDE.U32 R2, R2, 0x30c30c31, RZ ;  /* 0x30c30c3102027825 */ /* 0x000fe200078e00ff */
[----:B--2---:R-:W-:-:S04]  /*0110*/  ULEA UR4, UR6, UR4, 0x18 ;  /* 0x0000000406047291 */ /* 0x004fc8000f8ec03f */
[----:B------:R-:W-:Y:S01]  /*0120*/  SHF.R.U32.HI R59, RZ, 0x2, R3 ;  /* 0x00000002ff3b7819 */ /* 0x000fe20000011603 */
[----:B------:R-:W0:Y:S01]  /*0130*/  S2R R2, SR_LANEID ;  /* 0x0000000000027919 */ /* 0x000e220000000000 */
[--C-:B------:R-:W-:Y:S01]  /*0140*/  SHF.R.S32.HI R3, RZ, 0x1f, R0.reuse ;  /* 0x0000001fff037819 */ /* 0x100fe20000011400 */
[----:B------:R-:W-:Y:S02]  /*0150*/  UMOV UR6, UR7 ;  /* 0x0000000700067c82 */ /* 0x000fe40008000000 */
[----:B-1----:R-:W-:Y:S01]  /*0160*/  IMAD R58, R58, UR9, R59 ;  /* 0x000000093a3a7c24 */ /* 0x002fe2000f8e023b */
[----:B------:R-:W-:Y:S01]  /*0170*/  LEA.HI R4, R3, R0, RZ, 0x5 ;  /* 0x0000000003047211 */ /* 0x000fe200078f28ff */
[----:B------:R-:W-:Y:S02]  /*0180*/  IMAD R59, R59, -0x2a, R0 ;  /* 0xffffffd63b3b7824 */ /* 0x000fe400078e0200 */
[C---:B------:R-:W-:Y:S01]  /*0190*/  VIADD R43, R58.reuse, 0xf0 ;  /* 0x000000f03a2b7836 */ /* 0x040fe20000000000 */
[----:B------:R-:W-:-:S02]  /*01a0*/  ISETP.GE.U32.AND P0, PT, R58, UR10, PT ;  /* 0x0000000a3a007c0c */ /* 0x000fc4000bf06070 */
[----:B------:R-:W-:Y:S02]  /*01b0*/  SHF.R.S32.HI R3, RZ, 0x1f, R58 ;  /* 0x0000001fff037819 */ /* 0x000fe4000001143a */
[----:B------:R-:W-:Y:S02]  /*01c0*/  SHF.R.S32.HI R4, RZ, 0x5, R4 ;  /* 0x00000005ff047819 */ /* 0x000fe40000011404 */
[----:B------:R-:W-:Y:S01]  /*01d0*/  ISETP.GE.AND.EX P0, PT, R3, UR11, PT, P0 ;  /* 0x0000000b03007c0c */ /* 0x000fe2000bf06300 */
[----:B------:R-:W-:Y:S01]  /*01e0*/  ULDC.64 UR10, c[0x0][0x208] ;  /* 0x00008200000a7ab9 */ /* 0x000fe20000000a00 */
[----:B------:R-:W-:Y:S02]  /*01f0*/  SHF.L.U32 R59, R59, 0x1, RZ ;  /* 0x000000013b3b7819 */ /* 0x000fe400000006ff */
        /* <DEDUP_REMOVED lines=11> */
[C---:B------:R-:W-:Y:S02]  /*02b0*/  IADD3 R15, R58.reuse, 0xb0, RZ ;  /* 0x000000b03a0f7810 */ /* 0x040fe40007ffe0ff */
[C---:B------:R-:W-:Y:S02]  /*02c0*/  IADD3 R40, R58.reuse, 0xc0, RZ ;  /* 0x000000c03a287810 */ /* 0x040fe40007ffe0ff */
[----:B------:R-:W-:-:S02]  /*02d0*/  IADD3 R41, R58, 0xd0, RZ ;  /* 0x000000d03a297810 */ /* 0x000fc40007ffe0ff */
[----:B------:R-:W-:Y:S02]  /*02e0*/  IADD3 R42, R58, 0xe0, RZ ;  /* 0x000000e03a2a7810 */ /* 0x000fe40007ffe0ff */
[----:B------:R-:W-:Y:S01]  /*02f0*/  LEA R4, R4, UR4, 0x3 ;  /* 0x0000000404047c11 */ /* 0x000fe2000f8e18ff */
[----:B0-----:R-:W-:-:S06]  /*0300*/  UMOV UR4, URZ ;  /* 0x0000003f00047c82 */ /* 0x001fcc0008000000 */
.L_x_3212:
[----:B0-2---:R-:W0:Y:S01]  /*0310*/  LDC R25, c[0x0][0x288] ;  /* 0x0000a200ff197b82 */ /* 0x005e220000000800 */
[----:B------:R-:W-:Y:S01]  /*0320*/  ULDC.64 UR16, c[0x0][0x278] ;  /* 0x00009e0000107ab9 */ /* 0x000fe20000000a00 */
[----:B------:R-:W-:Y:S01]  /*0330*/  SHF.R.S32.HI R31, RZ, 0x1f, R8 ;  /* 0x0000001fff1f7819 */ /* 0x000fe20000011408 */
[----:B------:R-:W-:Y:S01]  /*0340*/  ULDC.64 UR14, c[0x0][0x280] ;  /* 0x0000a000000e7ab9 */ /* 0x000fe20000000a00 */
[----:B------:R-:W-:Y:S01]  /*0350*/  ISETP.GE.U32.AND P4, PT, R8, UR16, PT ;  /* 0x0000001008007c0c */ /* 0x000fe2000bf86070 */
[----:B------:R-:W-:Y:S01]  /*0360*/  HFMA2.MMA R44, -RZ, RZ, 0, 0 ;  /* 0x00000000ff2c7435 */ /* 0x000fe200000001ff */
[----:B-1----:R-:W-:Y:S02]  /*0370*/  SHF.R.S32.HI R33, RZ, 0x1f, R9 ;  /* 0x0000001fff217819 */ /* 0x002fe40000011409 */
[----:B------:R-:W-:Y:S01]  /*0380*/  ISETP.GE.U32.AND P5, PT, R9, UR16, PT ;  /* 0x0000001009007c0c */ /* 0x000fe2000bfa6070 */
[----:B------:R-:W1:Y:S01]  /*0390*/  @P0 LDC.64 R28, c[0x0][0x220] ;  /* 0x00008800ff1c0b82 */ /* 0x000e620000000a00 */
[----:B------:R-:W-:-:S02]  /*03a0*/  ISETP.GE.AND.EX P4, PT, R31, UR17, PT, P4 ;  /* 0x000000111f007c0c */ /* 0x000fc4000bf86340 */
[----:B------:R-:W-:Y:S02]  /*03b0*/  ISETP.GE.AND.EX P5, PT, R33, UR17, PT, P5 ;  /* 0x0000001121007c0c */ /* 0x000fe4000bfa6350 */
[C---:B------:R-:W-:Y:S02]  /*03c0*/  ISETP.GT.U32.OR P4, PT, R0.reuse, 0x29f, P4 ;  /* 0x0000029f0000780c */ /* 0x040fe40002784470 */
[----:B------:R-:W-:Y:S02]  /*03d0*/  ISETP.GT.U32.OR P5, PT, R0, 0x29f, P5 ;  /* 0x0000029f0000780c */ /* 0x000fe40002fa4470 */
[----:B------:R-:W-:Y:S02]  /*03e0*/  SHF.R.S32.HI R39, RZ, 0x1f, R10 ;  /* 0x0000001fff277819 */ /* 0x000fe4000001140a */
[----:B------:R-:W-:Y:S02]  /*03f0*/  SHF.R.S32.HI R37, RZ, 0x1f, R11 ;  /* 0x0000001fff257819 */ /* 0x000fe4000001140b */
[----:B0--34-:R-:W-:-:S04]  /*0400*/  IABS R19, R25 ;  /* 0x0000001900137213 */ /* 0x019fc80000000000 */
[----:B------:R-:W0:Y:S08]  /*0410*/  I2F.RP R18, R19 ;  /* 0x0000001300127306 */ /* 0x000e300000209400 */
        /* <DEDUP_REMOVED lines=8> */
[----:B------:R-:W-:-:S04]  /*04a0*/  LOP3.LUT R16, R25, UR6, RZ, 0x3c, !PT ;  /* 0x0000000619107c12 */ /* 0x000fc8000f8e3cff */
[----:B------:R-:W-:Y:S01]  /*04b0*/  ISETP.GE.AND P3, PT, R16, RZ, PT ;  /* 0x000000ff1000720c */ /* 0x000fe20003f66270 */
[----:B------:R-:W-:-:S05]  /*04c0*/  IMAD.HI.U32 R17, R17, R20, RZ ;  /* 0x0000001411117227 */ /* 0x000fca00078e00ff */
[----:B------:R-:W-:-:S05]  /*04d0*/  IADD3 R18, -R17, RZ, RZ ;  /* 0x000000ff11127210 */ /* 0x000fca0007ffe1ff */
[C---:B------:R-:W-:Y:S02]  /*04e0*/  IMAD R18, R19.reuse, R18, R20 ;  /* 0x0000001213127224 */ /* 0x040fe400078e0214 */
[----:B------:R-:W0:Y:S03]  /*04f0*/  @P0 LDC.64 R20, c[0x0][0x270] ;  /* 0x00009c00ff140b82 */ /* 0x000e260000000a00 */
[----:B------:R-:W-:-:S13]  /*0500*/  ISETP.GT.U32.AND P2, PT, R19, R18, PT ;  /* 0x000000121300720c */ /* 0x000fda0003f44070 */
[-C--:B------:R-:W-:Y:S02]  /*0510*/  @!P2 IADD3 R18, R18, -R19.reuse, RZ ;  /* 0x800000131212a210 */ /* 0x080fe40007ffe0ff */
[----:B------:R-:W-:Y:S02]  /*0520*/  @!P2 IADD3 R17, R17, 0x1, RZ ;  /* 0x000000011111a810 */ /* 0x000fe40007ffe0ff */
[----:B------:R-:W-:Y:S02]  /*0530*/  ISETP.GE.U32.AND P1, PT, R18, R19, PT ;  /* 0x000000131200720c */ /* 0x000fe40003f26070 */
[----:B------:R-:W-:Y:S01]  /*0540*/  ISETP.NE.AND P2, PT, R25, RZ, PT ;  /* 0x000000ff1900720c */ /* 0x000fe20003f45270 */
[----:B------:R-:W2:Y:S10]  /*0550*/  @!P5 LDC.64 R18, c[0x0][0x270] ;  /* 0x00009c00ff12db82 */ /* 0x000eb40000000a00 */
[----:B------:R-:W-:-:S02]  /*0560*/  @P1 IADD3 R17, R17, 0x1, RZ ;  /* 0x0000000111111810 */ /* 0x000fc40007ffe0ff */
[----:B------:R-:W-:Y:S02]  /*0570*/  ISETP.GE.U32.AND P1, PT, R10, UR16, PT ;  /* 0x000000100a007c0c */ /* 0x000fe4000bf26070 */
[----:B------:R-:W-:Y:S02]  /*0580*/  MOV R23, R17 ;  /* 0x0000001100177202 */ /* 0x000fe40000000f00 */
[----:B------:R-:W-:Y:S02]  /*0590*/  SHF.R.S32.HI R17, RZ, 0x1f, R59 ;  /* 0x0000001fff117819 */ /* 0x000fe4000001143b */
[----:B------:R-:W-:Y:S02]  /*05a0*/  @!P3 IADD3 R23, -R23, RZ, RZ ;  /* 0x000000ff1717b210 */ /* 0x000fe40007ffe1ff */
[----:B------:R-:W-:Y:S02]  /*05b0*/  @!P2 LOP3.LUT R23, RZ, R25, RZ, 0x33, !PT ;  /* 0x00000019ff17a212 */ /* 0x000fe400078e33ff */
[----:B------:R-:W-:-:S02]  /*05c0*/  ISETP.GE.AND.EX P1, PT, R39, UR17, PT, P1 ;  /* 0x0000001127007c0c */ /* 0x000fc4000bf26310 */
[----:B------:R-:W-:Y:S01]  /*05d0*/  IADD3 R62, -R23, RZ, RZ ;  /* 0x000000ff173e7210 */ /* 0x000fe20007ffe1ff */
[----:B--2---:R-:W-:Y:S01]  /*05e0*/  @!P5 IMAD R30, R33, R18, RZ ;  /* 0x00000012211ed224 */ /* 0x004fe200078e02ff */
[----:B------:R-:W-:Y:S02]  /*05f0*/  SHF.R.S32.HI R16, RZ, 0x1f, R23 ;  /* 0x0000001fff107819 */ /* 0x000fe40000011417 */
[----:B------:R-:W-:Y:S01]  /*0600*/  ISETP.GT.U32.OR P1, PT, R0, 0x29f, P1 ;  /* 0x0000029f0000780c */ /* 0x000fe20000f24470 */
[----:B------:R-:W-:Y:S01]  /*0610*/  IMAD R62, R25, R62, UR6 ;  /* 0x00000006193e7e24 */ /* 0x000fe2000f8e023e */
[----:B------:R-:W-:Y:S01]  /*0620*/  ISETP.GE.U32.AND P3, PT, R11, UR16, PT ;  /* 0x000000100b007c0c */ /* 0x000fe2000bf66070 */
[----:B------:R-:W-:Y:S01]  /*0630*/  IMAD R22, R16, UR14, RZ ;  /* 0x0000000e10167c24 */ /* 0x000fe2000f8e02ff */
[----:B------:R-:W2:Y:S01]  /*0640*/  @!P5 LDC.64 R24, c[0x0][0x220] ;  /* 0x00008800ff18db82 */ /* 0x000ea20000000a00 */
[----:B------:R-:W-:Y:S01]  /*0650*/  IMAD R62, R62, 0x54, RZ ;  /* 0x000000543e3e7824 */ /* 0x000fe200078e02ff */
[----:B------:R-:W-:Y:S01]  /*0660*/  ISETP.GE.AND.EX P3, PT, R37, UR17, PT, P3 ;  /* 0x0000001125007c0c */ /* 0x000fe2000bf66330 */
[----:B------:R-:W-:-:S02]  /*0670*/  IMAD R73, R23, UR15, R22 ;  /* 0x0000000f17497c24 */ /* 0x000fc4000f8e0216 */
[----:B0-----:R-:W-:Y:S01]  /*0680*/  @P0 IMAD R22, R3, R20, RZ ;  /* 0x0000001403160224 */ /* 0x001fe200078e02ff */
[----:B------:R-:W-:Y:S01]  /*0690*/  IADD3 R70, P2, R59, R62, RZ ;  /* 0x0000003e3b467210 */ /* 0x000fe20007f5e0ff */
[----:B------:R-:W-:Y:S01]  /*06a0*/  @!P5 IMAD R45, R9, R19, R30 ;  /* 0x00000013092dd224 */ /* 0x000fe200078e021e */
[----:B------:R-:W-:Y:S01]  /*06b0*/  ISETP.GT.U32.OR P3, PT, R0, 0x29f, P3 ;  /* 0x0000029f0000780c */ /* 0x000fe20001f64470 */
[----:B------:R-:W-:Y:S01]  /*06c0*/  @P0 IMAD R35, R58, R21, R22 ;  /* 0x000000153a230224 */ /* 0x000fe200078e0216 */
[----:B------:R-:W-:Y:S02]  /*06d0*/  LEA.HI.X.SX32 R71, R62, R17, 0x1, P2 ;  /* 0x000000113e477211 */ /* 0x000fe400010f0eff */
[----:B------:R-:W0:Y:S01]  /*06e0*/  @!P4 LDC.64 R16, c[0x0][0x270] ;  /* 0x00009c00ff10cb82 */ /* 0x000e220000000a00 */
[----:B------:R-:W-:-:S05]  /*06f0*/  IMAD.WIDE.U32 R70, R23, UR14, R70 ;  /* 0x0000000e17467c25 */ /* 0x000fca000f8e0046 */
[----:B------:R-:W-:Y:S02]  /*0700*/  IADD3 R73, R71, R73, RZ ;  /* 0x0000004947497210 */ /* 0x000fe40007ffe0ff */
[----:B------:R-:W3:Y:S01]  /*0710*/  @!P4 LDC.64 R22, c[0x0][0x220] ;  /* 0x00008800ff16cb82 */ /* 0x000ee20000000a00 */
[-C--:B------:R-:W-:Y:S02]  /*0720*/  @P0 MOV R72, R70.reuse ;  /* 0x0000004600480202 */ /* 0x080fe40000000f00 */
[----:B------:R-:W-:Y:S02]  /*0730*/  @!P5 MOV R32, R70 ;  /* 0x000000460020d202 */ /* 0x000fe40000000f00 */
[----:B------:R-:W-:Y:S01]  /*0740*/  @!P5 MOV R33, R73 ;  /* 0x000000490021d202 */ /* 0x000fe20000000f00 */
[----:B------:R-:W-:Y:S02]  /*0750*/  @P0 IMAD.WIDE.U32 R26, R58, R20, R72 ;  /* 0x000000143a1a0225 */ /* 0x000fe400078e0048 */
[----:B------:R-:W4:Y:S02]  /*0760*/  @!P1 LDC.64 R20, c[0x0][0x270] ;  /* 0x00009c00ff149b82 */ /* 0x000f240000000a00 */
[----:B------:R-:W-:Y:S01]  /*0770*/  @!P5 IMAD.WIDE.U32 R32, R9, R18, R32 ;  /* 0x000000120920d225 */ /* 0x000fe200078e0020 */
[----:B------:R-:W-:-:S02]  /*0780*/  @P0 IADD3 R27, R27, R35, RZ ;  /* 0x000000231b1b0210 */ /* 0x000fc40007ffe0ff */
[C---:B-1----:R-:W-:Y:S01]  /*0790*/  @P0 LEA R28, P2, R26.reuse, R28, 0x1 ;  /* 0x0000001c1a1c0211 */ /* 0x042fe200078408ff */
[----:B0-----:R-:W-:Y:S01]  /*07a0*/  @!P4 IMAD R31, R31, R16, RZ ;  /* 0x000000101f1fc224 */ /* 0x001fe200078e02ff */
[----:B------:R-:W-:Y:S01]  /*07b0*/  SHF.R.S32.HI R35, RZ, 0x1f, R12 ;  /* 0x0000001fff237819 */ /* 0x000fe2000001140c */
[----:B------:R-:W0:Y:S01]  /*07c0*/  @!P1 LDC.64 R18, c[0x0][0x220] ;  /* 0x00008800ff129b82 */ /* 0x000e220000000a00 */
[----:B------:R-:W-:Y:S01]  /*07d0*/  @P0 LEA.HI.X R29, R26, R29, R27, 0x1, P2 ;  /* 0x0000001d1a1d0211 */ /* 0x000fe200010f0c1b */
[----:B------:R-:W-:Y:S01]  /*07e0*/  @!P4 IMAD.MOV.U32 R27, RZ, RZ, R73 ;  /* 0x000000ffff1bc224 */ /* 0x000fe200078e0049 */
[----:B------:R-:W-:Y:S01]  /*07f0*/  @!P4 MOV R26, R70 ;  /* 0x00000046001ac202 */ /* 0x000fe20000000f00 */
[----:B------:R-:W-:Y:S01]  /*0800*/  @!P4 IMAD R31, R8, R17, R31 ;  /* 0x00000011081fc224 */ /* 0x000fe200078e021f */
[----:B------:R-:W-:-:S03]  /*0810*/  ISETP.GE.U32.AND P2, PT, R12, UR16, PT ;  /* 0x000000100c007c0c */ /* 0x000fc6000bf46070 */
[----:B------:R-:W-:Y:S01]  /*0820*/  @!P4 IMAD.WIDE.U32 R26, R8, R16, R26 ;  /* 0x00000010081ac225 */ /* 0x000fe200078e001a */
[----:B------:R-:W-:Y:S01]  /*0830*/  ISETP.GE.AND.EX P2, PT, R35, UR17, PT, P2 ;  /* 0x0000001123007c0c */ /* 0x000fe2000bf46320 */
[----:B------:R-:W1:Y:S03]  /*0840*/  @!P3 LDC.64 R16, c[0x0][0x270] ;  /* 0x00009c00ff10bb82 */ /* 0x000e660000000a00 */
[----:B------:R-:W-:Y:S02]  /*0850*/  @!P4 IADD3 R27, R27, R31, RZ ;  /* 0x0000001f1b1bc210 */ /* 0x000fe40007ffe0ff */
[----:B---3--:R-:W-:Y:S01]  /*0860*/  @!P4 LEA R30, P6, R26, R22, 0x1 ;  /* 0x000000161a1ec211 */ /* 0x008fe200078c08ff */
[----:B----4-:R-:W-:Y:S01]  /*0870*/  @!P1 IMAD R39, R39, R20, RZ ;  /* 0x0000001427279224 */ /* 0x010fe200078e02ff */
[----:B------:R-:W-:Y:S02]  /*0880*/  ISETP.GT.U32.OR P2, PT, R0, 0x29f, P2 ;  /* 0x0000029f0000780c */ /* 0x000fe40001744470 */
[----:B------:R-:W-:-:S02]  /*0890*/  @!P4 LEA.HI.X R31, R26, R23, R27, 0x1, P6 ;  /* 0x000000171a1fc211 */ /* 0x000fc400030f0c1b */
[----:B------:R-:W-:Y:S01]  /*08a0*/  @!P5 IADD3 R27, R33, R45, RZ ;  /* 0x0000002d211bd210 */ /* 0x000fe20007ffe0ff */
[----:B------:R-:W3:Y:S01]  /*08b0*/  @!P3 LDC.64 R22, c[0x0][0x220] ;  /* 0x00008800ff16bb82 */ /* 0x000ee20000000a00 */
[C---:B--2---:R-:W-:Y:S01]  /*08c0*/  @!P5 LEA R26, P6, R32.reuse, R24, 0x1 ;  /* 0x00000018201ad211 */ /* 0x044fe200078c08ff */
[----:B------:R1:W2:Y:S01]  /*08d0*/  @!P4 LDG.E R44, desc[UR10][R30.64] ;  /* 0x0000000a1e2cc981 */ /* 0x0002a2000c1e1900 */
[----:B------:R-:W-:Y:S02]  /*08e0*/  @!P1 MOV R33, R73 ;  /* 0x0000004900219202 */ /* 0x000fe40000000f00 */
[----:B------:R-:W-:Y:S01]  /*08f0*/  @!P5 LEA.HI.X R27, R32, R25, R27, 0x1, P6 ;  /* 0x00000019201bd211 */ /* 0x000fe200030f0c1b */
[----:B------:R-:W-:Y:S01]  /*0900*/  @!P1 IMAD R25, R10, R21, R39 ;  /* 0x000000150a199224 */ /* 0x000fe200078e0227 */
[----:B------:R-:W-:Y:S02]  /*0910*/  @!P1 MOV R32, R70 ;  /* 0x0000004600209202 */ /* 0x000fe40000000f00 */
[----:B------:R-:W-:-:S02]  /*0920*/  SHF.R.S32.HI R39, RZ, 0x1f, R13 ;  /* 0x0000001fff277819 */ /* 0x000fc4000001140d */
[----:B------:R-:W-:Y:S01]  /*0930*/  ISETP.GE.U32.AND P6, PT, R13, UR16, PT ;  /* 0x000000100d007c0c */ /* 0x000fe2000bfc6070 */
[----:B------:R-:W-:Y:S01]  /*0940*/  @!P1 IMAD.WIDE.U32 R32, R10, R20, R32 ;  /* 0x000000140a209225 */ /* 0x000fe200078e0020 */
[----:B------:R-:W-:Y:S01]  /*0950*/  MOV R45, RZ ;  /* 0x000000ff002d7202 */ /* 0x000fe20000000f00 */
[----:B------:R-:W4:Y:S01]  /*0960*/  @!P2 LDC.64 R20, c[0x0][0x270] ;  /* 0x00009c00ff14ab82 */ /* 0x000f220000000a00 */
[----:B------:R-:W-:Y:S01]  /*0970*/  ISETP.GE.AND.EX P6, PT, R39, UR17, PT, P6 ;  /* 0x0000001127007c0c */ /* 0x000fe2000bfc6360 */
[----:B-1----:R-:W-:Y:S01]  /*0980*/  @!P3 IMAD R30, R37, R16, RZ ;  /* 0x00000010251eb224 */ /* 0x002fe200078e02ff */
[----:B------:R-:W-:Y:S02]  /*0990*/  @!P1 IADD3 R25, R33, R25, RZ ;  /* 0x0000001921199210 */ /* 0x000fe40007ffe0ff */
[----:B------:R-:W-:Y:S01]  /*09a0*/  ISETP.GT.U32.OR P6, PT, R0, 0x29f, P6 ;  /* 0x0000029f0000780c */ /* 0x000fe200037c4470 */
[----:B------:R-:W-:Y:S01]  /*09b0*/  @!P3 IMAD R17, R11, R17, R30 ;  /* 0x000000110b11b224 */ /* 0x000fe200078e021e */
[----:B0-----:R-:W-:Y:S01]  /*09c0*/  @!P1 LEA R24, P4, R32, R18, 0x1 ;  /* 0x0000001220189211 */ /* 0x001fe200078808ff */
[----:B------:R0:W5:Y:S01]  /*09d0*/  @!P5 LDG.E R45, desc[UR10][R26.64] ;  /* 0x0000000a1a2dd981 */ /* 0x000162000c1e1900 */
[----:B------:R-:W-:-:S02]  /*09e0*/  @!P3 MOV R30, R70 ;  /* 0x00000046001eb202 */ /* 0x000fc40000000f00 */
[----:B------:R-:W-:Y:S02]  /*09f0*/  CS2R R46, SRZ ;  /* 0x00000000002e7805 */ /* 0x000fe4000001ff00 */
[----:B------:R-:W-:Y:S02]  /*0a00*/  @!P3 MOV R31, R73 ;  /* 0x00000049001fb202 */ /* 0x000fe40000000f00 */
[----:B------:R-:W-:Y:S02]  /*0a10*/  @!P1 LEA.HI.X R25, R32, R19, R25, 0x1, P4 ;  /* 0x0000001320199211 */ /* 0x000fe400020f0c19 */
[----:B------:R-:W-:Y:S01]  /*0a20*/  SHF.R.S32.HI R37, RZ, 0x1f, R14 ;  /* 0x0000001fff257819 */ /* 0x000fe2000001140e */
[----:B------:R-:W-:Y:S01]  /*0a30*/  @!P3 IMAD.WIDE.U32 R30, R11, R16, R30 ;  /* 0x000000100b1eb225 */ /* 0x000fe200078e001e */
[----:B------:R-:W-:Y:S01]  /*0a40*/  ISETP.GE.U32.AND P4, PT, R14, UR16, PT ;  /* 0x000000100e007c0c */ /* 0x000fe2000bf86070 */
[----:B------:R-:W1:Y:S01]  /*0a50*/  @!P2 LDC.64 R18, c[0x0][0x220] ;  /* 0x00008800ff12ab82 */ /* 0x000e620000000a00 */
[----:B------:R-:W5:Y:S02]  /*0a60*/  @!P1 LDG.E R46, desc[UR10][R24.64] ;  /* 0x0000000a182e9981 */ /* 0x000f64000c1e1900 */
[----:B------:R-:W-:-:S02]  /*0a70*/  ISETP.GE.AND.EX P4, PT, R37, UR17, PT, P4 ;  /* 0x0000001125007c0c */ /* 0x000fc4000bf86340 */
[----:B0-----:R-:W-:Y:S01]  /*0a80*/  @!P3 IADD3 R26, R31, R17, RZ ;  /* 0x000000111f1ab210 */ /* 0x001fe20007ffe0ff */
[----:B----4-:R-:W-:Y:S01]  /*0a90*/  @!P2 IMAD R35, R35, R20, RZ ;  /* 0x000000142323a224 */ /* 0x010fe200078e02ff */
[----:B---3--:R-:W-:Y:S01]  /*0aa0*/  @!P3 LEA R22, P5, R30, R22, 0x1 ;  /* 0x000000161e16b211 */ /* 0x008fe200078a08ff */
[----:B------:R-:W0:Y:S01]  /*0ab0*/  @!P6 LDC.64 R16, c[0x0][0x270] ;  /* 0x00009c00ff10eb82 */ /* 0x000e220000000a00 */
[----:B------:R-:W-:Y:S02]  /*0ac0*/  ISETP.GT.U32.OR P4, PT, R0, 0x29f, P4 ;  /* 0x0000029f0000780c */ /* 0x000fe40002784470 */
[----:B------:R-:W-:Y:S01]  /*0ad0*/  @!P3 LEA.HI.X R23, R30, R23, R26, 0x1, P5 ;  /* 0x000000171e17b211 */ /* 0x000fe200028f0c1a */
[----:B------:R-:W-:Y:S01]  /*0ae0*/  @!P2 IMAD R27, R12, R21, R35 ;  /* 0x000000150c1ba224 */ /* 0x000fe200078e0223 */
[----:B------:R-:W-:-:S03]  /*0af0*/  SHF.R.S32.HI R49, RZ, 0x1f, R5 ;  /* 0x0000001fff317819 */ /* 0x000fc60000011405 */
[----:B------:R3:W4:Y:S01]  /*0b00*/  @!P3 LDG.E R47, desc[UR10][R22.64] ;  /* 0x0000000a162fb981 */ /* 0x000722000c1e1900 */
[----:B------:R-:W0:Y:S01]  /*0b10*/  @!P6 LDC.64 R34, c[0x0][0x220] ;  /* 0x00008800ff22eb82 */ /* 0x000e220000000a00 */
[----:B------:R-:W-:Y:S02]  /*0b20*/  ISETP.GE.U32.AND P3, PT, R5, UR16, PT ;  /* 0x0000001005007c0c */ /* 0x000fe4000bf66070 */
[----:B------:R-:W-:Y:S02]  /*0b30*/  SHF.R.S32.HI R31, RZ, 0x1f, R15 ;  /* 0x0000001fff1f7819 */ /* 0x000fe4000001140f */
[----:B------:R-:W-:-:S03]  /*0b40*/  ISETP.GE.U32.AND P1, PT, R15, UR16, PT ;  /* 0x000000100f007c0c */ /* 0x000fc6000bf26070 */
[----:B------:R-:W0:Y:S01]  /*0b50*/  @!P4 LDC.64 R32, c[0x0][0x270] ;  /* 0x00009c00ff20cb82 */ /* 0x000e220000000a00 */
[----:B---3--:R-:W-:Y:S02]  /*0b60*/  @!P2 MOV R22, R70 ;  /* 0x000000460016a202 */ /* 0x008fe40000000f00 */
[----:B------:R-:W-:Y:S02]  /*0b70*/  @!P2 MOV R23, R73 ;  /* 0x000000490017a202 */ /* 0x000fe40000000f00 */
[----:B------:R-:W-:Y:S01]  /*0b80*/  ISETP.GE.AND.EX P3, PT, R49, UR17, PT, P3 ;  /* 0x0000001131007c0c */ /* 0x000fe2000bf66330 */
[----:B------:R-:W-:Y:S01]  /*0b90*/  @!P2 IMAD.WIDE.U32 R20, R12, R20, R22 ;  /* 0x000000140c14a225 */ /* 0x000fe200078e0016 */
[----:B------:R-:W-:Y:S02]  /*0ba0*/  ISETP.GE.AND.EX P1, PT, R31, UR17, PT, P1 ;  /* 0x000000111f007c0c */ /* 0x000fe4000bf26310 */
[----:B------:R-:W-:Y:S01]  /*0bb0*/  ISETP.GT.U32.OR P3, PT, R0, 0x29f, P3 ;  /* 0x0000029f0000780c */ /* 0x000fe20001f64470 */
[----:B------:R-:W-:Y:S01]  /*0bc0*/  @!P2 IMAD.IADD R21, R21, 0x1, R27 ;  /* 0x000000011515a824 */ /* 0x000fe200078e021b */
[----:B-1----:R-:W-:-:S02]  /*0bd0*/  @!P2 LEA R18, P5, R20, R18, 0x1 ;  /* 0x000000121412a211 */ /* 0x002fc400078a08ff */
[----:B------:R-:W-:Y:S01]  /*0be0*/  ISETP.GT.U32.OR P1, PT, R0, 0x29f, P1 ;  /* 0x0000029f0000780c */ /* 0x000fe20000f24470 */
[----:B------:R-:W-:Y:S01]  /*0bf0*/  HFMA2.MMA R48, -RZ, RZ, 0, 0 ;  /* 0x00000000ff307435 */ /* 0x000fe200000001ff */
[----:B------:R-:W-:Y:S01]  /*0c00*/  @!P2 LEA.HI.X R19, R20, R19, R21, 0x1, P5 ;  /* 0x000000131413a211 */ /* 0x000fe200028f0c15 */
[----:B0-----:R-:W-:Y:S01]  /*0c10*/  @!P6 IMAD R22, R39, R16, RZ ;  /* 0x000000102716e224 */ /* 0x001fe200078e02ff */
[----:B------:R-:W-:Y:S02]  /*0c20*/  @!P6 MOV R20, R70 ;  /* 0x000000460014e202 */ /* 0x000fe40000000f00 */
[----:B------:R-:W-:Y:S02]  /*0c30*/  @!P6 MOV R21, R73 ;  /* 0x000000490015e202 */ /* 0x000fe40000000f00 */
[----:B------:R-:W-:Y:S02]  /*0c40*/  SHF.R.S32.HI R51, RZ, 0x1f, R6 ;  /* 0x0000001fff337819 */ /* 0x000fe40000011406 */
[----:B------:R-:W-:Y:S01]  /*0c50*/  ISETP.GE.U32.AND P5, PT, R6, UR16, PT ;  /* 0x0000001006007c0c */ /* 0x000fe2000bfa6070 */
[C---:B------:R-:W-:Y:S01]  /*0c60*/  @!P6 IMAD R25, R13.reuse, R17, R22 ;  /* 0x000000110d19e224 */ /* 0x040fe200078e0216 */
[----:B------:R0:W3:Y:S01]  /*0c70*/  @!P2 LDG.E R48, desc[UR10][R18.64] ;  /* 0x0000000a1230a981 */ /* 0x0000e2000c1e1900 */
[----:B------:R-:W-:Y:S01]  /*0c80*/  @!P6 IMAD.WIDE.U32 R16, R13, R16, R20 ;  /* 0x000000100d10e225 */ /* 0x000fe200078e0014 */
[----:B------:R-:W-:Y:S01]  /*0c90*/  ISETP.GE.AND.EX P5, PT, R51, UR17, PT, P5 ;  /* 0x0000001133007c0c */ /* 0x000fe2000bfa6350 */
[----:B------:R-:W1:Y:S03]  /*0ca0*/  @!P4 LDC.64 R22, c[0x0][0x220] ;  /* 0x00008800ff16cb82 */ /* 0x000e660000000a00 */
[----:B------:R-:W-:-:S02]  /*0cb0*/  ISETP.GT.U32.OR P2, PT, R0, 0x29f, P5 ;  /* 0x0000029f0000780c */ /* 0x000fc40002f44470 */
[----:B------:R-:W-:-:S03]  /*0cc0*/  @!P6 IADD3 R17, R17, R25, RZ ;  /* 0x000000191111e210 */ /* 0x000fc60007ffe0ff */
[----:B------:R-:W1:Y:S01]  /*0cd0*/  @!P3 LDC.64 R20, c[0x0][0x270] ;  /* 0x00009c00ff14bb82 */ /* 0x000e620000000a00 */
[----:B------:R-:W-:Y:S01]  /*0ce0*/  @!P6 LEA R34, P5, R16, R34, 0x1 ;  /* 0x000000221022e211 */ /* 0x000fe200078a08ff */
[----:B------:R-:W-:-:S06]  /*0cf0*/  @!P4 IMAD R37, R37, R32, RZ ;  /* 0x000000202525c224 */ /* 0x000fcc00078e02ff */
[----:B------:R-:W1:Y:S01]  /*0d00*/  @!P1 LDC.64 R26, c[0x0][0x270] ;  /* 0x00009c00ff1a9b82 */ /* 0x000e620000000a00 */
[----:B------:R-:W-:Y:S02]  /*0d10*/  @!P6 LEA.HI.X R35, R16, R35, R17, 0x1, P5 ;  /* 0x000000231023e211 */ /* 0x000fe400028f0c11 */
[----:B------:R-:W-:Y:S02]  /*0d20*/  @!P4 MOV R16, R70 ;  /* 0x000000460010c202 */ /* 0x000fe40000000f00 */
[----:B------:R-:W-:Y:S02]  /*0d30*/  @!P4 MOV R17, R73 ;  /* 0x000000490011c202 */ /* 0x000fe40000000f00 */
[----:B------:R-:W-:Y:S01]  /*0d40*/  SHF.R.S32.HI R53, RZ, 0x1f, R7 ;  /* 0x0000001fff357819 */ /* 0x000fe20000011407 */
[----:B------:R-:W-:Y:S01]  /*0d50*/  HFMA2.MMA R50, -RZ, RZ, 0, 0 ;  /* 0x00000000ff327435 */ /* 0x000fe200000001ff */
[----:B------:R-:W-:Y:S01]  /*0d60*/  ISETP.GE.U32.AND P5, PT, R7, UR16, PT ;  /* 0x0000001007007c0c */ /* 0x000fe2000bfa6070 */
[C---:B------:R-:W-:Y:S01]  /*0d70*/  @!P4 IMAD R37, R14.reuse, R33, R37 ;  /* 0x000000210e25c224 */ /* 0x040fe200078e0225 */
[----:B------:R-:W1:Y:S01]  /*0d80*/  @!P3 LDC.64 R24, c[0x0][0x220] ;  /* 0x00008800ff18bb82 */ /* 0x000e620000000a00 */
[----:B------:R-:W-:Y:S01]  /*0d90*/  @!P4 IMAD.WIDE.U32 R32, R14, R32, R16 ;  /* 0x000000200e20c225 */ /* 0x000fe200078e0010 */
[----:B------:R-:W-:-:S05]  /*0da0*/  ISETP.GE.AND.EX P5, PT, R53, UR17, PT, P5 ;  /* 0x0000001135007c0c */ /* 0x000fca000bfa6350 */
[----:B------:R1:W3:Y:S01]  /*0db0*/  @!P6 LDG.E R50, desc[UR10][R34.64] ;  /* 0x0000000a2232e981 */ /* 0x0002e2000c1e1900 */
[----:B------:R-:W1:Y:S01]  /*0dc0*/  @!P1 LDC.64 R16, c[0x0][0x220] ;  /* 0x00008800ff109b82 */ /* 0x000e620000000a00 */
[----:B------:R-:W-:-:S07]  /*0dd0*/  ISETP.GT.U32.OR P5, PT, R0, 0x29f, P5 ;  /* 0x0000029f0000780c */ /* 0x000fce0002fa4470 */
[----:B0-----:R-:W0:Y:S01]  /*0de0*/  @!P2 LDC.64 R18, c[0x0][0x270] ;  /* 0x00009c00ff12ab82 */ /* 0x001e220000000a00 */
[----:B------:R-:W-:Y:S02]  /*0df0*/  @!P4 IADD3 R33, R33, R37, RZ ;  /* 0x000000252121c210 */ /* 0x000fe40007ffe0ff */
[C---:B-1----:R-:W-:Y:S01]  /*0e00*/  @!P4 LEA R30, P6, R32.reuse, R22, 0x1 ;  /* 0x00000016201ec211 */ /* 0x042fe200078c08ff */
[----:B------:R-:W-:Y:S01]  /*0e10*/  @!P3 IMAD R22, R49, R20, RZ ;  /* 0x000000143116b224 */ /* 0x000fe200078e02ff */
[----:B------:R-:W-:Y:S02]  /*0e20*/  @!P3 MOV R34, R70 ;  /* 0x000000460022b202 */ /* 0x000fe40000000f00 */
[----:B------:R-:W-:Y:S01]  /*0e30*/  @!P3 MOV R35, R73 ;  /* 0x000000490023b202 */ /* 0x000fe20000000f00 */
[----:B------:R-:W-:Y:S01]  /*0e40*/  @!P1 IMAD R36, R31, R26, RZ ;  /* 0x0000001a1f249224 */ /* 0x000fe200078e02ff */
[----:B------:R-:W-:Y:S01]  /*0e50*/  @!P4 LEA.HI.X R31, R32, R23, R33, 0x1, P6 ;  /* 0x00000017201fc211 */ /* 0x000fe200030f0c21 */
[C---:B------:R-:W-:Y:S01]  /*0e60*/  @!P3 IMAD R37, R5.reuse, R21, R22 ;  /* 0x000000150525b224 */ /* 0x040fe200078e0216 */
[----:B------:R-:W-:Y:S01]  /*0e70*/  @!P1 MOV R32, R70 ;  /* 0x0000004600209202 */ /* 0x000fe20000000f00 */
[----:B------:R-:W-:Y:S01]  /*0e80*/  HFMA2.MMA R52, -RZ, RZ, 0, 0 ;  /* 0x00000000ff347435 */ /* 0x000fe200000001ff */
[----:B------:R-:W-:Y:S01]  /*0e90*/  @!P1 MOV R33, R73 ;  /* 0x0000004900219202 */ /* 0x000fe20000000f00 */
[----:B------:R-:W-:Y:S01]  /*0ea0*/  @!P3 IMAD.WIDE.U32 R34, R5, R20, R34 ;  /* 0x000000140522b225 */ /* 0x000fe200078e0022 */
[----:B------:R-:W1:Y:S03]  /*0eb0*/  @!P5 LDC.64 R22, c[0x0][0x270] ;  /* 0x00009c00ff16db82 */ /* 0x000e660000000a00 */
[----:B------:R-:W-:-:S04]  /*0ec0*/  @!P1 IMAD.WIDE.U32 R32, R15, R26, R32 ;  /* 0x0000001a0f209225 */ /* 0x000fc800078e0020 */
[----:B------:R-:W-:Y:S01]  /*0ed0*/  @!P1 IMAD R27, R15, R27, R36 ;  /* 0x0000001b0f1b9224 */ /* 0x000fe200078e0224 */
[----:B------:R-:W1:Y:S01]  /*0ee0*/  @!P2 LDC.64 R20, c[0x0][0x220] ;  /* 0x00008800ff14ab82 */ /* 0x000e620000000a00 */
[----:B------:R-:W-:Y:S01]  /*0ef0*/  @!P1 LEA R26, P6, R32, R16, 0x1 ;  /* 0x00000010201a9211 */ /* 0x000fe200078c08ff */
[----:B------:R0:W3:Y:S01]  /*0f00*/  @!P4 LDG.E R52, desc[UR10][R30.64] ;  /* 0x0000000a1e34c981 */ /* 0x0000e2000c1e1900 */
[----:B------:R-:W-:Y:S01]  /*0f10*/  @!P3 IMAD.IADD R16, R35, 0x1, R37 ;  /* 0x000000012310b824 */ /* 0x000fe200078e0225 */
[----:B------:R-:W-:Y:S01]  /*0f20*/  @!P1 IADD3 R27, R33, R27, RZ ;  /* 0x0000001b211b9210 */ /* 0x000fe20007ffe0ff */
[----:B0-----:R-:W-:Y:S01]  /*0f30*/  @!P2 IMAD R33, R51, R18, RZ ;  /* 0x000000123321a224 */ /* 0x001fe200078e02ff */
[----:B------:R-:W-:Y:S02]  /*0f40*/  @!P3 LEA R24, P4, R34, R24, 0x1 ;  /* 0x000000182218b211 */ /* 0x000fe400078808ff */
[----:B------:R-:W-:Y:S01]  /*0f50*/  @!P1 LEA.HI.X R27, R32, R17, R27, 0x1, P6 ;  /* 0x00000011201b9211 */ /* 0x000fe200030f0c1b */
[----:B------:R-:W-:Y:S01]  /*0f60*/  @!P2 IMAD R19, R6, R19, R33 ;  /* 0x000000130613a224 */ /* 0x000fe200078e0221 */
[----:B------:R-:W-:-:S02]  /*0f70*/  @!P3 LEA.HI.X R25, R34, R25, R16, 0x1, P4 ;  /* 0x000000192219b211 */ /* 0x000fc400020f0c10 */
[----:B------:R-:W-:Y:S01]  /*0f80*/  @!P2 MOV R30, R70 ;  /* 0x00000046001ea202 */ /* 0x000fe20000000f00 */
[----:B------:R-:W0:Y:S01]  /*0f90*/  @!P5 LDC.64 R16, c[0x0][0x220] ;  /* 0x00008800ff10db82 */ /* 0x000e220000000a00 */
[----:B------:R-:W-:Y:S02]  /*0fa0*/  @!P2 MOV R31, R73 ;  /* 0x00000049001fa202 */ /* 0x000fe40000000f00 */
[----:B------:R-:W-:Y:S02]  /*0fb0*/  SHF.R.S32.HI R33, RZ, 0x1f, R40 ;  /* 0x0000001fff217819 */ /* 0x000fe40000011428 */
[----:B------:R-:W-:Y:S02]  /*0fc0*/  ISETP.GE.U32.AND P4, PT, R40, UR16, PT ;  /* 0x0000001028007c0c */ /* 0x000fe4000bf86070 */
[----:B------:R-:W-:Y:S01]  /*0fd0*/  CS2R R54, SRZ ;  /* 0x0000000000367805 */ /* 0x000fe2000001ff00 */
[----:B------:R-:W-:Y:S01]  /*0fe0*/  @!P2 IMAD.WIDE.U32 R30, R6, R18, R30 ;  /* 0x00000012061ea225 */ /* 0x000fe200078e001e */
[----:B------:R-:W-:-:S02]  /*0ff0*/  ISETP.GE.AND.EX P4, PT, R33, UR17, PT, P4 ;  /* 0x0000001121007c0c */ /* 0x000fc4000bf86340 */
[----:B------:R-:W-:Y:S02]  /*1000*/  SHF.R.S32.HI R39, RZ, 0x1f, R41 ;  /* 0x0000001fff277819 */ /* 0x000fe40000011429 */
[----:B------:R0:W3:Y:S01]  /*1010*/  @!P3 LDG.E R54, desc[UR10][R24.64] ;  /* 0x0000000a1836b981 */ /* 0x0000e2000c1e1900 */
[----:B------:R-:W-:Y:S02]  /*1020*/  ISETP.GT.U32.OR P4, PT, R0, 0x29f, P4 ;  /* 0x0000029f0000780c */ /* 0x000fe40002784470 */
[C---:B-1----:R-:W-:Y:S01]  /*1030*/  @!P2 LEA R18, P6, R30.reuse, R20, 0x1 ;  /* 0x000000141e12a211 */ /* 0x042fe200078c08ff */
[----:B------:R-:W-:Y:S01]  /*1040*/  @!P5 IMAD R20, R53, R22, RZ ;  /* 0x000000163514d224 */ /* 0x000fe200078e02ff */
[----:B------:R-:W-:Y:S02]  /*1050*/  @!P2 IADD3 R19, R31, R19, RZ ;  /* 0x000000131f13a210 */ /* 0x000fe40007ffe0ff */
[----:B------:R-:W-:Y:S01]  /*1060*/  ISETP.GE.U32.AND P3, PT, R41, UR16, PT ;  /* 0x0000001029007c0c */ /* 0x000fe2000bf66070 */
[----:B------:R-:W-:Y:S01]  /*1070*/  @!P5 IMAD R31, R7, R23, R20 ;  /* 0x00000017071fd224 */ /* 0x000fe200078e0214 */
[----:B------:R-:W-:-:S02]  /*1080*/  @!P2 LEA.HI.X R19, R30, R21, R19, 0x1, P6 ;  /* 0x000000151e13a211 */ /* 0x000fc400030f0c13 */
[----:B------:R-:W-:Y:S02]  /*1090*/  ISETP.GE.AND.EX P3, PT, R39, UR17, PT, P3 ;  /* 0x0000001127007c0c */ /* 0x000fe4000bf66330 */
[----:B------:R-:W-:Y:S02]  /*10a0*/  @!P5 MOV R20, R70 ;  /* 0x000000460014d202 */ /* 0x000fe40000000f00 */
[----:B------:R-:W-:Y:S02]  /*10b0*/  CS2R R56, SRZ ;  /* 0x0000000000387805 */ /* 0x000fe4000001ff00 */
[----:B------:R-:W-:Y:S01]  /*10c0*/  @!P5 MOV R21, R73 ;  /* 0x000000490015d202 */ /* 0x000fe20000000f00 */
[----:B------:R1:W3:Y:S01]  /*10d0*/  @!P2 LDG.E R55, desc[UR10][R18.64] ;  /* 0x0000000a1237a981 */ /* 0x0002e2000c1e1900 */
[----:B------:R-:W-:Y:S01]  /*10e0*/  ISETP.GT.U32.OR P3, PT, R0, 0x29f, P3 ;  /* 0x0000029f0000780c */ /* 0x000fe20001f64470 */
[----:B------:R-:W-:Y:S01]  /*10f0*/  @!P5 IMAD.WIDE.U32 R22, R7, R22, R20 ;  /* 0x000000160716d225 */ /* 0x000fe200078e0014 */
[----:B------:R-:W-:-:S02]  /*1100*/  SHF.R.S32.HI R35, RZ, 0x1f, R42 ;  /* 0x0000001fff237819 */ /* 0x000fc4000001142a */
[----:B------:R-:W2:Y:S01]  /*1110*/  @!P4 LDC.64 R20, c[0x0][0x270] ;  /* 0x00009c00ff14cb82 */ /* 0x000ea20000000a00 */
[----:B------:R2:W3:Y:S01]  /*1120*/  @P0 LDG.E R56, desc[UR10][R28.64] ;  /* 0x0000000a1c380981 */ /* 0x0004e2000c1e1900 */
[----:B------:R-:W-:Y:S02]  /*1130*/  @!P5 IADD3 R23, R23, R31, RZ ;  /* 0x0000001f1717d210 */ /* 0x000fe40007ffe0ff */
[----:B0-----:R-:W-:-:S05]  /*1140*/  @!P5 LEA R30, P6, R22, R16, 0x1 ;  /* 0x00000010161ed211 */ /* 0x001fca00078c08ff */
[----:B------:R-:W0:Y:S01]  /*1150*/  @!P3 LDC.64 R24, c[0x0][0x270] ;  /* 0x00009c00ff18bb82 */ /* 0x000e220000000a00 */
[----:B------:R-:W-:Y:S02]  /*1160*/  @!P5 LEA.HI.X R31, R22, R17, R23, 0x1, P6 ;  /* 0x00000011161fd211 */ /* 0x000fe400030f0c17 */
[----:B------:R-:W-:Y:S02]  /*1170*/  ISETP.GE.U32.AND P6, PT, R42, UR16, PT ;  /* 0x000000102a007c0c */ /* 0x000fe4000bfc6070 */
[----:B------:R-:W-:Y:S01]  /*1180*/  SHF.R.S32.HI R37, RZ, 0x1f, R43 ;  /* 0x0000001fff257819 */ /* 0x000fe2000001142b */
[----:B------:R0:W3:Y:S01]  /*1190*/  @!P5 LDG.E R57, desc[UR10][R30.64] ;  /* 0x0000000a1e39d981 */ /* 0x0000e2000c1e1900 */
[----:B------:R-:W-:Y:S01]  /*11a0*/  ISETP.GE.AND.EX P6, PT, R35, UR17, PT, P6 ;  /* 0x0000001123007c0c */ /* 0x000fe2000bfc6360 */
[----:B------:R-:W0:Y:S01]  /*11b0*/  @!P4 LDC.64 R16, c[0x0][0x220] ;  /* 0x00008800ff10cb82 */ /* 0x000e220000000a00 */
[----:B------:R-:W-:Y:S02]  /*11c0*/  ISETP.GE.U32.AND P2, PT, R43, UR16, PT ;  /* 0x000000102b007c0c */ /* 0x000fe4000bf46070 */
[----:B------:R-:W-:-:S02]  /*11d0*/  ISETP.GT.U32.OR P6, PT, R0, 0x29f, P6 ;  /* 0x0000029f0000780c */ /* 0x000fc400037c4470 */
[----:B------:R-:W-:-:S03]  /*11e0*/  ISETP.GE.AND.EX P2, PT, R37, UR17, PT, P2 ;  /* 0x0000001125007c0c */ /* 0x000fc6000bf46320 */
[----:B-1----:R-:W1:Y:S01]  /*11f0*/  @!P3 LDC.64 R18, c[0x0][0x220] ;  /* 0x00008800ff12bb82 */ /* 0x002e620000000a00 */
[----:B------:R-:W-:Y:S01]  /*1200*/  ISETP.GT.U32.OR P2, PT, R0, 0x29f, P2 ;  /* 0x0000029f0000780c */ /* 0x000fe20001744470 */
[----:B--2---:R-:W-:Y:S01]  /*1210*/  @!P4 IMAD R33, R33, R20, RZ ;  /* 0x000000142121c224 */ /* 0x004fe200078e02ff */
[----:B------:R-:W-:-:S03]  /*1220*/  @!P4 MOV R32, R70 ;  /* 0x000000460020c202 */ /* 0x000fc60000000f00 */
[C---:B------:R-:W-:Y:S01]  /*1230*/  @!P4 IMAD R29, R40.reuse, R21, R33 ;  /* 0x00000015281dc224 */ /* 0x040fe200078e0221 */
[-C--:B------:R-:W-:Y:S01]  /*1240*/  @!P4 MOV R33, R73.reuse ;  /* 0x000000490021c202 */ /* 0x080fe20000000f00 */
[----:B------:R-:W2:Y:S01]  /*1250*/  @!P6 LDC.64 R22, c[0x0][0x270] ;  /* 0x00009c00ff16eb82 */ /* 0x000ea20000000a00 */
[----:B------:R-:W-:Y:S01]  /*1260*/  CS2R R60, SRZ ;  /* 0x00000000003c7805 */ /* 0x000fe2000001ff00 */
[----:B0-----:R-:W-:Y:S01]  /*1270*/  @!P3 IMAD R28, R39, R24, RZ ;  /* 0x00000018271cb224 */ /* 0x001fe200078e02ff */
[----:B------:R-:W-:Y:S01]  /*1280*/  @!P3 MOV R30, R70 ;  /* 0x00000046001eb202 */ /* 0x000fe20000000f00 */
[----:B------:R-:W-:Y:S01]  /*1290*/  @!P4 IMAD.WIDE.U32 R32, R40, R20, R32 ;  /* 0x000000142820c225 */ /* 0x000fe200078e0020 */
[----:B------:R-:W-:Y:S02]  /*12a0*/  @!P3 MOV R31, R73 ;  /* 0x00000049001fb202 */ /* 0x000fe40000000f00 */
[----:B------:R0:W3:Y:S01]  /*12b0*/  @!P1 LDG.E R60, desc[UR10][R26.64] ;  /* 0x0000000a1a3c9981 */ /* 0x0000e2000c1e1900 */
[----:B------:R-:W0:Y:S01]  /*12c0*/  @!P2 LDC.64 R20, c[0x0][0x270] ;  /* 0x00009c00ff14ab82 */ /* 0x000e220000000a00 */
[----:B------:R-:W-:Y:S01]  /*12d0*/  @!P3 IMAD R39, R41, R25, R28 ;  /* 0x000000192927b224 */ /* 0x000fe200078e021c */
[----:B------:R-:W-:Y:S01]  /*12e0*/  @!P4 IADD3 R29, R33, R29, RZ ;  /* 0x0000001d211dc210 */ /* 0x000fe20007ffe0ff */
[----:B------:R-:W-:Y:S01]  /*12f0*/  @!P3 IMAD.WIDE.U32 R30, R41, R24, R30 ;  /* 0x00000018291eb225 */ /* 0x000fe200078e001e */
[----:B------:R-:W-:Y:S01]  /*1300*/  @!P4 LEA R28, P1, R32, R16, 0x1 ;  /* 0x00000010201cc211 */ /* 0x000fe200078208ff */
[----:B------:R-:W-:-:S03]  /*1310*/  HFMA2.MMA R63, -RZ, RZ, 0, 0 ;  /* 0x00000000ff3f7435 */ /* 0x000fc600000001ff */
[----:B------:R-:W5:Y:S01]  /*1320*/  @!P6 LDC.64 R24, c[0x0][0x220] ;  /* 0x00008800ff18eb82 */ /* 0x000f620000000a00 */
[----:B------:R-:W-:Y:S02]  /*1330*/  @!P4 LEA.HI.X R29, R32, R17, R29, 0x1, P1 ;  /* 0x00000011201dc211 */ /* 0x000fe400008f0c1d */
[----:B------:R-:W-:Y:S02]  /*1340*/  @!P3 IADD3 R31, R31, R39, RZ ;  /* 0x000000271f1fb210 */ /* 0x000fe40007ffe0ff */
[C---:B-1----:R-:W-:Y:S01]  /*1350*/  @!P3 LEA R18, P1, R30.reuse, R18, 0x1 ;  /* 0x000000121e12b211 */ /* 0x042fe200078208ff */
[----:B------:R-:W3:Y:S02]  /*1360*/  @!P4 LDG.E R61, desc[UR10][R28.64] ;  /* 0x0000000a1c3dc981 */ /* 0x000ee4000c1e1900 */
[----:B------:R-:W1:Y:S01]  /*1370*/  @!P2 LDC.64 R16, c[0x0][0x220] ;  /* 0x00008800ff10ab82 */ /* 0x000e620000000a00 */
[----:B------:R-:W-:Y:S01]  /*1380*/  @!P3 LEA.HI.X R19, R30, R19, R31, 0x1, P1 ;  /* 0x000000131e13b211 */ /* 0x000fe200008f0c1f */
[----:B--2---:R-:W-:-:S04]  /*1390*/  @!P6 IMAD R35, R35, R22, RZ ;  /* 0x000000162323e224 */ /* 0x004fc800078e02ff */
[----:B------:R2:W3:Y:S01]  /*13a0*/  @!P3 LDG.E R63, desc[UR10][R18.64] ;  /* 0x0000000a123fb981 */ /* 0x0004e2000c1e1900 */
[----:B------:R-:W-:Y:S02]  /*13b0*/  @!P6 IMAD R35, R42, R23, R35 ;  /* 0x000000172a23e224 */ /* 0x000fe400078e0223 */
[----:B0-----:R-:W-:Y:S01]  /*13c0*/  @!P2 IMAD R26, R37, R20, RZ ;  /* 0x00000014251aa224 */ /* 0x001fe200078e02ff */
[----:B--2---:R-:W-:Y:S01]  /*13d0*/  @!P6 MOV R18, R70 ;  /* 0x000000460012e202 */ /* 0x004fe20000000f00 */
[----:B------:R-:W-:-:S04]  /*13e0*/  @!P6 IMAD.MOV.U32 R19, RZ, RZ, R73 ;  /* 0x000000ffff13e224 */ /* 0x000fc800078e0049 */
[----:B------:R-:W-:Y:S01]  /*13f0*/  @!P6 IMAD.WIDE.U32 R22, R42, R22, R18 ;  /* 0x000000162a16e225 */ /* 0x000fe200078e0012 */
[----:B------:R-:W-:Y:S02]  /*1400*/  @!P2 MOV R18, R70 ;  /* 0x000000460012a202 */ /* 0x000fe40000000f00 */
[----:B------:R-:W-:Y:S01]  /*1410*/  @!P2 MOV R19, R73 ;  /* 0x000000490013a202 */ /* 0x000fe20000000f00 */
[----:B------:R-:W-:Y:S01]  /*1420*/  @!P2 IMAD R27, R43, R21, R26 ;  /* 0x000000152b1ba224 */ /* 0x000fe200078e021a */
[----:B------:R-:W-:Y:S01]  /*1430*/  HFMA2.MMA R64, -RZ, RZ, 0, 0 ;  /* 0x00000000ff407435 */ /* 0x000fe200000001ff */
[----:B------:R-:W-:Y:S01]  /*1440*/  @!P6 IADD3 R23, R23, R35, RZ ;  /* 0x000000231717e210 */ /* 0x000fe20007ffe0ff */
[----:B------:R-:W-:Y:S01]  /*1450*/  @!P2 IMAD.WIDE.U32 R20, R43, R20, R18 ;  /* 0x000000142b14a225 */ /* 0x000fe200078e0012 */
[----:B-----5:R-:W-:-:S04]  /*1460*/  @!P6 LEA R24, P1, R22, R24, 0x1 ;  /* 0x000000181618e211 */ /* 0x020fc800078208ff */
[----:B------:R-:W-:Y:S02]  /*1470*/  @!P2 IADD3 R21, R21, R27, RZ ;  /* 0x0000001b1515a210 */ /* 0x000fe40007ffe0ff */
[----:B-1----:R-:W-:Y:S02]  /*1480*/  @!P2 LEA R16, P3, R20, R16, 0x1 ;  /* 0x000000101410a211 */ /* 0x002fe400078608ff */
[----:B------:R-:W-:Y:S02]  /*1490*/  @!P6 LEA.HI.X R25, R22, R25, R23, 0x1, P1 ;  /* 0x000000191619e211 */ /* 0x000fe400008f0c17 */
[----:B------:R-:W-:Y:S02]  /*14a0*/  MOV R67, RZ ;  /* 0x000000ff00437202 */ /* 0x000fe40000000f00 */
[----:B------:R-:W-:Y:S01]  /*14b0*/  @!P2 LEA.HI.X R17, R20, R17, R21, 0x1, P3 ;  /* 0x000000111411a211 */ /* 0x000fe200018f0c15 */
[----:B------:R0:W2:Y:S04]  /*14c0*/  @!P6 LDG.E R64, desc[UR10][R24.64] ;  /* 0x0000000a1840e981 */ /* 0x0000a8000c1e1900 */
[----:B------:R1:W5:Y:S01]  /*14d0*/  @!P2 LDG.E R67, desc[UR10][R16.64] ;  /* 0x0000000a1043a981 */ /* 0x000362000c1e1900 */
[----:B------:R-:W-:-:S04]  /*14e0*/  PRMT R18, R44, 0x7632, R18 ;  /* 0x000076322c127816 */ /* 0x000fc80000000012 */
[----:B------:R-:W-:Y:S02]  /*14f0*/  SHF.L.U32 R19, R18, 0x10, RZ ;  /* 0x0000001012137819 */ /* 0x000fe400000006ff */
[----:B------:R-:W-:-:S03]  /*1500*/  SHF.L.U32 R18, R44, 0x10, RZ ;  /* 0x000000102c127819 */ /* 0x000fc600000006ff */
[----:B------:R-:W-:Y:S01]  /*1510*/  FMUL.FTZ R21, R19, R19 ;  /* 0x0000001313157220 */ /* 0x000fe20000410000 */
[----:B------:R-:W-:-:S04]  /*1520*/  PRMT R20, R45, 0x7632, R20 ;  /* 0x000076322d147816 */ /* 0x000fc80000000014 */
[----:B------:R-:W-:Y:S01]  /*1530*/  SHF.L.U32 R23, R20, 0x10, RZ ;  /* 0x0000001014177819 */ /* 0x000fe200000006ff */
[----:B0-----:R-:W-:Y:S01]  /*1540*/  FFMA.FTZ R24, R18, R18, R21 ;  /* 0x0000001212187223 */ /* 0x001fe20000010015 */
[----:B------:R-:W-:Y:S02]  /*1550*/  SHF.L.U32 R22, R45, 0x10, RZ ;  /* 0x000000102d167819 */ /* 0x000fe400000006ff */
[----:B------:R-:W-:Y:S01]  /*1560*/  PRMT R20, R46, 0x7632, R20 ;  /* 0x000076322e147816 */ /* 0x000fe20000000014 */
[----:B-1----:R-:W-:Y:S01]  /*1570*/  FMUL.FTZ R17, R23, R23 ;  /* 0x0000001717117220 */ /* 0x002fe20000410000 */
[----:B------:R-:W-:Y:S02]  /*1580*/  FADD.FTZ R26, R18, R19 ;  /* 0x00000013121a7221 */ /* 0x000fe40000010000 */
[----:B------:R-:W-:Y:S01]  /*1590*/  SHF.L.U32 R21, R20, 0x10, RZ ;  /* 0x0000001014157819 */ /* 0x000fe200000006ff */
[----:B------:R-:W-:Y:S01]  /*15a0*/  FADD.FTZ R23, R22, R23 ;  /* 0x0000001716177221 */ /* 0x000fe20000010000 */
[----:B------:R-:W-:Y:S01]  /*15b0*/  SHF.L.U32 R20, R46, 0x10, RZ ;  /* 0x000000102e147819 */ /* 0x000fe200000006ff */
[----:B------:R-:W-:-:S02]  /*15c0*/  FFMA.FTZ R22, R22, R22, R17 ;  /* 0x0000001616167223 */ /* 0x000fc40000010011 */
[----:B------:R-:W-:Y:S01]  /*15d0*/  FMUL.FTZ R17, R21, R21 ;  /* 0x0000001515117220 */ /* 0x000fe20000410000 */
[----:B----4-:R-:W-:Y:S01]  /*15e0*/  PRMT R16, R47, 0x7632, R16 ;  /* 0x000076322f107816 */ /* 0x010fe20000000010 */
[----:B------:R-:W-:-:S03]  /*15f0*/  FADD.FTZ R21, R20, R21 ;  /* 0x0000001514157221 */ /* 0x000fc60000010000 */
[----:B------:R-:W-:Y:S01]  /*1600*/  SHF.L.U32 R16, R16, 0x10, RZ ;  /* 0x0000001010107819 */ /* 0x000fe200000006ff */
[----:B------:R-:W-:Y:S01]  /*1610*/  FFMA.FTZ R20, R20, R20, R17 ;  /* 0x0000001414147223 */ /* 0x000fe20000010011 */
[----:B------:R-:W-:Y:S02]  /*1620*/  SHF.L.U32 R19, R47, 0x10, RZ ;  /* 0x000000102f137819 */ /* 0x000fe400000006ff */
[C---:B---3--:R-:W-:Y:S02]  /*1630*/  PRMT R18, R48.reuse, 0x7632, R18 ;  /* 0x0000763230127816 */ /* 0x048fe40000000012 */
[----:B------:R-:W-:-:S03]  /*1640*/  SHF.L.U32 R17, R48, 0x10, RZ ;  /* 0x0000001030117819 */ /* 0x000fc600000006ff */
[----:B------:R-:W-:Y:S02]  /*1650*/  IMAD.U32 R28, R18, 0x10000, RZ ;  /* 0x00010000121c7824 */ /* 0x000fe400078e00ff */
[----:B------:R-:W-:Y:S01]  /*1660*/  FMUL.FTZ R18, R16, R16 ;  /* 0x0000001010127220 */ /* 0x000fe20000410000 */
[C---:B------:R-:W-:Y:S01]  /*1670*/  FADD.FTZ R16, R19.reuse, R16 ;  /* 0x0000001013107221 */ /* 0x040fe20000010000 */
[----:B------:R-:W-:Y:S02]  /*1680*/  FMUL.FTZ R30, R28, R28 ;  /* 0x0000001c1c1e7220 */ /* 0x000fe40000410000 */
[----:B------:R-:W-:Y:S01]  /*1690*/  FFMA.FTZ R19, R19, R19, R18 ;  /* 0x0000001313137223 */ /* 0x000fe20000010012 */
[C---:B------:R-:W-:Y:S01]  /*16a0*/  FADD.FTZ R18, R17.reuse, R28 ;  /* 0x0000001c11127221 */ /* 0x040fe20000010000 */
[----:B------:R-:W-:Y:S01]  /*16b0*/  FFMA.FTZ R17, R17, R17, R30 ;  /* 0x0000001111117223 */ /* 0x000fe2000001001e */
[----:B------:R-:W-:-:S04]  /*16c0*/  PRMT R33, R50, 0x7632, R33 ;  /* 0x0000763232217816 */ /* 0x000fc80000000021 */
[----:B------:R-:W-:-:S05]  /*16d0*/  SHF.L.U32 R33, R33, 0x10, RZ ;  /* 0x0000001021217819 */ /* 0x000fca00000006ff */
[----:B------:R-:W-:Y:S01]  /*16e0*/  FMUL.FTZ R35, R33, R33 ;  /* 0x0000002121237220 */ /* 0x000fe20000410000 */
[----:B------:R-:W-:-:S04]  /*16f0*/  PRMT R27, R54, 0x7632, R27 ;  /* 0x00007632361b7816 */ /* 0x000fc8000000001b */
[----:B------:R-:W-:Y:S02]  /*1700*/  SHF.L.U32 R30, R27, 0x10, RZ ;  /* 0x000000101b1e7819 */ /* 0x000fe400000006ff */
[----:B------:R-:W-:-:S03]  /*1710*/  SHF.L.U32 R27, R54, 0x10, RZ ;  /* 0x00000010361b7819 */ /* 0x000fc600000006ff */
[----:B------:R-:W-:Y:S01]  /*1720*/  FMUL.FTZ R32, R30, R30 ;  /* 0x0000001e1e207220 */ /* 0x000fe20000410000 */
[----:B------:R-:W-:Y:S02]  /*1730*/  PRMT R29, R55, 0x7632, R29 ;  /* 0x00007632371d7816 */ /* 0x000fe4000000001d */
[C---:B------:R-:W-:Y:S02]  /*1740*/  PRMT R25, R56.reuse, 0x7632, R25 ;  /* 0x0000763238197816 */ /* 0x040fe40000000019 */
[----:B------:R-:W-:Y:S02]  /*1750*/  SHF.L.U32 R34, R29, 0x10, RZ ;  /* 0x000000101d227819 */ /* 0x000fe400000006ff */
[----:B------:R-:W-:Y:S02]  /*1760*/  SHF.L.U32 R28, R25, 0x10, RZ ;  /* 0x00000010191c7819 */ /* 0x000fe400000006ff */
[----:B------:R-:W-:Y:S01]  /*1770*/  SHF.L.U32 R25, R56, 0x10, RZ ;  /* 0x0000001038197819 */ /* 0x000fe200000006ff */
[----:B------:R-:W-:Y:S01]  /*1780*/  FADD.FTZ R29, R27, R30 ;  /* 0x0000001e1b1d7221 */ /* 0x000fe20000010000 */
[----:B------:R-:W-:Y:S01]  /*1790*/  SHF.L.U32 R31, R55, 0x10, RZ ;  /* 0x00000010371f7819 */ /* 0x000fe200000006ff */
[----:B------:R-:W-:Y:S01]  /*17a0*/  FMUL.FTZ R30, R28, R28 ;  /* 0x0000001c1c1e7220 */ /* 0x000fe20000410000 */
[----:B------:R-:W-:Y:S01]  /*17b0*/  FFMA.FTZ R27, R27, R27, R32 ;  /* 0x0000001b1b1b7223 */ /* 0x000fe20000010020 */
[----:B------:R-:W-:Y:S01]  /*17c0*/  FMUL.FTZ R32, R34, R34 ;  /* 0x0000002222207220 */ /* 0x000fe20000410000 */
[C---:B------:R-:W-:Y:S01]  /*17d0*/  FADD.FTZ R28, R25.reuse, R28 ;  /* 0x0000001c191c7221 */ /* 0x040fe20000010000 */
[----:B------:R-:W-:Y:S01]  /*17e0*/  FFMA.FTZ R30, R25, R25, R30 ;  /* 0x00000019191e7223 */ /* 0x000fe2000001001e */
[C---:B------:R-:W-:Y:S01]  /*17f0*/  FADD.FTZ R25, R31.reuse, R34 ;  /* 0x000000221f197221 */ /* 0x040fe20000010000 */
[----:B------:R-:W-:Y:S01]  /*1800*/  FFMA.FTZ R32, R31, R31, R32 ;  /* 0x0000001f1f207223 */ /* 0x000fe20000010020 */
[----:B------:R-:W-:Y:S01]  /*1810*/  PRMT R31, R57, 0x7632, R31 ;  /* 0x00007632391f7816 */ /* 0x000fe2000000001f */
[----:B------:R-:W-:Y:S01]  /*1820*/  FADD.FTZ R28, RZ, R28 ;  /* 0x0000001cff1c7221 */ /* 0x000fe20000010000 */
[----:B------:R-:W-:-:S02]  /*1830*/  FADD.FTZ R30, RZ, R30 ;  /* 0x0000001eff1e7221 */ /* 0x000fc40000010000 */
[----:B------:R-:W-:Y:S01]  /*1840*/  SHF.L.U32 R34, R31, 0x10, RZ ;  /* 0x000000101f227819 */ /* 0x000fe200000006ff */
[----:B------:R-:W-:Y:S01]  /*1850*/  FADD.FTZ R28, R28, R29 ;  /* 0x0000001d1c1c7221 */ /* 0x000fe20000010000 */
[----:B------:R-:W-:Y:S01]  /*1860*/  SHF.L.U32 R29, R57, 0x10, RZ ;  /* 0x00000010391d7819 */ /* 0x000fe200000006ff */
[----:B------:R-:W-:Y:S02]  /*1870*/  FADD.FTZ R27, R30, R27 ;  /* 0x0000001b1e1b7221 */ /* 0x000fe40000010000 */
[----:B------:R-:W-:Y:S01]  /*1880*/  FMUL.FTZ R30, R34, R34 ;  /* 0x00000022221e7220 */ /* 0x000fe20000410000 */
[----:B------:R-:W-:Y:S01]  /*1890*/  FADD.FTZ R25, R28, R25 ;  /* 0x000000191c197221 */ /* 0x000fe20000010000 */
[----:B------:R-:W-:Y:S01]  /*18a0*/  SHF.L.U32 R28, R50, 0x10, RZ ;  /* 0x00000010321c7819 */ /* 0x000fe200000006ff */
[C---:B------:R-:W-:Y:S01]  /*18b0*/  FADD.FTZ R34, R29.reuse, R34 ;  /* 0x000000221d227221 */ /* 0x040fe20000010000 */
[----:B------:R-:W-:Y:S01]  /*18c0*/  FFMA.FTZ R31, R29, R29, R30 ;  /* 0x0000001d1d1f7223 */ /* 0x000fe2000001001e */
[----:B------:R-:W-:-:S02]  /*18d0*/  FADD.FTZ R32, R27, R32 ;  /* 0x000000201b207221 */ /* 0x000fc40000010000 */
[----:B------:R-:W-:Y:S01]  /*18e0*/  FADD.FTZ R29, R25, R34 ;  /* 0x00000022191d7221 */ /* 0x000fe20000010000 */
[C---:B------:R-:W-:Y:S01]  /*18f0*/  FADD.FTZ R25, R28.reuse, R33 ;  /* 0x000000211c197221 */ /* 0x040fe20000010000 */
[----:B------:R-:W-:Y:S01]  /*1900*/  FFMA.FTZ R27, R28, R28, R35 ;  /* 0x0000001c1c1b7223 */ /* 0x000fe20000010023 */
[----:B------:R-:W-:Y:S01]  /*1910*/  PRMT R28, R52, 0x7632, R28 ;  /* 0x00007632341c7816 */ /* 0x000fe2000000001c */
[----:B------:R-:W-:Y:S01]  /*1920*/  FADD.FTZ R31, R32, R31 ;  /* 0x0000001f201f7221 */ /* 0x000fe20000010000 */
[----:B------:R-:W-:Y:S02]  /*1930*/  FADD.FTZ R26, R29, R26 ;  /* 0x0000001a1d1a7221 */ /* 0x000fe40000010000 */
[----:B------:R-:W-:Y:S01]  /*1940*/  SHF.L.U32 R28, R28, 0x10, RZ ;  /* 0x000000101c1c7819 */ /* 0x000fe200000006ff */
[----:B------:R-:W-:Y:S01]  /*1950*/  FADD.FTZ R31, R31, R24 ;  /* 0x000000181f1f7221 */ /* 0x000fe20000010000 */
[----:B------:R-:W-:Y:S01]  /*1960*/  FADD.FTZ R26, R26, R23 ;  /* 0x000000171a1a7221 */ /* 0x000fe20000010000 */
[----:B------:R-:W-:-:S02]  /*1970*/  SHF.L.U32 R23, R52, 0x10, RZ ;  /* 0x0000001034177819 */ /* 0x000fc400000006ff */
[----:B------:R-:W-:Y:S01]  /*1980*/  PRMT R29, R60, 0x7632, R29 ;  /* 0x000076323c1d7816 */ /* 0x000fe2000000001d */
[----:B------:R-:W-:Y:S01]  /*1990*/  FMUL.FTZ R24, R28, R28 ;  /* 0x0000001c1c187220 */ /* 0x000fe20000410000 */
[----:B------:R-:W-:Y:S01]  /*19a0*/  FADD.FTZ R31, R31, R22 ;  /* 0x000000161f1f7221 */ /* 0x000fe20000010000 */
[----:B------:R-:W-:Y:S01]  /*19b0*/  FADD.FTZ R22, R23, R28 ;  /* 0x0000001c17167221 */ /* 0x000fe20000010000 */
[----:B------:R-:W-:Y:S01]  /*19c0*/  SHF.L.U32 R33, R29, 0x10, RZ ;  /* 0x000000101d217819 */ /* 0x000fe200000006ff */
[----:B------:R-:W-:Y:S01]  /*19d0*/  FFMA.FTZ R23, R23, R23, R24 ;  /* 0x0000001717177223 */ /* 0x000fe20000010018 */
[----:B------:R-:W-:Y:S01]  /*19e0*/  FADD.FTZ R29, R26, R21 ;  /* 0x000000151a1d7221 */ /* 0x000fe20000010000 */
[----:B------:R-:W-:Y:S01]  /*19f0*/  FADD.FTZ R24, R31, R20 ;  /* 0x000000141f187221 */ /* 0x000fe20000010000 */
[----:B------:R-:W-:Y:S02]  /*1a00*/  PRMT R26, R61, 0x7632, R26 ;  /* 0x000076323d1a7816 */ /* 0x000fe4000000001a */
[----:B------:R-:W-:Y:S01]  /*1a10*/  FADD.FTZ R29, R29, R16 ;  /* 0x000000101d1d7221 */ /* 0x000fe20000010000 */
[----:B------:R-:W-:Y:S01]  /*1a20*/  FADD.FTZ R24, R24, R19 ;  /* 0x0000001318187221 */ /* 0x000fe20000010000 */
[----:B------:R-:W-:-:S02]  /*1a30*/  SHF.L.U32 R19, R26, 0x10, RZ ;  /* 0x000000101a137819 */ /* 0x000fc400000006ff */
[----:B------:R-:W-:Y:S01]  /*1a40*/  FADD.FTZ R18, R29, R18 ;  /* 0x000000121d127221 */ /* 0x000fe20000010000 */
[----:B------:R-:W-:Y:S02]  /*1a50*/  SHF.L.U32 R16, R61, 0x10, RZ ;  /* 0x000000103d107819 */ /* 0x000fe400000006ff */
[----:B------:R-:W-:Y:S01]  /*1a60*/  PRMT R28, R63, 0x7632, R28 ;  /* 0x000076323f1c7816 */ /* 0x000fe2000000001c */
[----:B------:R-:W-:Y:S01]  /*1a70*/  FADD.FTZ R24, R24, R17 ;  /* 0x0000001118187221 */ /* 0x000fe20000010000 */
[----:B------:R-:W-:Y:S02]  /*1a80*/  FMUL.FTZ R17, R19, R19 ;  /* 0x0000001313117220 */ /* 0x000fe40000410000 */
[----:B------:R-:W-:Y:S01]  /*1a90*/  SHF.L.U32 R29, R28, 0x10, RZ ;  /* 0x000000101c1d7819 */ /* 0x000fe200000006ff */
[----:B------:R-:W-:Y:S01]  /*1aa0*/  FADD.FTZ R25, R18, R25 ;  /* 0x0000001912197221 */ /* 0x000fe20000010000 */
[C---:B------:R-:W-:Y:S01]  /*1ab0*/  FADD.FTZ R19, R16.reuse, R19 ;  /* 0x0000001310137221 */ /* 0x040fe20000010000 */
[----:B------:R-:W-:Y:S01]  /*1ac0*/  SHF.L.U32 R18, R63, 0x10, RZ ;  /* 0x000000103f127819 */ /* 0x000fe200000006ff */
[----:B------:R-:W-:Y:S01]  /*1ad0*/  FFMA.FTZ R16, R16, R16, R17 ;  /* 0x0000001010107223 */ /* 0x000fe20000010011 */
[----:B------:R-:W-:-:S02]  /*1ae0*/  IMAD.U32 R30, R60, 0x10000, RZ ;  /* 0x000100003c1e7824 */ /* 0x000fc400078e00ff */
[----:B------:R-:W-:Y:S01]  /*1af0*/  FMUL.FTZ R17, R29, R29 ;  /* 0x0000001d1d117220 */ /* 0x000fe20000410000 */
[----:B------:R-:W-:Y:S01]  /*1b00*/  FMUL.FTZ R35, R33, R33 ;  /* 0x0000002121237220 */ /* 0x000fe20000410000 */
[----:B------:R-:W-:Y:S01]  /*1b10*/  FADD.FTZ R24, R24, R27 ;  /* 0x0000001b18187221 */ /* 0x000fe20000010000 */
[----:B------:R-:W-:Y:S01]  /*1b20*/  FADD.FTZ R25, R25, R22 ;  /* 0x0000001619197221 */ /* 0x000fe20000010000 */
[----:B------:R-:W-:Y:S01]  /*1b30*/  FADD.FTZ R20, R30, R33 ;  /* 0x000000211e147221 */ /* 0x000fe20000010000 */
[C---:B------:R-:W-:Y:S01]  /*1b40*/  FADD.FTZ R22, R18.reuse, R29 ;  /* 0x0000001d12167221 */ /* 0x040fe20000010000 */
[----:B------:R-:W-:Y:S01]  /*1b50*/  FFMA.FTZ R17, R18, R18, R17 ;  /* 0x0000001212117223 */ /* 0x000fe20000010011 */
[----:B------:R-:W-:Y:S01]  /*1b60*/  FFMA.FTZ R21, R30, R30, R35 ;  /* 0x0000001e1e157223 */ /* 0x000fe20000010023 */
[----:B------:R-:W-:Y:S01]  /*1b70*/  FADD.FTZ R24, R24, R23 ;  /* 0x0000001718187221 */ /* 0x000fe20000010000 */
[----:B------:R-:W-:-:S03]  /*1b80*/  FADD.FTZ R20, R25, R20 ;  /* 0x0000001419147221 */ /* 0x000fc60000010000 */
[----:B------:R-:W-:Y:S01]  /*1b90*/  FADD.FTZ R21, R24, R21 ;  /* 0x0000001518157221 */ /* 0x000fe20000010000 */
[----:B------:R-:W-:-:S03]  /*1ba0*/  FADD.FTZ R19, R20, R19 ;  /* 0x0000001314137221 */ /* 0x000fc60000010000 */
[----:B------:R-:W-:Y:S01]  /*1bb0*/  FADD.FTZ R16, R21, R16 ;  /* 0x0000001015107221 */ /* 0x000fe20000010000 */
[----:B--2---:R-:W-:Y:S02]  /*1bc0*/  PRMT R18, R64, 0x7632, R18 ;  /* 0x0000763240127816 */ /* 0x004fe40000000012 */
[----:B-----5:R-:W-:Y:S02]  /*1bd0*/  PRMT R25, R67, 0x7632, R25 ;  /* 0x0000763243197816 */ /* 0x020fe40000000019 */
[----:B------:R-:W-:Y:S02]  /*1be0*/  SHF.L.U32 R23, R18, 0x10, RZ ;  /* 0x0000001012177819 */ /* 0x000fe400000006ff */
[----:B------:R-:W-:Y:S02]  /*1bf0*/  SHF.L.U32 R18, R64, 0x10, RZ ;  /* 0x0000001040127819 */ /* 0x000fe400000006ff */
[----:B------:R-:W-:Y:S01]  /*1c00*/  SHF.L.U32 R24, R25, 0x10, RZ ;  /* 0x0000001019187819 */ /* 0x000fe200000006ff */
[----:B------:R-:W-:Y:S01]  /*1c10*/  FMUL.FTZ R25, R23, R23 ;  /* 0x0000001717197220 */ /* 0x000fe20000410000 */
[----:B------:R-:W-:Y:S01]  /*1c20*/  SHF.L.U32 R21, R67, 0x10, RZ ;  /* 0x0000001043157819 */ /* 0x000fe200000006ff */
[C---:B------:R-:W-:Y:S01]  /*1c30*/  FADD.FTZ R20, R18.reuse, R23 ;  /* 0x0000001712147221 */ /* 0x040fe20000010000 */
[----:B------:R-:W-:Y:S01]  /*1c40*/  FADD.FTZ R19, R19, R22 ;  /* 0x0000001613137221 */ /* 0x000fe20000010000 */
[----:B------:R-:W-:Y:S01]  /*1c50*/  FFMA.FTZ R25, R18, R18, R25 ;  /* 0x0000001212197223 */ /* 0x000fe20000010019 */
[----:B------:R-:W-:Y:S01]  /*1c60*/  FMUL.FTZ R18, R24, R24 ;  /* 0x0000001818127220 */ /* 0x000fe20000410000 */
[----:B------:R-:W-:Y:S01]  /*1c70*/  FADD.FTZ R16, R16, R17 ;  /* 0x0000001110107221 */ /* 0x000fe20000010000 */
[----:B------:R-:W-:Y:S01]  /*1c80*/  FADD.FTZ R24, R21, R24 ;  /* 0x0000001815187221 */ /* 0x000fe20000010000 */
[----:B------:R-:W-:Y:S01]  /*1c90*/  FADD.FTZ R19, R19, R20 ;  /* 0x0000001413137221 */ /* 0x000fe20000010000 */
[----:B------:R-:W-:Y:S01]  /*1ca0*/  FFMA.FTZ R21, R21, R21, R18 ;  /* 0x0000001515157223 */ /* 0x000fe20000010012 */
[----:B------:R-:W-:-:S02]  /*1cb0*/  FADD.FTZ R16, R16, R25 ;  /* 0x0000001910107221 */ /* 0x000fc40000010000 */
[----:B------:R-:W-:Y:S02]  /*1cc0*/  FADD.FTZ R19, R19, R24 ;  /* 0x0000001813137221 */ /* 0x000fe40000010000 */
[----:B------:R-:W-:-:S03]  /*1cd0*/  FADD.FTZ R16, R16, R21 ;  /* 0x0000001510107221 */ /* 0x000fc60000010000 */
        /* <DEDUP_REMOVED lines=22> */
[C---:B------:R-:W-:Y:S01]  /*1e40*/  ISETP.GT.AND P1, PT, R2.reuse, 0xf, PT ;  /* 0x0000000f0200780c */ /* 0x040fe20003f24270 */
[----:B------:R-:W2:Y:S01]  /*1e50*/  LDC R68, c[0x0][0xc] ;  /* 0x00000300ff447b82 */ /* 0x000ea20000000800 */
[----:B------:R-:W-:Y:S02]  /*1e60*/  ISETP.NE.AND P2, PT, R2, RZ, PT ;  /* 0x000000ff0200720c */ /* 0x000fe40003f45270 */
[----:B------:R-:W-:Y:S01]  /*1e70*/  ISETP.NE.AND P3, PT, R0, RZ, PT ;  /* 0x000000ff0000720c */ /* 0x000fe20003f65270 */
[----:B------:R-:W-:Y:S08]  /*1e80*/  BSSY B0, `(.L_x_3155) ;  /* 0x0000040000007945 */ /* 0x000ff00003800000 */
[----:B0-----:R-:W-:Y:S01]  /*1e90*/  @!P1 FADD.FTZ R19, R19, R18 ;  /* 0x0000001213139221 */ /* 0x001fe20000010000 */
[----:B-1----:R-:W-:-:S04]  /*1ea0*/  @!P1 FADD.FTZ R16, R16, R17 ;  /* 0x0000001110109221 */ /* 0x002fc80000010000 */
[----:B------:R-:W-:Y:S02]  /*1eb0*/  MOV R38, R19 ;  /* 0x0000001300267202 */ /* 0x000fe40000000f00 */
[----:B------:R-:W-:-:S05]  /*1ec0*/  MOV R39, R16 ;  /* 0x0000001000277202 */ /* 0x000fca0000000f00 */
[----:B------:R0:W-:Y:S01]  /*1ed0*/  @!P2 STS.64 [R4+0x18], R38 ;  /* 0x000018260400a388 */ /* 0x0001e20000000a00 */
[----:B------:R-:W-:Y:S01]  /*1ee0*/  BAR.SYNC.DEFER_BLOCKING 0x0 ;  /* 0x0000000000007b1d */ /* 0x000fe20000010000 */
[----:B--2---:R-:W-:Y:S02]  /*1ef0*/  ISETP.GE.U32.AND P1, PT, R68, 0x2, PT ;  /* 0x000000024400780c */ /* 0x004fe40003f26070 */
[----:B------:R-:W-:Y:S02]  /*1f00*/  PRMT R66, R45, 0x7632, R66 ;  /* 0x000076322d427816 */ /* 0x000fe40000000042 */
[----:B------:R-:W-:Y:S01]  /*1f10*/  PRMT R65, R46, 0x7632, R65 ;  /* 0x000076322e417816 */ /* 0x000fe20000000041 */
[----:B0-----:R-:W-:Y:S08]  /*1f20*/  @P3 BRA `(.L_x_3156) ;  /* 0x0000000000d43947 */ /* 0x001ff00003800000 */
[----:B------:R-:W0:Y:S01]  /*1f30*/  S2UR UR8, SR_CgaCtaId ;  /* 0x00000000000879c3 */ /* 0x000e220000008800 */
[----:B------:R-:W-:Y:S02]  /*1f40*/  UMOV UR7, 0x400 ;  /* 0x0000040000077882 */ /* 0x000fe40000000000 */
[----:B0-----:R-:W-:-:S09]  /*1f50*/  ULEA UR7, UR8, UR7, 0x18 ;  /* 0x0000000708077291 */ /* 0x001fd2000f8ec03f */
[----:B------:R-:W0:Y:S04]  /*1f60*/  LDS.128 R20, [UR7+0x20] ;  /* 0x00002007ff147984 */ /* 0x000e280008000c00 */
[----:B------:R-:W1:Y:S04]  /*1f70*/  LDS.128 R24, [UR7+0x30] ;  /* 0x00003007ff187984 */ /* 0x000e680008000c00 */
[----:B------:R-:W2:Y:S04]  /*1f80*/  LDS.128 R28, [UR7+0x40] ;  /* 0x00004007ff1c7984 */ /* 0x000ea80008000c00 */
[----:B------:R-:W3:Y:S04]  /*1f90*/  LDS.128 R32, [UR7+0x50] ;  /* 0x00005007ff207984 */ /* 0x000ee80008000c00 */
[----:B------:R-:W4:Y:S01]  /*1fa0*/  LDS.128 R16, [UR7+0x60] ;  /* 0x00006007ff107984 */ /* 0x000f220008000c00 */
        /* <DEDUP_REMOVED lines=15> */
[----:B---3--:R-:W-:Y:S01]  /*20a0*/  FADD.FTZ R37, R37, R32 ;  /* 0x0000002025257221 */ /* 0x008fe20000010000 */
[----:B------:R-:W-:-:S03]  /*20b0*/  FADD.FTZ R36, R36, R33 ;  /* 0x0000002124247221 */ /* 0x000fc60000010000 */
[----:B------:R-:W-:Y:S01]  /*20c0*/  FADD.FTZ R37, R37, R34 ;  /* 0x0000002225257221 */ /* 0x000fe20000010000 */
[----:B------:R-:W-:Y:S02]  /*20d0*/  FADD.FTZ R36, R36, R35 ;  /* 0x0000002324247221 */ /* 0x000fe40000010000 */
[----:B------:R-:W3:Y:S01]  /*20e0*/  LDS.128 R32, [UR7+0xa0] ;  /* 0x0000a007ff207984 */ /* 0x000ee20008000c00 */
[----:B----4-:R-:W-:Y:S01]  /*20f0*/  FADD.FTZ R37, R37, R16 ;  /* 0x0000001025257221 */ /* 0x010fe20000010000 */
[----:B------:R-:W-:-:S03]  /*2100*/  FADD.FTZ R16, R36, R17 ;  /* 0x0000001124107221 */ /* 0x000fc60000010000 */
[----:B------:R-:W-:Y:S01]  /*2110*/  FADD.FTZ R17, R37, R18 ;  /* 0x0000001225117221 */ /* 0x000fe20000010000 */
[----:B------:R-:W-:Y:S01]  /*2120*/  FADD.FTZ R16, R16, R19 ;  /* 0x0000001310107221 */ /* 0x000fe20000010000 */
[----:B------:R-:W4:Y:S02]  /*2130*/  LDS.128 R36, [UR7+0xb0] ;  /* 0x0000b007ff247984 */ /* 0x000f240008000c00 */
        /* <DEDUP_REMOVED lines=20> */
.L_x_3156:
[----:B------:R-:W-:Y:S05]  /*2280*/  BSYNC B0 ;  /* 0x0000000000007941 */ /* 0x000fea0003800000 */
.L_x_3155:
        /* <DEDUP_REMOVED lines=14> */
[----:B------:R-:W-:Y:S05]  /*2370*/  @P3 BRA `(.L_x_3158) ;  /* 0x00000000007c3947 */ /* 0x000fea0003800000 */
[----:B------:R-:W0:Y:S01]  /*2380*/  S2R R37, SR_CTAID.Y ;  /* 0x0000000000257919 */ /* 0x000e220000002600 */
[----:B------:R-:W1:Y:S01]  /*2390*/  LDC R22, c[0x0][0x10] ;  /* 0x00000400ff167b82 */ /* 0x000e620000000800 */
[----:B------:R-:W-:Y:S02]  /*23a0*/  ULOP3.LUT UR7, UR4, 0x1, URZ, 0xc0, !UPT ;  /* 0x0000000104077892 */ /* 0x000fe4000f8ec03f */
[----:B------:R-:W-:-:S05]  /*23b0*/  ULOP3.LUT UP0, URZ, UR4, 0x2, URZ, 0xc0, !UPT ;  /* 0x00000002043f7892 */ /* 0x000fca000f80c03f */
[----:B------:R-:W2:Y:S08]  /*23c0*/  LDC.64 R16, c[0x0][0x240] ;  /* 0x00009000ff107b82 */ /* 0x000eb00000000a00 */
[----:B------:R-:W3:Y:S01]  /*23d0*/  LDC.64 R18, c[0x0][0x248] ;  /* 0x00009200ff127b82 */ /* 0x000ee20000000a00 */
[----:B------:R-:W-:Y:S01]  /*23e0*/  PLOP3.LUT P1, PT, PT, PT, UP0, 0x80, 0x0 ;  /* 0x000000000000781c */ /* 0x000fe20003f2f008 */
[----:B-1----:R-:W-:Y:S01]  /*23f0*/  IMAD R21, R22, UR7, RZ ;  /* 0x0000000716157c24 */ /* 0x002fe2000f8e02ff */
[----:B------:R-:W-:-:S02]  /*2400*/  UMOV UR7, 0xffffffff ;  /* 0xffffffff00077882 */ /* 0x000fc40000000000 */
[----:B------:R-:W-:Y:S01]  /*2410*/  USEL UR7, UR7, 0x1, UP0 ;  /* 0x0000000107077887 */ /* 0x000fe20008000000 */
[C---:B------:R-:W-:Y:S01]  /*2420*/  IMAD R20, R21.reuse, R68, RZ ;  /* 0x0000004415147224 */ /* 0x040fe200078e02ff */
[----:B0-----:R-:W-:-:S04]  /*2430*/  IADD3 R21, R21, R37, RZ ;  /* 0x0000002515157210 */ /* 0x001fc80007ffe0ff */
[----:B------:R-:W-:Y:S01]  /*2440*/  SHF.L.U32 R23, R20, 0x1, RZ ;  /* 0x0000000114177819 */ /* 0x000fe200000006ff */
[----:B--2---:R-:W-:Y:S01]  /*2450*/  IMAD.WIDE.U32 R16, R21, 0x4, R16 ;  /* 0x0000000415107825 */ /* 0x004fe200078e0010 */
[----:B------:R-:W-:-:S03]  /*2460*/  SEL R21, R68, RZ, !P1 ;  /* 0x000000ff44157207 */ /* 0x000fc60004800000 */
[----:B---3--:R-:W-:Y:S01]  /*2470*/  IMAD.WIDE R18, R23, 0x4, R18 ;  /* 0x0000000417127825 */ /* 0x008fe200078e0212 */
[----:B------:R-:W-:-:S03]  /*2480*/  ISETP.NE.AND P1, PT, R21, -0x1, PT ;  /* 0xffffffff1500780c */ /* 0x000fc60003f25270 */
[----:B------:R-:W-:-:S04]  /*2490*/  IMAD R23, R22, UR9, R37 ;  /* 0x0000000916177c24 */ /* 0x000fc8000f8e0225 */
[----:B------:R-:W-:Y:S01]  /*24a0*/  IMAD.WIDE.U32 R18, R23, 0x8, R18 ;  /* 0x0000000817127825 */ /* 0x000fe200078e0012 */
[----:B------:R-:W-:-:S04]  /*24b0*/  MOV R23, UR7 ;  /* 0x0000000700177c02 */ /* 0x000fc80008000f00 */
[----:B------:R0:W-:Y:S01]  /*24c0*/  STG.E.64 desc[UR10][R18.64], R38 ;  /* 0x0000002612007986 */ /* 0x0001e2000c101b0a */
[----:B------:R-:W-:Y:S06]  /*24d0*/  MEMBAR.ALL.GPU ;  /* 0x0000000000007992 */ /* 0x000fec000000a000 */
[----:B------:R-:W-:-:S00]  /*24e0*/  ERRBAR ;  /* 0x00000000000079ab */ /* 0x000fc00000000000 */
[----:B------:R-:W-:Y:S06]  /*24f0*/  CGAERRBAR ;  /* 0x00000000000075ab */ /* 0x000fec0000000000 */
[----:B------:R0:W-:Y:S01]  /*2500*/  REDG.E.ADD.S32.STRONG.GPU desc[UR10][R16.64], R23 ;  /* 0x000000171000798e */ /* 0x0001e2000c10e38a */
[----:B------:R-:W-:Y:S05]  /*2510*/  @!P1 BRA `(.L_x_3158) ;  /* 0x0000000000149947 */ /* 0x000fea0003800000 */
.L_x_3159:
[----:B0-----:R-:W2:Y:S04]  /*2520*/  LDG.E.STRONG.GPU R18, desc[UR10][R16.64] ;  /* 0x0000000a10127981 */ /* 0x001ea8000c1ef900 */
[----:B--2---:R-:W-:Y:S01]  /*2530*/  CCTL.IVALL ;  /* 0x00000000ff00798f */ /* 0x004fe20002000000 */
[----:B------:R-:W-:Y:S05]  /*2540*/  YIELD ;  /* 0x0000000000007946 */ /* 0x000fea0003800000 */
[----:B------:R-:W-:-:S13]  /*2550*/  ISETP.NE.AND P1, PT, R18, R21, PT ;  /* 0x000000151200720c */ /* 0x000fda0003f25270 */
[----:B------:R-:W-:Y:S05]  /*2560*/  @P1 BRA `(.L_x_3159) ;  /* 0xfffffffc00ec1947 */ /* 0x000fea000383ffff */
.L_x_3158:
[----:B------:R-:W-:Y:S01]  /*2570*/  ISETP.NE.AND P1, PT, R68, RZ, PT ;  /* 0x000000ff4400720c */ /* 0x000fe20003f25270 */
[----:B------:R-:W-:Y:S05]  /*2580*/  WARPSYNC.ALL ;  /* 0x0000000000007948 */ /* 0x000fea0003800000 */
[----:B------:R-:W-:Y:S07]  /*2590*/  BAR.SYNC.DEFER_BLOCKING 0x0 ;  /* 0x0000000000007b1d */ /* 0x000fee0000010000 */
[----:B------:R-:W-:Y:S05]  /*25a0*/  @!P1 BRA `(.L_x_3157) ;  /* 0x0000000800009947 */ /* 0x000fea0003800000 */
[----:B0-----:R-:W-:Y:S01]  /*25b0*/  IADD3 R16, R68, -0x1, RZ ;  /* 0xffffffff44107810 */ /* 0x001fe20007ffe0ff */
[----:B------:R-:W-:-:S03]  /*25c0*/  IMAD.MOV.U32 R37, RZ, RZ, RZ ;  /* 0x000000ffff257224 */ /* 0x000fc600078e00ff */
[----:B------:R-:W-:-:S13]  /*25d0*/  ISETP.GE.U32.AND P1, PT, R16, 0x3, PT ;  /* 0x000000031000780c */ /* 0x000fda0003f26070 */
[----:B------:R-:W-:Y:S05]  /*25e0*/  @!P1 BRA `(.L_x_3160) ;  /* 0x0000000400189947 */ /* 0x000fea0003800000 */
[----:B------:R-:W-:Y:S01]  /*25f0*/  LOP3.LUT R69, R68, 0x3, RZ, 0xc0, !PT ;  /* 0x0000000344457812 */ /* 0x000fe200078ec0ff */
[----:B------:R-:W-:-:S03]  /*2600*/  HFMA2.MMA R37, -RZ, RZ, 0, 0 ;  /* 0x00000000ff257435 */ /* 0x000fc600000001ff */
[----:B------:R-:W-:-:S08]  /*2610*/  IADD3 R69, -R69, R68, RZ ;  /* 0x0000004445457210 */ /* 0x000fd00007ffe1ff */
.L_x_3161:
[----:B------:R-:W-:Y:S02]  /*2620*/  ISETP.EQ.OR P1, PT, R37, UR9, P3 ;  /* 0x0000000925007c0c */ /* 0x000fe40009f22670 */
[----:B------:R-:W-:-:S11]  /*2630*/  MOV R19, UR4 ;  /* 0x0000000400137c02 */ /* 0x000fd60008000f00 */
[----:B------:R-:W0:Y:S01]  /*2640*/  @!P1 LDC R18, c[0x0][0x10] ;  /* 0x00000400ff129b82 */ /* 0x000e220000000800 */
[----:B------:R-:W1:Y:S01]  /*2650*/  @!P1 S2R R20, SR_CTAID.Y ;  /* 0x0000000000149919 */ /* 0x000e620000002600 */
[----:B------:R-:W-:-:S06]  /*2660*/  @!P1 LOP3.LUT R19, R19, 0x1, RZ, 0xc0, !PT ;  /* 0x0000000113139812 */ /* 0x000fcc00078ec0ff */
[----:B------:R-:W2:Y:S01]  /*2670*/  @!P1 LDC.64 R16, c[0x0][0x248] ;  /* 0x00009200ff109b82 */ /* 0x000ea20000000a00 */
[----:B0-----:R-:W-:-:S04]  /*2680*/  @!P1 IMAD R19, R19, R18, RZ ;  /* 0x0000001213139224 */ /* 0x001fc800078e02ff */
[----:B------:R-:W-:-:S05]  /*2690*/  @!P1 IMAD R19, R19, R68, RZ ;  /* 0x0000004413139224 */ /* 0x000fca00078e02ff */
[----:B------:R-:W-:-:S05]  /*26a0*/  @!P1 SHF.L.U32 R19, R19, 0x1, RZ ;  /* 0x0000000113139819 */ /* 0x000fca00000006ff */
[----:B--2---:R-:W-:-:S04]  /*26b0*/  @!P1 IMAD.WIDE R16, R19, 0x4, R16 ;  /* 0x0000000413109825 */ /* 0x004fc800078e0210 */
[----:B-1----:R-:W-:-:S04]  /*26c0*/  @!P1 IMAD R19, R18, R37, R20 ;  /* 0x0000002512139224 */ /* 0x002fc800078e0214 */
[----:B------:R-:W-:-:S06]  /*26d0*/  @!P1 IMAD.WIDE.U32 R16, R19, 0x8, R16 ;  /* 0x0000000813109825 */ /* 0x000fcc00078e0010 */
[----:B------:R-:W2:Y:S01]  /*26e0*/  @!P1 LDG.E.64 R16, desc[UR10][R16.64] ;  /* 0x0000000a10109981 */ /* 0x000ea2000c1e1b00 */
[C---:B------:R-:W-:Y:S02]  /*26f0*/  IADD3 R18, R37.reuse, 0x1, RZ ;  /* 0x0000000125127810 */ /* 0x040fe40007ffe0ff */
[----:B------:R-:W-:Y:S02]  /*2700*/  IADD3 R23, R37, 0x2, RZ ;  /* 0x0000000225177810 */ /* 0x000fe40007ffe0ff */
[----:B------:R-:W-:Y:S02]  /*2710*/  ISETP.EQ.OR P2, PT, R18, UR9, P3 ;  /* 0x0000000912007c0c */ /* 0x000fe40009f42670 */
[----:B------:R-:W-:Y:S02]  /*2720*/  ISETP.EQ.OR P4, PT, R23, UR9, P3 ;  /* 0x0000000917007c0c */ /* 0x000fe40009f82670 */
[----:B------:R-:W-:Y:S02]  /*2730*/  MOV R20, UR4 ;  /* 0x0000000400147c02 */ /* 0x000fe40008000f00 */
[----:B------:R-:W-:-:S04]  /*2740*/  IADD3 R22, R37, 0x3, RZ ;  /* 0x0000000325167810 */ /* 0x000fc80007ffe0ff */
[----:B------:R-:W-:-:S03]  /*2750*/  ISETP.EQ.OR P5, PT, R22, UR9, P3 ;  /* 0x0000000916007c0c */ /* 0x000fc60009fa2670 */
[----:B------:R-:W0:Y:S01]  /*2760*/  @!P2 S2R R75, SR_CTAID.Y ;  /* 0x00000000004ba919 */ /* 0x000e220000002600 */
[----:B------:R-:W0:Y:S01]  /*2770*/  @!P2 LDC R77, c[0x0][0x10] ;  /* 0x00000400ff4dab82 */ /* 0x000e220000000800 */
[----:B------:R-:W-:Y:S01]  /*2780*/  @!P2 LOP3.LUT R20, R20, 0x1, RZ, 0xc0, !PT ;  /* 0x000000011414a812 */ /* 0x000fe200078ec0ff */
[----:B------:R-:W1:Y:S01]  /*2790*/  @!P4 S2R R21, SR_CTAID.Y ;  /* 0x000000000015c919 */ /* 0x000e620000002600 */
[----:B0-----:R-:W-:-:S05]  /*27a0*/  @!P2 IMAD R75, R18, R77, R75 ;  /* 0x0000004d124ba224 */ /* 0x001fca00078e024b */
[----:B------:R-:W0:Y:S01]  /*27b0*/  @!P2 LDC.64 R18, c[0x0][0x248] ;  /* 0x00009200ff12ab82 */ /* 0x000e220000000a00 */
[----:B------:R-:W-:-:S04]  /*27c0*/  @!P2 IMAD R77, R20, R77, RZ ;  /* 0x0000004d144da224 */ /* 0x000fc800078e02ff */
[----:B------:R-:W-:-:S03]  /*27d0*/  @!P2 IMAD R77, R77, R68, RZ ;  /* 0x000000444d4da224 */ /* 0x000fc600078e02ff */
[----:B------:R-:W1:Y:S02]  /*27e0*/  @!P4 LDC R20, c[0x0][0x10] ;  /* 0x00000400ff14cb82 */ /* 0x000e640000000800 */
[----:B------:R-:W-:-:S05]  /*27f0*/  @!P2 SHF.L.U32 R77, R77, 0x1, RZ ;  /* 0x000000014d4da819 */ /* 0x000fca00000006ff */
[----:B0-----:R-:W-:Y:S01]  /*2800*/  @!P2 IMAD.WIDE R18, R77, 0x4, R18 ;  /* 0x000000044d12a825 */ /* 0x001fe200078e0212 */
[----:B------:R-:W-:-:S04]  /*2810*/  MOV R77, UR4 ;  /* 0x00000004004d7c02 */ /* 0x000fc80008000f00 */
[----:B------:R-:W-:Y:S01]  /*2820*/  @!P4 LOP3.LUT R77, R77, 0x1, RZ, 0xc0, !PT ;  /* 0x000000014d4dc812 */ /* 0x000fe200078ec0ff */
[----:B------:R-:W-:Y:S02]  /*2830*/  @!P2 IMAD.WIDE.U32 R18, R75, 0x8, R18 ;  /* 0x000000084b12a825 */ /* 0x000fe400078e0012 */
[----:B------:R-:W0:Y:S02]  /*2840*/  @!P5 S2R R75, SR_CTAID.Y ;  /* 0x00000000004bd919 */ /* 0x000e240000002600 */
[-C--:B-1----:R-:W-:Y:S02]  /*2850*/  @!P4 IMAD R23, R23, R20.reuse, R21 ;  /* 0x000000141717c224 */ /* 0x082fe400078e0215 */
[----:B------:R-:W-:Y:S01]  /*2860*/  @!P4 IMAD R77, R77, R20, RZ ;  /* 0x000000144d4dc224 */ /* 0x000fe200078e02ff */
[----:B------:R-:W3:Y:S01]  /*2870*/  @!P2 LDG.E.64 R18, desc[UR10][R18.64] ;  /* 0x0000000a1212a981 */ /* 0x000ee2000c1e1b00 */
[----:B------:R-:W1:Y:S02]  /*2880*/  @!P4 LDC.64 R20, c[0x0][0x248] ;  /* 0x00009200ff14cb82 */ /* 0x000e640000000a00 */
[----:B------:R-:W-:-:S05]  /*2890*/  @!P4 IMAD R77, R77, R68, RZ ;  /* 0x000000444d4dc224 */ /* 0x000fca00078e02ff */
[----:B------:R-:W-:-:S05]  /*28a0*/  @!P4 SHF.L.U32 R77, R77, 0x1, RZ ;  /* 0x000000014d4dc819 */ /* 0x000fca00000006ff */
[----:B-1----:R-:W-:Y:S02]  /*28b0*/  @!P4 IMAD.WIDE R20, R77, 0x4, R20 ;  /* 0x000000044d14c825 */ /* 0x002fe400078e0214 */
[----:B------:R-:W0:Y:S02]  /*28c0*/  @!P5 LDC R77, c[0x0][0x10] ;  /* 0x00000400ff4ddb82 */ /* 0x000e240000000800 */
[----:B------:R-:W-:-:S06]  /*28d0*/  @!P4 IMAD.WIDE.U32 R20, R23, 0x8, R20 ;  /* 0x000000081714c825 */ /* 0x000fcc00078e0014 */
[----:B------:R-:W4:Y:S01]  /*28e0*/  @!P4 LDG.E.64 R20, desc[UR10][R20.64] ;  /* 0x0000000a1414c981 */ /* 0x000f22000c1e1b00 */
[----:B0-----:R-:W-:Y:S02]  /*28f0*/  @!P5 IMAD R75, R22, R77, R75 ;  /* 0x0000004d164bd224 */ /* 0x001fe400078e024b */
[----:B------:R-:W0:Y:S01]  /*2900*/  @!P5 LDC.64 R22, c[0x0][0x248] ;  /* 0x00009200ff16db82 */ /* 0x000e220000000a00 */
[----:B--2---:R-:W-:Y:S01]  /*2910*/  @!P1 FADD.FTZ R38, R38, R16 ;  /* 0x0000001026269221 */ /* 0x004fe20000010000 */
[----:B------:R-:W-:-:S04]  /*2920*/  MOV R16, UR4 ;  /* 0x0000000400107c02 */ /* 0x000fc80008000f00 */
[----:B------:R-:W-:-:S05]  /*2930*/  @!P5 LOP3.LUT R16, R16, 0x1, RZ, 0xc0, !PT ;  /* 0x000000011010d812 */ /* 0x000fca00078ec0ff */
[----:B------:R-:W-:-:S04]  /*2940*/  @!P5 IMAD R77, R16, R77, RZ ;  /* 0x0000004d104dd224 */ /* 0x000fc800078e02ff */
[----:B------:R-:W-:-:S05]  /*2950*/  @!P5 IMAD R77, R77, R68, RZ ;  /* 0x000000444d4dd224 */ /* 0x000fca00078e02ff */
[----:B------:R-:W-:-:S05]  /*2960*/  @!P5 SHF.L.U32 R77, R77, 0x1, RZ ;  /* 0x000000014d4dd819 */ /* 0x000fca00000006ff */
[----:B0-----:R-:W-:-:S04]  /*2970*/  @!P5 IMAD.WIDE R22, R77, 0x4, R22 ;  /* 0x000000044d16d825 */ /* 0x001fc800078e0216 */
[----:B------:R-:W-:-:S06]  /*2980*/  @!P5 IMAD.WIDE.U32 R22, R75, 0x8, R22 ;  /* 0x000000084b16d825 */ /* 0x000fcc00078e0016 */
[----:B------:R-:W2:Y:S01]  /*2990*/  @!P5 LDG.E.64 R22, desc[UR10][R22.64] ;  /* 0x0000000a1616d981 */ /* 0x000ea2000c1e1b00 */
[----:B------:R-:W-:Y:S01]  /*29a0*/  IADD3 R69, R69, -0x4, RZ ;  /* 0xfffffffc45457810 */ /* 0x000fe20007ffe0ff */
[----:B------:R-:W-:-:S03]  /*29b0*/  @!P1 FADD.FTZ R39, R39, R17 ;  /* 0x0000001127279221 */ /* 0x000fc60000010000 */
[----:B------:R-:W-:Y:S01]  /*29c0*/  ISETP.NE.AND P1, PT, R69, RZ, PT ;  /* 0x000000ff4500720c */ /* 0x000fe20003f25270 */
[----:B------:R-:W-:Y:S02]  /*29d0*/  VIADD R37, R37, 0x4 ;  /* 0x0000000425257836 */ /* 0x000fe40000000000 */
[----:B---3--:R-:W-:Y:S01]  /*29e0*/  @!P2 FADD.FTZ R38, R38, R18 ;  /* 0x000000122626a221 */ /* 0x008fe20000010000 */
[----:B------:R-:W-:-:S03]  /*29f0*/  @!P2 FADD.FTZ R39, R39, R19 ;  /* 0x000000132727a221 */ /* 0x000fc60000010000 */
[----:B----4-:R-:W-:Y:S01]  /*2a00*/  @!P4 FADD.FTZ R38, R38, R20 ;  /* 0x000000142626c221 */ /* 0x010fe20000010000 */
[----:B------:R-:W-:-:S03]  /*2a10*/  @!P4 FADD.FTZ R39, R39, R21 ;  /* 0x000000152727c221 */ /* 0x000fc60000010000 */
[----:B--2---:R-:W-:Y:S01]  /*2a20*/  @!P5 FADD.FTZ R38, R38, R22 ;  /* 0x000000162626d221 */ /* 0x004fe20000010000 */
[----:B------:R-:W-:Y:S01]  /*2a30*/  @!P5 FADD.FTZ R39, R39, R23 ;  /* 0x000000172727d221 */ /* 0x000fe20000010000 */
[----:B------:R-:W-:Y:S06]  /*2a40*/  @P1 BRA `(.L_x_3161) ;  /* 0xfffffff800f41947 */ /* 0x000fec000383ffff */
.L_x_3160:
[----:B------:R-:W-:-:S13]  /*2a50*/  LOP3.LUT P1, R20, R68, 0x3, RZ, 0xc0, !PT ;  /* 0x0000000344147812 */ /* 0x000fda000782c0ff */
[----:B------:R-:W-:Y:S05]  /*2a60*/  @!P1 BRA `(.L_x_3157) ;  /* 0x0000000000d09947 */ /* 0x000fea0003800000 */
[----:B------:R-:W-:Y:S01]  /*2a70*/  ISETP.EQ.OR P1, PT, R37, UR9, P3 ;  /* 0x0000000925007c0c */ /* 0x000fe20009f22670 */
[----:B------:R-:W-:Y:S01]  /*2a80*/  BSSY B0, `(.L_x_3162) ;  /* 0x0000010000007945 */ /* 0x000fe20003800000 */
[----:B------:R-:W-:-:S11]  /*2a90*/  ISETP.NE.AND P2, PT, R20, 0x1, PT ;  /* 0x000000011400780c */ /* 0x000fd60003f45270 */
[----:B------:R-:W-:Y:S05]  /*2aa0*/  @P1 BRA `(.L_x_3163) ;  /* 0x0000000000341947 */ /* 0x000fea0003800000 */
[----:B------:R-:W0:Y:S01]  /*2ab0*/  S2R R22, SR_CTAID.Y ;  /* 0x0000000000167919 */ /* 0x000e220000002600 */
[----:B------:R-:W1:Y:S01]  /*2ac0*/  LDC.64 R16, c[0x0][0x248] ;  /* 0x00009200ff107b82 */ /* 0x000e620000000a00 */
[----:B------:R-:W-:Y:S01]  /*2ad0*/  ULOP3.LUT UR7, UR4, 0x1, URZ, 0xc0, !UPT ;  /* 0x0000000104077892 */ /* 0x000fe2000f8ec03f */
[----:B------:R-:W-:-:S03]  /*2ae0*/  ULDC UR8, c[0x0][0x10] ;  /* 0x0000040000087ab9 */ /* 0x000fc60000000800 */
[----:B------:R-:W-:-:S06]  /*2af0*/  UIMAD UR7, UR7, UR8, URZ ;  /* 0x00000008070772a4 */ /* 0x000fcc000f8e023f */
[----:B------:R-:W-:-:S05]  /*2b00*/  IMAD R18, R68, UR7, RZ ;  /* 0x0000000744127c24 */ /* 0x000fca000f8e02ff */
[----:B------:R-:W-:-:S05]  /*2b10*/  SHF.L.U32 R19, R18, 0x1, RZ ;  /* 0x0000000112137819 */ /* 0x000fca00000006ff */
[----:B-1----:R-:W-:-:S04]  /*2b20*/  IMAD.WIDE R16, R19, 0x4, R16 ;  /* 0x0000000413107825 */ /* 0x002fc800078e0210 */
[----:B0-----:R-:W-:-:S04]  /*2b30*/  IMAD R19, R37, UR8, R22 ;  /* 0x0000000825137c24 */ /* 0x001fc8000f8e0216 */
[----:B------:R-:W-:-:S06]  /*2b40*/  IMAD.WIDE.U32 R16, R19, 0x8, R16 ;  /* 0x0000000813107825 */ /* 0x000fcc00078e0010 */
[----:B------:R-:W2:Y:S02]  /*2b50*/  LDG.E.64 R16, desc[UR10][R16.64] ;  /* 0x0000000a10107981 */ /* 0x000ea4000c1e1b00 */
[----:B--2---:R-:W-:Y:S01]  /*2b60*/  FADD.FTZ R38, R38, R16 ;  /* 0x0000001026267221 */ /* 0x004fe20000010000 */
[----:B------:R-:W-:-:S07]  /*2b70*/  FADD.FTZ R39, R39, R17 ;  /* 0x0000001127277221 */ /* 0x000fce0000010000 */
.L_x_3163:
[----:B------:R-:W-:Y:S05]  /*2b80*/  BSYNC B0 ;  /* 0x0000000000007941 */ /* 0x000fea0003800000 */
.L_x_3162:
[----:B------:R-:W-:Y:S05]  /*2b90*/  @!P2 BRA `(.L_x_3157) ;  /* 0x000000000084a947 */ /* 0x000fea0003800000 */
[C---:B------:R-:W-:Y:S02]  /*2ba0*/  IADD3 R16, R37.reuse, 0x1, RZ ;  /* 0x0000000125107810 */ /* 0x040fe40007ffe0ff */
[----:B------:R-:W-:Y:S02]  /*2bb0*/  IADD3 R37, R37, 0x2, RZ ;  /* 0x0000000225257810 */ /* 0x000fe40007ffe0ff */
[----:B------:R-:W-:Y:S02]  /*2bc0*/  ISETP.EQ.OR P2, PT, R16, UR9, P3 ;  /* 0x0000000910007c0c */ /* 0x000fe40009f42670 */
[----:B------:R-:W-:Y:S02]  /*2bd0*/  ISETP.EQ.OR P1, PT, R37, UR9, P3 ;  /* 0x0000000925007c0c */ /* 0x000fe40009f22670 */
[----:B------:R-:W-:Y:S02]  /*2be0*/  MOV R18, UR4 ;  /* 0x0000000400127c02 */ /* 0x000fe40008000f00 */
[----:B------:R-:W-:-:S02]  /*2bf0*/  ISETP.EQ.OR P1, PT, R20, 0x2, P1 ;  /* 0x000000021400780c */ /* 0x000fc40000f22670 */
[----:B------:R-:W-:-:S05]  /*2c00*/  MOV R20, UR4 ;  /* 0x0000000400147c02 */ /* 0x000fca0008000f00 */
[----:B------:R-:W0:Y:S01]  /*2c10*/  @!P2 S2R R23, SR_CTAID.Y ;  /* 0x000000000017a919 */ /* 0x000e220000002600 */
[----:B------:R-:W0:Y:S01]  /*2c20*/  @!P2 LDC R21, c[0x0][0x10] ;  /* 0x00000400ff15ab82 */ /* 0x000e220000000800 */
[----:B------:R-:W-:-:S04]  /*2c30*/  @!P2 LOP3.LUT R18, R18, 0x1, RZ, 0xc0, !PT ;  /* 0x000000011212a812 */ /* 0x000fc800078ec0ff */
[----:B------:R-:W1:Y:S01]  /*2c40*/  @!P1 S2R R22, SR_CTAID.Y ;  /* 0x0000000000169919 */ /* 0x000e620000002600 */
[----:B------:R-:W-:Y:S02]  /*2c50*/  @!P1 LOP3.LUT R20, R20, 0x1, RZ, 0xc0, !PT ;  /* 0x0000000114149812 */ /* 0x000fe400078ec0ff */
[----:B------:R-:W2:Y:S01]  /*2c60*/  @!P1 LDC R69, c[0x0][0x10] ;  /* 0x00000400ff459b82 */ /* 0x000ea20000000800 */
[-C--:B0-----:R-:W-:Y:S02]  /*2c70*/  @!P2 IMAD R23, R16, R21.reuse, R23 ;  /* 0x000000151017a224 */ /* 0x081fe400078e0217 */
[----:B------:R-:W-:-:S05]  /*2c80*/  @!P2 IMAD R21, R18, R21, RZ ;  /* 0x000000151215a224 */ /* 0x000fca00078e02ff */
[----:B------:R-:W0:Y:S01]  /*2c90*/  @!P1 LDC.64 R16, c[0x0][0x248] ;  /* 0x00009200ff109b82 */ /* 0x000e220000000a00 */
[-C--:B--2---:R-:W-:Y:S02]  /*2ca0*/  @!P1 IMAD R75, R20, R69.reuse, RZ ;  /* 0x00000045144b9224 */ /* 0x084fe400078e02ff */
[-C--:B------:R-:W-:Y:S02]  /*2cb0*/  @!P2 IMAD R21, R21, R68.reuse, RZ ;  /* 0x000000441515a224 */ /* 0x080fe400078e02ff */
[----:B------:R-:W-:Y:S02]  /*2cc0*/  @!P1 IMAD R75, R75, R68, RZ ;  /* 0x000000444b4b9224 */ /* 0x000fe400078e02ff */
[----:B-1----:R-:W-:Y:S01]  /*2cd0*/  @!P1 IMAD R37, R37, R69, R22 ;  /* 0x0000004525259224 */ /* 0x002fe200078e0216 */
[----:B------:R-:W1:Y:S01]  /*2ce0*/  @!P2 LDC.64 R18, c[0x0][0x248] ;  /* 0x00009200ff12ab82 */ /* 0x000e620000000a00 */
[----:B------:R-:W-:-:S05]  /*2cf0*/  @!P2 SHF.L.U32 R21, R21, 0x1, RZ ;  /* 0x000000011515a819 */ /* 0x000fca00000006ff */
[----:B-1----:R-:W-:Y:S01]  /*2d00*/  @!P2 IMAD.WIDE R20, R21, 0x4, R18 ;  /* 0x000000041514a825 */ /* 0x002fe200078e0212 */
[----:B------:R-:W-:-:S05]  /*2d10*/  @!P1 SHF.L.U32 R19, R75, 0x1, RZ ;  /* 0x000000014b139819 */ /* 0x000fca00000006ff */
[----:B0-----:R-:W-:-:S04]  /*2d20*/  @!P1 IMAD.WIDE R18, R19, 0x4, R16 ;  /* 0x0000000413129825 */ /* 0x001fc800078e0210 */
        /* <DEDUP_REMOVED lines=8> */
.L_x_3157:
[----:B------:R-:W-:Y:S01]  /*2db0*/  ULDC.64 UR14, c[0x0][0x218] ;  /* 0x00008600000e7ab9 */ /* 0x000fe20000000a00 */
[----:B------:R-:W-:Y:S01]  /*2dc0*/  LOP3.LUT P1, RZ, R0, UR9, RZ, 0xfc, !PT ;  /* 0x0000000900ff7c12 */ /* 0x000fe2000f82fcff */
[----:B------:R-:W1:Y:S01]  /*2dd0*/  S2UR UR8, SR_CgaCtaId ;  /* 0x00000000000879c3 */ /* 0x000e620000008800 */
[----:B------:R-:W-:Y:S01]  /*2de0*/  ISETP.EQ.U32.AND P2, PT, RZ, UR14, PT ;  /* 0x0000000eff007c0c */ /* 0x000fe2000bf42070 */
[----:B------:R-:W-:Y:S01]  /*2df0*/  UMOV UR7, 0x400 ;  /* 0x0000040000077882 */ /* 0x000fe20000000000 */
[----:B0-----:R-:W-:Y:S02]  /*2e00*/  MOV R23, UR6 ;  /* 0x0000000600177c02 */ /* 0x001fe40008000f00 */
[----:B------:R-:W-:Y:S01]  /*2e10*/  ISETP.EQ.OR.EX P1, PT, RZ, UR15, P1, P2 ;  /* 0x0000000fff007c0c */ /* 0x000fe20008f22720 */
[----:B------:R-:W-:Y:S01]  /*2e20*/  ULDC.64 UR14, c[0x0][0x278] ;  /* 0x00009e00000e7ab9 */ /* 0x000fe20000000a00 */
[----:B------:R-:W-:Y:S01]  /*2e30*/  IADD3 R21, R59, R62, RZ ;  /* 0x0000003e3b157210 */ /* 0x000fe20007ffe0ff */
[----:B------:R-:W0:Y:S08]  /*2e40*/  LDC.64 R18, c[0x0][0x228] ;  /* 0x00008a00ff127b82 */ /* 0x000e300000000a00 */
[----:B------:R-:W2:Y:S08]  /*2e50*/  LDC.64 R16, c[0x0][0x230] ;  /* 0x00008c00ff107b82 */ /* 0x000eb00000000a00 */
[----:B------:R-:W3:Y:S01]  /*2e60*/  @!P1 LDC.64 R68, c[0x0][0x218] ;  /* 0x00008600ff449b82 */ /* 0x000ee20000000a00 */
[----:B-1----:R-:W-:-:S03]  /*2e70*/  ULEA UR7, UR8, UR7, 0x18 ;  /* 0x0000000708077291 */ /* 0x002fc6000f8ec03f */
[----:B------:R-:W-:Y:S02]  /*2e80*/  ULDC UR8, c[0x0][0x2a4] ;  /* 0x0000a90000087ab9 */ /* 0x000fe40000000800 */
[----:B------:R-:W-:Y:S01]  /*2e90*/  @!P1 FMUL.FTZ R22, R38, UR8 ;  /* 0x0000000826169c20 */ /* 0x000fe20008410000 */
[----:B0-----:R-:W-:-:S03]  /*2ea0*/  IMAD.WIDE R74, R21, 0x4, R18 ;  /* 0x00000004154a7825 */ /* 0x001fc600078e0212 */
[----:B------:R-:W-:Y:S01]  /*2eb0*/  @!P3 STS.64 [UR7+0xc8], R38 ;  /* 0x0000c826ff00b988 */ /* 0x000fe20008000a07 */
[----:B--2---:R-:W-:-:S04]  /*2ec0*/  IMAD.WIDE R18, R21, 0x4, R16 ;  /* 0x0000000415127825 */ /* 0x004fc800078e0210 */
[----:B---3--:R-:W-:-:S04]  /*2ed0*/  @!P1 IMAD.WIDE R68, R23, 0x8, R68 ;  /* 0x0000000817449825 */ /* 0x008fc800078e0244 */
[----:B------:R-:W-:-:S05]  /*2ee0*/  @!P1 FMUL.FTZ R23, R39, UR8 ;  /* 0x0000000827179c20 */ /* 0x000fca0008410000 */
[----:B------:R-:W-:Y:S01]  /*2ef0*/  @!P1 STG.E.64 desc[UR10][R68.64], R22 ;  /* 0x0000001644009986 */ /* 0x000fe2000c101b0a */
[----:B------:R-:W-:Y:S06]  /*2f00*/  BAR.SYNC.DEFER_BLOCKING 0x0 ;  /* 0x0000000000007b1d */ /* 0x000fec0000010000 */
[----:B------:R-:W2:Y:S04]  /*2f10*/  LDG.E.64 R16, desc[UR10][R74.64] ;  /* 0x0000000a4a107981 */ /* 0x000ea8000c1e1b00 */
[----:B------:R-:W2:Y:S01]  /*2f20*/  LDG.E.64 R18, desc[UR10][R18.64] ;  /* 0x0000000a12127981 */ /* 0x000ea2000c1e1b00 */
[----:B------:R-:W-:Y:S01]  /*2f30*/  ISETP.NE.AND P5, PT, RZ, UR12, PT ;  /* 0x0000000cff007c0c */ /* 0x000fe2000bfa5270 */
[----:B------:R-:W-:Y:S01]  /*2f40*/  IMAD.U32 R55, R55, 0x10000, RZ ;  /* 0x0001000037377824 */ /* 0x000fe200078e00ff */
[----:B------:R-:W-:Y:S01]  /*2f50*/  SHF.L.U32 R56, R56, 0x10, RZ ;  /* 0x0000001038387819 */ /* 0x000fe200000006ff */
[----:B------:R-:W0:Y:S01]  /*2f60*/  LDS.64 R20, [UR7+0xc8] ;  /* 0x0000c807ff147984 */ /* 0x000e220008000a00 */
[----:B------:R-:W-:-:S02]  /*2f70*/  SHF.L.U32 R36, R36, 0x10, RZ ;  /* 0x0000001024247819 */ /* 0x000fc400000006ff */
[----:B------:R-:W-:Y:S02]  /*2f80*/  ISETP.GE.U32.AND P2, PT, R6, UR14, PT ;  /* 0x0000000e06007c0c */ /* 0x000fe4000bf46070 */
[----:B------:R-:W-:Y:S02]  /*2f90*/  SHF.L.U32 R54, R54, 0x10, RZ ;  /* 0x0000001036367819 */ /* 0x000fe400000006ff */
[----:B------:R-:W-:Y:S02]  /*2fa0*/  ISETP.GE.AND.EX P2, PT, R51, UR15, PT, P2 ;  /* 0x0000000f33007c0c */ /* 0x000fe4000bf46320 */
[----:B------:R-:W-:Y:S02]  /*2fb0*/  SHF.L.U32 R34, R34, 0x10, RZ ;  /* 0x0000001022227819 */ /* 0x000fe400000006ff */
[----:B------:R-:W-:Y:S01]  /*2fc0*/  ISETP.GT.U32.OR P2, PT, R0, 0x29f, P2 ;  /* 0x0000029f0000780c */ /* 0x000fe20001744470 */
[----:B0-----:R-:W-:-:S05]  /*2fd0*/  FMUL.FTZ R20, R20, UR8 ;  /* 0x0000000814147c20 */ /* 0x001fca0008410000 */
[----:B------:R-:W-:-:S13]  /*2fe0*/  R2UR UR7, R20 ;  /* 0x00000000140772ca */ /* 0x000fda00000e0000 */
[----:B------:R-:W-:Y:S01]  /*2ff0*/  MOV R20, UR7 ;  /* 0x0000000700147c02 */ /* 0x000fe20008000f00 */
[----:B------:R-:W-:-:S04]  /*3000*/  FADD.FTZ R36, R36, -UR7 ;  /* 0x8000000724247e21 */ /* 0x000fc80008010000 */
[----:B------:R-:W-:-:S04]  /*3010*/  FMUL.FTZ R20, R20, UR7 ;  /* 0x0000000714147c20 */ /* 0x000fc80008410000 */
[----:B------:R-:W-:Y:S01]  /*3020*/  FFMA.FTZ R20, R21, UR8, -R20 ;  /* 0x0000000815147c23 */ /* 0x000fe20008010814 */
[----:B------:R-:W-:Y:S01]  /*3030*/  SHF.L.U32 R21, R35, 0x10, RZ ;  /* 0x0000001023157819 */ /* 0x000fe200000006ff */
[----:B------:R-:W-:-:S03]  /*3040*/  FADD.FTZ R35, R54, -UR7 ;  /* 0x8000000736237e21 */ /* 0x000fc60008010000 */
[----:B------:R-:W-:-:S13]  /*3050*/  FSETP.GTU.FTZ.AND P1, PT, R20, RZ, PT ;  /* 0x000000ff1400720b */ /* 0x000fda0003f3c000 */
[----:B------:R-:W-:Y:S01]  /*3060*/  VOTEU.ANY UP0, P1 ;  /* 0x00000000003f7886 */ /* 0x000fe20000800100 */
[----:B------:R-:W-:-:S04]  /*3070*/  PLOP3.LUT P1, PT, PT, PT, UP0, 0x80, 0x0 ;  /* 0x000000000000781c */ /* 0x000fc80003f2f008 */
[----:B------:R-:W-:-:S09]  /*3080*/  @UP0 ULDC UR8, c[0x0][0x238] ;  /* 0x00008e0000080ab9 */ /* 0x000fd20000000800 */
[----:B------:R-:W-:Y:S01]  /*3090*/  @P1 FADD.FTZ R20, R20, UR8 ;  /* 0x0000000814141e21 */ /* 0x000fe20008010000 */
[----:B------:R-:W-:-:S05]  /*30a0*/  UMOV UR8, 0x3f800000 ;  /* 0x3f80000000087882 */ /* 0x000fca0000000000 */
[----:B------:R-:W0:Y:S02]  /*30b0*/  @P1 MUFU.RSQ R20, R20 ;  /* 0x0000001400141308 */ /* 0x000e240000001400 */
[----:B0-----:R-:W-:Y:S01]  /*30c0*/  @P1 R2UR UR13, R20 ;  /* 0x00000000140d12ca */ /* 0x001fe200000e0000 */
[----:B------:R-:W-:Y:S01]  /*30d0*/  FADD.FTZ R20, R56, -UR7 ;  /* 0x8000000738147e21 */ /* 0x000fe20008010000 */
[----:B------:R-:W-:-:S04]  /*30e0*/  ISETP.GE.U32.AND P1, PT, R5, UR14, PT ;  /* 0x0000000e05007c0c */ /* 0x000fc8000bf26070 */
[----:B------:R-:W-:-:S04]  /*30f0*/  ISETP.GE.AND.EX P1, PT, R49, UR15, PT, P1 ;  /* 0x0000000f31007c0c */ /* 0x000fc8000bf26310 */
[----:B------:R-:W-:-:S03]  /*3100*/  ISETP.GT.U32.OR P1, PT, R0, 0x29f, P1 ;  /* 0x0000029f0000780c */ /* 0x000fc60000f24470 */
[----:B------:R-:W-:Y:S02]  /*3110*/  @UP0 UMOV UR8, UR13 ;  /* 0x0000000d00080c82 */ /* 0x000fe40008000000 */
[----:B------:R-:W-:Y:S01]  /*3120*/  FMUL.FTZ R37, R20, UR8 ;  /* 0x0000000814257c20 */ /* 0x000fe20008410000 */
[----:B------:R-:W-:Y:S01]  /*3130*/  FMUL.FTZ R38, R36, UR8 ;  /* 0x0000000824267c20 */ /* 0x000fe20008410000 */
[----:B------:R-:W-:Y:S02]  /*3140*/  FADD.FTZ R36, R21, -UR7 ;  /* 0x8000000715247e21 */ /* 0x000fe40008010000 */
        /* <DEDUP_REMOVED lines=13> */
.L_x_3164:
        /* <DEDUP_REMOVED lines=14> */
.L_x_3166:
[----:B------:R-:W-:Y:S05]  /*3300*/  BSYNC B0 ;  /* 0x0000000000007941 */ /* 0x000fea0003800000 */
.L_x_3165:
[----:B------:R-:W-:Y:S01]  /*3310*/  FMUL.FTZ R35, R35, UR8 ;  /* 0x0000000823237c20 */ /* 0x000fe20008410000 */
[----:B------:R-:W-:Y:S01]  /*3320*/  FMUL.FTZ R36, R36, UR8 ;  /* 0x0000000824247c20 */ /* 0x000fe20008410000 */
[----:B------:R-:W-:Y:S01]  /*3330*/  FADD.FTZ R55, R55, -UR7 ;  /* 0x8000000737377e21 */ /* 0x000fe20008010000 */
[----:B------:R-:W-:Y:S01]  /*3340*/  FADD.FTZ R34, R34, -UR7 ;  /* 0x8000000722227e21 */ /* 0x000fe20008010000 */
[----:B------:R-:W-:Y:S01]  /*3350*/  FFMA.FTZ R35, R16, R35, R18 ;  /* 0x0000002310237223 */ /* 0x000fe20000010012 */
[----:B------:R-:W-:Y:S01]  /*3360*/  FFMA.FTZ R36, R17, R36, R19 ;  /* 0x0000002411247223 */ /* 0x000fe20000010013 */
[----:B------:R-:W-:Y:S06]  /*3370*/  @!P5 BRA `(.L_x_3167) ;  /* 0x000000000028d947 */ /* 0x000fec0003800000 */
        /* <DEDUP_REMOVED lines=10> */
.L_x_3167:
        /* <DEDUP_REMOVED lines=14> */
.L_x_3169:
[----:B------:R-:W-:Y:S05]  /*3500*/  BSYNC B0 ;  /* 0x0000000000007941 */ /* 0x000fea0003800000 */
.L_x_3168:
[----:B------:R-:W-:Y:S01]  /*3510*/  FMUL.FTZ R55, R55, UR8 ;  /* 0x0000000837377c20 */ /* 0x000fe20008410000 */
[----:B------:R-:W-:Y:S01]  /*3520*/  FMUL.FTZ R34, R34, UR8 ;  /* 0x0000000822227c20 */ /* 0x000fe20008410000 */
[----:B------:R-:W-:Y:S02]  /*3530*/  SHF.L.U32 R57, R57, 0x10, RZ ;  /* 0x0000001039397819 */ /* 0x000fe400000006ff */
[----:B------:R-:W-:Y:S01]  /*3540*/  SHF.L.U32 R33, R33, 0x10, RZ ;  /* 0x0000001021217819 */ /* 0x000fe200000006ff */
        /* <DEDUP_REMOVED lines=13> */
.L_x_3170:
        /* <DEDUP_REMOVED lines=14> */
.L_x_3172:
[----:B------:R-:W-:Y:S05]  /*3700*/  BSYNC B0 ;  /* 0x0000000000007941 */ /* 0x000fea0003800000 */
.L_x_3171:
[----:B------:R-:W-:Y:S01]  /*3710*/  PRMT R36, R44, 0x7632, R36 ;  /* 0x000076322c247816 */ /* 0x000fe20000000024 */
[----:B------:R-:W-:Y:S01]  /*3720*/  FADD.FTZ R57, R57, -UR7 ;  /* 0x8000000739397e21 */ /* 0x000fe20008010000 */
[----:B-1----:R-:W-:Y:S01]  /*3730*/  SHF.R.S32.HI R35, RZ, 0x1f, R8 ;  /* 0x0000001fff237819 */ /* 0x002fe20000011408 */
[----:B------:R-:W-:Y:S01]  /*3740*/  FADD.FTZ R33, R33, -UR7 ;  /* 0x8000000721217e21 */ /* 0x000fe20008010000 */
[----:B------:R-:W-:Y:S01]  /*3750*/  ISETP.GE.U32.AND P1, PT, R7, UR14, PT ;  /* 0x0000000e07007c0c */ /* 0x000fe2000bf26070 */
[----:B------:R-:W-:Y:S01]  /*3760*/  IMAD.U32 R36, R36, 0x10000, RZ ;  /* 0x0001000024247824 */ /* 0x000fe200078e00ff */
[----:B------:R-:W-:Y:S01]  /*3770*/  ISETP.GE.U32.AND P2, PT, R8, UR14, PT ;  /* 0x0000000e08007c0c */ /* 0x000fe2000bf46070 */
[----:B------:R-:W-:Y:S01]  /*3780*/  FMUL.FTZ R57, R57, UR8 ;  /* 0x0000000839397c20 */ /* 0x000fe20008410000 */
[----:B------:R-:W-:Y:S01]  /*3790*/  SHF.R.S32.HI R34, RZ, 0x1f, R9 ;  /* 0x0000001fff227819 */ /* 0x000fe20000011409 */
[----:B------:R-:W-:Y:S01]  /*37a0*/  FMUL.FTZ R20, R33, UR8 ;  /* 0x0000000821147c20 */ /* 0x000fe20008410000 */
[----:B------:R-:W-:Y:S01]  /*37b0*/  ISETP.GE.U32.AND P3, PT, R9, UR14, PT ;  /* 0x0000000e09007c0c */ /* 0x000fe2000bf66070 */
[----:B------:R-:W-:Y:S01]  /*37c0*/  FADD.FTZ R36, R36, -UR7 ;  /* 0x8000000724247e21 */ /* 0x000fe20008010000 */
[----:B------:R-:W-:Y:S01]  /*37d0*/  SHF.L.U32 R44, R44, 0x10, RZ ;  /* 0x000000102c2c7819 */ /* 0x000fe200000006ff */
[----:B------:R-:W-:Y:S01]  /*37e0*/  FFMA.FTZ R57, R16, R57, R18 ;  /* 0x0000003910397223 */ /* 0x000fe20000010012 */
[----:B------:R-:W-:Y:S01]  /*37f0*/  ISETP.GE.AND.EX P1, PT, R53, UR15, PT, P1 ;  /* 0x0000000f35007c0c */ /* 0x000fe2000bf26310 */
[----:B------:R-:W-:Y:S01]  /*3800*/  FFMA.FTZ R38, R17, R20, R19 ;  /* 0x0000001411267223 */ /* 0x000fe20000010013 */
[----:B------:R-:W-:Y:S01]  /*3810*/  ISETP.GE.AND.EX P2, PT, R35, UR15, PT, P2 ;  /* 0x0000000f23007c0c */ /* 0x000fe2000bf46320 */
[----:B------:R-:W-:Y:S01]  /*3820*/  FADD.FTZ R33, R44, -UR7 ;  /* 0x800000072c217e21 */ /* 0x000fe20008010000 */
[----:B------:R-:W-:-:S02]  /*3830*/  ISETP.GE.AND.EX P3, PT, R34, UR15, PT, P3 ;  /* 0x0000000f22007c0c */ /* 0x000fc4000bf66330 */
[----:B------:R-:W-:Y:S02]  /*3840*/  SHF.L.U32 R45, R45, 0x10, RZ ;  /* 0x000000102d2d7819 */ /* 0x000fe400000006ff */
[C---:B------:R-:W-:Y:S02]  /*3850*/  ISETP.GT.U32.OR P1, PT, R0.reuse, 0x29f, P1 ;  /* 0x0000029f0000780c */ /* 0x040fe40000f24470 */
[C---:B------:R-:W-:Y:S02]  /*3860*/  ISETP.GT.U32.OR P2, PT, R0.reuse, 0x29f, P2 ;  /* 0x0000029f0000780c */ /* 0x040fe40001744470 */
[----:B------:R-:W-:Y:S02]  /*3870*/  ISETP.GT.U32.OR P3, PT, R0, 0x29f, P3 ;  /* 0x0000029f0000780c */ /* 0x000fe40001f64470 */
[----:B------:R-:W-:Y:S01]  /*3880*/  SHF.L.U32 R66, R66, 0x10, RZ ;  /* 0x0000001042427819 */ /* 0x000fe200000006ff */
[----:B------:R-:W-:Y:S10]  /*3890*/  @!P5 BRA `(.L_x_3173) ;  /* 0x000000000028d947 */ /* 0x000ff40003800000 */
[----:B0-2---:R-:W-:Y:S01]  /*38a0*/  FMUL.FTZ R23, R38, -1.4426950216293334961 ;  /* 0xbfb8aa3b26177820 */ /* 0x005fe20000410000 */
        /* <DEDUP_REMOVED lines=9> */
.L_x_3173:
[----:B------:R-:W-:Y:S04]  /*3940*/  BSSY B0, `(.L_x_3174) ;  /* 0x000000e000007945 */ /* 0x000fe80003800000 */
[----:B------:R-:W-:Y:S05]  /*3950*/  @P1 BRA `(.L_x_3175) ;  /* 0x0000000000301947 */ /* 0x000fea0003800000 */
[----:B------:R-:W-:Y:S01]  /*3960*/  ULDC.64 UR16, c[0x0][0x270] ;  /* 0x00009c0000107ab9 */ /* 0x000fe20000000a00 */
[----:B------:R-:W-:Y:S01]  /*3970*/  MOV R20, R70 ;  /* 0x0000004600147202 */ /* 0x000fe20000000f00 */
[----:B0-2---:R-:W-:Y:S01]  /*3980*/  IMAD R22, R53, UR16, RZ ;  /* 0x0000001035167c24 */ /* 0x005fe2000f8e02ff */
        /* <DEDUP_REMOVED lines=9> */
.L_x_3175:
[----:B------:R-:W-:Y:S05]  /*3a20*/  BSYNC B0 ;  /* 0x0000000000007941 */ /* 0x000fea0003800000 */
.L_x_3174:
[----:B------:R-:W-:Y:S01]  /*3a30*/  FMUL.FTZ R33, R33, UR8 ;  /* 0x0000000821217c20 */ /* 0x000fe20008410000 */
[----:B------:R-:W-:Y:S01]  /*3a40*/  FMUL.FTZ R36, R36, UR8 ;  /* 0x0000000824247c20 */ /* 0x000fe20008410000 */
[----:B------:R-:W-:Y:S01]  /*3a50*/  FADD.FTZ R45, R45, -UR7 ;  /* 0x800000072d2d7e21 */ /* 0x000fe20008010000 */
[----:B------:R-:W-:Y:S01]  /*3a60*/  FADD.FTZ R66, R66, -UR7 ;  /* 0x8000000742427e21 */ /* 0x000fe20008010000 */
[----:B------:R-:W-:Y:S01]  /*3a70*/  FFMA.FTZ R33, R16, R33, R18 ;  /* 0x0000002110217223 */ /* 0x000fe20000010012 */
[----:B------:R-:W-:Y:S01]  /*3a80*/  FFMA.FTZ R36, R17, R36, R19 ;  /* 0x0000002411247223 */ /* 0x000fe20000010013 */
[----:B------:R-:W-:Y:S06]  /*3a90*/  @!P5 BRA `(.L_x_3176) ;  /* 0x000000000028d947 */ /* 0x000fec0003800000 */
        /* <DEDUP_REMOVED lines=10> */
.L_x_3176:
        /* <DEDUP_REMOVED lines=10> */
[----:B012---:R-:W-:-:S02]  /*3be0*/  LEA R22, P1, R20, UR16, 0x1 ;  /* 0x0000001014167c11 */ /* 0x007fc4000f8208ff */
[----:B------:R-:W-:-:S04]  /*3bf0*/  IADD3 R35, R21, R35, RZ ;  /* 0x0000002315237210 */ /* 0x000fc80007ffe0ff */
[----:B------:R-:W-:-:S05]  /*3c00*/  LEA.HI.X R23, R20, UR17, R35, 0x1, P1 ;  /* 0x0000001114177c11 */ /* 0x000fca00088f0c23 */
[----:B------:R3:W-:Y:S02]  /*3c10*/  STG.E desc[UR10][R22.64], R33 ;  /* 0x0000002116007986 */ /* 0x0007e4000c10190a */
.L_x_3178:
[----:B------:R-:W-:Y:S05]  /*3c20*/  BSYNC B0 ;  /* 0x0000000000007941 */ /* 0x000fea0003800000 */
.L_x_3177:
[----:B------:R-:W-:Y:S01]  /*3c30*/  FMUL.FTZ R45, R45, UR8 ;  /* 0x000000082d2d7c20 */ /* 0x000fe20008410000 */
[----:B------:R-:W-:Y:S01]  /*3c40*/  FMUL.FTZ R66, R66, UR8 ;  /* 0x0000000842427c20 */ /* 0x000fe20008410000 */
[----:B---3--:R-:W-:Y:S02]  /*3c50*/  SHF.L.U32 R33, R46, 0x10, RZ ;  /* 0x000000102e217819 */ /* 0x008fe400000006ff */
[----:B------:R-:W-:Y:S01]  /*3c60*/  SHF.L.U32 R65, R65, 0x10, RZ ;  /* 0x0000001041417819 */ /* 0x000fe200000006ff */
        /* <DEDUP_REMOVED lines=13> */
.L_x_3179:
[----:B------:R-:W-:Y:S04]  /*3d40*/  BSSY B0, `(.L_x_3180) ;  /* 0x000000e000007945 */ /* 0x000fe80003800000 */
[----:B------:R-:W-:Y:S05]  /*3d50*/  @P3 BRA `(.L_x_3181) ;  /* 0x0000000000303947 */ /* 0x000fea0003800000 */
[----:B------:R-:W-:Y:S01]  /*3d60*/  ULDC.64 UR16, c[0x0][0x270] ;  /* 0x00009c0000107ab9 */ /* 0x000fe20000000a00 */
[----:B------:R-:W-:Y:S01]  /*3d70*/  MOV R20, R70 ;  /* 0x0000004600147202 */ /* 0x000fe20000000f00 */
[----:B------:R-:W-:Y:S01]  /*3d80*/  IMAD R34, R34, UR16, RZ ;  /* 0x0000001022227c24 */ /* 0x000fe2000f8e02ff */
[----:B------:R-:W-:Y:S02]  /*3d90*/  MOV R21, R73 ;  /* 0x0000004900157202 */ /* 0x000fe40000000f00 */
[----:B------:R-:W-:Y:S01]  /*3da0*/  F2FP.BF16.F32.PACK_AB R45, R66, R45 ;  /* 0x0000002d422d723e */ /* 0x000fe200000010ff */
[C---:B012---:R-:W-:Y:S02]  /*3db0*/  IMAD R23, R9.reuse, UR17, R34 ;  /* 0x0000001109177c24 */ /* 0x047fe4000f8e0222 */
[----:B------:R-:W-:Y:S01]  /*3dc0*/  IMAD.WIDE.U32 R20, R9, UR16, R20 ;  /* 0x0000001009147c25 */ /* 0x000fe2000f8e0014 */
[----:B------:R-:W-:Y:S02]  /*3dd0*/  ULDC.64 UR16, c[0x0][0x210] ;  /* 0x0000840000107ab9 */ /* 0x000fe40000000a00 */
[----:B------:R-:W-:-:S02]  /*3de0*/  LEA R22, P1, R20, UR16, 0x1 ;  /* 0x0000001014167c11 */ /* 0x000fc4000f8208ff */
[----:B------:R-:W-:-:S04]  /*3df0*/  IADD3 R23, R21, R23, RZ ;  /* 0x0000001715177210 */ /* 0x000fc80007ffe0ff */
[----:B------:R-:W-:-:S05]  /*3e00*/  LEA.HI.X R23, R20, UR17, R23, 0x1, P1 ;  /* 0x0000001114177c11 */ /* 0x000fca00088f0c17 */
[----:B------:R3:W-:Y:S02]  /*3e10*/  STG.E desc[UR10][R22.64], R45 ;  /* 0x0000002d16007986 */ /* 0x0007e4000c10190a */
.L_x_3181:
[----:B------:R-:W-:Y:S05]  /*3e20*/  BSYNC B0 ;  /* 0x0000000000007941 */ /* 0x000fea0003800000 */
.L_x_3180:
[----:B------:R-:W-:Y:S01]  /*3e30*/  SHF.L.U32 R21, R32, 0x10, RZ ;  /* 0x0000001020157819 */ /* 0x000fe200000006ff */
[----:B0123--:R-:W-:Y:S01]  /*3e40*/  IMAD.U32 R23, R48, 0x10000, RZ ;  /* 0x0001000030177824 */ /* 0x00ffe200078e00ff */
[----:B------:R-:W-:Y:S01]  /*3e50*/  SHF.L.U32 R32, R50, 0x10, RZ ;  /* 0x0000001032207819 */ /* 0x000fe200000006ff */
[----:B------:R-:W-:Y:S01]  /*3e60*/  FADD.FTZ R33, R33, -UR7 ;  /* 0x8000000721217e21 */ /* 0x000fe20008010000 */
        /* <DEDUP_REMOVED lines=14> */
[----:B------:R-:W-:Y:S01]  /*3f50*/  FMUL.FTZ R33, R33, UR8 ;  /* 0x0000000821217c20 */ /* 0x000fe20008410000 */
[----:B------:R-:W-:Y:S01]  /*3f60*/  FADD.FTZ R48, R48, -UR7 ;  /* 0x8000000730307e21 */ /* 0x000fe20008010000 */
[----:B------:R-:W-:Y:S01]  /*3f70*/  FMUL.FTZ R35, R32, UR8 ;  /* 0x0000000820237c20 */ /* 0x000fe20008410000 */
[----:B------:R-:W-:Y:S01]  /*3f80*/  FADD.FTZ R50, R50, -UR7 ;  /* 0x8000000732327e21 */ /* 0x000fe20008010000 */
[----:B------:R-:W-:Y:S01]  /*3f90*/  FMUL.FTZ R47, R22, UR8 ;  /* 0x00000008162f7c20 */ /* 0x000fe20008410000 */
[----:B------:R-:W-:Y:S01]  /*3fa0*/  FMUL.FTZ R23, R23, UR8 ;  /* 0x0000000817177c20 */ /* 0x000fe20008410000 */
[----:B------:R-:W-:Y:S01]  /*3fb0*/  FMUL.FTZ R49, R34, UR8 ;  /* 0x0000000822317c20 */ /* 0x000fe20008410000 */
[----:B------:R-:W-:Y:S01]  /*3fc0*/  FMUL.FTZ R51, R36, UR8 ;  /* 0x0000000824337c20 */ /* 0x000fe20008410000 */
[----:B------:R-:W-:Y:S01]  /*3fd0*/  FMUL.FTZ R53, R38, UR8 ;  /* 0x0000000826357c20 */ /* 0x000fe20008410000 */
[----:B------:R-:W-:Y:S01]  /*3fe0*/  FMUL.FTZ R55, R44, UR8 ;  /* 0x000000082c377c20 */ /* 0x000fe20008410000 */
[----:B------:R-:W-:Y:S01]  /*3ff0*/  FMUL.FTZ R57, R48, UR8 ;  /* 0x0000000830397c20 */ /* 0x000fe20008410000 */
[----:B------:R-:W-:Y:S01]  /*4000*/  FMUL.FTZ R61, R50, UR8 ;  /* 0x00000008323d7c20 */ /* 0x000fe20008410000 */
[----:B------:R-:W-:Y:S01]  /*4010*/  SHF.R.S32.HI R20, RZ, 0x1f, R10 ;  /* 0x0000001fff147819 */ /* 0x000fe2000001140a */
[----:B------:R-:W-:Y:S01]  /*4020*/  FADD.FTZ R65, R65, -UR7 ;  /* 0x8000000741417e21 */ /* 0x000fe20008010000 */
[----:B------:R-:W-:Y:S01]  /*4030*/  SHF.R.S32.HI R46, RZ, 0x1f, R11 ;  /* 0x0000001fff2e7819 */ /* 0x000fe2000001140b */
[C---:B------:R-:W-:Y:S01]  /*4040*/  FFMA.FTZ R48, R16.reuse, R33, R18 ;  /* 0x0000002110307223 */ /* 0x040fe20000010012 */
[----:B------:R-:W-:Y:S01]  /*4050*/  SHF.R.S32.HI R45, RZ, 0x1f, R12 ;  /* 0x0000001fff2d7819 */ /* 0x000fe2000001140c */
[C-C-:B------:R-:W-:Y:S01]  /*4060*/  FFMA.FTZ R38, R16.reuse, R35, R18.reuse ;  /* 0x0000002310267223 */ /* 0x140fe20000010012 */
[----:B------:R-:W-:Y:S01]  /*4070*/  SHF.R.S32.HI R39, RZ, 0x1f, R13 ;  /* 0x0000001fff277819 */ /* 0x000fe2000001140d */
[C---:B------:R-:W-:Y:S01]  /*4080*/  FFMA.FTZ R47, R16.reuse, R47, R18 ;  /* 0x0000002f102f7223 */ /* 0x040fe20000010012 */
[----:B------:R-:W-:Y:S01]  /*4090*/  SHF.R.S32.HI R37, RZ, 0x1f, R14 ;  /* 0x0000001fff257819 */ /* 0x000fe2000001140e */
        /* <DEDUP_REMOVED lines=11> */
[----:B------:R-:W-:Y:S01]  /*4150*/  FFMA.FTZ R16, R16, R61, R18 ;  /* 0x0000003d10107223 */ /* 0x000fe20000010012 */
[----:B------:R-:W-:Y:S01]  /*4160*/  ISETP.GE.AND.EX P6, PT, R20, UR15, PT, P6 ;  /* 0x0000000f14007c0c */ /* 0x000fe2000bfc6360 */
[----:B------:R-:W-:Y:S01]  /*4170*/  FMUL.FTZ R18, R65, UR8 ;  /* 0x0000000841127c20 */ /* 0x000fe20008410000 */
[----:B------:R-:W-:Y:S01]  /*4180*/  ISETP.GE.AND.EX P1, PT, R46, UR15, PT, P1 ;  /* 0x0000000f2e007c0c */ /* 0x000fe2000bf26310 */
[----:B------:R-:W-:Y:S01]  /*4190*/  FADD.FTZ R49, R21, -UR7 ;  /* 0x8000000715317e21 */ /* 0x000fe20008010000 */
[----:B------:R-:W-:-:S02]  /*41a0*/  ISETP.GE.AND.EX P2, PT, R45, UR15, PT, P2 ;  /* 0x0000000f2d007c0c */ /* 0x000fc4000bf46320 */
[----:B------:R-:W-:Y:S02]  /*41b0*/  ISETP.GE.AND.EX P3, PT, R39, UR15, PT, P3 ;  /* 0x0000000f27007c0c */ /* 0x000fe4000bf66330 */
[----:B------:R-:W-:Y:S02]  /*41c0*/  ISETP.GE.AND.EX P4, PT, R37, UR15, PT, P4 ;  /* 0x0000000f25007c0c */ /* 0x000fe4000bf86340 */
[----:B------:R-:W-:Y:S01]  /*41d0*/  SHF.L.U32 R50, R31, 0x10, RZ ;  /* 0x000000101f327819 */ /* 0x000fe200000006ff */
[----:B------:R-:W-:Y:S01]  /*41e0*/  FFMA.FTZ R31, R17, R18, R19 ;  /* 0x00000012111f7223 */ /* 0x000fe20000010013 */
[C---:B------:R-:W-:Y:S02]  /*41f0*/  ISETP.GT.U32.OR P6, PT, R0.reuse, 0x29f, P6 ;  /* 0x0000029f0000780c */ /* 0x040fe400037c4470 */
[C---:B------:R-:W-:Y:S02]  /*4200*/  ISETP.GT.U32.OR P1, PT, R0.reuse, 0x29f, P1 ;  /* 0x0000029f0000780c */ /* 0x040fe40000f24470 */
[----:B------:R-:W-:-:S02]  /*4210*/  ISETP.GT.U32.OR P2, PT, R0, 0x29f, P2 ;  /* 0x0000029f0000780c */ /* 0x000fc40001744470 */
[C---:B------:R-:W-:Y:S02]  /*4220*/  ISETP.GT.U32.OR P3, PT, R0.reuse, 0x29f, P3 ;  /* 0x0000029f0000780c */ /* 0x040fe40001f64470 */
[----:B------:R-:W-:Y:S02]  /*4230*/  ISETP.GT.U32.OR P4, PT, R0, 0x29f, P4 ;  /* 0x0000029f0000780c */ /* 0x000fe40002784470 */
[----:B------:R-:W-:Y:S01]  /*4240*/  SHF.L.U32 R51, R30, 0x10, RZ ;  /* 0x000000101e337819 */ /* 0x000fe200000006ff */
[----:B------:R-:W-:Y:S10]  /*4250*/  @!P5 BRA `(.L_x_3182) ;  /* 0x000000000028d947 */ /* 0x000ff40003800000 */
        /* <DEDUP_REMOVED lines=10> */
.L_x_3182:
        /* <DEDUP_REMOVED lines=14> */
.L_x_3184:
[----:B------:R-:W-:Y:S05]  /*43e0*/  BSYNC B0 ;  /* 0x0000000000007941 */ /* 0x000fea0003800000 */
.L_x_3183:
[----:B------:R-:W-:Y:S01]  /*43f0*/  FADD.FTZ R50, R50, -UR7 ;  /* 0x8000000732327e21 */ /* 0x000fe20008010000 */
[----:B------:R-:W-:Y:S01]  /*4400*/  FMUL.FTZ R18, R49, UR8 ;  /* 0x0000000831127c20 */ /* 0x000fe20008410000 */
[----:B------:R-:W-:Y:S01]  /*4410*/  SHF.L.U32 R30, R29, 0x10, RZ ;  /* 0x000000101d1e7819 */ /* 0x000fe200000006ff */
[----:B------:R-:W-:Y:S01]  /*4420*/  FADD.FTZ R51, R51, -UR7 ;  /* 0x8000000733337e21 */ /* 0x000fe20008010000 */
[----:B------:R-:W-:Y:S01]  /*4430*/  FMUL.FTZ R50, R50, UR8 ;  /* 0x0000000832327c20 */ /* 0x000fe20008410000 */
        /* <DEDUP_REMOVED lines=12> */
.L_x_3185:
[----:B------:R-:W-:Y:S04]  /*4500*/  BSSY B0, `(.L_x_3186) ;  /* 0x000000e000007945 */ /* 0x000fe80003800000 */
[----:B------:R-:W-:Y:S05]  /*4510*/  @P1 BRA `(.L_x_3187) ;  /* 0x0000000000301947 */ /* 0x000fea0003800000 */
[----:B------:R-:W-:Y:S01]  /*4520*/  ULDC.64 UR16, c[0x0][0x270] ;  /* 0x00009c0000107ab9 */ /* 0x000fe20000000a00 */
[----:B------:R-:W-:Y:S01]  /*4530*/  MOV R20, R70 ;  /* 0x0000004600147202 */ /* 0x000fe20000000f00 */
[----:B------:R-:W-:Y:S01]  /*4540*/  IMAD R46, R46, UR16, RZ ;  /* 0x000000102e2e7c24 */ /* 0x000fe2000f8e02ff */
[----:B------:R-:W-:Y:S01]  /*4550*/  F2FP.BF16.F32.PACK_AB R47, R18, R47 ;  /* 0x0000002f122f723e */ /* 0x000fe200000010ff */
[----:B------:R-:W-:Y:S02]  /*4560*/  IMAD.MOV.U32 R21, RZ, RZ, R73 ;  /* 0x000000ffff157224 */ /* 0x000fe400078e0049 */
[C---:B0-----:R-:W-:Y:S02]  /*4570*/  IMAD R23, R11.reuse, UR17, R46 ;  /* 0x000000110b177c24 */ /* 0x041fe4000f8e022e */
[----:B------:R-:W-:Y:S01]  /*4580*/  IMAD.WIDE.U32 R20, R11, UR16, R20 ;  /* 0x000000100b147c25 */ /* 0x000fe2000f8e0014 */
[----:B------:R-:W-:Y:S02]  /*4590*/  ULDC.64 UR16, c[0x0][0x210] ;  /* 0x0000840000107ab9 */ /* 0x000fe40000000a00 */
[----:B------:R-:W-:-:S02]  /*45a0*/  LEA R22, P1, R20, UR16, 0x1 ;  /* 0x0000001014167c11 */ /* 0x000fc4000f8208ff */
[----:B------:R-:W-:-:S04]  /*45b0*/  IADD3 R23, R21, R23, RZ ;  /* 0x0000001715177210 */ /* 0x000fc80007ffe0ff */
[----:B------:R-:W-:-:S05]  /*45c0*/  LEA.HI.X R23, R20, UR17, R23, 0x1, P1 ;  /* 0x0000001114177c11 */ /* 0x000fca00088f0c17 */
[----:B------:R1:W-:Y:S02]  /*45d0*/  STG.E desc[UR10][R22.64], R47 ;  /* 0x0000002f16007986 */ /* 0x0003e4000c10190a */
.L_x_3187:
[----:B------:R-:W-:Y:S05]  /*45e0*/  BSYNC B0 ;  /* 0x0000000000007941 */ /* 0x000fea0003800000 */
.L_x_3186:
[----:B0-----:R-:W-:Y:S01]  /*45f0*/  FADD.FTZ R31, R30, -UR7 ;  /* 0x800000071e1f7e21 */ /* 0x001fe20008010000 */
[----:B------:R-:W-:Y:S01]  /*4600*/  FMUL.FTZ R46, R51, UR8 ;  /* 0x00000008332e7c20 */ /* 0x000fe20008410000 */
[----:B------:R-:W-:Y:S01]  /*4610*/  FFMA.FTZ R29, R17, R50, R19 ;  /* 0x00000032111d7223 */ /* 0x000fe20000010013 */
[----:B------:R-:W-:Y:S06]  /*4620*/  @!P5 BRA `(.L_x_3188) ;  /* 0x000000000028d947 */ /* 0x000fec0003800000 */
[----:B------:R-:W-:Y:S01]  /*4630*/  FMUL.FTZ R18, R44, -1.4426950216293334961 ;  /* 0xbfb8aa3b2c127820 */ /* 0x000fe20000410000 */
[----:B-1----:R-:W-:-:S05]  /*4640*/  FMUL.FTZ R22, R29, -1.4426950216293334961 ;  /* 0xbfb8aa3b1d167820 */ /* 0x002fca0000410000 */
        /* <DEDUP_REMOVED lines=8> */
.L_x_3188:
        /* <DEDUP_REMOVED lines=10> */
[----:B-1----:R-:W-:-:S02]  /*4770*/  LEA R22, P1, R20, UR16, 0x1 ;  /* 0x0000001014167c11 */ /* 0x002fc4000f8208ff */
[----:B------:R-:W-:-:S04]  /*4780*/  IADD3 R45, R21, R45, RZ ;  /* 0x0000002d152d7210 */ /* 0x000fc80007ffe0ff */
[----:B------:R-:W-:-:S05]  /*4790*/  LEA.HI.X R23, R20, UR17, R45, 0x1, P1 ;  /* 0x0000001114177c11 */ /* 0x000fca00088f0c2d */
[----:B------:R0:W-:Y:S02]  /*47a0*/  STG.E desc[UR10][R22.64], R29 ;  /* 0x0000001d16007986 */ /* 0x0001e4000c10190a */
.L_x_3190:
[----:B------:R-:W-:Y:S05]  /*47b0*/  BSYNC B0 ;  /* 0x0000000000007941 */ /* 0x000fea0003800000 */
.L_x_3189:
[----:B------:R-:W-:Y:S01]  /*47c0*/  FMUL.FTZ R44, R31, UR8 ;  /* 0x000000081f2c7c20 */ /* 0x000fe20008410000 */
[----:B0-----:R-:W-:Y:S01]  /*47d0*/  FFMA.FTZ R29, R17, R46, R19 ;  /* 0x0000002e111d7223 */ /* 0x001fe20000010013 */
        /* <DEDUP_REMOVED lines=11> */
.L_x_3191:
[----:B------:R-:W-:Y:S04]  /*4890*/  BSSY B0, `(.L_x_3192) ;  /* 0x000000e000007945 */ /* 0x000fe80003800000 */
[----:B------:R-:W-:Y:S05]  /*48a0*/  @P3 BRA `(.L_x_3193) ;  /* 0x0000000000303947 */ /* 0x000fea0003800000 */
[----:B------:R-:W-:Y:S01]  /*48b0*/  ULDC.64 UR16, c[0x0][0x270] ;  /* 0x00009c0000107ab9 */ /* 0x000fe20000000a00 */
[----:B------:R-:W-:Y:S01]  /*48c0*/  MOV R20, R70 ;  /* 0x0000004600147202 */ /* 0x000fe20000000f00 */
[----:B------:R-:W-:Y:S01]  /*48d0*/  IMAD R18, R39, UR16, RZ ;  /* 0x0000001027127c24 */ /* 0x000fe2000f8e02ff */
[----:B------:R-:W-:Y:S02]  /*48e0*/  MOV R21, R73 ;  /* 0x0000004900157202 */ /* 0x000fe40000000f00 */
[----:B------:R-:W-:Y:S01]  /*48f0*/  F2FP.BF16.F32.PACK_AB R29, R29, R38 ;  /* 0x000000261d1d723e */ /* 0x000fe200000010ff */
[C---:B-1----:R-:W-:Y:S02]  /*4900*/  IMAD R23, R13.reuse, UR17, R18 ;  /* 0x000000110d177c24 */ /* 0x042fe4000f8e0212 */
[----:B------:R-:W-:Y:S01]  /*4910*/  IMAD.WIDE.U32 R20, R13, UR16, R20 ;  /* 0x000000100d147c25 */ /* 0x000fe2000f8e0014 */
[----:B------:R-:W-:Y:S02]  /*4920*/  ULDC.64 UR16, c[0x0][0x210] ;  /* 0x0000840000107ab9 */ /* 0x000fe40000000a00 */
[----:B------:R-:W-:-:S02]  /*4930*/  LEA R22, P1, R20, UR16, 0x1 ;  /* 0x0000001014167c11 */ /* 0x000fc4000f8208ff */
[----:B------:R-:W-:-:S04]  /*4940*/  IADD3 R23, R21, R23, RZ ;  /* 0x0000001715177210 */ /* 0x000fc80007ffe0ff */
[----:B------:R-:W-:-:S05]  /*4950*/  LEA.HI.X R23, R20, UR17, R23, 0x1, P1 ;  /* 0x0000001114177c11 */ /* 0x000fca00088f0c17 */
[----:B------:R0:W-:Y:S02]  /*4960*/  STG.E desc[UR10][R22.64], R29 ;  /* 0x0000001d16007986 */ /* 0x0001e4000c10190a */
.L_x_3193:
[----:B------:R-:W-:Y:S05]  /*4970*/  BSYNC B0 ;  /* 0x0000000000007941 */ /* 0x000fea0003800000 */
.L_x_3192:
        /* <DEDUP_REMOVED lines=12> */
.L_x_3194:
        /* <DEDUP_REMOVED lines=14> */
.L_x_3196:
[----:B------:R-:W-:Y:S05]  /*4b20*/  BSYNC B0 ;  /* 0x0000000000007941 */ /* 0x000fea0003800000 */
.L_x_3195:
[----:B------:R-:W-:Y:S01]  /*4b30*/  SHF.L.U32 R24, R24, 0x10, RZ ;  /* 0x0000001018187819 */ /* 0x000fe200000006ff */
[----:B------:R-:W-:Y:S01]  /*4b40*/  IMAD.U32 R28, R28, 0x10000, RZ ;  /* 0x000100001c1c7824 */ /* 0x000fe200078e00ff */
[----:B------:R-:W-:Y:S02]  /*4b50*/  SHF.L.U32 R25, R25, 0x10, RZ ;  /* 0x0000001019197819 */ /* 0x000fe400000006ff */
[----:B------:R-:W-:Y:S01]  /*4b60*/  SHF.L.U32 R26, R26, 0x10, RZ ;  /* 0x000000101a1a7819 */ /* 0x000fe200000006ff */
[----:B------:R-:W-:Y:S01]  /*4b70*/  FADD.FTZ R24, R24, -UR7 ;  /* 0x8000000718187e21 */ /* 0x000fe20008010000 */
[----:B------:R-:W-:Y:S01]  /*4b80*/  SHF.L.U32 R27, R27, 0x10, RZ ;  /* 0x000000101b1b7819 */ /* 0x000fe200000006ff */
[----:B------:R-:W-:Y:S01]  /*4b90*/  FADD.FTZ R25, R25, -UR7 ;  /* 0x8000000719197e21 */ /* 0x000fe20008010000 */
[----:B------:R-:W-:Y:S01]  /*4ba0*/  FADD.FTZ R28, R28, -UR7 ;  /* 0x800000071c1c7e21 */ /* 0x000fe20008010000 */
[----:B------:R-:W-:Y:S01]  /*4bb0*/  FADD.FTZ R20, R26, -UR7 ;  /* 0x800000071a147e21 */ /* 0x000fe20008010000 */
[----:B------:R-:W-:Y:S01]  /*4bc0*/  SHF.R.S32.HI R36, RZ, 0x1f, R15 ;  /* 0x0000001fff247819 */ /* 0x000fe2000001140f */
[----:B------:R-:W-:Y:S01]  /*4bd0*/  FADD.FTZ R27, R27, -UR7 ;  /* 0x800000071b1b7e21 */ /* 0x000fe20008010000 */
[----:B------:R-:W-:Y:S01]  /*4be0*/  SHF.R.S32.HI R31, RZ, 0x1f, R40 ;  /* 0x0000001fff1f7819 */ /* 0x000fe20000011428 */
[----:B------:R-:W-:Y:S01]  /*4bf0*/  FMUL.FTZ R18, R24, UR8 ;  /* 0x0000000818127c20 */ /* 0x000fe20008410000 */
[----:B------:R-:W-:Y:S01]  /*4c00*/  SHF.R.S32.HI R30, RZ, 0x1f, R41 ;  /* 0x0000001fff1e7819 */ /* 0x000fe20000011429 */
[----:B------:R-:W-:Y:S01]  /*4c10*/  FMUL.FTZ R26, R25, UR8 ;  /* 0x00000008191a7c20 */ /* 0x000fe20008410000 */
[----:B0-----:R-:W-:Y:S01]  /*4c20*/  SHF.R.S32.HI R29, RZ, 0x1f, R42 ;  /* 0x0000001fff1d7819 */ /* 0x001fe2000001142a */
[----:B------:R-:W-:Y:S01]  /*4c30*/  FMUL.FTZ R20, R20, UR8 ;  /* 0x0000000814147c20 */ /* 0x000fe20008410000 */
[----:B-1----:R-:W-:Y:S01]  /*4c40*/  SHF.R.S32.HI R22, RZ, 0x1f, R43 ;  /* 0x0000001fff167819 */ /* 0x002fe2000001142b */
[----:B------:R-:W-:Y:S01]  /*4c50*/  FMUL.FTZ R24, R27, UR8 ;  /* 0x000000081b187c20 */ /* 0x000fe20008410000 */
[----:B------:R-:W-:Y:S01]  /*4c60*/  ISETP.GE.U32.AND P6, PT, R15, UR14, PT ;  /* 0x0000000e0f007c0c */ /* 0x000fe2000bfc6070 */
[----:B------:R-:W-:Y:S01]  /*4c70*/  FMUL.FTZ R28, R28, UR8 ;  /* 0x000000081c1c7c20 */ /* 0x000fe20008410000 */
        /* <DEDUP_REMOVED lines=8> */
[----:B------:R-:W-:Y:S01]  /*4d00*/  ISETP.GE.AND.EX P6, PT, R36, UR15, PT, P6 ;  /* 0x0000000f24007c0c */ /* 0x000fe2000bfc6360 */
[----:B------:R-:W-:Y:S01]  /*4d10*/  FFMA.FTZ R17, R17, R18, R19 ;  /* 0x0000001211117223 */ /* 0x000fe20000010013 */
        /* <DEDUP_REMOVED lines=20> */
.L_x_3197:
        /* <DEDUP_REMOVED lines=14> */
.L_x_3199:
[----:B------:R-:W-:Y:S05]  /*4f40*/  BSYNC B0 ;  /* 0x0000000000007941 */ /* 0x000fea0003800000 */
.L_x_3198:
        /* <DEDUP_REMOVED lines=11> */
.L_x_3200:
[----:B------:R-:W-:Y:S04]  /*5000*/  BSSY B0, `(.L_x_3201) ;  /* 0x000000e000007945 */ /* 0x000fe80003800000 */
[----:B------:R-:W-:Y:S05]  /*5010*/  @P1 BRA `(.L_x_3202) ;  /* 0x0000000000301947 */ /* 0x000fea0003800000 */
[----:B------:R-:W-:Y:S01]  /*5020*/  ULDC.64 UR14, c[0x0][0x270] ;  /* 0x00009c00000e7ab9 */ /* 0x000fe20000000a00 */
[----:B0-----:R-:W-:Y:S01]  /*5030*/  MOV R20, R70 ;  /* 0x0000004600147202 */ /* 0x001fe20000000f00 */
        /* <DEDUP_REMOVED lines=10> */
.L_x_3202:
[----:B------:R-:W-:Y:S05]  /*50e0*/  BSYNC B0 ;  /* 0x0000000000007941 */ /* 0x000fea0003800000 */
.L_x_3201:
[----:B------:R-:W-:Y:S05]  /*50f0*/  @!P5 BRA `(.L_x_3203) ;  /* 0x000000000028d947 */ /* 0x000fea0003800000 */
[----:B0-----:R-:W-:Y:S01]  /*5100*/  FMUL.FTZ R17, R34, -1.4426950216293334961 ;  /* 0xbfb8aa3b22117820 */ /* 0x001fe20000410000 */
[----:B------:R-:W-:-:S05]  /*5110*/  FMUL.FTZ R20, R25, -1.4426950216293334961 ;  /* 0xbfb8aa3b19147820 */ /* 0x000fca0000410000 */
[----:B------:R-:W1:Y:S08]  /*5120*/  MUFU.EX2 R17, R17 ;  /* 0x0000001100117308 */ /* 0x000e700000000800 */
[----:B------:R-:W0:Y:S01]  /*5130*/  MUFU.EX2 R20, R20 ;  /* 0x0000001400147308 */ /* 0x000e220000000800 */
[----:B-1----:R-:W-:-:S07]  /*5140*/  FADD.FTZ R18, R17, 1 ;  /* 0x3f80000011127421 */ /* 0x002fce0000010000 */
[----:B------:R-:W1:Y:S01]  /*5150*/  MUFU.RCP R19, R18 ;  /* 0x0000001200137308 */ /* 0x000e620000001000 */
[----:B0-----:R-:W-:-:S07]  /*5160*/  FADD.FTZ R21, R20, 1 ;  /* 0x3f80000014157421 */ /* 0x001fce0000010000 */
[----:B------:R-:W0:Y:S01]  /*5170*/  MUFU.RCP R26, R21 ;  /* 0x00000015001a7308 */ /* 0x000e220000001000 */
[----:B-1----:R-:W-:Y:S01]  /*5180*/  FMUL.FTZ R34, R34, R19 ;  /* 0x0000001322227220 */ /* 0x002fe20000410000 */
[----:B0-----:R-:W-:-:S07]  /*5190*/  FMUL.FTZ R25, R25, R26 ;  /* 0x0000001a19197220 */ /* 0x001fce0000410000 */
.L_x_3203:
[----:B------:R-:W-:Y:S04]  /*51a0*/  BSSY B0, `(.L_x_3204) ;  /* 0x000000e000007945 */ /* 0x000fe80003800000 */
[----:B------:R-:W-:Y:S05]  /*51b0*/  @P2 BRA `(.L_x_3205) ;  /* 0x0000000000302947 */ /* 0x000fea0003800000 */
[----:B------:R-:W-:Y:S01]  /*51c0*/  ULDC.64 UR14, c[0x0][0x270] ;  /* 0x00009c00000e7ab9 */ /* 0x000fe20000000a00 */
[----:B-1----:R-:W-:Y:S01]  /*51d0*/  MOV R18, R70 ;  /* 0x0000004600127202 */ /* 0x002fe20000000f00 */
[----:B------:R-:W-:Y:S01]  /*51e0*/  IMAD R30, R30, UR14, RZ ;  /* 0x0000000e1e1e7c24 */ /* 0x000fe2000f8e02ff */
[----:B------:R-:W-:Y:S02]  /*51f0*/  MOV R19, R73 ;  /* 0x0000004900137202 */ /* 0x000fe40000000f00 */
[----:B------:R-:W-:Y:S01]  /*5200*/  F2FP.BF16.F32.PACK_AB R25, R25, R34 ;  /* 0x000000221919723e */ /* 0x000fe200000010ff */
[C---:B0-----:R-:W-:Y:S02]  /*5210*/  IMAD R17, R41.reuse, UR15, R30 ;  /* 0x0000000f29117c24 */ /* 0x041fe4000f8e021e */
[----:B------:R-:W-:Y:S01]  /*5220*/  IMAD.WIDE.U32 R20, R41, UR14, R18 ;  /* 0x0000000e29147c25 */ /* 0x000fe2000f8e0012 */
[----:B------:R-:W-:Y:S02]  /*5230*/  ULDC.64 UR14, c[0x0][0x210] ;  /* 0x00008400000e7ab9 */ /* 0x000fe40000000a00 */
[----:B------:R-:W-:-:S02]  /*5240*/  LEA R18, P1, R20, UR14, 0x1 ;  /* 0x0000000e14127c11 */ /* 0x000fc4000f8208ff */
[----:B------:R-:W-:-:S04]  /*5250*/  IADD3 R17, R21, R17, RZ ;  /* 0x0000001115117210 */ /* 0x000fc80007ffe0ff */
[----:B------:R-:W-:-:S05]  /*5260*/  LEA.HI.X R19, R20, UR15, R17, 0x1, P1 ;  /* 0x0000000f14137c11 */ /* 0x000fca00088f0c11 */
[----:B------:R2:W-:Y:S02]  /*5270*/  STG.E desc[UR10][R18.64], R25 ;  /* 0x0000001912007986 */ /* 0x0005e4000c10190a */
.L_x_3205:
[----:B------:R-:W-:Y:S05]  /*5280*/  BSYNC B0 ;  /* 0x0000000000007941 */ /* 0x000fea0003800000 */
.L_x_3204:
[----:B------:R-:W-:Y:S05]  /*5290*/  @!P5 BRA `(.L_x_3206) ;  /* 0x000000000028d947 */ /* 0x000fea0003800000 */
[----:B0-----:R-:W-:Y:S01]  /*52a0*/  FMUL.FTZ R17, R35, -1.4426950216293334961 ;  /* 0xbfb8aa3b23117820 */ /* 0x001fe20000410000 */
[----:B-12---:R-:W-:-:S05]  /*52b0*/  FMUL.FTZ R19, R24, -1.4426950216293334961 ;  /* 0xbfb8aa3b18137820 */ /* 0x006fca0000410000 */
        /* <DEDUP_REMOVED lines=8> */
.L_x_3206:
[----:B------:R-:W-:Y:S04]  /*5340*/  BSSY B0, `(.L_x_3207) ;  /* 0x000000e000007945 */ /* 0x000fe80003800000 */
[----:B------:R-:W-:Y:S05]  /*5350*/  @P3 BRA `(.L_x_3208) ;  /* 0x0000000000303947 */ /* 0x000fea0003800000 */
[----:B------:R-:W-:Y:S01]  /*5360*/  ULDC.64 UR14, c[0x0][0x270] ;  /* 0x00009c00000e7ab9 */ /* 0x000fe20000000a00 */
[----:B-12---:R-:W-:Y:S01]  /*5370*/  MOV R18, R70 ;  /* 0x0000004600127202 */ /* 0x006fe20000000f00 */
[----:B------:R-:W-:Y:S01]  /*5380*/  IMAD R29, R29, UR14, RZ ;  /* 0x0000000e1d1d7c24 */ /* 0x000fe2000f8e02ff */
[----:B------:R-:W-:Y:S02]  /*5390*/  MOV R19, R73 ;  /* 0x0000004900137202 */ /* 0x000fe40000000f00 */
[----:B------:R-:W-:Y:S01]  /*53a0*/  F2FP.BF16.F32.PACK_AB R35, R24, R35 ;  /* 0x000000231823723e */ /* 0x000fe200000010ff */
[C---:B------:R-:W-:Y:S02]  /*53b0*/  IMAD R29, R42.reuse, UR15, R29 ;  /* 0x0000000f2a1d7c24 */ /* 0x040fe4000f8e021d */
[----:B0-----:R-:W-:Y:S01]  /*53c0*/  IMAD.WIDE.U32 R20, R42, UR14, R18 ;  /* 0x0000000e2a147c25 */ /* 0x001fe2000f8e0012 */
[----:B------:R-:W-:Y:S02]  /*53d0*/  ULDC.64 UR14, c[0x0][0x210] ;  /* 0x00008400000e7ab9 */ /* 0x000fe40000000a00 */
[----:B------:R-:W-:-:S02]  /*53e0*/  LEA R18, P1, R20, UR14, 0x1 ;  /* 0x0000000e14127c11 */ /* 0x000fc4000f8208ff */
[----:B------:R-:W-:-:S04]  /*53f0*/  IADD3 R29, R21, R29, RZ ;  /* 0x0000001d151d7210 */ /* 0x000fc80007ffe0ff */
[----:B------:R-:W-:-:S05]  /*5400*/  LEA.HI.X R19, R20, UR15, R29, 0x1, P1 ;  /* 0x0000000f14137c11 */ /* 0x000fca00088f0c1d */
[----:B------:R3:W-:Y:S02]  /*5410*/  STG.E desc[UR10][R18.64], R35 ;  /* 0x0000002312007986 */ /* 0x0007e4000c10190a */
.L_x_3208:
[----:B------:R-:W-:Y:S05]  /*5420*/  BSYNC B0 ;  /* 0x0000000000007941 */ /* 0x000fea0003800000 */
.L_x_3207:
[----:B------:R-:W-:Y:S05]  /*5430*/  @!P5 BRA `(.L_x_3209) ;  /* 0x000000000028d947 */ /* 0x000fea0003800000 */
[----:B0-----:R-:W-:Y:S01]  /*5440*/  FMUL.FTZ R17, R16, -1.4426950216293334961 ;  /* 0xbfb8aa3b10117820 */ /* 0x001fe20000410000 */
[----:B------:R-:W-:-:S05]  /*5450*/  FMUL.FTZ R20, R23, -1.4426950216293334961 ;  /* 0xbfb8aa3b17147820 */ /* 0x000fca0000410000 */
[----:B------:R-:W1:Y:S08]  /*5460*/  MUFU.EX2 R17, R17 ;  /* 0x0000001100117308 */ /* 0x000e700000000800 */
[----:B------:R-:W0:Y:S01]  /*5470*/  MUFU.EX2 R20, R20 ;  /* 0x0000001400147308 */ /* 0x000e220000000800 */
[----:B-123--:R-:W-:-:S07]  /*5480*/  FADD.FTZ R18, R17, 1 ;  /* 0x3f80000011127421 */ /* 0x00efce0000010000 */
[----:B------:R-:W1:Y:S01]  /*5490*/  MUFU.RCP R19, R18 ;  /* 0x0000001200137308 */ /* 0x000e620000001000 */
[----:B0-----:R-:W-:-:S07]  /*54a0*/  FADD.FTZ R21, R20, 1 ;  /* 0x3f80000014157421 */ /* 0x001fce0000010000 */
[----:B------:R-:W0:Y:S01]  /*54b0*/  MUFU.RCP R24, R21 ;  /* 0x0000001500187308 */ /* 0x000e220000001000 */
[----:B-1----:R-:W-:Y:S01]  /*54c0*/  FMUL.FTZ R16, R16, R19 ;  /* 0x0000001310107220 */ /* 0x002fe20000410000 */
[----:B0-----:R-:W-:-:S07]  /*54d0*/  FMUL.FTZ R23, R23, R24 ;  /* 0x0000001817177220 */ /* 0x001fce0000410000 */
.L_x_3209:
[----:B------:R-:W-:Y:S04]  /*54e0*/  BSSY B0, `(.L_x_3210) ;  /* 0x000000d000007945 */ /* 0x000fe80003800000 */
[----:B------:R-:W-:Y:S05]  /*54f0*/  @P4 BRA `(.L_x_3211) ;  /* 0x00000000002c4947 */ /* 0x000fea0003800000 */
[----:B------:R-:W-:Y:S01]  /*5500*/  ULDC.64 UR14, c[0x0][0x270] ;  /* 0x00009c00000e7ab9 */ /* 0x000fe20000000a00 */
[----:B------:R-:W-:Y:S01]  /*5510*/  MOV R71, R73 ;  /* 0x0000004900477202 */ /* 0x000fe20000000f00 */
[----:B------:R-:W-:Y:S01]  /*5520*/  IMAD R22, R22, UR14, RZ ;  /* 0x0000000e16167c24 */ /* 0x000fe2000f8e02ff */
[----:B------:R-:W-:Y:S01]  /*5530*/  F2FP.BF16.F32.PACK_AB R23, R23, R16 ;  /* 0x000000101717723e */ /* 0x000fe200000010ff */
[----:B------:R-:W-:-:S04]  /*5540*/  IMAD.WIDE.U32 R70, R43, UR14, R70 ;  /* 0x0000000e2b467c25 */ /* 0x000fc8000f8e0046 */
[----:B0-----:R-:W-:Y:S01]  /*5550*/  IMAD R17, R43, UR15, R22 ;  /* 0x0000000f2b117c24 */ /* 0x001fe2000f8e0216 */
[----:B------:R-:W-:Y:S02]  /*5560*/  ULDC.64 UR14, c[0x0][0x210] ;  /* 0x00008400000e7ab9 */ /* 0x000fe40000000a00 */
[----:B-123--:R-:W-:Y:S02]  /*5570*/  LEA R18, P1, R70, UR14, 0x1 ;  /* 0x0000000e46127c11 */ /* 0x00efe4000f8208ff */
[----:B------:R-:W-:-:S04]  /*5580*/  IADD3 R17, R71, R17, RZ ;  /* 0x0000001147117210 */ /* 0x000fc80007ffe0ff */
[----:B------:R-:W-:-:S05]  /*5590*/  LEA.HI.X R19, R70, UR15, R17, 0x1, P1 ;  /* 0x0000000f46137c11 */ /* 0x000fca00088f0c11 */
[----:B------:R4:W-:Y:S02]  /*55a0*/  STG.E desc[UR10][R18.64], R23 ;  /* 0x0000001712007986 */ /* 0x0009e4000c10190a */
.L_x_3211:
[----:B------:R-:W-:Y:S05]  /*55b0*/  BSYNC B0 ;  /* 0x0000000000007941 */ /* 0x000fea0003800000 */
.L_x_3210:
[----:B------:R-:W-:Y:S01]  /*55c0*/  ULDC UR7, c[0x0][0x10] ;  /* 0x0000040000077ab9 */ /* 0x000fe20000000800 */
[----:B------:R-:W-:Y:S02]  /*55d0*/  UIADD3 UR4, UR4, 0x1, URZ ;  /* 0x0000000104047890 */ /* 0x000fe4000fffe03f */
[----:B------:R-:W-:-:S04]  /*55e0*/  UIADD3 UR6, UR7, UR6, URZ ;  /* 0x0000000607067290 */ /* 0x000fc8000fffe03f */
[----:B------:R-:W-:-:S06]  /*55f0*/  UISETP.GE.AND UP0, UPT, UR6, UR5, UPT ;  /* 0x000000050600728c */ /* 0x000fcc000bf06270 */
[----:B------:R-:W-:-:S13]  /*5600*/  PLOP3.LUT P1, PT, PT, PT, UP0, 0x80, 0x0 ;  /* 0x000000000000781c */ /* 0x000fda0003f2f008 */
[----:B------:R-:W-:Y:S05]  /*5610*/  @!P1 BRA `(.L_x_3212) ;  /* 0xffffffac003c9947 */ /* 0x000fea000383ffff */
[----:B------:R-:W-:Y:S05]  /*5620*/  EXIT ;  /* 0x000000000000794d */ /* 0x000fea0003800000 */
.L_x_3213:
        /* <DEDUP_REMOVED lines=13> */
.L_x_5152:


//--------------------- .text._Z35group_norm_nhwc_fwd_one_pass_kernelI11Bf16IOFp32WLi512ELi84ELi672EEv26Group_norm_nhwc_fwd_params --------------------------
	.section	.text._Z35group_norm_nhwc_fwd_one_pass_kernelI11Bf16IOFp32WLi512ELi84ELi672EEv26Group_norm_nhwc_fwd_params,"ax",@progbits
	.align	128
        .global         _Z35group_norm_nhwc_fwd_one_pass_kernelI11Bf16IOFp32WLi512ELi84ELi672EEv26Group_norm_nhwc_fwd_params
        .type           _Z35group_norm_nhwc_fwd_one_pass_kernelI11Bf16IOFp32WLi512ELi84ELi672EEv26Group_norm_nhwc_fwd_params,@function
        .size           _Z35group_norm_nhwc_fwd_one_pass_kernelI11Bf16IOFp32WLi512ELi84ELi672EEv26Group_norm_nhwc_fwd_params,(.L_x_5153 - _Z35group_norm_nhwc_fwd_one_pass_kernelI11Bf16IOFp32WLi512ELi84ELi672EEv26Group_norm_nhwc_fwd_params)
        .other          _Z35group_norm_nhwc_fwd_one_pass_kernelI11Bf16IOFp32WLi512ELi84ELi672EEv26Group_norm_nhwc_fwd_params,@"STO_CUDA_ENTRY STV_DEFAULT"
_Z35group_norm_nhwc_fwd_one_pass_kernelI11Bf16IOFp32WLi512ELi84ELi672EEv26Group_norm_nhwc_fwd_params:
.text._Z35group_norm_nhwc_fwd_one_pass_kernelI11Bf16IOFp32WLi512ELi84ELi672EEv26Group_norm_nhwc_fwd_params:
        /* <DEDUP_REMOVED lines=9> */
[----:B------:R-:W1:Y:S01]  /*0090*/  S2UR UR16, SR_CTAID.X ;  /* 0x00000000001079c3 */ /* 0x000e620000002500 */
[----:B------:R-:W-:Y:S01]  /*00a0*/  ULDC.64 UR4, c[0x0][0x278] ;  /* 0x00009e0000047ab9 */ /* 0x000fe20000000a00 */
[----:B------:R-:W-:Y:S01]  /*00b0*/  ULDC.U8 UR17, c[0x0][0x28c] ;  /* 0x0000a30000117ab9 */ /* 0x000fe20000000000 */
[----:B------:R-:W-:-:S05]  /*00c0*/  ULDC.64 UR14, c[0x0][0x208] ;  /* 0x00008200000e7ab9 */ /* 0x000fca0000000a00 */
[----:B------:R-:W1:Y:S01]  /*00d0*/  LDC R5, c[0x0][0x294] ;  /* 0x0000a500ff057b82 */ /* 0x000e620000000800 */
[----:B0-----:R-:W-:-:S05]  /*00e0*/  SHF.R.U32.HI R2, RZ, 0x1, R77 ;  /* 0x00000001ff027819 */ /* 0x001fca000001164d */
[----:B------:R-:W-:-:S05]  /*00f0*/  IMAD.WIDE.U32 R2, R2, 0x30c30c31, RZ ;  /* 0x30c30c3102027825 */ /* 0x000fca00078e00ff */
[----:B------:R-:W-:-:S05]  /*0100*/  SHF.R.U32.HI R2, RZ, 0x2, R3 ;  /* 0x00000002ff027819 */ /* 0x000fca0000011603 */
[----:B-1----:R-:W-:Y:S02]  /*0110*/  IMAD R4, R5, UR16, R2 ;  /* 0x0000001005047c24 */ /* 0x002fe4000f8e0202 */
[----:B------:R-:W-:-:S03]  /*0120*/  IMAD R55, R2, -0x2a, R77 ;  /* 0xffffffd602377824 */ /* 0x000fc600078e024d */
[C---:B------:R-:W-:Y:S01]  /*0130*/  ISETP.GE.U32.AND P0, PT, R4.reuse, UR4, PT ;  /* 0x0000000404007c0c */ /* 0x040fe2000bf06070 */
[----:B------:R-:W-:Y:S01]  /*0140*/  UMOV UR4, URZ ;  /* 0x0000003f00047c82 */ /* 0x000fe20008000000 */
[----:B------:R-:W-:Y:S02]  /*0150*/  SHF.R.S32.HI R0, RZ, 0x1f, R4 ;  /* 0x0000001fff007819 */ /* 0x000fe40000011404 */
[C---:B------:R-:W-:Y:S01]  /*0160*/  IADD3 R3, R4.reuse, 0x20, RZ ;  /* 0x0000002004037810 */ /* 0x040fe20007ffe0ff */
[----:B------:R-:W-:Y:S01]  /*0170*/  VIADD R3, R4, 0x50 ;  /* 0x0000005004037836 */ /* 0x000fe20000000000 */
[----:B------:R-:W-:Y:S02]  /*0180*/  ISETP.GE.AND.EX P0, PT, R0, UR5, PT, P0 ;  /* 0x0000000500007c0c */ /* 0x000fe4000bf06300 */
[C---:B------:R-:W-:Y:S02]  /*0190*/  IADD3 R0, R4.reuse, 0x10, RZ ;  /* 0x0000001004007810 */ /* 0x040fe40007ffe0ff */
[----:B------:R-:W-:-:S02]  /*01a0*/  IADD3 R2, R4, 0x30, RZ ;  /* 0x0000003004027810 */ /* 0x000fc40007ffe0ff */
[C---:B------:R-:W-:Y:S02]  /*01b0*/  IADD3 R0, R4.reuse, 0x40, RZ ;  /* 0x0000004004007810 */ /* 0x040fe40007ffe0ff */
[C---:B------:R-:W-:Y:S02]  /*01c0*/  IADD3 R2, R4.reuse, 0x60, RZ ;  /* 0x0000006004027810 */ /* 0x040fe40007ffe0ff */
[C---:B------:R-:W-:Y:S02]  /*01d0*/  IADD3 R0, R4.reuse, 0x70, RZ ;  /* 0x0000007004007810 */ /* 0x040fe40007ffe0ff */
[C---:B------:R-:W-:Y:S01]  /*01e0*/  IADD3 R3, R4.reuse, 0x80, RZ ;  /* 0x0000008004037810 */ /* 0x040fe20007ffe0ff */
[C---:B------:R-:W-:Y:S01]  /*01f0*/  VIADD R3, R4.reuse, 0xb0 ;  /* 0x000000b004037836 */ /* 0x040fe20000000000 */
[C---:B------:R-:W-:Y:S02]  /*0200*/  IADD3 R2, R4.reuse, 0x90, RZ ;  /* 0x0000009004027810 */ /* 0x040fe40007ffe0ff */
[----:B------:R-:W-:-:S02]  /*0210*/  IADD3 R0, R4, 0xa0, RZ ;  /* 0x000000a004007810 */ /* 0x000fc40007ffe0ff */
[----:B------:R-:W-:Y:S02]  /*0220*/  SHF.L.U32 R55, R55, 0x1, RZ ;  /* 0x0000000137377819 */ /* 0x000fe400000006ff */
[----:B------:R-:W-:Y:S02]  /*0230*/  ISETP.LT.U32.AND P0, PT, R77, 0x2a0, !P0 ;  /* 0x000002a04d00780c */ /* 0x000fe40004701070 */
[C---:B------:R-:W-:Y:S02]  /*0240*/  IADD3 R2, R4.reuse, 0xc0, RZ ;  /* 0x000000c004027810 */ /* 0x040fe40007ffe0ff */
[----:B------:R-:W-:-:S09]  /*0250*/  IADD3 R0, R4, 0xd0, RZ ;  /* 0x000000d004007810 */ /* 0x000fd20007ffe0ff */
.L_x_3319:
[----:B------:R-:W-:Y:S01]  /*0260*/  ULDC UR11, c[0x0][0x288] ;  /* 0x0000a200000b7ab9 */ /* 0x000fe20000000800 */
[----:B--234-:R-:W-:Y:S01]  /*0270*/  IABS R3, UR9 ;  /* 0x0000000900037c13 */ /* 0x01cfe20008000000 */
[----:B------:R-:W-:Y:S01]  /*0280*/  UMOV UR6, URZ ;  /* 0x0000003f00067c82 */ /* 0x000fe20008000000 */
[----:B------:R-:W-:Y:S01]  /*0290*/  MOV R0, UR11 ;  /* 0x0000000b00007c02 */ /* 0x000fe20008000f00 */
[C---:B------:R-:W-:Y:S01]  /*02a0*/  VIADD R31, R4.reuse, 0x20 ;  /* 0x00000020041f7836 */ /* 0x040fe20000000000 */
[----:B------:R-:W-:Y:S01]  /*02b0*/  R2UR UR10, R3 ;  /* 0x00000000030a72ca */ /* 0x000fe200000e0000 */
[----:B0-----:R-:W0:Y:S01]  /*02c0*/  @P0 LDC.64 R6, c[0x0][0x270] ;  /* 0x00009c00ff060b82 */ /* 0x001e220000000a00 */
[----:B------:R-:W-:Y:S02]  /*02d0*/  IABS R0, R0 ;  /* 0x0000000000007213 */ /* 0x000fe40000000000 */
[----:B------:R-:W-:Y:S02]  /*02e0*/  CS2R R52, SRZ ;  /* 0x0000000000347805 */ /* 0x000fe4000001ff00 */
[----:B------:R-:W-:-:S02]  /*02f0*/  IADD3 R26, R4, 0x10, RZ ;  /* 0x00000010041a7810 */ /* 0x000fc40007ffe0ff */
[----:B------:R-:W-:Y:S02]  /*0300*/  R2UR UR12, R0 ;  /* 0x00000000000c72ca */ /* 0x000fe400000e0000 */
[----:B------:R-:W-:Y:S01]  /*0310*/  SHF.R.S32.HI R8, RZ, 0x1f, R26 ;  /* 0x0000001fff087819 */ /* 0x000fe2000001141a */
[----:B-1----:R-:W1:Y:S01]  /*0320*/  @P0 LDC.64 R16, c[0x0][0x220] ;  /* 0x00008800ff100b82 */ /* 0x002e620000000a00 */
[----:B------:R-:W-:Y:S02]  /*0330*/  SHF.R.S32.HI R20, RZ, 0x1f, R31 ;  /* 0x0000001fff147819 */ /* 0x000fe4000001141f */
[----:B------:R-:W-:Y:S02]  /*0340*/  IADD3 R22, R4, 0x30, RZ ;  /* 0x0000003004167810 */ /* 0x000fe40007ffe0ff */
[----:B------:R-:W-:Y:S02]  /*0350*/  SHF.R.S32.HI R9, RZ, 0x1f, R4 ;  /* 0x0000001fff097819 */ /* 0x000fe40000011404 */
[----:B------:R-:W-:-:S02]  /*0360*/  SHF.R.S32.HI R23, RZ, 0x1f, R22 ;  /* 0x0000001fff177819 */ /* 0x000fc40000011416 */
[C---:B------:R-:W-:Y:S01]  /*0370*/  IADD3 R30, R4.reuse, 0x40, RZ ;  /* 0x00000040041e7810 */ /* 0x040fe20007ffe0ff */
[----:B------:R-:W2:Y:S01]  /*0380*/  I2F.RP R0, UR12 ;  /* 0x0000000c00007d06 */ /* 0x000ea20008209400 */
[----:B------:R-:W-:Y:S02]  /*0390*/  IADD3 R28, R4, 0x60, RZ ;  /* 0x00000060041c7810 */ /* 0x000fe40007ffe0ff */
[----:B------:R-:W-:Y:S02]  /*03a0*/  SHF.R.S32.HI R27, RZ, 0x1f, R30 ;  /* 0x0000001fff1b7819 */ /* 0x000fe4000001141e */
[----:B------:R-:W-:-:S03]  /*03b0*/  SHF.R.S32.HI R33, RZ, 0x1f, R28 ;  /* 0x0000001fff217819 */ /* 0x000fc6000001141c */
[----:B--2---:R-:W2:Y:S02]  /*03c0*/  MUFU.RCP R0, R0 ;  /* 0x0000000000007308 */ /* 0x004ea40000001000 */
[----:B--2---:R-:W-:Y:S02]  /*03d0*/  IADD3 R2, R0, 0xffffffe, RZ ;  /* 0x0ffffffe00027810 */ /* 0x004fe40007ffe0ff */
[----:B------:R-:W-:-:S04]  /*03e0*/  SHF.R.S32.HI R0, RZ, 0x1f, R55 ;  /* 0x0000001fff007819 */ /* 0x000fc80000011437 */
[----:B------:R-:W2:Y:S02]  /*03f0*/  F2I.FTZ.U32.TRUNC.NTZ R2, R2 ;  /* 0x0000000200027305 */ /* 0x000ea4000021f000 */
[----:B--2---:R-:W-:-:S13]  /*0400*/  R2UR UR7, R2 ;  /* 0x00000000020772ca */ /* 0x004fda00000e0000 */
[----:B------:R-:W-:-:S04]  /*0410*/  UIADD3 UR5, URZ, -UR7, URZ ;  /* 0x800000073f057290 */ /* 0x000fc8000fffe03f */
[----:B------:R-:W-:-:S04]  /*0420*/  UIMAD UR5, UR5, UR12, URZ ;  /* 0x0000000c050572a4 */ /* 0x000fc8000f8e023f */
[----:B------:R-:W-:-:S04]  /*0430*/  UIMAD.WIDE.U32 UR6, UR7, UR5, UR6 ;  /* 0x00000005070672a5 */ /* 0x000fc8000f8e0006 */
[----:B------:R-:W-:-:S04]  /*0440*/  UIMAD.WIDE.U32 UR6, UR7, UR10, URZ ;  /* 0x0000000a070672a5 */ /* 0x000fc8000f8e003f */
[----:B------:R-:W-:-:S04]  /*0450*/  UIADD3 UR5, -UR7, URZ, URZ ;  /* 0x0000003f07057290 */ /* 0x000fc8000fffe13f */
[----:B------:R-:W-:-:S04]  /*0460*/  UIMAD UR5, UR12, UR5, UR10 ;  /* 0x000000050c0572a4 */ /* 0x000fc8000f8e020a */
[----:B------:R-:W-:-:S11]  /*0470*/  UISETP.GT.U32.AND UP0, UPT, UR12, UR5, UPT ;  /* 0x000000050c00728c */ /* 0x000fd6000bf04070 */
[----:B------:R-:W-:Y:S02]  /*0480*/  @!UP0 UIADD3 UR5, UR5, -UR12, URZ ;  /* 0x8000000c05058290 */ /* 0x000fe4000fffe03f */
[----:B------:R-:W-:Y:S02]  /*0490*/  @!UP0 UIADD3 UR7, UR7, 0x1, URZ ;  /* 0x0000000107078890 */ /* 0x000fe4000fffe03f */
[----:B------:R-:W-:Y:S02]  /*04a0*/  UISETP.GE.U32.AND UP1, UPT, UR5, UR12, UPT ;  /* 0x0000000c0500728c */ /* 0x000fe4000bf26070 */
[----:B------:R-:W-:Y:S01]  /*04b0*/  ULOP3.LUT UR5, UR9, UR11, URZ, 0x3c, !UPT ;  /* 0x0000000b09057292 */ /* 0x000fe2000f8e3c3f */
[----:B------:R-:W-:-:S03]  /*04c0*/  ULDC.64 UR12, c[0x0][0x278] ;  /* 0x00009e00000c7ab9 */ /* 0x000fc60000000a00 */
[----:B------:R-:W-:Y:S01]  /*04d0*/  UISETP.GE.AND UP0, UPT, UR5, URZ, UPT ;  /* 0x0000003f0500728c */ /* 0x000fe2000bf06270 */
[----:B------:R-:W-:Y:S02]  /*04e0*/  ISETP.GE.U32.AND P2, PT, R26, UR12, PT ;  /* 0x0000000c1a007c0c */ /* 0x000fe4000bf46070 */
[----:B------:R-:W-:Y:S02]  /*04f0*/  ISETP.GE.U32.AND P5, PT, R31, UR12, PT ;  /* 0x0000000c1f007c0c */ /* 0x000fe4000bfa6070 */
[----:B------:R-:W-:Y:S01]  /*0500*/  @UP1 UIADD3 UR7, UR7, 0x1, URZ ;  /* 0x0000000107071890 */ /* 0x000fe2000fffe03f */
[----:B------:R-:W-:Y:S01]  /*0510*/  ISETP.GE.AND.EX P2, PT, R8, UR13, PT, P2 ;  /* 0x0000000d08007c0c */ /* 0x000fe2000bf46320 */
[----:B------:R-:W-:Y:S01]  /*0520*/  UISETP.NE.AND UP1, UPT, UR11, URZ, UPT ;  /* 0x0000003f0b00728c */ /* 0x000fe2000bf25270 */
[----:B------:R-:W-:Y:S02]  /*0530*/  ISETP.GE.AND.EX P5, PT, R20, UR13, PT, P5 ;  /* 0x0000000d14007c0c */ /* 0x000fe4000bfa6350 */
[C---:B------:R-:W-:Y:S01]  /*0540*/  ISETP.GT.U32.OR P2, PT, R77.reuse, 0x29f, P2 ;  /* 0x0000029f4d00780c */ /* 0x040fe20001744470 */
[----:B------:R-:W-:Y:S01]  /*0550*/  @!UP0 UIADD3 UR7, -UR7, URZ, URZ ;  /* 0x0000003f07078290 */ /* 0x000fe2000fffe13f */
[----:B------:R-:W-:-:S02]  /*0560*/  ISETP.GT.U32.OR P5, PT, R77, 0x29f, P5 ;  /* 0x0000029f4d00780c */ /* 0x000fc40002fa4470 */
[----:B------:R-:W-:Y:S02]  /*0570*/  ISETP.GE.U32.AND P4, PT, R22, UR12, PT ;  /* 0x0000000c16007c0c */ /* 0x000fe4000bf86070 */
[----:B------:R-:W-:Y:S02]  /*0580*/  ISETP.GE.U32.AND P3, PT, R30, UR12, PT ;  /* 0x0000000c1e007c0c */ /* 0x000fe4000bf66070 */
[----:B------:R-:W-:Y:S01]  /*0590*/  @!UP1 ULOP3.LUT UR7, URZ, UR11, URZ, 0x33, !UPT ;  /* 0x0000000b3f079292 */ /* 0x000fe2000f8e333f */
[----:B------:R-:W-:Y:S02]  /*05a0*/  ISETP.GE.AND.EX P4, PT, R23, UR13, PT, P4 ;  /* 0x0000000d17007c0c */ /* 0x000fe4000bf86340 */
[----:B------:R-:W-:Y:S01]  /*05b0*/  ISETP.GE.AND.EX P3, PT, R27, UR13, PT, P3 ;  /* 0x0000000d1b007c0c */ /* 0x000fe2000bf66330 */
[----:B------:R-:W-:Y:S01]  /*05c0*/  UIADD3 UR6, -UR7, URZ, URZ ;  /* 0x0000003f07067290 */ /* 0x000fe2000fffe13f */
[----:B------:R-:W2:Y:S01]  /*05d0*/  @!P2 LDC.64 R2, c[0x0][0x270] ;  /* 0x00009c00ff02ab82 */ /* 0x000ea20000000a00 */
[----:B------:R-:W-:Y:S01]  /*05e0*/  USHF.R.S32.HI UR5, URZ, 0x1f, UR7 ;  /* 0x0000001f3f057899 */ /* 0x000fe20008011407 */
[C---:B------:R-:W-:Y:S01]  /*05f0*/  ISETP.GT.U32.OR P4, PT, R77.reuse, 0x29f, P4 ;  /* 0x0000029f4d00780c */ /* 0x040fe20002784470 */
[----:B------:R-:W-:Y:S01]  /*0600*/  UIMAD UR6, UR11, UR6, UR9 ;  /* 0x000000060b0672a4 */ /* 0x000fe2000f8e0209 */
[----:B------:R-:W-:-:S02]  /*0610*/  ISETP.GT.U32.OR P3, PT, R77, 0x29f, P3 ;  /* 0x0000029f4d00780c */ /* 0x000fc40001f64470 */
[----:B------:R-:W-:Y:S01]  /*0620*/  ULDC.64 UR10, c[0x0][0x280] ;  /* 0x0000a000000a7ab9 */ /* 0x000fe20000000a00 */
[----:B------:R-:W-:Y:S01]  /*0630*/  UIMAD UR6, UR6, 0x54, URZ ;  /* 0x00000054060678a4 */ /* 0x000fe2000f8e023f */
[----:B------:R-:W3:Y:S01]  /*0640*/  @!P2 LDC.64 R12, c[0x0][0x220] ;  /* 0x00008800ff0cab82 */ /* 0x000ee20000000a00 */
[----:B------:R-:W-:-:S04]  /*0650*/  UIMAD UR5, UR5, UR10, URZ ;  /* 0x0000000a050572a4 */ /* 0x000fc8000f8e023f */
[----:B------:R-:W-:Y:S01]  /*0660*/  MOV R5, UR6 ;  /* 0x0000000600057c02 */ /* 0x000fe20008000f00 */
[----:B------:R-:W-:Y:S01]  /*0670*/  UIMAD UR5, UR7, UR11, UR5 ;  /* 0x0000000b070572a4 */ /* 0x000fe2000f8e0205 */
[----:B------:R-:W-:Y:S01]  /*0680*/  IADD3 R24, P1, R55, UR6, RZ ;  /* 0x0000000637187c10 */ /* 0x000fe2000ff3e0ff */
[----:B------:R-:W4:Y:S03]  /*0690*/  @!P5 LDC.64 R14, c[0x0][0x270] ;  /* 0x00009c00ff0edb82 */ /* 0x000f260000000a00 */
[----:B------:R-:W-:Y:S01]  /*06a0*/  LEA.HI.X.SX32 R25, R5, R0, 0x1, P1 ;  /* 0x0000000005197211 */ /* 0x000fe200008f0eff */
[----:B0-----:R-:W-:Y:S01]  /*06b0*/  @P0 IMAD R0, R9, R6, RZ ;  /* 0x0000000609000224 */ /* 0x001fe200078e02ff */
[----:B------:R-:W-:-:S05]  /*06c0*/  MOV R5, UR10 ;  /* 0x0000000a00057c02 */ /* 0x000fca0008000f00 */
[----:B------:R-:W-:-:S04]  /*06d0*/  IMAD.WIDE.U32 R24, R5, UR7, R24 ;  /* 0x0000000705187c25 */ /* 0x000fc8000f8e0018 */
[----:B------:R-:W-:Y:S01]  /*06e0*/  @P0 IMAD R5, R4, R7, R0 ;  /* 0x0000000704050224 */ /* 0x000fe200078e0200 */
[----:B------:R-:W-:Y:S01]  /*06f0*/  IADD3 R19, R25, UR5, RZ ;  /* 0x0000000519137c10 */ /* 0x000fe2000fffe0ff */
[----:B--2---:R-:W-:Y:S01]  /*0700*/  @!P2 IMAD R0, R8, R2, RZ ;  /* 0x000000020800a224 */ /* 0x004fe200078e02ff */
[----:B------:R-:W-:Y:S01]  /*0710*/  @!P2 MOV R10, R24 ;  /* 0x00000018000aa202 */ /* 0x000fe20000000f00 */
[----:B------:R-:W0:Y:S01]  /*0720*/  @!P4 LDC.64 R8, c[0x0][0x270] ;  /* 0x00009c00ff08cb82 */ /* 0x000e220000000a00 */
[----:B------:R-:W-:Y:S01]  /*0730*/  @!P2 MOV R11, R19 ;  /* 0x00000013000ba202 */ /* 0x000fe20000000f00 */
[----:B------:R-:W-:Y:S02]  /*0740*/  @P0 IMAD.MOV.U32 R18, RZ, RZ, R24 ;  /* 0x000000ffff120224 */ /* 0x000fe400078e0018 */
[C---:B------:R-:W-:Y:S02]  /*0750*/  @!P2 IMAD R21, R26.reuse, R3, R0 ;  /* 0x000000031a15a224 */ /* 0x040fe400078e0200 */
[----:B------:R-:W-:Y:S01]  /*0760*/  @!P2 IMAD.WIDE.U32 R10, R26, R2, R10 ;  /* 0x000000021a0aa225 */ /* 0x000fe200078e000a */
[C---:B------:R-:W-:Y:S01]  /*0770*/  IADD3 R26, R4.reuse, 0x50, RZ ;  /* 0x00000050041a7810 */ /* 0x040fe20007ffe0ff */
[----:B------:R-:W2:Y:S02]  /*0780*/  @!P5 LDC.64 R2, c[0x0][0x220] ;  /* 0x00008800ff02db82 */ /* 0x000ea40000000a00 */
[----:B------:R-:W-:Y:S01]  /*0790*/  @P0 IMAD.WIDE.U32 R6, R4, R6, R18 ;  /* 0x0000000604060225 */ /* 0x000fe200078e0012 */
[----:B------:R-:W-:-:S02]  /*07a0*/  @!P2 IADD3 R0, R11, R21, RZ ;  /* 0x000000150b00a210 */ /* 0x000fc40007ffe0ff */
[----:B---3--:R-:W-:Y:S01]  /*07b0*/  @!P2 LEA R12, P6, R10, R12, 0x1 ;  /* 0x0000000c0a0ca211 */ /* 0x008fe200078c08ff */
[----:B----4-:R-:W-:Y:S01]  /*07c0*/  @!P5 IMAD R20, R20, R14, RZ ;  /* 0x0000000e1414d224 */ /* 0x010fe200078e02ff */
[----:B------:R-:W-:Y:S02]  /*07d0*/  @P0 IADD3 R5, R7, R5, RZ ;  /* 0x0000000507050210 */ /* 0x000fe40007ffe0ff */
[----:B-1----:R-:W-:Y:S01]  /*07e0*/  @P0 LEA R16, P1, R6, R16, 0x1 ;  /* 0x0000001006100211 */ /* 0x002fe200078208ff */
[----:B------:R-:W-:Y:S01]  /*07f0*/  @!P5 IMAD R15, R31, R15, R20 ;  /* 0x0000000f1f0fd224 */ /* 0x000fe200078e0214 */
[----:B------:R-:W-:Y:S01]  /*0800*/  @!P2 LEA.HI.X R13, R10, R13, R0, 0x1, P6 ;  /* 0x0000000d0a0da211 */ /* 0x000fe200030f0c00 */
[----:B------:R-:W-:Y:S01]  /*0810*/  @!P5 IMAD.MOV.U32 R20, RZ, RZ, R24 ;  /* 0x000000ffff14d224 */ /* 0x000fe200078e0018 */
[----:B------:R-:W-:Y:S01]  /*0820*/  @P0 LEA.HI.X R17, R6, R17, R5, 0x1, P1 ;  /* 0x0000001106110211 */ /* 0x000fe200008f0c05 */
[----:B------:R-:W1:Y:S01]  /*0830*/  @!P4 LDC.64 R10, c[0x0][0x220] ;  /* 0x00008800ff0acb82 */ /* 0x000e620000000a00 */
[----:B------:R-:W-:Y:S01]  /*0840*/  SHF.R.S32.HI R29, RZ, 0x1f, R26 ;  /* 0x0000001fff1d7819 */ /* 0x000fe2000001141a */
[----:B0-----:R-:W-:Y:S01]  /*0850*/  @!P4 IMAD R0, R23, R8, RZ ;  /* 0x000000081700c224 */ /* 0x001fe200078e02ff */
[----:B------:R-:W-:Y:S01]  /*0860*/  ISETP.GE.U32.AND P1, PT, R26, UR12, PT ;  /* 0x0000000c1a007c0c */ /* 0x000fe2000bf26070 */
[----:B------:R0:W3:Y:S01]  /*0870*/  @!P2 LDG.E R52, desc[UR14][R12.64] ;  /* 0x0000000e0c34a981 */ /* 0x0000e2000c1e1900 */
[----:B------:R-:W-:-:S02]  /*0880*/  @!P5 MOV R21, R19 ;  /* 0x000000130015d202 */ /* 0x000fc40000000f00 */
[----:B------:R-:W-:Y:S01]  /*0890*/  ISETP.GE.AND.EX P1, PT, R29, UR13, PT, P1 ;  /* 0x0000000d1d007c0c */ /* 0x000fe2000bf26310 */
[----:B------:R-:W4:Y:S01]  /*08a0*/  @!P3 LDC.64 R6, c[0x0][0x270] ;  /* 0x00009c00ff06bb82 */ /* 0x000f220000000a00 */
[----:B------:R-:W-:Y:S01]  /*08b0*/  ISETP.GE.U32.AND P6, PT, R28, UR12, PT ;  /* 0x0000000c1c007c0c */ /* 0x000fe2000bfc6070 */
[----:B------:R-:W-:Y:S01]  /*08c0*/  @!P5 IMAD.WIDE.U32 R20, R31, R14, R20 ;  /* 0x0000000e1f14d225 */ /* 0x000fe200078e0014 */
[----:B------:R-:W-:Y:S02]  /*08d0*/  ISETP.GT.U32.OR P1, PT, R77, 0x29f, P1 ;  /* 0x0000029f4d00780c */ /* 0x000fe40000f24470 */
[----:B------:R-:W-:Y:S01]  /*08e0*/  ISETP.GE.AND.EX P2, PT, R33, UR13, PT, P6 ;  /* 0x0000000d21007c0c */ /* 0x000fe2000bf46360 */
[----:B------:R-:W-:Y:S01]  /*08f0*/  @!P4 IMAD R5, R22, R9, R0 ;  /* 0x000000091605c224 */ /* 0x000fe200078e0200 */
[----:B------:R-:W-:Y:S02]  /*0900*/  @!P5 IADD3 R0, R21, R15, RZ ;  /* 0x0000000f1500d210 */ /* 0x000fe40007ffe0ff */
[----:B--2---:R-:W-:-:S02]  /*0910*/  @!P5 LEA R14, P6, R20, R2, 0x1 ;  /* 0x00000002140ed211 */ /* 0x004fc400078c08ff */
[----:B0-----:R-:W-:Y:S02]  /*0920*/  @!P4 MOV R12, R24 ;  /* 0x00000018000cc202 */ /* 0x001fe40000000f00 */
[----:B------:R-:W-:Y:S02]  /*0930*/  @!P4 MOV R13, R19 ;  /* 0x00000013000dc202 */ /* 0x000fe40000000f00 */
[----:B------:R-:W-:Y:S02]  /*0940*/  @!P5 LEA.HI.X R15, R20, R3, R0, 0x1, P6 ;  /* 0x00000003140fd211 */ /* 0x000fe400030f0c00 */
[----:B------:R-:W-:Y:S01]  /*0950*/  ISETP.GT.U32.OR P2, PT, R77, 0x29f, P2 ;  /* 0x0000029f4d00780c */ /* 0x000fe20001744470 */
[----:B------:R-:W0:Y:S01]  /*0960*/  @!P3 LDC.64 R2, c[0x0][0x220] ;  /* 0x00008800ff02bb82 */ /* 0x000e220000000a00 */
[----:B------:R-:W-:Y:S01]  /*0970*/  @!P4 IMAD.WIDE.U32 R8, R22, R8, R12 ;  /* 0x000000081608c225 */ /* 0x000fe200078e000c */
[----:B------:R-:W-:Y:S01]  /*0980*/  IADD3 R32, R4, 0x70, RZ ;  /* 0x0000007004207810 */ /* 0x000fe20007ffe0ff */
[----:B------:R2:W5:Y:S02]  /*0990*/  @!P5 LDG.E R53, desc[UR14][R14.64] ;  /* 0x0000000e0e35d981 */ /* 0x000564000c1e1900 */
[----:B----4-:R-:W-:-:S03]  /*09a0*/  @!P3 IMAD R12, R27, R6, RZ ;  /* 0x000000061b0cb224 */ /* 0x010fc600078e02ff */
[----:B------:R-:W2:Y:S01]  /*09b0*/  @!P1 LDC.64 R22, c[0x0][0x270] ;  /* 0x00009c00ff169b82 */ /* 0x000ea20000000a00 */
[----:B------:R-:W-:Y:S01]  /*09c0*/  @!P4 IMAD.IADD R0, R9, 0x1, R5 ;  /* 0x000000010900c824 */ /* 0x000fe200078e0205 */
[----:B-1----:R-:W-:Y:S01]  /*09d0*/  @!P4 LEA R10, P6, R8, R10, 0x1 ;  /* 0x0000000a080ac211 */ /* 0x002fe200078c08ff */
[----:B------:R-:W-:Y:S01]  /*09e0*/  @!P3 IMAD R27, R30, R7, R12 ;  /* 0x000000071e1bb224 */ /* 0x000fe200078e020c */
[----:B------:R-:W-:Y:S02]  /*09f0*/  @!P3 MOV R12, R24 ;  /* 0x00000018000cb202 */ /* 0x000fe40000000f00 */
[----:B------:R-:W-:Y:S01]  /*0a00*/  @!P3 MOV R13, R19 ;  /* 0x00000013000db202 */ /* 0x000fe20000000f00 */
[----:B------:R-:W-:Y:S01]  /*0a10*/  HFMA2.MMA R5, -RZ, RZ, 0, 0 ;  /* 0x00000000ff057435 */ /* 0x000fe200000001ff */
[----:B------:R-:W-:Y:S01]  /*0a20*/  @!P4 LEA.HI.X R11, R8, R11, R0, 0x1, P6 ;  /* 0x0000000b080bc211 */ /* 0x000fe200030f0c00 */
[----:B------:R-:W1:Y:S01]  /*0a30*/  @!P1 LDC.64 R20, c[0x0][0x220] ;  /* 0x00008800ff149b82 */ /* 0x000e620000000a00 */
[----:B------:R-:W-:Y:S01]  /*0a40*/  IADD3 R31, R4, 0x80, RZ ;  /* 0x00000080041f7810 */ /* 0x000fe20007ffe0ff */
[----:B------:R-:W-:Y:S01]  /*0a50*/  @!P3 IMAD.WIDE.U32 R6, R30, R6, R12 ;  /* 0x000000061e06b225 */ /* 0x000fe200078e000c */
[----:B------:R-:W-:-:S02]  /*0a60*/  SHF.R.S32.HI R34, RZ, 0x1f, R32 ;  /* 0x0000001fff227819 */ /* 0x000fc40000011420 */
[----:B------:R-:W-:-:S03]  /*0a70*/  ISETP.GE.U32.AND P6, PT, R32, UR12, PT ;  /* 0x0000000c20007c0c */ /* 0x000fc6000bfc6070 */
[----:B------:R-:W4:Y:S01]  /*0a80*/  @!P2 LDC.64 R8, c[0x0][0x270] ;  /* 0x00009c00ff08ab82 */ /* 0x000f220000000a00 */
[----:B------:R-:W-:Y:S01]  /*0a90*/  SHF.R.S32.HI R30, RZ, 0x1f, R31 ;  /* 0x0000001fff1e7819 */ /* 0x000fe2000001141f */
[----:B------:R4:W5:Y:S01]  /*0aa0*/  @!P4 LDG.E R5, desc[UR14][R10.64] ;  /* 0x0000000e0a05c981 */ /* 0x000962000c1e1900 */
[----:B------:R-:W-:Y:S02]  /*0ab0*/  ISETP.GE.U32.AND P5, PT, R31, UR12, PT ;  /* 0x0000000c1f007c0c */ /* 0x000fe4000bfa6070 */
[----:B------:R-:W-:Y:S02]  /*0ac0*/  ISETP.GE.AND.EX P6, PT, R34, UR13, PT, P6 ;  /* 0x0000000d22007c0c */ /* 0x000fe4000bfc6360 */
[----:B------:R-:W-:Y:S01]  /*0ad0*/  ISETP.GE.AND.EX P5, PT, R30, UR13, PT, P5 ;  /* 0x0000000d1e007c0c */ /* 0x000fe2000bfa6350 */
[----:B------:R-:W1:Y:S01]  /*0ae0*/  @!P2 LDC.64 R12, c[0x0][0x220] ;  /* 0x00008800ff0cab82 */ /* 0x000e620000000a00 */
[----:B------:R-:W-:Y:S01]  /*0af0*/  ISETP.GT.U32.OR P4, PT, R77, 0x29f, P6 ;  /* 0x0000029f4d00780c */ /* 0x000fe20003784470 */
[----:B------:R-:W-:Y:S01]  /*0b00*/  @!P3 IMAD.IADD R0, R7, 0x1, R27 ;  /* 0x000000010700b824 */ /* 0x000fe200078e021b */
[----:B------:R-:W-:-:S02]  /*0b10*/  ISETP.GT.U32.OR P5, PT, R77, 0x29f, P5 ;  /* 0x0000029f4d00780c */ /* 0x000fc40002fa4470 */
[C---:B0-----:R-:W-:Y:S01]  /*0b20*/  @!P3 LEA R2, P6, R6.reuse, R2, 0x1 ;  /* 0x000000020602b211 */ /* 0x041fe200078c08ff */
[----:B--2---:R-:W-:Y:S01]  /*0b30*/  @!P1 IMAD R14, R29, R22, RZ ;  /* 0x000000161d0e9224 */ /* 0x004fe200078e02ff */
[----:B------:R-:W-:Y:S02]  /*0b40*/  @!P1 MOV R7, R19 ;  /* 0x0000001300079202 */ /* 0x000fe40000000f00 */
[----:B------:R-:W-:Y:S02]  /*0b50*/  @!P3 LEA.HI.X R3, R6, R3, R0, 0x1, P6 ;  /* 0x000000030603b211 */ /* 0x000fe400030f0c00 */
[----:B------:R-:W-:Y:S01]  /*0b60*/  @!P1 MOV R6, R24 ;  /* 0x0000001800069202 */ /* 0x000fe20000000f00 */
[C---:B------:R-:W-:Y:S01]  /*0b70*/  @!P1 IMAD R29, R26.reuse, R23, R14 ;  /* 0x000000171a1d9224 */ /* 0x040fe200078e020e */
[----:B------:R-:W-:Y:S01]  /*0b80*/  @!P2 MOV R27, R19 ;  /* 0x00000013001ba202 */ /* 0x000fe20000000f00 */
[----:B------:R-:W0:Y:S02]  /*0b90*/  @!P4 LDC.64 R14, c[0x0][0x270] ;  /* 0x00009c00ff0ecb82 */ /* 0x000e240000000a00 */
[----:B------:R-:W-:Y:S01]  /*0ba0*/  @!P1 IMAD.WIDE.U32 R22, R26, R22, R6 ;  /* 0x000000161a169225 */ /* 0x000fe200078e0006 */
[----:B------:R-:W-:Y:S01]  /*0bb0*/  HFMA2.MMA R6, -RZ, RZ, 0, 0 ;  /* 0x00000000ff067435 */ /* 0x000fe200000001ff */
[----:B------:R-:W-:-:S02]  /*0bc0*/  @!P2 MOV R26, R24 ;  /* 0x00000018001aa202 */ /* 0x000fc40000000f00 */
[----:B----4-:R-:W-:Y:S02]  /*0bd0*/  @!P2 IMAD R0, R33, R8, RZ ;  /* 0x000000082100a224 */ /* 0x010fe400078e02ff */
[----:B------:R-:W2:Y:S01]  /*0be0*/  @!P5 LDC.64 R10, c[0x0][0x270] ;  /* 0x00009c00ff0adb82 */ /* 0x000ea20000000a00 */
[----:B------:R-:W-:Y:S01]  /*0bf0*/  VIADD R33, R4, 0x90 ;  /* 0x0000009004217836 */ /* 0x000fe20000000000 */
[----:B-1----:R-:W-:Y:S01]  /*0c00*/  @!P1 LEA R20, P6, R22, R20, 0x1 ;  /* 0x0000001416149211 */ /* 0x002fe200078c08ff */
[C---:B------:R-:W-:Y:S01]  /*0c10*/  @!P2 IMAD R7, R28.reuse, R9, R0 ;  /* 0x000000091c07a224 */ /* 0x040fe200078e0200 */
[----:B------:R-:W-:Y:S01]  /*0c20*/  @!P1 IADD3 R0, R23, R29, RZ ;  /* 0x0000001d17009210 */ /* 0x000fe20007ffe0ff */
[----:B------:R-:W-:Y:S01]  /*0c30*/  @!P2 IMAD.WIDE.U32 R8, R28, R8, R26 ;  /* 0x000000081c08a225 */ /* 0x000fe200078e001a */
[----:B------:R1:W4:Y:S01]  /*0c40*/  @!P3 LDG.E R6, desc[UR14][R2.64] ;  /* 0x0000000e0206b981 */ /* 0x000322000c1e1900 */
[----:B------:R-:W-:Y:S02]  /*0c50*/  SHF.R.S32.HI R28, RZ, 0x1f, R33 ;  /* 0x0000001fff1c7819 */ /* 0x000fe40000011421 */
[----:B------:R-:W-:-:S02]  /*0c60*/  ISETP.GE.U32.AND P3, PT, R33, UR12, PT ;  /* 0x0000000c21007c0c */ /* 0x000fc4000bf66070 */
[----:B------:R-:W-:Y:S02]  /*0c70*/  @!P1 LEA.HI.X R21, R22, R21, R0, 0x1, P6 ;  /* 0x0000001516159211 */ /* 0x000fe400030f0c00 */
[----:B------:R-:W-:Y:S01]  /*0c80*/  @!P2 IADD3 R0, R9, R7, RZ ;  /* 0x000000070900a210 */ /* 0x000fe20007ffe0ff */
[----:B------:R-:W2:Y:S01]  /*0c90*/  @!P5 LDC.64 R22, c[0x0][0x220] ;  /* 0x00008800ff16db82 */ /* 0x000ea20000000a00 */
[----:B------:R-:W-:Y:S02]  /*0ca0*/  @!P2 LEA R12, P6, R8, R12, 0x1 ;  /* 0x0000000c080ca211 */ /* 0x000fe400078c08ff */
[----:B------:R-:W-:Y:S02]  /*0cb0*/  ISETP.GE.AND.EX P3, PT, R28, UR13, PT, P3 ;  /* 0x0000000d1c007c0c */ /* 0x000fe4000bf66330 */
[----:B------:R-:W-:Y:S02]  /*0cc0*/  @!P2 LEA.HI.X R13, R8, R13, R0, 0x1, P6 ;  /* 0x0000000d080da211 */ /* 0x000fe400030f0c00 */
[----:B------:R-:W-:Y:S01]  /*0cd0*/  MOV R8, RZ ;  /* 0x000000ff00087202 */ /* 0x000fe20000000f00 */
[----:B------:R-:W-:Y:S01]  /*0ce0*/  HFMA2.MMA R7, -RZ, RZ, 0, 0 ;  /* 0x00000000ff077435 */ /* 0x000fe200000001ff */
[----:B------:R-:W-:Y:S01]  /*0cf0*/  ISETP.GT.U32.OR P3, PT, R77, 0x29f, P3 ;  /* 0x0000029f4d00780c */ /* 0x000fe20001f64470 */
[----:B-1----:R-:W1:Y:S01]  /*0d00*/  @!P4 LDC.64 R2, c[0x0][0x220] ;  /* 0x00008800ff02cb82 */ /* 0x002e620000000a00 */
[----:B0-----:R-:W-:-:S02]  /*0d10*/  @!P4 IMAD R0, R34, R14, RZ ;  /* 0x0000000e2200c224 */ /* 0x001fc400078e02ff */
[----:B------:R0:W4:Y:S01]  /*0d20*/  @!P2 LDG.E R8, desc[UR14][R12.64] ;  /* 0x0000000e0c08a981 */ /* 0x000122000c1e1900 */
[----:B--2---:R-:W-:Y:S01]  /*0d30*/  @!P5 IMAD R26, R30, R10, RZ ;  /* 0x0000000a1e1ad224 */ /* 0x004fe200078e02ff */
[----:B------:R-:W-:Y:S01]  /*0d40*/  IADD3 R30, R4, 0xa0, RZ ;  /* 0x000000a0041e7810 */ /* 0x000fe20007ffe0ff */
[----:B------:R-:W-:Y:S01]  /*0d50*/  @!P4 IMAD R9, R32, R15, R0 ;  /* 0x0000000f2009c224 */ /* 0x000fe200078e0200 */
[----:B------:R-:W-:Y:S01]  /*0d60*/  @!P5 MOV R15, R19 ;  /* 0x00000013000fd202 */ /* 0x000fe20000000f00 */
[----:B------:R2:W4:Y:S01]  /*0d70*/  @!P1 LDG.E R7, desc[UR14][R20.64] ;  /* 0x0000000e14079981 */ /* 0x000522000c1e1900 */
[----:B0-----:R-:W-:Y:S01]  /*0d80*/  @!P4 MOV R12, R24 ;  /* 0x00000018000cc202 */ /* 0x001fe20000000f00 */
[----:B------:R-:W-:Y:S01]  /*0d90*/  @!P4 IMAD.MOV.U32 R13, RZ, RZ, R19 ;  /* 0x000000ffff0dc224 */ /* 0x000fe200078e0013 */
[----:B------:R-:W-:-:S03]  /*0da0*/  SHF.R.S32.HI R29, RZ, 0x1f, R30 ;  /* 0x0000001fff1d7819 */ /* 0x000fc6000001141e */
[----:B------:R-:W-:Y:S01]  /*0db0*/  @!P4 IMAD.WIDE.U32 R12, R32, R14, R12 ;  /* 0x0000000e200cc225 */ /* 0x000fe200078e000c */
[----:B------:R-:W-:Y:S01]  /*0dc0*/  @!P5 MOV R14, R24 ;  /* 0x00000018000ed202 */ /* 0x000fe20000000f00 */
[----:B--2---:R-:W0:Y:S01]  /*0dd0*/  @!P3 LDC.64 R20, c[0x0][0x270] ;  /* 0x00009c00ff14bb82 */ /* 0x004e220000000a00 */
[----:B------:R-:W-:Y:S02]  /*0de0*/  ISETP.GE.U32.AND P1, PT, R30, UR12, PT ;  /* 0x0000000c1e007c0c */ /* 0x000fe4000bf26070 */
[----:B------:R-:W-:Y:S01]  /*0df0*/  IADD3 R32, R4, 0xb0, RZ ;  /* 0x000000b004207810 */ /* 0x000fe20007ffe0ff */
[----:B------:R-:W-:Y:S01]  /*0e00*/  @!P5 IMAD R27, R31, R11, R26 ;  /* 0x0000000b1f1bd224 */ /* 0x000fe200078e021a */
[----:B------:R-:W-:Y:S01]  /*0e10*/  ISETP.GE.AND.EX P1, PT, R29, UR13, PT, P1 ;  /* 0x0000000d1d007c0c */ /* 0x000fe2000bf26310 */
[----:B------:R-:W-:Y:S01]  /*0e20*/  @!P5 IMAD.WIDE.U32 R10, R31, R10, R14 ;  /* 0x0000000a1f0ad225 */ /* 0x000fe200078e000e */
[----:B------:R-:W-:Y:S01]  /*0e30*/  SHF.R.S32.HI R31, RZ, 0x1f, R32 ;  /* 0x0000001fff1f7819 */ /* 0x000fe20000011420 */
[----:B------:R-:W2:Y:S01]  /*0e40*/  @!P3 LDC.64 R14, c[0x0][0x220] ;  /* 0x00008800ff0ebb82 */ /* 0x000ea20000000a00 */
[----:B------:R-:W-:-:S02]  /*0e50*/  ISETP.GE.U32.AND P2, PT, R32, UR12, PT ;  /* 0x0000000c20007c0c */ /* 0x000fc4000bf46070 */
[----:B------:R-:W-:Y:S02]  /*0e60*/  ISETP.GT.U32.OR P1, PT, R77, 0x29f, P1 ;  /* 0x0000029f4d00780c */ /* 0x000fe40000f24470 */
[----:B------:R-:W-:Y:S02]  /*0e70*/  ISETP.GE.AND.EX P2, PT, R31, UR13, PT, P2 ;  /* 0x0000000d1f007c0c */ /* 0x000fe4000bf46320 */
[----:B------:R-:W-:Y:S01]  /*0e80*/  @!P4 IADD3 R0, R13, R9, RZ ;  /* 0x000000090d00c210 */ /* 0x000fe20007ffe0ff */
[----:B------:R-:W-:Y:S01]  /*0e90*/  HFMA2.MMA R9, -RZ, RZ, 0, 0 ;  /* 0x00000000ff097435 */ /* 0x000fe200000001ff */
[----:B------:R-:W-:Y:S02]  /*0ea0*/  ISETP.GT.U32.OR P2, PT, R77, 0x29f, P2 ;  /* 0x0000029f4d00780c */ /* 0x000fe40001744470 */
[----:B-1----:R-:W-:-:S04]  /*0eb0*/  @!P4 LEA R2, P6, R12, R2, 0x1 ;  /* 0x000000020c02c211 */ /* 0x002fc800078c08ff */
[----:B------:R-:W-:Y:S01]  /*0ec0*/  @!P4 LEA.HI.X R3, R12, R3, R0, 0x1, P6 ;  /* 0x000000030c03c211 */ /* 0x000fe200030f0c00 */
[----:B------:R-:W-:Y:S01]  /*0ed0*/  @!P5 IMAD.IADD R0, R11, 0x1, R27 ;  /* 0x000000010b00d824 */ /* 0x000fe200078e021b */
[C---:B------:R-:W-:Y:S01]  /*0ee0*/  @!P5 LEA R22, P6, R10.reuse, R22, 0x1 ;  /* 0x000000160a16d211 */ /* 0x040fe200078c08ff */
[----:B------:R-:W1:Y:S02]  /*0ef0*/  @!P1 LDC.64 R12, c[0x0][0x270] ;  /* 0x00009c00ff0c9b82 */ /* 0x000e640000000a00 */
[----:B------:R0:W4:Y:S01]  /*0f00*/  @!P4 LDG.E R9, desc[UR14][R2.64] ;  /* 0x0000000e0209c981 */ /* 0x000122000c1e1900 */
[----:B------:R-:W-:Y:S01]  /*0f10*/  @!P5 LEA.HI.X R23, R10, R23, R0, 0x1, P6 ;  /* 0x000000170a17d211 */ /* 0x000fe200030f0c00 */
[----:B0-----:R-:W-:Y:S01]  /*0f20*/  @!P3 IMAD R0, R28, R20, RZ ;  /* 0x000000141c00b224 */ /* 0x001fe200078e02ff */
[----:B------:R-:W-:-:S03]  /*0f30*/  IADD3 R37, R4, 0xc0, RZ ;  /* 0x000000c004257810 */ /* 0x000fc60007ffe0ff */
[----:B------:R-:W0:Y:S01]  /*0f40*/  @!P2 LDC.64 R26, c[0x0][0x270] ;  /* 0x00009c00ff1aab82 */ /* 0x000e220000000a00 */
[----:B------:R-:W-:Y:S01]  /*0f50*/  @!P3 MOV R2, R24 ;  /* 0x000000180002b202 */ /* 0x000fe20000000f00 */
[----:B------:R-:W-:Y:S01]  /*0f60*/  @!P3 IMAD.MOV.U32 R3, RZ, RZ, R19 ;  /* 0x000000ffff03b224 */ /* 0x000fe200078e0013 */
[----:B------:R-:W-:Y:S01]  /*0f70*/  MOV R10, RZ ;  /* 0x000000ff000a7202 */ /* 0x000fe20000000f00 */
[C---:B------:R-:W-:Y:S01]  /*0f80*/  @!P3 IMAD R11, R33.reuse, R21, R0 ;  /* 0x00000015210bb224 */ /* 0x040fe200078e0200 */
[----:B------:R-:W-:Y:S01]  /*0f90*/  SHF.R.S32.HI R28, RZ, 0x1f, R37 ;  /* 0x0000001fff1c7819 */ /* 0x000fe20000011425 */
[----:B------:R-:W-:Y:S01]  /*0fa0*/  @!P3 IMAD.WIDE.U32 R20, R33, R20, R2 ;  /* 0x000000142114b225 */ /* 0x000fe200078e0002 */
[----:B------:R-:W-:Y:S01]  /*0fb0*/  ISETP.GE.U32.AND P4, PT, R37, UR12, PT ;  /* 0x0000000c25007c0c */ /* 0x000fe2000bf86070 */
[----:B------:R-:W3:Y:S01]  /*0fc0*/  @!P1 LDC.64 R2, c[0x0][0x220] ;  /* 0x00008800ff029b82 */ /* 0x000ee20000000a00 */
[----:B------:R-:W-:Y:S01]  /*0fd0*/  IADD3 R36, R4, 0xd0, RZ ;  /* 0x000000d004247810 */ /* 0x000fe20007ffe0ff */
[----:B------:R2:W4:Y:S01]  /*0fe0*/  @!P5 LDG.E R10, desc[UR14][R22.64] ;  /* 0x0000000e160ad981 */ /* 0x000522000c1e1900 */
[----:B------:R-:W-:-:S02]  /*0ff0*/  ISETP.GE.AND.EX P4, PT, R28, UR13, PT, P4 ;  /* 0x0000000d1c007c0c */ /* 0x000fc4000bf86340 */
[----:B------:R-:W-:Y:S02]  /*1000*/  SHF.R.S32.HI R38, RZ, 0x1f, R36 ;  /* 0x0000001fff267819 */ /* 0x000fe40000011424 */
[----:B------:R-:W-:Y:S02]  /*1010*/  ISETP.GE.U32.AND P5, PT, R36, UR12, PT ;  /* 0x0000000c24007c0c */ /* 0x000fe4000bfa6070 */
[----:B------:R-:W-:Y:S02]  /*1020*/  ISETP.GT.U32.OR P4, PT, R77, 0x29f, P4 ;  /* 0x0000029f4d00780c */ /* 0x000fe40002784470 */
[----:B------:R-:W-:Y:S01]  /*1030*/  @!P3 IADD3 R0, R21, R11, RZ ;  /* 0x0000000b1500b210 */ /* 0x000fe20007ffe0ff */
[----:B--2---:R-:W2:Y:S01]  /*1040*/  @!P2 LDC.64 R22, c[0x0][0x220] ;  /* 0x00008800ff16ab82 */ /* 0x004ea20000000a00 */
[----:B------:R-:W-:Y:S01]  /*1050*/  @!P3 LEA R14, P6, R20, R14, 0x1 ;  /* 0x0000000e140eb211 */ /* 0x000fe200078c08ff */
[----:B------:R-:W-:Y:S01]  /*1060*/  HFMA2.MMA R11, -RZ, RZ, 0, 0 ;  /* 0x00000000ff0b7435 */ /* 0x000fe200000001ff */
[----:B------:R-:W-:-:S02]  /*1070*/  ISETP.GE.AND.EX P5, PT, R38, UR13, PT, P5 ;  /* 0x0000000d26007c0c */ /* 0x000fc4000bfa6350 */
[----:B------:R-:W-:Y:S01]  /*1080*/  @!P3 LEA.HI.X R15, R20, R15, R0, 0x1, P6 ;  /* 0x0000000f140fb211 */ /* 0x000fe200030f0c00 */
[----:B-1----:R-:W-:Y:S01]  /*1090*/  @!P1 IMAD R0, R29, R12, RZ ;  /* 0x0000000c1d009224 */ /* 0x002fe200078e02ff */
[----:B------:R-:W-:Y:S02]  /*10a0*/  ISETP.GT.U32.OR P5, PT, R77, 0x29f, P5 ;  /* 0x0000029f4d00780c */ /* 0x000fe40002fa4470 */
[----:B------:R-:W-:Y:S02]  /*10b0*/  @!P1 MOV R20, R24 ;  /* 0x0000001800149202 */ /* 0x000fe40000000f00 */
[----:B------:R-:W-:Y:S01]  /*10c0*/  @!P1 MOV R21, R19 ;  /* 0x0000001300159202 */ /* 0x000fe20000000f00 */
[C---:B------:R-:W-:Y:S01]  /*10d0*/  @!P1 IMAD R29, R30.reuse, R13, R0 ;  /* 0x0000000d1e1d9224 */ /* 0x040fe200078e0200 */
[----:B------:R1:W4:Y:S01]  /*10e0*/  @!P3 LDG.E R11, desc[UR14][R14.64] ;  /* 0x0000000e0e0bb981 */ /* 0x000322000c1e1900 */
[----:B0-----:R-:W-:Y:S02]  /*10f0*/  @!P2 IMAD R0, R31, R26, RZ ;  /* 0x0000001a1f00a224 */ /* 0x001fe400078e02ff */
[----:B------:R-:W-:Y:S01]  /*1100*/  @!P1 IMAD.WIDE.U32 R12, R30, R12, R20 ;  /* 0x0000000c1e0c9225 */ /* 0x000fe200078e0014 */
[----:B------:R-:W-:-:S03]  /*1110*/  @!P2 MOV R21, R19 ;  /* 0x000000130015a202 */ /* 0x000fc60000000f00 */
[----:B------:R-:W-:Y:S01]  /*1120*/  @!P2 IMAD R33, R32, R27, R0 ;  /* 0x0000001b2021a224 */ /* 0x000fe200078e0200 */
[----:B-1----:R-:W0:Y:S01]  /*1130*/  @!P4 LDC.64 R14, c[0x0][0x270] ;  /* 0x00009c00ff0ecb82 */ /* 0x002e220000000a00 */
[----:B------:R-:W-:Y:S01]  /*1140*/  @!P2 IMAD.MOV.U32 R20, RZ, RZ, R24 ;  /* 0x000000ffff14a224 */ /* 0x000fe200078e0018 */
[----:B------:R-:W-:Y:S02]  /*1150*/  @!P1 IADD3 R0, R13, R29, RZ ;  /* 0x0000001d0d009210 */ /* 0x000fe40007ffe0ff */
[----:B---3--:R-:W-:Y:S01]  /*1160*/  @!P1 LEA R2, P6, R12, R2, 0x1 ;  /* 0x000000020c029211 */ /* 0x008fe200078c08ff */
[----:B------:R-:W-:Y:S01]  /*1170*/  @!P2 IMAD.WIDE.U32 R26, R32, R26, R20 ;  /* 0x0000001a201aa225 */ /* 0x000fe200078e0014 */
[----:B------:R-:W-:Y:S02]  /*1180*/  IADD3 R34, R4, 0xe0, RZ ;  /* 0x000000e004227810 */ /* 0x000fe40007ffe0ff */
[----:B------:R-:W1:Y:S01]  /*1190*/  @!P5 LDC.64 R30, c[0x0][0x270] ;  /* 0x00009c00ff1edb82 */ /* 0x000e620000000a00 */
[----:B------:R-:W-:-:S02]  /*11a0*/  @!P1 LEA.HI.X R3, R12, R3, R0, 0x1, P6 ;  /* 0x000000030c039211 */ /* 0x000fc400030f0c00 */
[----:B------:R-:W-:Y:S02]  /*11b0*/  CS2R R12, SRZ ;  /* 0x00000000000c7805 */ /* 0x000fe4000001ff00 */
[----:B------:R-:W-:Y:S02]  /*11c0*/  ISETP.GE.U32.AND P3, PT, R34, UR12, PT ;  /* 0x0000000c22007c0c */ /* 0x000fe4000bf66070 */
[----:B------:R-:W-:Y:S02]  /*11d0*/  SHF.R.S32.HI R35, RZ, 0x1f, R34 ;  /* 0x0000001fff237819 */ /* 0x000fe40000011422 */
[----:B------:R-:W-:Y:S01]  /*11e0*/  @!P2 IADD3 R0, R27, R33, RZ ;  /* 0x000000211b00a210 */ /* 0x000fe20007ffe0ff */
[----:B------:R-:W3:Y:S01]  /*11f0*/  @!P4 LDC.64 R20, c[0x0][0x220] ;  /* 0x00008800ff14cb82 */ /* 0x000ee20000000a00 */
[----:B--2---:R-:W-:Y:S01]  /*1200*/  @!P2 LEA R22, P6, R26, R22, 0x1 ;  /* 0x000000161a16a211 */ /* 0x004fe200078c08ff */
[----:B------:R2:W4:Y:S01]  /*1210*/  @!P1 LDG.E R12, desc[UR14][R2.64] ;  /* 0x0000000e020c9981 */ /* 0x000522000c1e1900 */
[----:B------:R-:W-:-:S02]  /*1220*/  ISETP.GE.AND.EX P3, PT, R35, UR13, PT, P3 ;  /* 0x0000000d23007c0c */ /* 0x000fc4000bf66330 */
[----:B------:R-:W-:Y:S02]  /*1230*/  @!P2 LEA.HI.X R23, R26, R23, R0, 0x1, P6 ;  /* 0x000000171a17a211 */ /* 0x000fe400030f0c00 */
[----:B------:R-:W-:Y:S02]  /*1240*/  IADD3 R32, R4, 0xf0, RZ ;  /* 0x000000f004207810 */ /* 0x000fe40007ffe0ff */
[----:B------:R-:W-:Y:S01]  /*1250*/  ISETP.GT.U32.OR P3, PT, R77, 0x29f, P3 ;  /* 0x0000029f4d00780c */ /* 0x000fe20001f64470 */
[----:B------:R0:W4:Y:S01]  /*1260*/  @!P2 LDG.E R13, desc[UR14][R22.64] ;  /* 0x0000000e160da981 */ /* 0x000122000c1e1900 */
[----:B--2---:R-:W2:Y:S01]  /*1270*/  @!P5 LDC.64 R2, c[0x0][0x220] ;  /* 0x00008800ff02db82 */ /* 0x004ea20000000a00 */
[----:B------:R-:W-:Y:S02]  /*1280*/  ISETP.GE.U32.AND P2, PT, R32, UR12, PT ;  /* 0x0000000c20007c0c */ /* 0x000fe4000bf46070 */
[----:B------:R-:W-:Y:S01]  /*1290*/  SHF.R.S32.HI R33, RZ, 0x1f, R32 ;  /* 0x0000001fff217819 */ /* 0x000fe20000011420 */
[----:B0-----:R-:W-:Y:S01]  /*12a0*/  @!P4 IMAD R0, R28, R14, RZ ;  /* 0x0000000e1c00c224 */ /* 0x001fe200078e02ff */
[----:B------:R-:W-:Y:S01]  /*12b0*/  @!P4 MOV R23, R19 ;  /* 0x000000130017c202 */ /* 0x000fe20000000f00 */
[----:B------:R-:W-:Y:S01]  /*12c0*/  @!P4 IMAD.MOV.U32 R22, RZ, RZ, R24 ;  /* 0x000000ffff16c224 */ /* 0x000fe200078e0018 */
[----:B------:R-:W-:Y:S01]  /*12d0*/  ISETP.GE.AND.EX P2, PT, R33, UR13, PT, P2 ;  /* 0x0000000d21007c0c */ /* 0x000fe2000bf46320 */
[----:B------:R-:W-:-:S03]  /*12e0*/  @!P4 IMAD R27, R37, R15, R0 ;  /* 0x0000000f251bc224 */ /* 0x000fc600078e0200 */
[----:B------:R-:W0:Y:S01]  /*12f0*/  @!P3 LDC.64 R28, c[0x0][0x270] ;  /* 0x00009c00ff1cbb82 */ /* 0x000e220000000a00 */
[----:B------:R-:W-:Y:S01]  /*1300*/  @!P4 IMAD.WIDE.U32 R14, R37, R14, R22 ;  /* 0x0000000e250ec225 */ /* 0x000fe200078e0016 */
[----:B------:R-:W-:Y:S02]  /*1310*/  ISETP.GT.U32.OR P2, PT, R77, 0x29f, P2 ;  /* 0x0000029f4d00780c */ /* 0x000fe40001744470 */
[----:B------:R-:W-:Y:S01]  /*1320*/  @!P5 MOV R22, R24 ;  /* 0x000000180016d202 */ /* 0x000fe20000000f00 */
[-C--:B-1----:R-:W-:Y:S01]  /*1330*/  @!P5 IMAD R0, R38, R30.reuse, RZ ;  /* 0x0000001e2600d224 */ /* 0x082fe200078e02ff */
[----:B------:R-:W-:Y:S02]  /*1340*/  @!P5 MOV R23, R19 ;  /* 0x000000130017d202 */ /* 0x000fe40000000f00 */
[----:B------:R-:W-:Y:S01]  /*1350*/  IADD3 R41, R4, 0x100, RZ ;  /* 0x0000010004297810 */ /* 0x000fe20007ffe0ff */
[C---:B------:R-:W-:Y:S01]  /*1360*/  @!P5 IMAD R37, R36.reuse, R31, R0 ;  /* 0x0000001f2425d224 */ /* 0x040fe200078e0200 */
[----:B------:R-:W-:Y:S01]  /*1370*/  @!P4 IADD3 R15, R15, R27, RZ ;  /* 0x0000001b0f0fc210 */ /* 0x000fe20007ffe0ff */
[----:B------:R-:W-:Y:S01]  /*1380*/  @!P5 IMAD.WIDE.U32 R30, R36, R30, R22 ;  /* 0x0000001e241ed225 */ /* 0x000fe200078e0016 */
[----:B---3--:R-:W-:Y:S01]  /*1390*/  @!P4 LEA R20, P6, R14, R20, 0x1 ;  /* 0x000000140e14c211 */ /* 0x008fe200078c08ff */
[----:B------:R-:W1:Y:S01]  /*13a0*/  @!P3 LDC.64 R26, c[0x0][0x220] ;  /* 0x00008800ff1abb82 */ /* 0x000e620000000a00 */
[----:B------:R-:W-:-:S02]  /*13b0*/  ISETP.GE.U32.AND P1, PT, R41, UR12, PT ;  /* 0x0000000c29007c0c */ /* 0x000fc4000bf26070 */
[----:B------:R-:W-:Y:S02]  /*13c0*/  SHF.R.S32.HI R0, RZ, 0x1f, R41 ;  /* 0x0000001fff007819 */ /* 0x000fe40000011429 */
[----:B------:R-:W-:Y:S02]  /*13d0*/  @!P4 LEA.HI.X R21, R14, R21, R15, 0x1, P6 ;  /* 0x000000150e15c211 */ /* 0x000fe400030f0c0f */
[----:B------:R-:W-:Y:S01]  /*13e0*/  @!P5 IADD3 R15, R31, R37, RZ ;  /* 0x000000251f0fd210 */ /* 0x000fe20007ffe0ff */
[----:B------:R-:W3:Y:S01]  /*13f0*/  @!P2 LDC.64 R22, c[0x0][0x270] ;  /* 0x00009c00ff16ab82 */ /* 0x000ee20000000a00 */
[----:B--2---:R-:W-:Y:S02]  /*1400*/  @!P5 LEA R2, P6, R30, R2, 0x1 ;  /* 0x000000021e02d211 */ /* 0x004fe400078c08ff */
[----:B------:R-:W-:Y:S02]  /*1410*/  ISETP.GE.AND.EX P1, PT, R0, UR13, PT, P1 ;  /* 0x0000000d00007c0c */ /* 0x000fe4000bf26310 */
[----:B------:R-:W-:-:S02]  /*1420*/  @!P5 LEA.HI.X R3, R30, R3, R15, 0x1, P6 ;  /* 0x000000031e03d211 */ /* 0x000fc400030f0c0f */
[----:B------:R-:W-:Y:S02]  /*1430*/  CS2R R14, SRZ ;  /* 0x00000000000e7805 */ /* 0x000fe4000001ff00 */
[----:B------:R-:W-:Y:S01]  /*1440*/  ISETP.GT.U32.OR P1, PT, R77, 0x29f, P1 ;  /* 0x0000029f4d00780c */ /* 0x000fe20000f24470 */
[----:B------:R-:W-:-:S03]  /*1450*/  VIADD R39, R4, 0x110 ;  /* 0x0000011004277836 */ /* 0x000fc60000000000 */
[----:B------:R2:W4:Y:S02]  /*1460*/  @!P5 LDG.E R15, desc[UR14][R2.64] ;  /* 0x0000000e020fd981 */ /* 0x000524000c1e1900 */
[----:B------:R-:W-:Y:S02]  /*1470*/  ISETP.GE.U32.AND P5, PT, R39, UR12, PT ;  /* 0x0000000c27007c0c */ /* 0x000fe4000bfa6070 */
[----:B------:R-:W-:Y:S01]  /*1480*/  SHF.R.S32.HI R40, RZ, 0x1f, R39 ;  /* 0x0000001fff287819 */ /* 0x000fe20000011427 */
[----:B------:R5:W4:Y:S01]  /*1490*/  @!P4 LDG.E R14, desc[UR14][R20.64] ;  /* 0x0000000e140ec981 */ /* 0x000b22000c1e1900 */
[----:B0-----:R-:W-:Y:S01]  /*14a0*/  @!P3 IMAD R35, R35, R28, RZ ;  /* 0x0000001c2323b224 */ /* 0x001fe200078e02ff */
[----:B------:R-:W-:Y:S01]  /*14b0*/  @!P3 MOV R30, R24 ;  /* 0x00000018001eb202 */ /* 0x000fe20000000f00 */
[----:B------:R-:W-:Y:S01]  /*14c0*/  HFMA2.MMA R54, -RZ, RZ, 0, 0 ;  /* 0x00000000ff367435 */ /* 0x000fe200000001ff */
[----:B------:R-:W-:Y:S02]  /*14d0*/  @!P3 MOV R31, R19 ;  /* 0x00000013001fb202 */ /* 0x000fe40000000f00 */
[----:B------:R-:W-:Y:S01]  /*14e0*/  ISETP.GE.AND.EX P5, PT, R40, UR13, PT, P5 ;  /* 0x0000000d28007c0c */ /* 0x000fe2000bfa6350 */
[----:B--2---:R-:W0:Y:S01]  /*14f0*/  @!P1 LDC.64 R2, c[0x0][0x270] ;  /* 0x00009c00ff029b82 */ /* 0x004e220000000a00 */
[----:B------:R-:W-:-:S07]  /*1500*/  @!P3 IMAD R35, R34, R29, R35 ;  /* 0x0000001d2223b224 */ /* 0x000fce00078e0223 */
[----:B-----5:R-:W2:Y:S01]  /*1510*/  @!P2 LDC.64 R20, c[0x0][0x220] ;  /* 0x00008800ff14ab82 */ /* 0x020ea20000000a00 */
[----:B------:R-:W-:Y:S01]  /*1520*/  ISETP.GT.U32.OR P5, PT, R77, 0x29f, P5 ;  /* 0x0000029f4d00780c */ /* 0x000fe20002fa4470 */
[----:B------:R-:W-:Y:S01]  /*1530*/  @!P3 IMAD.WIDE.U32 R28, R34, R28, R30 ;  /* 0x0000001c221cb225 */ /* 0x000fe200078e001e */
[----:B------:R-:W-:Y:S01]  /*1540*/  IADD3 R36, R4, 0x120, RZ ;  /* 0x0000012004247810 */ /* 0x000fe20007ffe0ff */
[----:B------:R5:W4:Y:S02]  /*1550*/  @P0 LDG.E R54, desc[UR14][R16.64] ;  /* 0x0000000e10360981 */ /* 0x000b24000c1e1900 */
[----:B---3--:R-:W-:Y:S01]  /*1560*/  @!P2 IMAD R33, R33, R22, RZ ;  /* 0x000000162121a224 */ /* 0x008fe200078e02ff */
[----:B------:R-:W-:Y:S01]  /*1570*/  @!P3 IADD3 R29, R29, R35, RZ ;  /* 0x000000231d1db210 */ /* 0x000fe20007ffe0ff */
[----:B------:R-:W3:Y:S01]  /*1580*/  @!P1 LDC.64 R30, c[0x0][0x220] ;  /* 0x00008800ff1e9b82 */ /* 0x000ee20000000a00 */
[----:B-1----:R-:W-:Y:S02]  /*1590*/  @!P3 LEA R26, P6, R28, R26, 0x1 ;  /* 0x0000001a1c1ab211 */ /* 0x002fe400078c08ff */
[----:B------:R-:W-:-:S02]  /*15a0*/  ISETP.GE.U32.AND P4, PT, R36, UR12, PT ;  /* 0x0000000c24007c0c */ /* 0x000fc4000bf86070 */
[----:B------:R-:W-:Y:S01]  /*15b0*/  SHF.R.S32.HI R38, RZ, 0x1f, R36 ;  /* 0x0000001fff267819 */ /* 0x000fe20000011424 */
[----:B-----5:R-:W-:Y:S01]  /*15c0*/  @!P2 IMAD.MOV.U32 R16, RZ, RZ, R24 ;  /* 0x000000ffff10a224 */ /* 0x020fe200078e0018 */
[----:B------:R-:W-:Y:S02]  /*15d0*/  @!P2 MOV R17, R19 ;  /* 0x000000130011a202 */ /* 0x000fe40000000f00 */
[----:B------:R-:W-:Y:S01]  /*15e0*/  @!P3 LEA.HI.X R27, R28, R27, R29, 0x1, P6 ;  /* 0x0000001b1c1bb211 */ /* 0x000fe200030f0c1d */
[----:B------:R-:W-:Y:S01]  /*15f0*/  @!P2 IMAD R29, R32, R23, R33 ;  /* 0x00000017201da224 */ /* 0x000fe200078e0221 */
[----:B------:R-:W-:Y:S01]  /*1600*/  ISETP.GE.AND.EX P4, PT, R38, UR13, PT, P4 ;  /* 0x0000000d26007c0c */ /* 0x000fe2000bf86340 */
[----:B------:R-:W-:Y:S02]  /*1610*/  @!P2 IMAD.WIDE.U32 R22, R32, R22, R16 ;  /* 0x000000162016a225 */ /* 0x000fe400078e0010 */
[----:B------:R-:W1:Y:S01]  /*1620*/  @!P5 LDC.64 R32, c[0x0][0x270] ;  /* 0x00009c00ff20db82 */ /* 0x000e620000000a00 */
[----:B------:R-:W-:-:S02]  /*1630*/  ISETP.GT.U32.OR P4, PT, R77, 0x29f, P4 ;  /* 0x0000029f4d00780c */ /* 0x000fc40002784470 */
[----:B------:R-:W-:Y:S02]  /*1640*/  @!P2 IADD3 R17, R23, R29, RZ ;  /* 0x0000001d1711a210 */ /* 0x000fe40007ffe0ff */
[----:B--2---:R-:W-:Y:S01]  /*1650*/  @!P2 LEA R20, P6, R22, R20, 0x1 ;  /* 0x000000141614a211 */ /* 0x004fe200078c08ff */
[----:B------:R-:W-:Y:S01]  /*1660*/  HFMA2.MMA R16, -RZ, RZ, 0, 0 ;  /* 0x00000000ff107435 */ /* 0x000fe200000001ff */
[----:B0-----:R-:W-:Y:S02]  /*1670*/  @!P1 IMAD R28, R0, R2, RZ ;  /* 0x00000002001c9224 */ /* 0x001fe400078e02ff */
[----:B------:R-:W-:Y:S02]  /*1680*/  @!P2 LEA.HI.X R21, R22, R21, R17, 0x1, P6 ;  /* 0x000000151615a211 */ /* 0x000fe400030f0c11 */
[----:B------:R-:W0:Y:S01]  /*1690*/  @!P5 LDC.64 R22, c[0x0][0x220] ;  /* 0x00008800ff16db82 */ /* 0x000e220000000a00 */
[----:B------:R-:W-:Y:S01]  /*16a0*/  @!P1 IMAD R43, R41, R3, R28 ;  /* 0x00000003292b9224 */ /* 0x000fe200078e021c */
[----:B------:R-:W-:-:S02]  /*16b0*/  IADD3 R0, R4, 0x130, RZ ;  /* 0x0000013004007810 */ /* 0x000fc40007ffe0ff */
[----:B------:R-:W-:Y:S01]  /*16c0*/  IADD3 R37, R4, 0x140, RZ ;  /* 0x0000014004257810 */ /* 0x000fe20007ffe0ff */
[----:B------:R2:W5:Y:S03]  /*16d0*/  @!P3 LDG.E R16, desc[UR14][R26.64] ;  /* 0x0000000e1a10b981 */ /* 0x000566000c1e1900 */
[----:B------:R-:W0:Y:S01]  /*16e0*/  @!P4 LDC.64 R28, c[0x0][0x270] ;  /* 0x00009c00ff1ccb82 */ /* 0x000e220000000a00 */
[----:B------:R-:W-:Y:S01]  /*16f0*/  IMAD.MOV.U32 R17, RZ, RZ, RZ ;  /* 0x000000ffff117224 */ /* 0x000fe200078e00ff */
[----:B------:R-:W-:Y:S02]  /*1700*/  ISETP.GE.U32.AND P3, PT, R0, UR12, PT ;  /* 0x0000000c00007c0c */ /* 0x000fe4000bf66070 */
[----:B------:R-:W-:Y:S02]  /*1710*/  SHF.R.S32.HI R35, RZ, 0x1f, R0 ;  /* 0x0000001fff237819 */ /* 0x000fe40000011400 */
[----:B--2---:R-:W-:Y:S01]  /*1720*/  @!P1 MOV R26, R24 ;  /* 0x00000018001a9202 */ /* 0x004fe20000000f00 */
[----:B------:R2:W5:Y:S01]  /*1730*/  @!P2 LDG.E R17, desc[UR14][R20.64] ;  /* 0x0000000e1411a981 */ /* 0x000562000c1e1900 */
[----:B------:R-:W-:-:S02]  /*1740*/  @!P1 MOV R27, R19 ;  /* 0x00000013001b9202 */ /* 0x000fc40000000f00 */
[----:B------:R-:W-:Y:S02]  /*1750*/  ISETP.GE.U32.AND P6, PT, R37, UR12, PT ;  /* 0x0000000c25007c0c */ /* 0x000fe4000bfc6070 */
[----:B------:R-:W-:Y:S01]  /*1760*/  SHF.R.S32.HI R34, RZ, 0x1f, R37 ;  /* 0x0000001fff227819 */ /* 0x000fe20000011425 */
[----:B------:R-:W-:Y:S01]  /*1770*/  @!P1 IMAD.WIDE.U32 R2, R41, R2, R26 ;  /* 0x0000000229029225 */ /* 0x000fe200078e001a */
[----:B------:R-:W-:Y:S02]  /*1780*/  ISETP.GE.AND.EX P3, PT, R35, UR13, PT, P3 ;  /* 0x0000000d23007c0c */ /* 0x000fe4000bf66330 */
[----:B------:R-:W-:Y:S01]  /*1790*/  ISETP.GE.AND.EX P6, PT, R34, UR13, PT, P6 ;  /* 0x0000000d22007c0c */ /* 0x000fe2000bfc6360 */
[----:B-1----:R-:W-:Y:S01]  /*17a0*/  @!P5 IMAD R40, R40, R32, RZ ;  /* 0x000000202828d224 */ /* 0x002fe200078e02ff */
[----:B------:R-:W-:Y:S01]  /*17b0*/  @!P5 MOV R26, R24 ;  /* 0x00000018001ad202 */ /* 0x000fe20000000f00 */
[----:B--2---:R-:W1:Y:S01]  /*17c0*/  @!P4 LDC.64 R20, c[0x0][0x220] ;  /* 0x00008800ff14cb82 */ /* 0x004e620000000a00 */
[----:B------:R-:W-:Y:S01]  /*17d0*/  @!P5 MOV R27, R19 ;  /* 0x00000013001bd202 */ /* 0x000fe20000000f00 */
[----:B------:R-:W-:Y:S01]  /*17e0*/  @!P5 IMAD R41, R39, R33, R40 ;  /* 0x000000212729d224 */ /* 0x000fe200078e0228 */
[----:B------:R-:W-:-:S02]  /*17f0*/  ISETP.GT.U32.OR P3, PT, R77, 0x29f, P3 ;  /* 0x0000029f4d00780c */ /* 0x000fc40001f64470 */
[----:B------:R-:W-:Y:S01]  /*1800*/  ISETP.GT.U32.OR P2, PT, R77, 0x29f, P6 ;  /* 0x0000029f4d00780c */ /* 0x000fe20003744470 */
[----:B------:R-:W-:Y:S01]  /*1810*/  @!P5 IMAD.WIDE.U32 R32, R39, R32, R26 ;  /* 0x000000202720d225 */ /* 0x000fe200078e001a */
[----:B------:R-:W-:Y:S02]  /*1820*/  @!P1 IADD3 R43, R3, R43, RZ ;  /* 0x0000002b032b9210 */ /* 0x000fe40007ffe0ff */
[----:B---3--:R-:W-:Y:S01]  /*1830*/  @!P1 LEA R30, P6, R2, R30, 0x1 ;  /* 0x0000001e021e9211 */ /* 0x008fe200078c08ff */
[----:B------:R-:W-:-:S03]  /*1840*/  @!P5 IMAD.IADD R41, R33, 0x1, R41 ;  /* 0x000000012129d824 */ /* 0x000fc600078e0229 */
[----:B------:R-:W-:Y:S02]  /*1850*/  @!P1 LEA.HI.X R31, R2, R31, R43, 0x1, P6 ;  /* 0x0000001f021f9211 */ /* 0x000fe400030f0c2b */
[----:B0-----:R-:W-:Y:S02]  /*1860*/  @!P5 LEA R22, P6, R32, R22, 0x1 ;  /* 0x000000162016d211 */ /* 0x001fe400078c08ff */
[----:B------:R-:W-:Y:S01]  /*1870*/  CS2R R26, SRZ ;  /* 0x00000000001a7805 */ /* 0x000fe2000001ff00 */
[----:B------:R-:W-:Y:S01]  /*1880*/  @!P4 IMAD R38, R38, R28, RZ ;  /* 0x0000001c2626c224 */ /* 0x000fe200078e02ff */
[----:B------:R-:W-:Y:S01]  /*1890*/  @!P4 MOV R33, R19 ;  /* 0x000000130021c202 */ /* 0x000fe20000000f00 */
[----:B------:R-:W0:Y:S01]  /*18a0*/  @!P3 LDC.64 R2, c[0x0][0x270] ;  /* 0x00009c00ff02bb82 */ /* 0x000e220000000a00 */
[----:B------:R-:W-:Y:S02]  /*18b0*/  @!P5 LEA.HI.X R23, R32, R23, R41, 0x1, P6 ;  /* 0x000000172017d211 */ /* 0x000fe400030f0c29 */
[----:B------:R-:W-:Y:S01]  /*18c0*/  @!P4 MOV R32, R24 ;  /* 0x000000180020c202 */ /* 0x000fe20000000f00 */
[----:B------:R2:W3:Y:S01]  /*18d0*/  @!P1 LDG.E R26, desc[UR14][R30.64] ;  /* 0x0000000e1e1a9981 */ /* 0x0004e2000c1e1900 */
[----:B------:R-:W-:Y:S01]  /*18e0*/  @!P4 IMAD R39, R36, R29, R38 ;  /* 0x0000001d2427c224 */ /* 0x000fe200078e0226 */
[----:B------:R-:W-:-:S02]  /*18f0*/  IADD3 R40, R4, 0x150, RZ ;  /* 0x0000015004287810 */ /* 0x000fc40007ffe0ff */
[----:B------:R-:W-:Y:S01]  /*1900*/  @!P4 IMAD.WIDE.U32 R28, R36, R28, R32 ;  /* 0x0000001c241cc225 */ /* 0x000fe200078e0020 */
[----:B------:R1:W3:Y:S01]  /*1910*/  @!P5 LDG.E R27, desc[UR14][R22.64] ;  /* 0x0000000e161bd981 */ /* 0x0002e2000c1e1900 */
[----:B--2---:R-:W2:Y:S03]  /*1920*/  @!P2 LDC.64 R30, c[0x0][0x270] ;  /* 0x00009c00ff1eab82 */ /* 0x004ea60000000a00 */
[----:B------:R-:W-:Y:S02]  /*1930*/  @!P4 IADD3 R29, R29, R39, RZ ;  /* 0x000000271d1dc210 */ /* 0x000fe40007ffe0ff */
[----:B-1----:R-:W-:Y:S02]  /*1940*/  @!P4 LEA R20, P6, R28, R20, 0x1 ;  /* 0x000000141c14c211 */ /* 0x002fe400078c08ff */
[----:B------:R-:W-:Y:S02]  /*1950*/  ISETP.GE.U32.AND P1, PT, R40, UR12, PT ;  /* 0x0000000c28007c0c */ /* 0x000fe4000bf26070 */
[----:B------:R-:W-:Y:S01]  /*1960*/  SHF.R.S32.HI R36, RZ, 0x1f, R40 ;  /* 0x0000001fff247819 */ /* 0x000fe20000011428 */
[----:B------:R-:W1:Y:S01]  /*1970*/  @!P3 LDC.64 R32, c[0x0][0x220] ;  /* 0x00008800ff20bb82 */ /* 0x000e620000000a00 */
[----:B------:R-:W-:Y:S01]  /*1980*/  @!P4 LEA.HI.X R21, R28, R21, R29, 0x1, P6 ;  /* 0x000000151c15c211 */ /* 0x000fe200030f0c1d */
[----:B------:R-:W-:Y:S01]  /*1990*/  HFMA2.MMA R28, -RZ, RZ, 0, 0 ;  /* 0x00000000ff1c7435 */ /* 0x000fe200000001ff */
[----:B------:R-:W-:-:S04]  /*19a0*/  ISETP.GE.AND.EX P1, PT, R36, UR13, PT, P1 ;  /* 0x0000000d24007c0c */ /* 0x000fc8000bf26310 */
[----:B------:R-:W-:Y:S01]  /*19b0*/  ISETP.GT.U32.OR P1, PT, R77, 0x29f, P1 ;  /* 0x0000029f4d00780c */ /* 0x000fe20000f24470 */
[----:B------:R-:W1:Y:S01]  /*19c0*/  @!P2 LDC.64 R22, c[0x0][0x220] ;  /* 0x00008800ff16ab82 */ /* 0x000e620000000a00 */
[----:B0-----:R-:W-:-:S03]  /*19d0*/  @!P3 IMAD R29, R35, R2, RZ ;  /* 0x00000002231db224 */ /* 0x001fc600078e02ff */
[----:B------:R0:W3:Y:S01]  /*19e0*/  @!P4 LDG.E R28, desc[UR14][R20.64] ;  /* 0x0000000e141cc981 */ /* 0x0000e2000c1e1900 */
[----:B------:R-:W-:Y:S02]  /*19f0*/  @!P3 IMAD R29, R0, R3, R29 ;  /* 0x00000003001db224 */ /* 0x000fe400078e021d */
[----:B--2---:R-:W-:Y:S01]  /*1a00*/  @!P2 IMAD R34, R34, R30, RZ ;  /* 0x0000001e2222a224 */ /* 0x004fe200078e02ff */
[----:B0-----:R-:W-:Y:S02]  /*1a10*/  @!P3 MOV R20, R24 ;  /* 0x000000180014b202 */ /* 0x001fe40000000f00 */
[----:B------:R-:W-:Y:S01]  /*1a20*/  @!P3 MOV R21, R19 ;  /* 0x000000130015b202 */ /* 0x000fe20000000f00 */
[----:B------:R-:W-:Y:S02]  /*1a30*/  VIADD R38, R4, 0x160 ;  /* 0x0000016004267836 */ /* 0x000fe40000000000 */
[----:B------:R-:W-:Y:S02]  /*1a40*/  @!P2 IMAD R41, R37, R31, R34 ;  /* 0x0000001f2529a224 */ /* 0x000fe400078e0222 */
[----:B------:R-:W-:-:S02]  /*1a50*/  @!P3 IMAD.WIDE.U32 R2, R0, R2, R20 ;  /* 0x000000020002b225 */ /* 0x000fc400078e0014 */
[----:B------:R-:W0:Y:S01]  /*1a60*/  @!P1 LDC.64 R20, c[0x0][0x270] ;  /* 0x00009c00ff149b82 */ /* 0x000e220000000a00 */
[----:B------:R-:W-:Y:S01]  /*1a70*/  @!P2 MOV R34, R24 ;  /* 0x000000180022a202 */ /* 0x000fe20000000f00 */
[----:B------:R-:W-:Y:S01]  /*1a80*/  @!P2 IMAD.MOV.U32 R35, RZ, RZ, R19 ;  /* 0x000000ffff23a224 */ /* 0x000fe200078e0013 */
[----:B------:R-:W-:Y:S02]  /*1a90*/  ISETP.GE.U32.AND P4, PT, R38, UR12, PT ;  /* 0x0000000c26007c0c */ /* 0x000fe4000bf86070 */
[----:B------:R-:W-:Y:S02]  /*1aa0*/  SHF.R.S32.HI R39, RZ, 0x1f, R38 ;  /* 0x0000001fff277819 */ /* 0x000fe40000011426 */
[----:B------:R-:W-:Y:S02]  /*1ab0*/  @!P3 IADD3 R29, R3, R29, RZ ;  /* 0x0000001d031db210 */ /* 0x000fe40007ffe0ff */
[----:B-1----:R-:W-:Y:S01]  /*1ac0*/  @!P3 LEA R32, P6, R2, R32, 0x1 ;  /* 0x000000200220b211 */ /* 0x002fe200078c08ff */
[----:B------:R-:W-:Y:S01]  /*1ad0*/  @!P2 IMAD.WIDE.U32 R30, R37, R30, R34 ;  /* 0x0000001e251ea225 */ /* 0x000fe200078e0022 */
[----:B------:R-:W-:-:S02]  /*1ae0*/  IADD3 R47, R4, 0x170, RZ ;  /* 0x00000170042f7810 */ /* 0x000fc40007ffe0ff */
[----:B------:R-:W-:Y:S02]  /*1af0*/  ISETP.GE.AND.EX P4, PT, R39, UR13, PT, P4 ;  /* 0x0000000d27007c0c */ /* 0x000fe4000bf86340 */
[----:B------:R-:W-:Y:S02]  /*1b00*/  @!P3 LEA.HI.X R33, R2, R33, R29, 0x1, P6 ;  /* 0x000000210221b211 */ /* 0x000fe400030f0c1d */
[----:B------:R-:W1:Y:S01]  /*1b10*/  @!P1 LDC.64 R2, c[0x0][0x220] ;  /* 0x00008800ff029b82 */ /* 0x000e620000000a00 */
[----:B------:R-:W-:Y:S02]  /*1b20*/  ISETP.GE.U32.AND P5, PT, R47, UR12, PT ;  /* 0x0000000c2f007c0c */ /* 0x000fe4000bfa6070 */
[----:B------:R-:W-:Y:S02]  /*1b30*/  SHF.R.S32.HI R0, RZ, 0x1f, R47 ;  /* 0x0000001fff007819 */ /* 0x000fe4000001142f */
[----:B------:R-:W-:Y:S02]  /*1b40*/  @!P2 IADD3 R41, R31, R41, RZ ;  /* 0x000000291f29a210 */ /* 0x000fe40007ffe0ff */
[----:B------:R-:W-:-:S02]  /*1b50*/  @!P2 LEA R22, P6, R30, R22, 0x1 ;  /* 0x000000161e16a211 */ /* 0x000fc400078c08ff */
[C---:B------:R-:W-:Y:S01]  /*1b60*/  ISETP.GT.U32.OR P4, PT, R77.reuse, 0x29f, P4 ;  /* 0x0000029f4d00780c */ /* 0x040fe20002784470 */
[----:B------:R-:W-:Y:S01]  /*1b70*/  HFMA2.MMA R29, -RZ, RZ, 0, 0 ;  /* 0x00000000ff1d7435 */ /* 0x000fe200000001ff */
[----:B------:R-:W-:Y:S02]  /*1b80*/  ISETP.GE.AND.EX P5, PT, R0, UR13, PT, P5 ;  /* 0x0000000d00007c0c */ /* 0x000fe4000bfa6350 */
[----:B------:R-:W-:Y:S02]  /*1b90*/  @!P2 LEA.HI.X R23, R30, R23, R41, 0x1, P6 ;  /* 0x000000171e17a211 */ /* 0x000fe400030f0c29 */
[----:B------:R-:W-:Y:S02]  /*1ba0*/  MOV R30, RZ ;  /* 0x000000ff001e7202 */ /* 0x000fe40000000f00 */
[----:B------:R-:W-:Y:S01]  /*1bb0*/  ISETP.GT.U32.OR P5, PT, R77, 0x29f, P5 ;  /* 0x0000029f4d00780c */ /* 0x000fe20002fa4470 */
[----:B0-----:R-:W-:Y:S01]  /*1bc0*/  @!P1 IMAD R31, R36, R20, RZ ;  /* 0x00000014241f9224 */ /* 0x001fe200078e02ff */
[----:B------:R-:W-:Y:S01]  /*1bd0*/  IADD3 R43, R4, 0x180, RZ ;  /* 0x00000180042b7810 */ /* 0x000fe20007ffe0ff */
[----:B------:R0:W2:Y:S04]  /*1be0*/  @!P3 LDG.E R29, desc[UR14][R32.64] ;  /* 0x0000000e201db981 */ /* 0x0000a8000c1e1900 */
[----:B------:R1:W2:Y:S01]  /*1bf0*/  @!P2 LDG.E R30, desc[UR14][R22.64] ;  /* 0x0000000e161ea981 */ /* 0x0002a2000c1e1900 */
[----:B------:R-:W-:Y:S01]  /*1c00*/  @!P1 IMAD R31, R40, R21, R31 ;  /* 0x00000015281f9224 */ /* 0x000fe200078e021f */
[----:B------:R-:W-:Y:S01]  /*1c10*/  ISETP.GE.U32.AND P3, PT, R43, UR12, PT ;  /* 0x0000000c2b007c0c */ /* 0x000fe2000bf66070 */
[----:B0-----:R-:W0:Y:S01]  /*1c20*/  @!P4 LDC.64 R32, c[0x0][0x270] ;  /* 0x00009c00ff20cb82 */ /* 0x001e220000000a00 */
[----:B-1----:R-:W-:Y:S01]  /*1c30*/  @!P1 MOV R23, R19 ;  /* 0x0000001300179202 */ /* 0x002fe20000000f00 */
[----:B------:R-:W-:Y:S01]  /*1c40*/  @!P1 IMAD.MOV.U32 R22, RZ, RZ, R24 ;  /* 0x000000ffff169224 */ /* 0x000fe200078e0018 */
[----:B------:R-:W-:-:S05]  /*1c50*/  SHF.R.S32.HI R42, RZ, 0x1f, R43 ;  /* 0x0000001fff2a7819 */ /* 0x000fca000001142b */
[----:B------:R-:W1:Y:S01]  /*1c60*/  @!P5 LDC.64 R36, c[0x0][0x270] ;  /* 0x00009c00ff24db82 */ /* 0x000e620000000a00 */
[----:B------:R-:W-:Y:S01]  /*1c70*/  @!P1 IMAD.WIDE.U32 R20, R40, R20, R22 ;  /* 0x0000001428149225 */ /* 0x000fe200078e0016 */
[----:B------:R-:W-:Y:S02]  /*1c80*/  ISETP.GE.AND.EX P3, PT, R42, UR13, PT, P3 ;  /* 0x0000000d2a007c0c */ /* 0x000fe4000bf66330 */
[----:B------:R-:W-:Y:S02]  /*1c90*/  IADD3 R45, R4, 0x190, RZ ;  /* 0x00000190042d7810 */ /* 0x000fe40007ffe0ff */
[----:B------:R-:W-:Y:S02]  /*1ca0*/  @!P1 IADD3 R31, R21, R31, RZ ;  /* 0x0000001f151f9210 */ /* 0x000fe40007ffe0ff */
[----:B------:R-:W-:Y:S01]  /*1cb0*/  @!P1 LEA R2, P6, R20, R2, 0x1 ;  /* 0x0000000214029211 */ /* 0x000fe200078c08ff */
[----:B------:R-:W4:Y:S01]  /*1cc0*/  @!P4 LDC.64 R22, c[0x0][0x220] ;  /* 0x00008800ff16cb82 */ /* 0x000f220000000a00 */
[----:B------:R-:W-:-:S02]  /*1cd0*/  ISETP.GT.U32.OR P3, PT, R77, 0x29f, P3 ;  /* 0x0000029f4d00780c */ /* 0x000fc40001f64470 */
[----:B------:R-:W-:Y:S01]  /*1ce0*/  @!P1 LEA.HI.X R3, R20, R3, R31, 0x1, P6 ;  /* 0x0000000314039211 */ /* 0x000fe200030f0c1f */
[----:B------:R-:W-:Y:S01]  /*1cf0*/  HFMA2.MMA R31, -RZ, RZ, 0, 0 ;  /* 0x00000000ff1f7435 */ /* 0x000fe200000001ff */
[----:B------:R-:W-:Y:S02]  /*1d00*/  ISETP.GE.U32.AND P2, PT, R45, UR12, PT ;  /* 0x0000000c2d007c0c */ /* 0x000fe4000bf46070 */
[----:B------:R-:W-:Y:S01]  /*1d10*/  SHF.R.S32.HI R46, RZ, 0x1f, R45 ;  /* 0x0000001fff2e7819 */ /* 0x000fe2000001142d */
[----:B------:R-:W4:Y:S03]  /*1d20*/  @!P5 LDC.64 R20, c[0x0][0x220] ;  /* 0x00008800ff14db82 */ /* 0x000f260000000a00 */
[----:B------:R-:W-:Y:S01]  /*1d30*/  ISETP.GE.AND.EX P2, PT, R46, UR13, PT, P2 ;  /* 0x0000000d2e007c0c */ /* 0x000fe2000bf46320 */
[----:B0-----:R-:W-:Y:S02]  /*1d40*/  @!P4 IMAD R48, R39, R32, RZ ;  /* 0x000000202730c224 */ /* 0x001fe400078e02ff */
[----:B------:R0:W2:Y:S01]  /*1d50*/  @!P1 LDG.E R31, desc[UR14][R2.64] ;  /* 0x0000000e021f9981 */ /* 0x0000a2000c1e1900 */
[----:B------:R-:W-:Y:S01]  /*1d60*/  ISETP.GT.U32.OR P2, PT, R77, 0x29f, P2 ;  /* 0x0000029f4d00780c */ /* 0x000fe20001744470 */
[----:B------:R-:W4:Y:S01]  /*1d70*/  @!P3 LDC.64 R34, c[0x0][0x270] ;  /* 0x00009c00ff22bb82 */ /* 0x000f220000000a00 */
[----:B------:R-:W-:Y:S01]  /*1d80*/  @!P4 IMAD R48, R38, R33, R48 ;  /* 0x000000212630c224 */ /* 0x000fe200078e0230 */
[----:B------:R-:W-:-:S02]  /*1d90*/  @!P5 MOV R39, R19 ;  /* 0x000000130027d202 */ /* 0x000fc40000000f00 */
[----:B0-----:R-:W-:Y:S01]  /*1da0*/  @!P4 MOV R2, R24 ;  /* 0x000000180002c202 */ /* 0x001fe20000000f00 */
[----:B------:R-:W-:-:S03]  /*1db0*/  @!P4 IMAD.MOV.U32 R3, RZ, RZ, R19 ;  /* 0x000000ffff03c224 */ /* 0x000fc600078e0013 */
[----:B------:R-:W0:Y:S01]  /*1dc0*/  @!P3 LDC.64 R40, c[0x0][0x220] ;  /* 0x00008800ff28bb82 */ /* 0x000e220000000a00 */
[----:B-1----:R-:W-:Y:S02]  /*1dd0*/  @!P5 IMAD R49, R0, R36, RZ ;  /* 0x000000240031d224 */ /* 0x002fe400078e02ff */
[----:B------:R-:W-:Y:S01]  /*1de0*/  @!P4 IMAD.WIDE.U32 R32, R38, R32, R2 ;  /* 0x000000202620c225 */ /* 0x000fe200078e0002 */
[----:B------:R-:W-:-:S03]  /*1df0*/  @!P5 MOV R38, R24 ;  /* 0x000000180026d202 */ /* 0x000fc60000000f00 */
[----:B------:R-:W-:Y:S01]  /*1e00*/  @!P5 IMAD R49, R47, R37, R49 ;  /* 0x000000252f31d224 */ /* 0x000fe200078e0231 */
[----:B------:R-:W1:Y:S01]  /*1e10*/  @!P2 LDC.64 R2, c[0x0][0x270] ;  /* 0x00009c00ff02ab82 */ /* 0x000e620000000a00 */
[----:B------:R-:W-:Y:S01]  /*1e20*/  @!P4 IADD3 R48, R33, R48, RZ ;  /* 0x000000302130c210 */ /* 0x000fe20007ffe0ff */
[----:B------:R-:W-:Y:S01]  /*1e30*/  @!P5 IMAD.WIDE.U32 R36, R47, R36, R38 ;  /* 0x000000242f24d225 */ /* 0x000fe200078e0026 */
[----:B----4-:R-:W-:Y:S02]  /*1e40*/  @!P4 LEA R22, P6, R32, R22, 0x1 ;  /* 0x000000162016c211 */ /* 0x010fe400078c08ff */
[----:B------:R-:W-:Y:S02]  /*1e50*/  IADD3 R0, R4, 0x1a0, RZ ;  /* 0x000001a004007810 */ /* 0x000fe40007ffe0ff */
[----:B------:R-:W-:Y:S02]  /*1e60*/  @!P4 LEA.HI.X R23, R32, R23, R48, 0x1, P6 ;  /* 0x000000172017c211 */ /* 0x000fe400030f0c30 */
[----:B------:R-:W-:-:S02]  /*1e70*/  CS2R R32, SRZ ;  /* 0x0000000000207805 */ /* 0x000fc4000001ff00 */
[----:B------:R-:W-:Y:S02]  /*1e80*/  ISETP.GE.U32.AND P1, PT, R0, UR12, PT ;  /* 0x0000000c00007c0c */ /* 0x000fe4000bf26070 */
[----:B------:R-:W-:Y:S02]  /*1e90*/  SHF.R.S32.HI R44, RZ, 0x1f, R0 ;  /* 0x0000001fff2c7819 */ /* 0x000fe40000011400 */
[----:B------:R-:W-:Y:S01]  /*1ea0*/  @!P5 IADD3 R49, R37, R49, RZ ;  /* 0x000000312531d210 */ /* 0x000fe20007ffe0ff */
[----:B------:R4:W2:Y:S01]  /*1eb0*/  @!P4 LDG.E R32, desc[UR14][R22.64] ;  /* 0x0000000e1620c981 */ /* 0x0008a2000c1e1900 */
[----:B------:R-:W-:Y:S02]  /*1ec0*/  @!P5 LEA R20, P6, R36, R20, 0x1 ;  /* 0x000000142414d211 */ /* 0x000fe400078c08ff */
[----:B------:R-:W-:Y:S02]  /*1ed0*/  ISETP.GE.AND.EX P1, PT, R44, UR13, PT, P1 ;  /* 0x0000000d2c007c0c */ /* 0x000fe4000bf26310 */
[----:B------:R-:W-:-:S02]  /*1ee0*/  @!P5 LEA.HI.X R21, R36, R21, R49, 0x1, P6 ;  /* 0x000000152415d211 */ /* 0x000fc400030f0c31 */
[----:B------:R-:W5:Y:S01]  /*1ef0*/  @!P2 LDC.64 R36, c[0x0][0x220] ;  /* 0x00008800ff24ab82 */ /* 0x000f620000000a00 */
[----:B------:R-:W-:Y:S01]  /*1f00*/  ISETP.GT.U32.OR P1, PT, R77, 0x29f, P1 ;  /* 0x0000029f4d00780c */ /* 0x000fe20000f24470 */
[-C--:B------:R-:W-:Y:S01]  /*1f10*/  @!P3 IMAD R38, R42, R34.reuse, RZ ;  /* 0x000000222a26b224 */ /* 0x080fe200078e02ff */
[----:B----4-:R-:W-:Y:S01]  /*1f20*/  @!P3 MOV R23, R19 ;  /* 0x000000130017b202 */ /* 0x010fe20000000f00 */
[----:B------:R-:W-:Y:S01]  /*1f30*/  @!P3 IMAD.MOV.U32 R22, RZ, RZ, R24 ;  /* 0x000000ffff16b224 */ /* 0x000fe200078e0018 */
[----:B------:R4:W2:Y:S01]  /*1f40*/  @!P5 LDG.E R33, desc[UR14][R20.64] ;  /* 0x0000000e1421d981 */ /* 0x0008a2000c1e1900 */
[C---:B------:R-:W-:Y:S02]  /*1f50*/  @!P3 IMAD R38, R43.reuse, R35, R38 ;  /* 0x000000232b26b224 */ /* 0x040fe400078e0226 */
[----:B------:R-:W-:Y:S01]  /*1f60*/  @!P3 IMAD.WIDE.U32 R34, R43, R34, R22 ;  /* 0x000000222b22b225 */ /* 0x000fe200078e0016 */
[----:B------:R-:W-:-:S04]  /*1f70*/  IADD3 R42, R4, 0x1b0, RZ ;  /* 0x000001b0042a7810 */ /* 0x000fc80007ffe0ff */
[----:B------:R-:W-:Y:S01]  /*1f80*/  @!P3 IADD3 R38, R35, R38, RZ ;  /* 0x000000262326b210 */ /* 0x000fe20007ffe0ff */
[----:B-1----:R-:W-:Y:S01]  /*1f90*/  @!P2 IMAD R35, R46, R2, RZ ;  /* 0x000000022e23a224 */ /* 0x002fe200078e02ff */
[----:B------:R-:W-:Y:S01]  /*1fa0*/  ISETP.GE.U32.AND P4, PT, R42, UR12, PT ;  /* 0x0000000c2a007c0c */ /* 0x000fe2000bf86070 */
[----:B------:R-:W1:Y:S01]  /*1fb0*/  @!P1 LDC.64 R22, c[0x0][0x270] ;  /* 0x00009c00ff169b82 */ /* 0x000e620000000a00 */
[----:B------:R-:W-:Y:S02]  /*1fc0*/  SHF.R.S32.HI R43, RZ, 0x1f, R42 ;  /* 0x0000001fff2b7819 */ /* 0x000fe4000001142a */
[----:B----4-:R-:W-:Y:S02]  /*1fd0*/  @!P2 MOV R20, R24 ;  /* 0x000000180014a202 */ /* 0x010fe40000000f00 */
[----:B------:R-:W-:Y:S01]  /*1fe0*/  @!P2 MOV R21, R19 ;  /* 0x000000130015a202 */ /* 0x000fe20000000f00 */
[----:B------:R-:W-:Y:S01]  /*1ff0*/  @!P2 IMAD R35, R45, R3, R35 ;  /* 0x000000032d23a224 */ /* 0x000fe200078e0223 */
[----:B------:R-:W-:-:S02]  /*2000*/  ISETP.GE.AND.EX P4, PT, R43, UR13, PT, P4 ;  /* 0x0000000d2b007c0c */ /* 0x000fc4000bf86340 */
[C---:B0-----:R-:W-:Y:S01]  /*2010*/  @!P3 LEA R40, P6, R34.reuse, R40, 0x1 ;  /* 0x000000282228b211 */ /* 0x041fe200078c08ff */
[----:B------:R-:W-:Y:S01]  /*2020*/  @!P2 IMAD.WIDE.U32 R2, R45, R2, R20 ;  /* 0x000000022d02a225 */ /* 0x000fe200078e0014 */
[----:B------:R-:W-:Y:S01]  /*2030*/  ISETP.GT.U32.OR P4, PT, R77, 0x29f, P4 ;  /* 0x0000029f4d00780c */ /* 0x000fe20002784470 */
[----:B------:R-:W0:Y:S01]  /*2040*/  @!P1 LDC.64 R20, c[0x0][0x220] ;  /* 0x00008800ff149b82 */ /* 0x000e220000000a00 */
[----:B------:R-:W-:Y:S01]  /*2050*/  @!P3 LEA.HI.X R41, R34, R41, R38, 0x1, P6 ;  /* 0x000000292229b211 */ /* 0x000fe200030f0c26 */
[----:B------:R-:W-:Y:S01]  /*2060*/  HFMA2.MMA R34, -RZ, RZ, 0, 0 ;  /* 0x00000000ff227435 */ /* 0x000fe200000001ff */
[----:B------:R-:W-:Y:S01]  /*2070*/  VIADD R39, R4, 0x1c0 ;  /* 0x000001c004277836 */ /* 0x000fe20000000000 */
[----:B------:R-:W-:Y:S02]  /*2080*/  @!P2 IADD3 R35, R3, R35, RZ ;  /* 0x000000230323a210 */ /* 0x000fe40007ffe0ff */
[----:B-----5:R-:W-:Y:S02]  /*2090*/  @!P2 LEA R36, P5, R2, R36, 0x1 ;  /* 0x000000240224a211 */ /* 0x020fe400078a08ff */
[----:B------:R-:W-:-:S02]  /*20a0*/  SHF.R.S32.HI R59, RZ, 0x1f, R39 ;  /* 0x0000001fff3b7819 */ /* 0x000fc40000011427 */
[----:B------:R-:W-:Y:S02]  /*20b0*/  @!P2 LEA.HI.X R37, R2, R37, R35, 0x1, P5 ;  /* 0x000000250225a211 */ /* 0x000fe400028f0c23 */
[----:B------:R-:W-:Y:S01]  /*20c0*/  ISETP.GE.U32.AND P5, PT, R39, UR12, PT ;  /* 0x0000000c27007c0c */ /* 0x000fe2000bfa6070 */
[----:B------:R4:W5:Y:S01]  /*20d0*/  @!P3 LDG.E R34, desc[UR14][R40.64] ;  /* 0x0000000e2822b981 */ /* 0x000962000c1e1900 */
[----:B------:R-:W-:Y:S01]  /*20e0*/  IADD3 R38, R4, 0x1d0, RZ ;  /* 0x000001d004267810 */ /* 0x000fe20007ffe0ff */
[----:B------:R-:W0:Y:S01]  /*20f0*/  @!P4 LDC.64 R2, c[0x0][0x270] ;  /* 0x00009c00ff02cb82 */ /* 0x000e220000000a00 */
[----:B------:R-:W-:Y:S02]  /*2100*/  ISETP.GE.AND.EX P5, PT, R59, UR13, PT, P5 ;  /* 0x0000000d3b007c0c */ /* 0x000fe4000bfa6350 */
[----:B------:R-:W-:Y:S02]  /*2110*/  ISETP.GE.U32.AND P3, PT, R38, UR12, PT ;  /* 0x0000000c26007c0c */ /* 0x000fe4000bf66070 */
[----:B------:R-:W-:-:S02]  /*2120*/  SHF.R.S32.HI R58, RZ, 0x1f, R38 ;  /* 0x0000001fff3a7819 */ /* 0x000fc40000011426 */
[C---:B------:R-:W-:Y:S01]  /*2130*/  ISETP.GT.U32.OR P5, PT, R77.reuse, 0x29f, P5 ;  /* 0x0000029f4d00780c */ /* 0x040fe20002fa4470 */
[----:B-1----:R-:W-:Y:S01]  /*2140*/  @!P1 IMAD R44, R44, R22, RZ ;  /* 0x000000162c2c9224 */ /* 0x002fe200078e02ff */
[----:B------:R-:W-:Y:S01]  /*2150*/  ISETP.GE.AND.EX P3, PT, R58, UR13, PT, P3 ;  /* 0x0000000d3a007c0c */ /* 0x000fe2000bf66330 */
[----:B------:R-:W1:Y:S01]  /*2160*/  @!P4 LDC.64 R48, c[0x0][0x220] ;  /* 0x00008800ff30cb82 */ /* 0x000e620000000a00 */
[----:B----4-:R-:W-:Y:S02]  /*2170*/  @!P1 MOV R40, R24 ;  /* 0x0000001800289202 */ /* 0x010fe40000000f00 */
[----:B------:R-:W-:Y:S01]  /*2180*/  @!P1 MOV R41, R19 ;  /* 0x0000001300299202 */ /* 0x000fe20000000f00 */
[C---:B------:R-:W-:Y:S01]  /*2190*/  @!P1 IMAD R44, R0.reuse, R23, R44 ;  /* 0x00000017002c9224 */ /* 0x040fe200078e022c */
[----:B------:R-:W-:Y:S02]  /*21a0*/  ISETP.GT.U32.OR P3, PT, R77, 0x29f, P3 ;  /* 0x0000029f4d00780c */ /* 0x000fe40001f64470 */
[----:B------:R-:W-:Y:S01]  /*21b0*/  MOV R35, RZ ;  /* 0x000000ff00237202 */ /* 0x000fe20000000f00 */
[----:B------:R-:W-:-:S02]  /*21c0*/  @!P1 IMAD.WIDE.U32 R22, R0, R22, R40 ;  /* 0x0000001600169225 */ /* 0x000fc400078e0028 */
[----:B------:R-:W4:Y:S02]  /*21d0*/  @!P5 LDC.64 R50, c[0x0][0x270] ;  /* 0x00009c00ff32db82 */ /* 0x000f240000000a00 */
[----:B------:R-:W-:Y:S01]  /*21e0*/  VIADD R0, R4, 0x1e0 ;  /* 0x000001e004007836 */ /* 0x000fe20000000000 */
[----:B------:R-:W-:Y:S01]  /*21f0*/  @!P1 IADD3 R44, R23, R44, RZ ;  /* 0x0000002c172c9210 */ /* 0x000fe20007ffe0ff */
[----:B------:R0:W5:Y:S02]  /*2200*/  @!P2 LDG.E R35, desc[UR14][R36.64] ;  /* 0x0000000e2423a981 */ /* 0x000164000c1e1900 */
[----:B0-----:R-:W-:Y:S02]  /*2210*/  @!P1 LEA R20, P6, R22, R20, 0x1 ;  /* 0x0000001416149211 */ /* 0x001fe400078c08ff */
[----:B------:R-:W-:Y:S01]  /*2220*/  ISETP.GE.U32.AND P2, PT, R0, UR12, PT ;  /* 0x0000000c00007c0c */ /* 0x000fe2000bf46070 */
[----:B------:R-:W-:Y:S01]  /*2230*/  @!P4 IMAD R60, R43, R2, RZ ;  /* 0x000000022b3cc224 */ /* 0x000fe200078e02ff */
[----:B------:R-:W-:Y:S01]  /*2240*/  SHF.R.S32.HI R56, RZ, 0x1f, R0 ;  /* 0x0000001fff387819 */ /* 0x000fe20000011400 */
[----:B------:R-:W0:Y:S01]  /*2250*/  @!P5 LDC.64 R46, c[0x0][0x220] ;  /* 0x00008800ff2edb82 */ /* 0x000e220000000a00 */
[----:B------:R-:W-:-:S02]  /*2260*/  @!P1 LEA.HI.X R21, R22, R21, R44, 0x1, P6 ;  /* 0x0000001516159211 */ /* 0x000fc400030f0c2c */
[----:B------:R-:W-:Y:S01]  /*2270*/  ISETP.GE.AND.EX P2, PT, R56, UR13, PT, P2 ;  /* 0x0000000d38007c0c */ /* 0x000fe2000bf46320 */
[----:B------:R-:W-:Y:S01]  /*2280*/  HFMA2.MMA R36, -RZ, RZ, 0, 0 ;  /* 0x00000000ff247435 */ /* 0x000fe200000001ff */
[----:B------:R-:W-:-:S03]  /*2290*/  IADD3 R37, R4, 0x1f0, RZ ;  /* 0x000001f004257810 */ /* 0x000fc60007ffe0ff */
[----:B------:R-:W3:Y:S01]  /*22a0*/  @!P3 LDC.64 R44, c[0x0][0x270] ;  /* 0x00009c00ff2cbb82 */ /* 0x000ee20000000a00 */
[----:B------:R-:W-:Y:S02]  /*22b0*/  @!P4 MOV R22, R24 ;  /* 0x000000180016c202 */ /* 0x000fe40000000f00 */
[----:B------:R-:W-:Y:S02]  /*22c0*/  @!P4 MOV R23, R19 ;  /* 0x000000130017c202 */ /* 0x000fe40000000f00 */
[----:B------:R-:W-:Y:S01]  /*22d0*/  ISETP.GT.U32.OR P2, PT, R77, 0x29f, P2 ;  /* 0x0000029f4d00780c */ /* 0x000fe20001744470 */
[C---:B------:R-:W-:Y:S01]  /*22e0*/  @!P4 IMAD R60, R42.reuse, R3, R60 ;  /* 0x000000032a3cc224 */ /* 0x040fe200078e023c */
[----:B------:R-:W-:Y:S01]  /*22f0*/  ISETP.GE.U32.AND P6, PT, R37, UR12, PT ;  /* 0x0000000c25007c0c */ /* 0x000fe2000bfc6070 */
[----:B------:R4:W5:Y:S01]  /*2300*/  @!P1 LDG.E R36, desc[UR14][R20.64] ;  /* 0x0000000e14249981 */ /* 0x000962000c1e1900 */
[----:B------:R-:W-:Y:S01]  /*2310*/  SHF.R.S32.HI R57, RZ, 0x1f, R37 ;  /* 0x0000001fff397819 */ /* 0x000fe20000011425 */
[----:B------:R-:W-:Y:S01]  /*2320*/  @!P4 IMAD.WIDE.U32 R2, R42, R2, R22 ;  /* 0x000000022a02c225 */ /* 0x000fe200078e0016 */
[----:B------:R-:W0:Y:S02]  /*2330*/  @!P3 LDC.64 R40, c[0x0][0x220] ;  /* 0x00008800ff28bb82 */ /* 0x000e240000000a00 */
[----:B------:R-:W-:Y:S01]  /*2340*/  ISETP.GE.AND.EX P6, PT, R57, UR13, PT, P6 ;  /* 0x0000000d39007c0c */ /* 0x000fe2000bfc6360 */
[----:B------:R-:W-:Y:S01]  /*2350*/  @!P4 IMAD.IADD R60, R3, 0x1, R60 ;  /* 0x00000001033cc824 */ /* 0x000fe200078e023c */
[----:B-1----:R-:W-:-:S02]  /*2360*/  @!P4 LEA R48, P1, R2, R48, 0x1 ;  /* 0x000000300230c211 */ /* 0x002fc400078208ff */
[----:B------:R-:W-:Y:S01]  /*2370*/  ISETP.GT.U32.OR P6, PT, R77, 0x29f, P6 ;  /* 0x0000029f4d00780c */ /* 0x000fe200037c4470 */
[----:B----4-:R-:W-:Y:S01]  /*2380*/  @!P5 IMAD R20, R59, R50, RZ ;  /* 0x000000323b14d224 */ /* 0x010fe200078e02ff */
[----:B------:R-:W1:Y:S01]  /*2390*/  @!P2 LDC.64 R42, c[0x0][0x270] ;  /* 0x00009c00ff2aab82 */ /* 0x000e620000000a00 */
[----:B------:R-:W-:Y:S02]  /*23a0*/  @!P4 LEA.HI.X R49, R2, R49, R60, 0x1, P1 ;  /* 0x000000310231c211 */ /* 0x000fe400008f0c3c */
[----:B------:R-:W-:Y:S02]  /*23b0*/  @!P5 MOV R2, R24 ;  /* 0x000000180002d202 */ /* 0x000fe40000000f00 */
[----:B------:R-:W-:Y:S01]  /*23c0*/  @!P5 MOV R3, R19 ;  /* 0x000000130003d202 */ /* 0x000fe20000000f00 */
[----:B------:R-:W-:Y:S02]  /*23d0*/  @!P5 IMAD R20, R39, R51, R20 ;  /* 0x000000332714d224 */ /* 0x000fe400078e0214 */
[----:B---3--:R-:W-:-:S02]  /*23e0*/  @!P3 IMAD R58, R58, R44, RZ ;  /* 0x0000002c3a3ab224 */ /* 0x008fc400078e02ff */
[----:B------:R-:W-:Y:S01]  /*23f0*/  @!P5 IMAD.WIDE.U32 R50, R39, R50, R2 ;  /* 0x000000322732d225 */ /* 0x000fe200078e0002 */
[----:B------:R-:W-:Y:S01]  /*2400*/  @!P3 MOV R2, R24 ;  /* 0x000000180002b202 */ /* 0x000fe20000000f00 */
[----:B------:R-:W3:Y:S01]  /*2410*/  @!P6 LDC.64 R22, c[0x0][0x270] ;  /* 0x00009c00ff16eb82 */ /* 0x000ee20000000a00 */
[----:B------:R-:W-:Y:S01]  /*2420*/  @!P3 MOV R3, R19 ;  /* 0x000000130003b202 */ /* 0x000fe20000000f00 */
[----:B------:R-:W-:Y:S01]  /*2430*/  @!P3 IMAD R58, R38, R45, R58 ;  /* 0x0000002d263ab224 */ /* 0x000fe200078e023a */
[----:B0-----:R-:W-:Y:S01]  /*2440*/  @!P5 LEA R46, P1, R50, R46, 0x1 ;  /* 0x0000002e322ed211 */ /* 0x001fe200078208ff */
[----:B------:R-:W-:-:S04]  /*2450*/  @!P3 IMAD.WIDE.U32 R44, R38, R44, R2 ;  /* 0x0000002c262cb225 */ /* 0x000fc800078e0002 */
[----:B------:R-:W0:Y:S01]  /*2460*/  @!P2 LDC.64 R38, c[0x0][0x220] ;  /* 0x00008800ff26ab82 */ /* 0x000e220000000a00 */
[----:B------:R-:W-:Y:S01]  /*2470*/  @!P5 IMAD.IADD R2, R51, 0x1, R20 ;  /* 0x000000013302d824 */ /* 0x000fe200078e0214 */
[----:B------:R-:W-:Y:S01]  /*2480*/  HFMA2.MMA R3, -RZ, RZ, 0, 0 ;  /* 0x00000000ff037435 */ /* 0x000fe200000001ff */
[----:B------:R-:W-:-:S03]  /*2490*/  @!P3 IADD3 R58, R45, R58, RZ ;  /* 0x0000003a2d3ab210 */ /* 0x000fc60007ffe0ff */
[----:B------:R-:W-:Y:S02]  /*24a0*/  @!P5 LEA.HI.X R47, R50, R47, R2, 0x1, P1 ;  /* 0x0000002f322fd211 */ /* 0x000fe400008f0c02 */
[----:B------:R-:W4:Y:S01]  /*24b0*/  @!P6 LDC.64 R20, c[0x0][0x220] ;  /* 0x00008800ff14eb82 */ /* 0x000f220000000a00 */
[----:B------:R-:W-:Y:S02]  /*24c0*/  @!P3 LEA R40, P1, R44, R40, 0x1 ;  /* 0x000000282c28b211 */ /* 0x000fe400078208ff */
[----:B------:R-:W-:Y:S01]  /*24d0*/  MOV R2, RZ ;  /* 0x000000ff00027202 */ /* 0x000fe20000000f00 */
[----:B-1----:R-:W-:Y:S01]  /*24e0*/  @!P2 IMAD R56, R56, R42, RZ ;  /* 0x0000002a3838a224 */ /* 0x002fe200078e02ff */
[----:B------:R-:W-:Y:S01]  /*24f0*/  @!P3 LEA.HI.X R41, R44, R41, R58, 0x1, P1 ;  /* 0x000000292c29b211 */ /* 0x000fe200008f0c3a */
[----:B------:R-:W5:Y:S01]  /*2500*/  @!P4 LDG.E R3, desc[UR14][R48.64] ;  /* 0x0000000e3003c981 */ /* 0x000f62000c1e1900 */
[----:B------:R-:W-:Y:S02]  /*2510*/  @!P2 MOV R44, R24 ;  /* 0x00000018002ca202 */ /* 0x000fe40000000f00 */
[----:B------:R-:W-:Y:S01]  /*2520*/  @!P2 MOV R45, R19 ;  /* 0x00000013002da202 */ /* 0x000fe20000000f00 */
[----:B------:R1:W5:Y:S02]  /*2530*/  @!P5 LDG.E R2, desc[UR14][R46.64] ;  /* 0x0000000e2e02d981 */ /* 0x000364000c1e1900 */
[----:B-1----:R-:W-:-:S02]  /*2540*/  @!P2 IMAD R46, R0, R43, R56 ;  /* 0x0000002b002ea224 */ /* 0x002fc400078e0238 */
[----:B------:R-:W-:Y:S01]  /*2550*/  @!P2 IMAD.WIDE.U32 R42, R0, R42, R44 ;  /* 0x0000002a002aa225 */ /* 0x000fe200078e002c */
[----:B------:R-:W-:Y:S01]  /*2560*/  HFMA2.MMA R0, -RZ, RZ, 0, 0 ;  /* 0x00000000ff007435 */ /* 0x000fe200000001ff */
[----:B------:R-:W-:Y:S02]  /*2570*/  @!P6 MOV R45, R19 ;  /* 0x00000013002de202 */ /* 0x000fe40000000f00 */
[-C--:B---3--:R-:W-:Y:S02]  /*2580*/  @!P6 IMAD R47, R57, R22.reuse, RZ ;  /* 0x00000016392fe224 */ /* 0x088fe400078e02ff */
[----:B------:R-:W-:Y:S02]  /*2590*/  @!P6 IMAD.MOV.U32 R44, RZ, RZ, R24 ;  /* 0x000000ffff2ce224 */ /* 0x000fe400078e0018 */
[C---:B------:R-:W-:Y:S02]  /*25a0*/  @!P6 IMAD R47, R37.reuse, R23, R47 ;  /* 0x00000017252fe224 */ /* 0x040fe400078e022f */
[----:B------:R-:W-:Y:S01]  /*25b0*/  @!P6 IMAD.WIDE.U32 R22, R37, R22, R44 ;  /* 0x000000162516e225 */ /* 0x000fe200078e002c */
[----:B------:R0:W3:Y:S01]  /*25c0*/  @!P3 LDG.E R0, desc[UR14][R40.64] ;  /* 0x0000000e2800b981 */ /* 0x0000e2000c1e1900 */
[----:B------:R-:W-:Y:S01]  /*25d0*/  HFMA2.MMA R37, -RZ, RZ, 0, 0 ;  /* 0x00000000ff257435 */ /* 0x000fe200000001ff */
[----:B------:R-:W-:-:S02]  /*25e0*/  @!P2 IADD3 R46, R43, R46, RZ ;  /* 0x0000002e2b2ea210 */ /* 0x000fc40007ffe0ff */
[----:B------:R-:W-:Y:S02]  /*25f0*/  @!P6 IADD3 R47, R23, R47, RZ ;  /* 0x0000002f172fe210 */ /* 0x000fe40007ffe0ff */
[----:B0-----:R-:W-:Y:S02]  /*2600*/  @!P2 LEA R40, P1, R42, R38, 0x1 ;  /* 0x000000262a28a211 */ /* 0x001fe400078208ff */
[----:B----4-:R-:W-:Y:S02]  /*2610*/  @!P6 LEA R20, P3, R22, R20, 0x1 ;  /* 0x000000141614e211 */ /* 0x010fe400078608ff */
[----:B------:R-:W-:Y:S02]  /*2620*/  @!P2 LEA.HI.X R41, R42, R39, R46, 0x1, P1 ;  /* 0x000000272a29a211 */ /* 0x000fe400008f0c2e */
[----:B------:R-:W-:Y:S02]  /*2630*/  MOV R38, RZ ;  /* 0x000000ff00267202 */ /* 0x000fe40000000f00 */
[----:B------:R-:W-:Y:S01]  /*2640*/  @!P6 LEA.HI.X R21, R22, R21, R47, 0x1, P3 ;  /* 0x000000151615e211 */ /* 0x000fe200018f0c2f */
[----:B------:R-:W4:Y:S04]  /*2650*/  @!P2 LDG.E R37, desc[UR14][R40.64] ;  /* 0x0000000e2825a981 */ /* 0x000f28000c1e1900 */
[----:B------:R0:W4:Y:S01]  /*2660*/  @!P6 LDG.E R38, desc[UR14][R20.64] ;  /* 0x0000000e1426e981 */ /* 0x000122000c1e1900 */
[----:B------:R-:W-:-:S02]  /*2670*/  PRMT R22, R54, 0x7632, R22 ;  /* 0x0000763236167816 */ /* 0x000fc40000000016 */
[----:B------:R-:W-:-:S03]  /*2680*/  PRMT R39, R52, 0x7632, R39 ;  /* 0x0000763234277816 */ /* 0x000fc60000000027 */
[----:B------:R-:W-:Y:S01]  /*2690*/  IMAD.U32 R23, R22, 0x10000, RZ ;  /* 0x0001000016177824 */ /* 0x000fe200078e00ff */
[----:B------:R-:W-:Y:S02]  /*26a0*/  SHF.L.U32 R22, R54, 0x10, RZ ;  /* 0x0000001036167819 */ /* 0x000fe400000006ff */
[----:B------:R-:W-:Y:S02]  /*26b0*/  SHF.L.U32 R45, R39, 0x10, RZ ;  /* 0x00000010272d7819 */ /* 0x000fe400000006ff */
[----:B------:R-:W-:Y:S01]  /*26c0*/  SHF.L.U32 R42, R52, 0x10, RZ ;  /* 0x00000010342a7819 */ /* 0x000fe200000006ff */
[----:B------:R-:W-:Y:S01]  /*26d0*/  FADD.FTZ R39, R22, R23 ;  /* 0x0000001716277221 */ /* 0x000fe20000010000 */
[----:B------:R-:W-:Y:S01]  /*26e0*/  PRMT R44, R53, 0x7632, R44 ;  /* 0x00007632352c7816 */ /* 0x000fe2000000002c */
[----:B------:R-:W-:Y:S01]  /*26f0*/  FMUL.FTZ R43, R23, R23 ;  /* 0x00000017172b7220 */ /* 0x000fe20000410000 */
[----:B------:R-:W-:Y:S01]  /*2700*/  FMUL.FTZ R47, R45, R45 ;  /* 0x0000002d2d2f7220 */ /* 0x000fe20000410000 */
[----:B------:R-:W-:Y:S01]  /*2710*/  FADD.FTZ R23, R42, R45 ;  /* 0x0000002d2a177221 */ /* 0x000fe20000010000 */
[----:B0-----:R-:W-:Y:S01]  /*2720*/  SHF.L.U32 R20, R44, 0x10, RZ ;  /* 0x000000102c147819 */ /* 0x001fe200000006ff */
[----:B------:R-:W-:Y:S01]  /*2730*/  FADD.FTZ R40, RZ, R39 ;  /* 0x00000027ff287221 */ /* 0x000fe20000010000 */
[----:B------:R-:W-:Y:S01]  /*2740*/  FFMA.FTZ R43, R22, R22, R43 ;  /* 0x00000016162b7223 */ /* 0x000fe2000001002b */
[----:B------:R-:W-:Y:S01]  /*2750*/  SHF.L.U32 R21, R53, 0x10, RZ ;  /* 0x0000001035157819 */ /* 0x000fe200000006ff */
[----:B------:R-:W-:Y:S01]  /*2760*/  FFMA.FTZ R22, R42, R42, R47 ;  /* 0x0000002a2a167223 */ /* 0x000fe2000001002f */
[----:B------:R-:W-:Y:S01]  /*2770*/  FADD.FTZ R23, R40, R23 ;  /* 0x0000001728177221 */ /* 0x000fe20000010000 */
[----:B------:R-:W-:Y:S01]  /*2780*/  FADD.FTZ R39, RZ, R43 ;  /* 0x0000002bff277221 */ /* 0x000fe20000010000 */
[----:B------:R-:W-:Y:S01]  /*2790*/  PRMT R41, R5, 0x7632, R41 ;  /* 0x0000763205297816 */ /* 0x000fe20000000029 */
[----:B------:R-:W-:Y:S01]  /*27a0*/  FMUL.FTZ R40, R20, R20 ;  /* 0x0000001414287220 */ /* 0x000fe20000410000 */
[----:B------:R-:W-:Y:S01]  /*27b0*/  FADD.FTZ R20, R21, R20 ;  /* 0x0000001415147221 */ /* 0x000fe20000010000 */
[----:B------:R-:W-:-:S02]  /*27c0*/  FADD.FTZ R39, R39, R22 ;  /* 0x0000001627277221 */ /* 0x000fc40000010000 */
[----:B------:R-:W-:Y:S01]  /*27d0*/  FFMA.FTZ R40, R21, R21, R40 ;  /* 0x0000001515287223 */ /* 0x000fe20000010028 */
[----:B------:R-:W-:Y:S01]  /*27e0*/  IMAD.U32 R22, R41, 0x10000, RZ ;  /* 0x0001000029167824 */ /* 0x000fe200078e00ff */
[----:B------:R-:W-:Y:S02]  /*27f0*/  SHF.L.U32 R21, R5, 0x10, RZ ;  /* 0x0000001005157819 */ /* 0x000fe400000006ff */
[----:B------:R-:W-:Y:S01]  /*2800*/  PRMT R41, R6, 0x7632, R41 ;  /* 0x0000763206297816 */ /* 0x000fe20000000029 */
[----:B------:R-:W-:Y:S01]  /*2810*/  FADD.FTZ R23, R23, R20 ;  /* 0x0000001417177221 */ /* 0x000fe20000010000 */
[----:B------:R-:W-:Y:S01]  /*2820*/  FMUL.FTZ R42, R22, R22 ;  /* 0x00000016162a7220 */ /* 0x000fe20000410000 */
[----:B------:R-:W-:Y:S01]  /*2830*/  FADD.FTZ R22, R21, R22 ;  /* 0x0000001615167221 */ /* 0x000fe20000010000 */
[----:B------:R-:W-:Y:S02]  /*2840*/  SHF.L.U32 R20, R41, 0x10, RZ ;  /* 0x0000001029147819 */ /* 0x000fe400000006ff */
[----:B------:R-:W-:Y:S01]  /*2850*/  FFMA.FTZ R42, R21, R21, R42 ;  /* 0x00000015152a7223 */ /* 0x000fe2000001002a */
[----:B------:R-:W-:Y:S01]  /*2860*/  SHF.L.U32 R41, R6, 0x10, RZ ;  /* 0x0000001006297819 */ /* 0x000fe200000006ff */
[----:B------:R-:W-:Y:S01]  /*2870*/  FADD.FTZ R23, R23, R22 ;  /* 0x0000001617177221 */ /* 0x000fe20000010000 */
[----:B------:R-:W-:Y:S01]  /*2880*/  PRMT R21, R7, 0x7632, R21 ;  /* 0x0000763207157816 */ /* 0x000fe20000000015 */
[----:B------:R-:W-:Y:S01]  /*2890*/  FMUL.FTZ R22, R20, R20 ;  /* 0x0000001414167220 */ /* 0x000fe20000410000 */
[----:B------:R-:W-:-:S02]  /*28a0*/  FADD.FTZ R39, R39, R40 ;  /* 0x0000002827277221 */ /* 0x000fc40000010000 */
[----:B------:R-:W-:Y:S01]  /*28b0*/  SHF.L.U32 R21, R21, 0x10, RZ ;  /* 0x0000001015157819 */ /* 0x000fe200000006ff */
[----:B------:R-:W-:Y:S01]  /*28c0*/  FFMA.FTZ R40, R41, R41, R22 ;  /* 0x0000002929287223 */ /* 0x000fe20000010016 */
[----:B------:R-:W-:Y:S01]  /*28d0*/  FADD.FTZ R39, R39, R42 ;  /* 0x0000002a27277221 */ /* 0x000fe20000010000 */
[----:B------:R-:W-:Y:S01]  /*28e0*/  SHF.L.U32 R22, R7, 0x10, RZ ;  /* 0x0000001007167819 */ /* 0x000fe200000006ff */
[----:B------:R-:W-:Y:S01]  /*28f0*/  FADD.FTZ R20, R41, R20 ;  /* 0x0000001429147221 */ /* 0x000fe20000010000 */
[----:B------:R-:W-:Y:S01]  /*2900*/  PRMT R42, R8, 0x7632, R42 ;  /* 0x00007632082a7816 */ /* 0x000fe2000000002a */
[----:B------:R-:W-:Y:S01]  /*2910*/  FMUL.FTZ R41, R21, R21 ;  /* 0x0000001515297220 */ /* 0x000fe20000410000 */
[----:B------:R-:W-:Y:S01]  /*2920*/  FADD.FTZ R39, R39, R40 ;  /* 0x0000002827277221 */ /* 0x000fe20000010000 */
[----:B------:R-:W-:Y:S01]  /*2930*/  FADD.FTZ R23, R23, R20 ;  /* 0x0000001417177221 */ /* 0x000fe20000010000 */
[----:B------:R-:W-:Y:S01]  /*2940*/  FADD.FTZ R40, R22, R21 ;  /* 0x0000001516287221 */ /* 0x000fe20000010000 */
[----:B------:R-:W-:-:S02]  /*2950*/  IMAD.U32 R20, R42, 0x10000, RZ ;  /* 0x000100002a147824 */ /* 0x000fc400078e00ff */
[----:B------:R-:W-:Y:S01]  /*2960*/  FFMA.FTZ R22, R22, R22, R41 ;  /* 0x0000001616167223 */ /* 0x000fe20000010029 */
[----:B------:R-:W-:Y:S01]  /*2970*/  SHF.L.U32 R41, R8, 0x10, RZ ;  /* 0x0000001008297819 */ /* 0x000fe200000006ff */
[----:B------:R-:W-:Y:S01]  /*2980*/  FADD.FTZ R23, R23, R40 ;  /* 0x0000002817177221 */ /* 0x000fe20000010000 */
[----:B------:R-:W-:Y:S01]  /*2990*/  PRMT R21, R9, 0x7632, R21 ;  /* 0x0000763209157816 */ /* 0x000fe20000000015 */
[----:B------:R-:W-:Y:S01]  /*29a0*/  FMUL.FTZ R40, R20, R20 ;  /* 0x0000001414287220 */ /* 0x000fe20000410000 */
[----:B------:R-:W-:Y:S01]  /*29b0*/  FADD.FTZ R39, R39, R22 ;  /* 0x0000001627277221 */ /* 0x000fe20000010000 */
[----:B------:R-:W-:Y:S01]  /*29c0*/  FADD.FTZ R20, R41, R20 ;  /* 0x0000001429147221 */ /* 0x000fe20000010000 */
[----:B------:R-:W-:Y:S01]  /*29d0*/  SHF.L.U32 R21, R21, 0x10, RZ ;  /* 0x0000001015157819 */ /* 0x000fe200000006ff */
[----:B------:R-:W-:Y:S01]  /*29e0*/  FFMA.FTZ R40, R41, R41, R40 ;  /* 0x0000002929287223 */ /* 0x000fe20000010028 */
[----:B------:R-:W-:Y:S02]  /*29f0*/  SHF.L.U32 R22, R9, 0x10, RZ ;  /* 0x0000001009167819 */ /* 0x000fe400000006ff */
[----:B------:R-:W-:Y:S01]  /*2a00*/  PRMT R42, R10, 0x7632, R42 ;  /* 0x000076320a2a7816 */ /* 0x000fe2000000002a */
[----:B------:R-:W-:Y:S01]  /*2a10*/  FADD.FTZ R23, R23, R20 ;  /* 0x0000001417177221 */ /* 0x000fe20000010000 */
[----:B------:R-:W-:Y:S01]  /*2a20*/  FMUL.FTZ R41, R21, R21 ;  /* 0x0000001515297220 */ /* 0x000fe20000410000 */
[----:B------:R-:W-:Y:S01]  /*2a30*/  FADD.FTZ R39, R39, R40 ;  /* 0x0000002827277221 */ /* 0x000fe20000010000 */
[----:B------:R-:W-:Y:S01]  /*2a40*/  SHF.L.U32 R20, R42, 0x10, RZ ;  /* 0x000000102a147819 */ /* 0x000fe200000006ff */
[C---:B------:R-:W-:Y:S01]  /*2a50*/  FADD.FTZ R40, R22.reuse, R21 ;  /* 0x0000001516287221 */ /* 0x040fe20000010000 */
[----:B------:R-:W-:Y:S01]  /*2a60*/  FFMA.FTZ R22, R22, R22, R41 ;  /* 0x0000001616167223 */ /* 0x000fe20000010029 */
[----:B------:R-:W-:-:S02]  /*2a70*/  SHF.L.U32 R41, R10, 0x10, RZ ;  /* 0x000000100a297819 */ /* 0x000fc400000006ff */
[----:B------:R-:W-:Y:S01]  /*2a80*/  PRMT R21, R11, 0x7632, R21 ;  /* 0x000076320b157816 */ /* 0x000fe20000000015 */
[----:B------:R-:W-:Y:S01]  /*2a90*/  FADD.FTZ R23, R23, R40 ;  /* 0x0000002817177221 */ /* 0x000fe20000010000 */
[----:B------:R-:W-:Y:S01]  /*2aa0*/  FMUL.FTZ R40, R20, R20 ;  /* 0x0000001414287220 */ /* 0x000fe20000410000 */
[----:B------:R-:W-:Y:S01]  /*2ab0*/  FADD.FTZ R39, R39, R22 ;  /* 0x0000001627277221 */ /* 0x000fe20000010000 */
[----:B------:R-:W-:Y:S01]  /*2ac0*/  FADD.FTZ R20, R41, R20 ;  /* 0x0000001429147221 */ /* 0x000fe20000010000 */
[----:B------:R-:W-:Y:S02]  /*2ad0*/  IMAD.U32 R21, R21, 0x10000, RZ ;  /* 0x0001000015157824 */ /* 0x000fe400078e00ff */
        /* <DEDUP_REMOVED lines=14> */
[----:B------:R-:W-:Y:S01]  /*2bc0*/  SHF.L.U32 R21, R21, 0x10, RZ ;  /* 0x0000001015157819 */ /* 0x000fe200000006ff */
[C---:B------:R-:W-:Y:S01]  /*2bd0*/  FADD.FTZ R20, R41.reuse, R20 ;  /* 0x0000001429147221 */ /* 0x040fe20000010000 */
[----:B------:R-:W-:Y:S01]  /*2be0*/  FFMA.FTZ R40, R41, R41, R40 ;  /* 0x0000002929287223 */ /* 0x000fe20000010028 */
[----:B------:R-:W-:Y:S02]  /*2bf0*/  SHF.L.U32 R22, R13, 0x10, RZ ;  /* 0x000000100d167819 */ /* 0x000fe400000006ff */
        /* <DEDUP_REMOVED lines=57> */
[----:B--2---:R-:W-:Y:S01]  /*2f90*/  PRMT R21, R29, 0x7632, R21 ;  /* 0x000076321d157816 */ /* 0x004fe20000000015 */
        /* <DEDUP_REMOVED lines=38> */
[----:B-----5:R-:W-:Y:S01]  /*3200*/  PRMT R42, R34, 0x7632, R42 ;  /* 0x00007632222a7816 */ /* 0x020fe2000000002a */
[----:B------:R-:W-:Y:S01]  /*3210*/  FMUL.FTZ R41, R21, R21 ;  /* 0x0000001515297220 */ /* 0x000fe20000410000 */
[----:B------:R-:W-:Y:S01]  /*3220*/  FADD.FTZ R39, R39, R40 ;  /* 0x0000002827277221 */ /* 0x000fe20000010000 */
[----:B------:R-:W-:Y:S01]  /*3230*/  FADD.FTZ R23, R23, R20 ;  /* 0x0000001417177221 */ /* 0x000fe20000010000 */
[----:B------:R-:W-:Y:S01]  /*3240*/  FADD.FTZ R40, R22, R21 ;  /* 0x0000001516287221 */ /* 0x000fe20000010000 */
[----:B------:R-:W-:-:S02]  /*3250*/  IMAD.U32 R20, R42, 0x10000, RZ ;  /* 0x000100002a147824 */ /* 0x000fc400078e00ff */
[----:B------:R-:W-:Y:S01]  /*3260*/  FFMA.FTZ R22, R22, R22, R41 ;  /* 0x0000001616167223 */ /* 0x000fe20000010029 */
[----:B------:R-:W-:Y:S01]  /*3270*/  PRMT R21, R35, 0x7632, R21 ;  /* 0x0000763223157816 */ /* 0x000fe20000000015 */
[----:B------:R-:W-:Y:S01]  /*3280*/  FADD.FTZ R23, R23, R40 ;  /* 0x0000002817177221 */ /* 0x000fe20000010000 */
[----:B------:R-:W-:Y:S01]  /*3290*/  SHF.L.U32 R41, R34, 0x10, RZ ;  /* 0x0000001022297819 */ /* 0x000fe200000006ff */
[----:B------:R-:W-:Y:S01]  /*32a0*/  FMUL.FTZ R40, R20, R20 ;  /* 0x0000001414287220 */ /* 0x000fe20000410000 */
[----:B------:R-:W-:Y:S01]  /*32b0*/  SHF.L.U32 R21, R21, 0x10, RZ ;  /* 0x0000001015157819 */ /* 0x000fe200000006ff */
[----:B------:R-:W-:Y:S01]  /*32c0*/  FADD.FTZ R39, R39, R22 ;  /* 0x0000001627277221 */ /* 0x000fe20000010000 */
[----:B------:R-:W-:Y:S01]  /*32d0*/  SHF.L.U32 R22, R35, 0x10, RZ ;  /* 0x0000001023167819 */ /* 0x000fe200000006ff */
[C---:B------:R-:W-:Y:S01]  /*32e0*/  FADD.FTZ R20, R41.reuse, R20 ;  /* 0x0000001429147221 */ /* 0x040fe20000010000 */
[----:B------:R-:W-:Y:S01]  /*32f0*/  FFMA.FTZ R40, R41, R41, R40 ;  /* 0x0000002929287223 */ /* 0x000fe20000010028 */
[----:B------:R-:W-:Y:S01]  /*3300*/  PRMT R42, R36, 0x7632, R42 ;  /* 0x00007632242a7816 */ /* 0x000fe2000000002a */
[----:B------:R-:W-:Y:S01]  /*3310*/  FMUL.FTZ R41, R21, R21 ;  /* 0x0000001515297220 */ /* 0x000fe20000410000 */
[----:B------:R-:W-:Y:S01]  /*3320*/  FADD.FTZ R23, R23, R20 ;  /* 0x0000001417177221 */ /* 0x000fe20000010000 */
[----:B------:R-:W-:Y:S01]  /*3330*/  FADD.FTZ R39, R39, R40 ;  /* 0x0000002827277221 */ /* 0x000fe20000010000 */
[----:B------:R-:W-:Y:S01]  /*3340*/  SHF.L.U32 R20, R42, 0x10, RZ ;  /* 0x000000102a147819 */ /* 0x000fe200000006ff */
[C---:B------:R-:W-:Y:S01]  /*3350*/  FADD.FTZ R40, R22.reuse, R21 ;  /* 0x0000001516287221 */ /* 0x040fe20000010000 */
[----:B------:R-:W-:Y:S01]  /*3360*/  FFMA.FTZ R22, R22, R22, R41 ;  /* 0x0000001616167223 */ /* 0x000fe20000010029 */
[----:B------:R-:W-:-:S02]  /*3370*/  SHF.L.U32 R41, R36, 0x10, RZ ;  /* 0x0000001024297819 */ /* 0x000fc400000006ff */
[----:B------:R-:W-:Y:S01]  /*3380*/  FADD.FTZ R23, R23, R40 ;  /* 0x0000002817177221 */ /* 0x000fe20000010000 */
[----:B------:R-:W-:Y:S01]  /*3390*/  FMUL.FTZ R40, R20, R20 ;  /* 0x0000001414287220 */ /* 0x000fe20000410000 */
[----:B------:R-:W-:Y:S01]  /*33a0*/  FADD.FTZ R39, R39, R22 ;  /* 0x0000001627277221 */ /* 0x000fe20000010000 */
[C---:B------:R-:W-:Y:S02]  /*33b0*/  FADD.FTZ R22, R41.reuse, R20 ;  /* 0x0000001429167221 */ /* 0x040fe40000010000 */
[----:B------:R-:W-:Y:S02]  /*33c0*/  FFMA.FTZ R40, R41, R41, R40 ;  /* 0x0000002929287223 */ /* 0x000fe40000010028 */
[----:B------:R-:W-:Y:S01]  /*33d0*/  FADD.FTZ R23, R23, R22 ;  /* 0x0000001617177221 */ /* 0x000fe20000010000 */
[C---:B------:R-:W-:Y:S02]  /*33e0*/  PRMT R21, R3.reuse, 0x7632, R21 ;  /* 0x0000763203157816 */ /* 0x040fe40000000015 */
[----:B------:R-:W-:-:S02]  /*33f0*/  SHF.L.U32 R20, R3, 0x10, RZ ;  /* 0x0000001003147819 */ /* 0x000fc400000006ff */
[----:B------:R-:W-:Y:S01]  /*3400*/  PRMT R42, R2, 0x7632, R42 ;  /* 0x00007632022a7816 */ /* 0x000fe2000000002a */
[----:B------:R-:W-:Y:S02]  /*3410*/  IMAD.U32 R21, R21, 0x10000, RZ ;  /* 0x0001000015157824 */ /* 0x000fe400078e00ff */
[----:B------:R-:W-:Y:S01]  /*3420*/  FADD.FTZ R39, R39, R40 ;  /* 0x0000002827277221 */ /* 0x000fe20000010000 */
[----:B------:R-:W-:Y:S01]  /*3430*/  SHF.L.U32 R22, R42, 0x10, RZ ;  /* 0x000000102a167819 */ /* 0x000fe200000006ff */
[----:B------:R-:W-:Y:S01]  /*3440*/  FMUL.FTZ R41, R21, R21 ;  /* 0x0000001515297220 */ /* 0x000fe20000410000 */
[----:B------:R-:W-:Y:S01]  /*3450*/  FADD.FTZ R40, R20, R21 ;  /* 0x0000001514287221 */ /* 0x000fe20000010000 */
[----:B------:R-:W-:Y:S02]  /*3460*/  SHF.L.U32 R21, R2, 0x10, RZ ;  /* 0x0000001002157819 */ /* 0x000fe400000006ff */
[----:B------:R-:W-:Y:S01]  /*3470*/  FFMA.FTZ R20, R20, R20, R41 ;  /* 0x0000001414147223 */ /* 0x000fe20000010029 */
[----:B------:R-:W-:Y:S01]  /*3480*/  FADD.FTZ R23, R23, R40 ;  /* 0x0000002817177221 */ /* 0x000fe20000010000 */
[----:B------:R-:W-:Y:S01]  /*3490*/  FMUL.FTZ R40, R22, R22 ;  /* 0x0000001616287220 */ /* 0x000fe20000410000 */
[----:B------:R-:W-:Y:S01]  /*34a0*/  FADD.FTZ R22, R21, R22 ;  /* 0x0000001615167221 */ /* 0x000fe20000010000 */
[----:B------:R-:W-:-:S02]  /*34b0*/  FADD.FTZ R20, R39, R20 ;  /* 0x0000001427147221 */ /* 0x000fc40000010000 */
[----:B------:R-:W-:Y:S01]  /*34c0*/  FFMA.FTZ R21, R21, R21, R40 ;  /* 0x0000001515157223 */ /* 0x000fe20000010028 */
[----:B------:R-:W-:-:S03]  /*34d0*/  FADD.FTZ R22, R23, R22 ;  /* 0x0000001617167221 */ /* 0x000fc60000010000 */
[----:B------:R-:W-:Y:S01]  /*34e0*/  FADD.FTZ R21, R20, R21 ;  /* 0x0000001514157221 */ /* 0x000fe20000010000 */
[C---:B---3--:R-:W-:Y:S02]  /*34f0*/  PRMT R39, R0.reuse, 0x7632, R39 ;  /* 0x0000763200277816 */ /* 0x048fe40000000027 */
[----:B------:R-:W-:Y:S02]  /*3500*/  SHF.L.U32 R40, R0, 0x10, RZ ;  /* 0x0000001000287819 */ /* 0x000fe400000006ff */
[----:B------:R-:W-:Y:S01]  /*3510*/  SHF.L.U32 R23, R39, 0x10, RZ ;  /* 0x0000001027177819 */ /* 0x000fe200000006ff */
[----:B------:R-:W0:Y:S04]  /*3520*/  S2R R41, SR_LANEID ;  /* 0x0000000000297919 */ /* 0x000e280000000000 */
[----:B------:R-:W-:Y:S01]  /*3530*/  FMUL.FTZ R45, R23, R23 ;  /* 0x00000017172d7220 */ /* 0x000fe20000410000 */
[----:B------:R-:W-:Y:S01]  /*3540*/  FADD.FTZ R43, R40, R23 ;  /* 0x00000017282b7221 */ /* 0x000fe20000010000 */
[----:B----4-:R-:W-:-:S03]  /*3550*/  PRMT R20, R37, 0x7632, R20 ;  /* 0x0000763225147816 */ /* 0x010fc60000000014 */
[----:B------:R-:W-:Y:S01]  /*3560*/  FADD.FTZ R22, R22, R43 ;  /* 0x0000002b16167221 */ /* 0x000fe20000010000 */
[----:B------:R-:W-:Y:S01]  /*3570*/  PRMT R39, R38, 0x7632, R39 ;  /* 0x0000763226277816 */ /* 0x000fe20000000027 */
[----:B------:R-:W-:Y:S01]  /*3580*/  IMAD.U32 R23, R20, 0x10000, RZ ;  /* 0x0001000014177824 */ /* 0x000fe200078e00ff */
[----:B------:R-:W-:Y:S01]  /*3590*/  SHF.L.U32 R20, R37, 0x10, RZ ;  /* 0x0000001025147819 */ /* 0x000fe200000006ff */
[----:B------:R-:W-:Y:S01]  /*35a0*/  FFMA.FTZ R40, R40, R40, R45 ;  /* 0x0000002828287223 */ /* 0x000fe2000001002d */
[----:B------:R-:W-:Y:S01]  /*35b0*/  SHF.L.U32 R39, R39, 0x10, RZ ;  /* 0x0000001027277819 */ /* 0x000fe200000006ff */
[----:B------:R-:W-:Y:S01]  /*35c0*/  FMUL.FTZ R43, R23, R23 ;  /* 0x00000017172b7220 */ /* 0x000fe20000410000 */
[----:B------:R-:W-:Y:S01]  /*35d0*/  SHF.L.U32 R42, R38, 0x10, RZ ;  /* 0x00000010262a7819 */ /* 0x000fe200000006ff */
[C---:B------:R-:W-:Y:S01]  /*35e0*/  FADD.FTZ R23, R20.reuse, R23 ;  /* 0x0000001714177221 */ /* 0x040fe20000010000 */
[----:B------:R-:W-:Y:S01]  /*35f0*/  FADD.FTZ R21, R21, R40 ;  /* 0x0000002815157221 */ /* 0x000fe20000010000 */
[----:B------:R-:W-:Y:S01]  /*3600*/  FFMA.FTZ R20, R20, R20, R43 ;  /* 0x0000001414147223 */ /* 0x000fe2000001002b */
[----:B------:R-:W-:-:S03]  /*3610*/  FMUL.FTZ R43, R39, R39 ;  /* 0x00000027272b7220 */ /* 0x000fc60000410000 */
[----:B------:R-:W-:Y:S01]  /*3620*/  FADD.FTZ R20, R21, R20 ;  /* 0x0000001415147221 */ /* 0x000fe20000010000 */
[----:B------:R-:W-:Y:S01]  /*3630*/  FFMA.FTZ R43, R42, R42, R43 ;  /* 0x0000002a2a2b7223 */ /* 0x000fe2000001002b */
[----:B------:R-:W-:Y:S01]  /*3640*/  FADD.FTZ R22, R22, R23 ;  /* 0x0000001716167221 */ /* 0x000fe20000010000 */
[----:B------:R-:W-:Y:S02]  /*3650*/  FADD.FTZ R39, R42, R39 ;  /* 0x000000272a277221 */ /* 0x000fe40000010000 */
[----:B------:R-:W-:Y:S02]  /*3660*/  FADD.FTZ R20, R20, R43 ;  /* 0x0000002b14147221 */ /* 0x000fe40000010000 */
[----:B------:R-:W-:-:S03]  /*3670*/  FADD.FTZ R40, R22, R39 ;  /* 0x0000002716287221 */ /* 0x000fc60000010000 */
[----:B------:R-:W1:Y:S04]  /*3680*/  SHFL.DOWN PT, R23, R20, 0x1, 0x1f ;  /* 0x08201f0014177f89 */ /* 0x000e6800000e0000 */
[----:B------:R-:W2:Y:S01]  /*3690*/  SHFL.DOWN PT, R21, R40, 0x1, 0x1f ;  /* 0x08201f0028157f89 */ /* 0x000ea200000e0000 */
[----:B0-----:R-:W-:-:S13]  /*36a0*/  ISETP.GT.AND P1, PT, R41, 0x1e, PT ;  /* 0x0000001e2900780c */ /* 0x001fda0003f24270 */
[----:B-1----:R-:W-:Y:S01]  /*36b0*/  @!P1 FADD.FTZ R20, R20, R23 ;  /* 0x0000001714149221 */ /* 0x002fe20000010000 */
[----:B--2---:R-:W-:-:S04]  /*36c0*/  @!P1 FADD.FTZ R40, R40, R21 ;  /* 0x0000001528289221 */ /* 0x004fc80000010000 */
        /* <DEDUP_REMOVED lines=12> */
[----:B------:R-:W-:Y:S01]  /*3790*/  ISETP.GT.AND P1, PT, R41, 0x17, PT ;  /* 0x000000172900780c */ /* 0x000fe20003f24270 */
[----:B------:R-:W2:-:S12]  /*37a0*/  S2UR UR7, SR_CgaCtaId ;  /* 0x00000000000779c3 */ /* 0x000e980000008800 */
[----:B0-----:R-:W-:Y:S01]  /*37b0*/  @!P1 FADD.FTZ R20, R20, R23 ;  /* 0x0000001714149221 */ /* 0x001fe20000010000 */
[----:B-1----:R-:W-:-:S04]  /*37c0*/  @!P1 FADD.FTZ R40, R40, R21 ;  /* 0x0000001528289221 */ /* 0x002fc80000010000 */
[----:B------:R-:W0:Y:S04]  /*37d0*/  SHFL.DOWN PT, R23, R20, 0x10, 0x1f ;  /* 0x0a001f0014177f89 */ /* 0x000e2800000e0000 */
[----:B------:R-:W1:Y:S01]  /*37e0*/  SHFL.DOWN PT, R21, R40, 0x10, 0x1f ;  /* 0x0a001f0028157f89 */ /* 0x000e6200000e0000 */
[C---:B------:R-:W-:Y:S02]  /*37f0*/  ISETP.GT.AND P1, PT, R41.reuse, 0xf, PT ;  /* 0x0000000f2900780c */ /* 0x040fe40003f24270 */
[----:B------:R-:W-:Y:S01]  /*3800*/  SHF.R.S32.HI R22, RZ, 0x1f, R77 ;  /* 0x0000001fff167819 */ /* 0x000fe2000001144d */
[----:B------:R-:W-:Y:S01]  /*3810*/  UMOV UR5, 0x400 ;  /* 0x0000040000057882 */ /* 0x000fe20000000000 */
[----:B------:R-:W-:Y:S02]  /*3820*/  ISETP.NE.AND P2, PT, R41, RZ, PT ;  /* 0x000000ff2900720c */ /* 0x000fe40003f45270 */
[----:B------:R-:W-:Y:S01]  /*3830*/  LEA.HI R22, R22, R77, RZ, 0x5 ;  /* 0x0000004d16167211 */ /* 0x000fe200078f28ff */
[----:B--2---:R-:W-:Y:S01]  /*3840*/  ULEA UR5, UR7, UR5, 0x18 ;  /* 0x0000000507057291 */ /* 0x004fe2000f8ec03f */
[----:B------:R-:W-:-:S02]  /*3850*/  ISETP.NE.AND P3, PT, R77, RZ, PT ;  /* 0x000000ff4d00720c */ /* 0x000fc40003f65270 */
[----:B------:R-:W-:-:S04]  /*3860*/  SHF.R.S32.HI R22, RZ, 0x5, R22 ;  /* 0x00000005ff167819 */ /* 0x000fc80000011416 */
[----:B------:R-:W-:Y:S01]  /*3870*/  LEA R22, R22, UR5, 0x3 ;  /* 0x0000000516167c11 */ /* 0x000fe2000f8e18ff */
[----:B0-----:R-:W-:Y:S01]  /*3880*/  @!P1 FADD.FTZ R20, R20, R23 ;  /* 0x0000001714149221 */ /* 0x001fe20000010000 */
[----:B-1----:R-:W-:-:S04]  /*3890*/  @!P1 FADD.FTZ R40, R40, R21 ;  /* 0x0000001528289221 */ /* 0x002fc80000010000 */
[----:B------:R-:W-:Y:S01]  /*38a0*/  MOV R41, R20 ;  /* 0x0000001400297202 */ /* 0x000fe20000000f00 */
[----:B------:R-:W-:Y:S01]  /*38b0*/  ULDC UR13, c[0x0][0xc] ;  /* 0x00000300000d7ab9 */ /* 0x000fe20000000800 */
[----:B------:R-:W-:Y:S03]  /*38c0*/  BSSY B0, `(.L_x_3214) ;  /* 0x0000047000007945 */ /* 0x000fe60003800000 */
[----:B------:R0:W-:Y:S01]  /*38d0*/  @!P2 STS.64 [R22+0x18], R40 ;  /* 0x000018281600a388 */ /* 0x0001e20000000a00 */
        /* <DEDUP_REMOVED lines=14> */
[----:B------:R-:W-:Y:S06]  /*39c0*/  BAR.SYNC.DEFER_BLOCKING 0x0 ;  /* 0x0000000000007b1d */ /* 0x000fec0000010000 */
[----:B0-----:R-:W-:Y:S05]  /*39d0*/  @P3 BRA `(.L_x_3215) ;  /* 0x0000000000d43947 */ /* 0x001fea0003800000 */
[----:B------:R-:W0:Y:S01]  /*39e0*/  S2UR UR7, SR_CgaCtaId ;  /* 0x00000000000779c3 */ /* 0x000e220000008800 */
[----:B------:R-:W-:Y:S02]  /*39f0*/  UMOV UR5, 0x400 ;  /* 0x0000040000057882 */ /* 0x000fe40000000000 */
[----:B0-----:R-:W-:-:S09]  /*3a00*/  ULEA UR5, UR7, UR5, 0x18 ;  /* 0x0000000507057291 */ /* 0x001fd2000f8ec03f */
        /* <DEDUP_REMOVED lines=50> */
.L_x_3215:
[----:B------:R-:W-:Y:S05]  /*3d30*/  BSYNC B0 ;  /* 0x0000000000007941 */ /* 0x000fea0003800000 */
.L_x_3214:
[----:B------:R-:W-:Y:S01]  /*3d40*/  UISETP.GE.U32.AND UP0, UPT, UR13, 0x2, UPT ;  /* 0x000000020d00788c */ /* 0x000fe2000bf06070 */
[----:B------:R-:W-:Y:S02]  /*3d50*/  PRMT R68, R16, 0x7632, R68 ;  /* 0x0000763210447816 */ /* 0x000fe40000000044 */
[----:B------:R-:W-:Y:S02]  /*3d60*/  PRMT R67, R17, 0x7632, R67 ;  /* 0x0000763211437816 */ /* 0x000fe40000000043 */
[----:B------:R-:W-:Y:S02]  /*3d70*/  PRMT R65, R26, 0x7632, R65 ;  /* 0x000076321a417816 */ /* 0x000fe40000000041 */
[----:B------:R-:W-:Y:S02]  /*3d80*/  PLOP3.LUT P1, PT, PT, PT, UP0, 0x80, 0x0 ;  /* 0x000000000000781c */ /* 0x000fe40003f2f008 */
        /* <DEDUP_REMOVED lines=11> */
[----:B------:R-:W-:Y:S01]  /*3e40*/  PRMT R39, R2, 0x7632, R39 ;  /* 0x0000763202277816 */ /* 0x000fe20000000027 */
[----:B------:R-:W-:Y:S06]  /*3e50*/  @!P1 BRA `(.L_x_3216) ;  /* 0x0000000800b89947 */ /* 0x000fec0003800000 */
[----:B------:R-:W-:Y:S05]  /*3e60*/  @P3 BRA `(.L_x_3217) ;  /* 0x00000000007c3947 */ /* 0x000fea0003800000 */
[----:B------:R-:W0:Y:S01]  /*3e70*/  S2R R22, SR_CTAID.Y ;  /* 0x0000000000167919 */ /* 0x000e220000002600 */
[----:B------:R-:W1:Y:S01]  /*3e80*/  LDC R23, c[0x0][0x10] ;  /* 0x00000400ff177b82 */ /* 0x000e620000000800 */
[----:B------:R-:W-:Y:S02]  /*3e90*/  ULOP3.LUT UR5, UR4, 0x1, URZ, 0xc0, !UPT ;  /* 0x0000000104057892 */ /* 0x000fe4000f8ec03f */
[----:B------:R-:W-:-:S05]  /*3ea0*/  ULOP3.LUT UP0, URZ, UR4, 0x2, URZ, 0xc0, !UPT ;  /* 0x00000002043f7892 */ /* 0x000fca000f80c03f */
[----:B------:R-:W2:Y:S01]  /*3eb0*/  LDC.64 R74, c[0x0][0x248] ;  /* 0x00009200ff4a7b82 */ /* 0x000ea20000000a00 */
[C---:B-1----:R-:W-:Y:S01]  /*3ec0*/  IMAD R20, R23.reuse, UR5, RZ ;  /* 0x0000000517147c24 */ /* 0x042fe2000f8e02ff */
[----:B------:R-:W-:Y:S02]  /*3ed0*/  UMOV UR5, 0xffffffff ;  /* 0xffffffff00057882 */ /* 0x000fe40000000000 */
[----:B------:R-:W-:Y:S01]  /*3ee0*/  USEL UR5, UR5, 0x1, UP0 ;  /* 0x0000000105057887 */ /* 0x000fe20008000000 */
[----:B0-----:R-:W-:Y:S01]  /*3ef0*/  IMAD R23, R23, UR16, R22 ;  /* 0x0000001017177c24 */ /* 0x001fe2000f8e0216 */
[C---:B------:R-:W-:Y:S01]  /*3f00*/  IADD3 R22, R20.reuse, R22, RZ ;  /* 0x0000001614167210 */ /* 0x040fe20007ffe0ff */
[----:B------:R-:W-:-:S04]  /*3f10*/  IMAD R20, R20, UR13, RZ ;  /* 0x0000000d14147c24 */ /* 0x000fc8000f8e02ff */
[----:B------:R-:W-:-:S04]  /*3f20*/  IMAD.SHL.U32 R20, R20, 0x2, RZ ;  /* 0x0000000214147824 */ /* 0x000fc800078e00ff */
[----:B--2---:R-:W-:-:S04]  /*3f30*/  IMAD.WIDE R20, R20, 0x4, R74 ;  /* 0x0000000414147825 */ /* 0x004fc800078e024a */
[----:B------:R-:W-:-:S05]  /*3f40*/  IMAD.WIDE.U32 R20, R23, 0x8, R20 ;  /* 0x0000000817147825 */ /* 0x000fca00078e0014 */
[----:B------:R0:W-:Y:S02]  /*3f50*/  STG.E.64 desc[UR14][R20.64], R40 ;  /* 0x0000002814007986 */ /* 0x0001e4000c101b0e */
[----:B0-----:R-:W0:Y:S01]  /*3f60*/  LDC.64 R20, c[0x0][0x240] ;  /* 0x00009000ff147b82 */ /* 0x001e220000000a00 */
[----:B------:R-:W-:Y:S01]  /*3f70*/  PLOP3.LUT P1, PT, PT, PT, UP0, 0x80, 0x0 ;  /* 0x000000000000781c */ /* 0x000fe20003f2f008 */
[----:B0-----:R-:W-:Y:S01]  /*3f80*/  IMAD.WIDE.U32 R20, R22, 0x4, R20 ;  /* 0x0000000416147825 */ /* 0x001fe200078e0014 */
[----:B------:R-:W-:Y:S01]  /*3f90*/  MOV R22, UR5 ;  /* 0x0000000500167c02 */ /* 0x000fe20008000f00 */
[----:B------:R-:W-:Y:S06]  /*3fa0*/  MEMBAR.ALL.GPU ;  /* 0x0000000000007992 */ /* 0x000fec000000a000 */
[----:B------:R-:W-:-:S00]  /*3fb0*/  ERRBAR ;  /* 0x00000000000079ab */ /* 0x000fc00000000000 */
[----:B------:R-:W-:Y:S06]  /*3fc0*/  CGAERRBAR ;  /* 0x00000000000075ab */ /* 0x000fec0000000000 */
[----:B------:R0:W-:Y:S02]  /*3fd0*/  REDG.E.ADD.S32.STRONG.GPU desc[UR14][R20.64], R22 ;  /* 0x000000161400798e */ /* 0x0001e4000c10e38e */
[----:B0-----:R-:W-:-:S04]  /*3fe0*/  SEL R22, RZ, UR13, P1 ;  /* 0x0000000dff167c07 */ /* 0x001fc80008800000 */
[----:B------:R-:W-:-:S13]  /*3ff0*/  ISETP.NE.AND P1, PT, R22, -0x1, PT ;  /* 0xffffffff1600780c */ /* 0x000fda0003f25270 */
[----:B------:R-:W-:Y:S05]  /*4000*/  @!P1 BRA `(.L_x_3217) ;  /* 0x0000000000149947 */ /* 0x000fea0003800000 */
.L_x_3218:
[----:B------:R-:W2:Y:S04]  /*4010*/  LDG.E.STRONG.GPU R23, desc[UR14][R20.64] ;  /* 0x0000000e14177981 */ /* 0x000ea8000c1ef900 */
[----:B--2---:R-:W-:Y:S01]  /*4020*/  CCTL.IVALL ;  /* 0x00000000ff00798f */ /* 0x004fe20002000000 */
[----:B------:R-:W-:Y:S05]  /*4030*/  YIELD ;  /* 0x0000000000007946 */ /* 0x000fea0003800000 */
[----:B------:R-:W-:-:S13]  /*4040*/  ISETP.NE.AND P1, PT, R23, R22, PT ;  /* 0x000000161700720c */ /* 0x000fda0003f25270 */
[----:B------:R-:W-:Y:S05]  /*4050*/  @P1 BRA `(.L_x_3218) ;  /* 0xfffffffc00ec1947 */ /* 0x000fea000383ffff */
.L_x_3217:
[----:B------:R-:W-:Y:S01]  /*4060*/  ISETP.NE.AND P1, PT, RZ, UR13, PT ;  /* 0x0000000dff007c0c */ /* 0x000fe2000bf25270 */
[----:B------:R-:W-:Y:S05]  /*4070*/  WARPSYNC.ALL ;  /* 0x0000000000007948 */ /* 0x000fea0003800000 */
[----:B------:R-:W-:Y:S07]  /*4080*/  BAR.SYNC.DEFER_BLOCKING 0x0 ;  /* 0x0000000000007b1d */ /* 0x000fee0000010000 */
[----:B------:R-:W-:Y:S05]  /*4090*/  @!P1 BRA `(.L_x_3216) ;  /* 0x0000000800289947 */ /* 0x000fea0003800000 */
[----:B------:R-:W-:Y:S02]  /*40a0*/  UIADD3 UR5, UR13, -0x1, URZ ;  /* 0xffffffff0d057890 */ /* 0x000fe4000fffe03f */
[----:B------:R-:W-:Y:S02]  /*40b0*/  ULOP3.LUT UP1, UR19, UR13, 0x3, URZ, 0xc0, !UPT ;  /* 0x000000030d137892 */ /* 0x000fe4000f82c03f */
[----:B------:R-:W-:-:S03]  /*40c0*/  UISETP.GE.U32.AND UP0, UPT, UR5, 0x3, UPT ;  /* 0x000000030500788c */ /* 0x000fc6000bf06070 */
[----:B------:R-:W-:Y:S01]  /*40d0*/  UMOV UR5, URZ ;  /* 0x0000003f00057c82 */ /* 0x000fe20008000000 */
[----:B------:R-:W-:Y:S02]  /*40e0*/  PLOP3.LUT P1, PT, PT, PT, UP1, 0x80, 0x0 ;  /* 0x000000000000781c */ /* 0x000fe40003f2f018 */
[----:B------:R-:W-:-:S13]  /*40f0*/  PLOP3.LUT P2, PT, PT, PT, UP0, 0x80, 0x0 ;  /* 0x000000000000781c */ /* 0x000fda0003f4f008 */
[----:B------:R-:W-:Y:S05]  /*4100*/  @!P2 BRA `(.L_x_3219) ;  /* 0x00000004001ca947 */ /* 0x000fea0003800000 */
[----:B------:R-:W-:-:S04]  /*4110*/  ULOP3.LUT UR5, UR13, 0x3, URZ, 0xc0, !UPT ;  /* 0x000000030d057892 */ /* 0x000fc8000f8ec03f */
[----:B------:R-:W-:-:S03]  /*4120*/  UIADD3 UR7, -UR5, UR13, URZ ;  /* 0x0000000d05077290 */ /* 0x000fc6000fffe13f */
[----:B------:R-:W-:-:S09]  /*4130*/  UMOV UR5, URZ ;  /* 0x0000003f00057c82 */ /* 0x000fd20008000000 */
.L_x_3220:
[----:B------:R-:W0:Y:S01]  /*4140*/  S2R R43, SR_CTAID.X ;  /* 0x00000000002b7919 */ /* 0x000e220000002500 */
[----:B------:R-:W-:Y:S02]  /*4150*/  MOV R74, UR4 ;  /* 0x00000004004a7c02 */ /* 0x000fe40008000f00 */
[----:B0-----:R-:W-:-:S13]  /*4160*/  ISETP.EQ.OR P4, PT, R43, UR5, P3 ;  /* 0x000000052b007c0c */ /* 0x001fda0009f82670 */
[----:B------:R-:W0:Y:S01]  /*4170*/  @!P4 LDC R22, c[0x0][0x10] ;  /* 0x00000400ff16cb82 */ /* 0x000e220000000800 */
[----:B------:R-:W1:Y:S01]  /*4180*/  @!P4 S2R R23, SR_CTAID.Y ;  /* 0x000000000017c919 */ /* 0x000e620000002600 */
[----:B------:R-:W-:-:S06]  /*4190*/  @!P4 LOP3.LUT R74, R74, 0x1, RZ, 0xc0, !PT ;  /* 0x000000014a4ac812 */ /* 0x000fcc00078ec0ff */
[----:B------:R-:W2:Y:S01]  /*41a0*/  @!P4 LDC.64 R20, c[0x0][0x248] ;  /* 0x00009200ff14cb82 */ /* 0x000ea20000000a00 */
[----:B0-----:R-:W-:-:S04]  /*41b0*/  @!P4 IMAD R74, R74, R22, RZ ;  /* 0x000000164a4ac224 */ /* 0x001fc800078e02ff */
[----:B------:R-:W-:-:S05]  /*41c0*/  @!P4 IMAD R74, R74, UR13, RZ ;  /* 0x0000000d4a4acc24 */ /* 0x000fca000f8e02ff */
[----:B------:R-:W-:Y:S01]  /*41d0*/  @!P4 SHF.L.U32 R74, R74, 0x1, RZ ;  /* 0x000000014a4ac819 */ /* 0x000fe200000006ff */
[----:B-1----:R-:W-:-:S04]  /*41e0*/  @!P4 IMAD R23, R22, UR5, R23 ;  /* 0x000000051617cc24 */ /* 0x002fc8000f8e0217 */
[----:B--2---:R-:W-:-:S04]  /*41f0*/  @!P4 IMAD.WIDE R20, R74, 0x4, R20 ;  /* 0x000000044a14c825 */ /* 0x004fc800078e0214 */
[----:B------:R-:W-:-:S06]  /*4200*/  @!P4 IMAD.WIDE.U32 R20, R23, 0x8, R20 ;  /* 0x000000081714c825 */ /* 0x000fcc00078e0014 */
[----:B------:R-:W2:Y:S01]  /*4210*/  @!P4 LDG.E.64 R20, desc[UR14][R20.64] ;  /* 0x0000000e1414c981 */ /* 0x000ea2000c1e1b00 */
[----:B------:R-:W-:Y:S01]  /*4220*/  UIADD3 UR10, UR5, 0x1, URZ ;  /* 0x00000001050a7890 */ /* 0x000fe2000fffe03f */
[----:B------:R-:W-:-:S05]  /*4230*/  MOV R74, UR4 ;  /* 0x00000004004a7c02 */ /* 0x000fca0008000f00 */
[----:B------:R-:W-:-:S13]  /*4240*/  ISETP.EQ.OR P5, PT, R43, UR10, P3 ;  /* 0x0000000a2b007c0c */ /* 0x000fda0009fa2670 */
[----:B------:R-:W0:Y:S01]  /*4250*/  @!P5 S2R R22, SR_CTAID.Y ;  /* 0x000000000016d919 */ /* 0x000e220000002600 */
[----:B------:R-:W1:Y:S01]  /*4260*/  @!P5 LDC R23, c[0x0][0x10] ;  /* 0x00000400ff17db82 */ /* 0x000e620000000800 */
[----:B------:R-:W-:-:S05]  /*4270*/  @!P5 LOP3.LUT R74, R74, 0x1, RZ, 0xc0, !PT ;  /* 0x000000014a4ad812 */ /* 0x000fca00078ec0ff */
[----:B-1----:R-:W-:-:S04]  /*4280*/  @!P5 IMAD R74, R74, R23, RZ ;  /* 0x000000174a4ad224 */ /* 0x002fc800078e02ff */
[----:B------:R-:W-:-:S05]  /*4290*/  @!P5 IMAD R74, R74, UR13, RZ ;  /* 0x0000000d4a4adc24 */ /* 0x000fca000f8e02ff */
[----:B------:R-:W-:Y:S01]  /*42a0*/  @!P5 SHF.L.U32 R74, R74, 0x1, RZ ;  /* 0x000000014a4ad819 */ /* 0x000fe200000006ff */
[----:B--2---:R-:W-:Y:S01]  /*42b0*/  @!P4 FADD.FTZ R40, R40, R20 ;  /* 0x000000142828c221 */ /* 0x004fe20000010000 */
[----:B0-----:R-:W-:Y:S02]  /*42c0*/  @!P5 IMAD R20, R23, UR10, R22 ;  /* 0x0000000a1714dc24 */ /* 0x001fe4000f8e0216 */
[----:B------:R-:W0:Y:S02]  /*42d0*/  @!P5 LDC.64 R22, c[0x0][0x248] ;  /* 0x00009200ff16db82 */ /* 0x000e240000000a00 */
[----:B0-----:R-:W-:-:S04]  /*42e0*/  @!P5 IMAD.WIDE R22, R74, 0x4, R22 ;  /* 0x000000044a16d825 */ /* 0x001fc800078e0216 */
[----:B------:R-:W-:-:S06]  /*42f0*/  @!P5 IMAD.WIDE.U32 R22, R20, 0x8, R22 ;  /* 0x000000081416d825 */ /* 0x000fcc00078e0016 */
[----:B------:R-:W2:Y:S01]  /*4300*/  @!P5 LDG.E.64 R22, desc[UR14][R22.64] ;  /* 0x0000000e1616d981 */ /* 0x000ea2000c1e1b00 */
[----:B------:R-:W-:Y:S01]  /*4310*/  UIADD3 UR10, UR5, 0x2, URZ ;  /* 0x00000002050a7890 */ /* 0x000fe2000fffe03f */
[----:B------:R-:W-:Y:S01]  /*4320*/  @!P4 FADD.FTZ R41, R41, R21 ;  /* 0x000000152929c221 */ /* 0x000fe20000010000 */
[----:B------:R-:W-:-:S04]  /*4330*/  UIADD3 UR11, UR5, 0x3, URZ ;  /* 0x00000003050b7890 */ /* 0x000fc8000fffe03f */
[C---:B------:R-:W-:Y:S02]  /*4340*/  ISETP.EQ.OR P6, PT, R43.reuse, UR10, P3 ;  /* 0x0000000a2b007c0c */ /* 0x040fe40009fc2670 */
[----:B------:R-:W-:-:S11]  /*4350*/  ISETP.EQ.OR P2, PT, R43, UR11, P3 ;  /* 0x0000000b2b007c0c */ /* 0x000fd60009f42670 */
[----:B------:R-:W0:Y:S01]  /*4360*/  @!P6 S2R R74, SR_CTAID.Y ;  /* 0x00000000004ae919 */ /* 0x000e220000002600 */
[----:B------:R-:W0:Y:S01]  /*4370*/  @!P6 LDC R75, c[0x0][0x10] ;  /* 0x00000400ff4beb82 */ /* 0x000e220000000800 */
[----:B------:R-:W1:Y:S07]  /*4380*/  @!P2 S2R R43, SR_CTAID.Y ;  /* 0x00000000002ba919 */ /* 0x000e6e0000002600 */
[----:B------:R-:W3:Y:S01]  /*4390*/  @!P6 LDC.64 R20, c[0x0][0x248] ;  /* 0x00009200ff14eb82 */ /* 0x000ee20000000a00 */
[----:B--2---:R-:W-:Y:S01]  /*43a0*/  @!P5 FADD.FTZ R41, R41, R23 ;  /* 0x000000172929d221 */ /* 0x004fe20000010000 */
[----:B------:R-:W-:-:S02]  /*43b0*/  IMAD.U32 R23, RZ, RZ, UR4 ;  /* 0x00000004ff177e24 */ /* 0x000fc4000f8e00ff */
[----:B------:R-:W-:Y:S01]  /*43c0*/  @!P5 FADD.FTZ R40, R40, R22 ;  /* 0x000000162828d221 */ /* 0x000fe20000010000 */
[----:B0-----:R-:W-:-:S03]  /*43d0*/  @!P6 IMAD R22, R75, UR10, R74 ;  /* 0x0000000a4b16ec24 */ /* 0x001fc6000f8e024a */
[----:B------:R-:W0:Y:S01]  /*43e0*/  @!P2 LDC R74, c[0x0][0x10] ;  /* 0x00000400ff4aab82 */ /* 0x000e220000000800 */
[----:B------:R-:W-:-:S05]  /*43f0*/  @!P6 LOP3.LUT R23, R23, 0x1, RZ, 0xc0, !PT ;  /* 0x000000011717e812 */ /* 0x000fca00078ec0ff */
[----:B------:R-:W-:Y:S01]  /*4400*/  @!P6 IMAD R23, R23, R75, RZ ;  /* 0x0000004b1717e224 */ /* 0x000fe200078e02ff */
[----:B------:R-:W-:-:S03]  /*4410*/  MOV R75, UR4 ;  /* 0x00000004004b7c02 */ /* 0x000fc60008000f00 */
[----:B------:R-:W-:Y:S01]  /*4420*/  @!P6 IMAD R23, R23, UR13, RZ ;  /* 0x0000000d1717ec24 */ /* 0x000fe2000f8e02ff */
[----:B------:R-:W-:-:S04]  /*4430*/  @!P2 LOP3.LUT R75, R75, 0x1, RZ, 0xc0, !PT ;  /* 0x000000014b4ba812 */ /* 0x000fc800078ec0ff */
[----:B------:R-:W-:-:S05]  /*4440*/  @!P6 SHF.L.U32 R23, R23, 0x1, RZ ;  /* 0x000000011717e819 */ /* 0x000fca00000006ff */
[----:B---3--:R-:W-:-:S04]  /*4450*/  @!P6 IMAD.WIDE R20, R23, 0x4, R20 ;  /* 0x000000041714e825 */ /* 0x008fc800078e0214 */
[----:B0-----:R-:W-:Y:S02]  /*4460*/  @!P2 IMAD R75, R75, R74, RZ ;  /* 0x0000004a4b4ba224 */ /* 0x001fe400078e02ff */
[----:B------:R-:W-:Y:S02]  /*4470*/  @!P6 IMAD.WIDE.U32 R22, R22, 0x8, R20 ;  /* 0x000000081616e825 */ /* 0x000fe400078e0014 */
[----:B------:R-:W0:Y:S02]  /*4480*/  @!P2 LDC.64 R20, c[0x0][0x248] ;  /* 0x00009200ff14ab82 */ /* 0x000e240000000a00 */
[----:B------:R-:W-:Y:S02]  /*4490*/  @!P2 IMAD R75, R75, UR13, RZ ;  /* 0x0000000d4b4bac24 */ /* 0x000fe4000f8e02ff */
[----:B-1----:R-:W-:Y:S01]  /*44a0*/  @!P2 IMAD R43, R74, UR11, R43 ;  /* 0x0000000b4a2bac24 */ /* 0x002fe2000f8e022b */
[----:B------:R-:W2:Y:S02]  /*44b0*/  @!P6 LDG.E.64 R22, desc[UR14][R22.64] ;  /* 0x0000000e1616e981 */ /* 0x000ea4000c1e1b00 */
[----:B------:R-:W-:-:S05]  /*44c0*/  @!P2 SHF.L.U32 R75, R75, 0x1, RZ ;  /* 0x000000014b4ba819 */ /* 0x000fca00000006ff */
[----:B0-----:R-:W-:-:S04]  /*44d0*/  @!P2 IMAD.WIDE R20, R75, 0x4, R20 ;  /* 0x000000044b14a825 */ /* 0x001fc800078e0214 */
[----:B------:R-:W-:-:S06]  /*44e0*/  @!P2 IMAD.WIDE.U32 R20, R43, 0x8, R20 ;  /* 0x000000082b14a825 */ /* 0x000fcc00078e0014 */
        /* <DEDUP_REMOVED lines=9> */
.L_x_3219:
[----:B------:R-:W-:Y:S05]  /*4580*/  @!P1 BRA `(.L_x_3216) ;  /* 0x0000000000ec9947 */ /* 0x000fea0003800000 */
[----:B------:R-:W0:Y:S01]  /*4590*/  S2R R23, SR_CTAID.X ;  /* 0x0000000000177919 */ /* 0x000e220000002500 */
[----:B------:R-:W-:Y:S01]  /*45a0*/  BSSY B0, `(.L_x_3221) ;  /* 0x0000012000007945 */ /* 0x000fe20003800000 */
[----:B0-----:R-:W-:-:S13]  /*45b0*/  ISETP.EQ.OR P1, PT, R23, UR5, P3 ;  /* 0x0000000517007c0c */ /* 0x001fda0009f22670 */
[----:B------:R-:W-:Y:S05]  /*45c0*/  @P1 BRA `(.L_x_3222) ;  /* 0x00000000003c1947 */ /* 0x000fea0003800000 */
[----:B------:R-:W0:Y:S01]  /*45d0*/  S2UR UR18, SR_CTAID.Y ;  /* 0x00000000001279c3 */ /* 0x000e220000002600 */
[----:B------:R-:W-:Y:S01]  /*45e0*/  ULOP3.LUT UR7, UR4, 0x1, URZ, 0xc0, !UPT ;  /* 0x0000000104077892 */ /* 0x000fe2000f8ec03f */
[----:B------:R-:W-:Y:S01]  /*45f0*/  ULDC UR12, c[0x0][0x10] ;  /* 0x00000400000c7ab9 */ /* 0x000fe20000000800 */
[----:B------:R-:W-:Y:S02]  /*4600*/  ULDC.64 UR10, c[0x0][0x248] ;  /* 0x00009200000a7ab9 */ /* 0x000fe40000000a00 */
[----:B------:R-:W-:-:S04]  /*4610*/  UIMAD UR7, UR7, UR12, URZ ;  /* 0x0000000c070772a4 */ /* 0x000fc8000f8e023f */
[----:B------:R-:W-:-:S04]  /*4620*/  UIMAD UR7, UR7, UR13, URZ ;  /* 0x0000000d070772a4 */ /* 0x000fc8000f8e023f */
[----:B------:R-:W-:-:S04]  /*4630*/  USHF.L.U32 UR7, UR7, 0x1, URZ ;  /* 0x0000000107077899 */ /* 0x000fc8000800063f */
[----:B------:R-:W-:Y:S02]  /*4640*/  UIMAD.WIDE UR10, UR7, 0x4, UR10 ;  /* 0x00000004070a78a5 */ /* 0x000fe4000f8e020a */
[----:B0-----:R-:W-:-:S04]  /*4650*/  UIMAD UR12, UR12, UR5, UR18 ;  /* 0x000000050c0c72a4 */ /* 0x001fc8000f8e0212 */
[----:B------:R-:W-:-:S06]  /*4660*/  UIMAD.WIDE.U32 UR10, UR12, 0x8, UR10 ;  /* 0x000000080c0a78a5 */ /* 0x000fcc000f8e000a */
[----:B------:R-:W-:Y:S02]  /*4670*/  MOV R20, UR10 ;  /* 0x0000000a00147c02 */ /* 0x000fe40008000f00 */
[----:B------:R-:W-:-:S06]  /*4680*/  MOV R21, UR11 ;  /* 0x0000000b00157c02 */ /* 0x000fcc0008000f00 */
[----:B------:R-:W2:Y:S02]  /*4690*/  LDG.E.64 R20, desc[UR14][R20.64] ;  /* 0x0000000e14147981 */ /* 0x000ea4000c1e1b00 */
[----:B--2---:R-:W-:Y:S01]  /*46a0*/  FADD.FTZ R40, R40, R20 ;  /* 0x0000001428287221 */ /* 0x004fe20000010000 */
[----:B------:R-:W-:-:S07]  /*46b0*/  FADD.FTZ R41, R41, R21 ;  /* 0x0000001529297221 */ /* 0x000fce0000010000 */
.L_x_3222:
[----:B------:R-:W-:Y:S05]  /*46c0*/  BSYNC B0 ;  /* 0x0000000000007941 */ /* 0x000fea0003800000 */
.L_x_3221:
[----:B------:R-:W-:-:S06]  /*46d0*/  UISETP.NE.AND UP0, UPT, UR19, 0x1, UPT ;  /* 0x000000011300788c */ /* 0x000fcc000bf05270 */
[----:B------:R-:W-:-:S13]  /*46e0*/  PLOP3.LUT P1, PT, PT, PT, UP0, 0x80, 0x0 ;  /* 0x000000000000781c */ /* 0x000fda0003f2f008 */
[----:B------:R-:W-:Y:S05]  /*46f0*/  @!P1 BRA `(.L_x_3216) ;  /* 0x0000000000909947 */ /* 0x000fea0003800000 */
[----:B------:R-:W-:Y:S01]  /*4700*/  UIADD3 UR7, UR5, 0x1, URZ ;  /* 0x0000000105077890 */ /* 0x000fe2000fffe03f */
[----:B------:R-:W-:Y:S01]  /*4710*/  IMAD.U32 R21, RZ, RZ, UR4 ;  /* 0x00000004ff157e24 */ /* 0x000fe2000f8e00ff */
[----:B------:R-:W-:-:S04]  /*4720*/  UIADD3 UR12, UR5, 0x2, URZ ;  /* 0x00000002050c7890 */ /* 0x000fc8000fffe03f */
[C---:B------:R-:W-:Y:S02]  /*4730*/  ISETP.EQ.OR P2, PT, R23.reuse, UR7, P3 ;  /* 0x0000000717007c0c */ /* 0x040fe40009f42670 */
[----:B------:R-:W-:-:S11]  /*4740*/  ISETP.EQ.OR P1, PT, R23, UR12, P3 ;  /* 0x0000000c17007c0c */ /* 0x000fd60009f22670 */
[----:B------:R-:W0:Y:S01]  /*4750*/  @!P2 S2R R22, SR_CTAID.Y ;  /* 0x000000000016a919 */ /* 0x000e220000002600 */
[----:B------:R-:W1:Y:S01]  /*4760*/  @!P2 LDC R20, c[0x0][0x10] ;  /* 0x00000400ff14ab82 */ /* 0x000e620000000800 */
[----:B------:R-:W-:-:S05]  /*4770*/  @!P2 LOP3.LUT R21, R21, 0x1, RZ, 0xc0, !PT ;  /* 0x000000011515a812 */ /* 0x000fca00078ec0ff */
[----:B-1----:R-:W-:-:S04]  /*4780*/  @!P2 IMAD R23, R21, R20, RZ ;  /* 0x000000141517a224 */ /* 0x002fc800078e02ff */
[----:B------:R-:W-:Y:S02]  /*4790*/  @!P2 IMAD R23, R23, UR13, RZ ;  /* 0x0000000d1717ac24 */ /* 0x000fe4000f8e02ff */
[----:B0-----:R-:W-:Y:S02]  /*47a0*/  @!P2 IMAD R22, R20, UR7, R22 ;  /* 0x000000071416ac24 */ /* 0x001fe4000f8e0216 */
[----:B------:R-:W0:Y:S01]  /*47b0*/  @!P2 LDC.64 R20, c[0x0][0x248] ;  /* 0x00009200ff14ab82 */ /* 0x000e220000000a00 */
[----:B------:R-:W-:-:S05]  /*47c0*/  @!P2 SHF.L.U32 R23, R23, 0x1, RZ ;  /* 0x000000011717a819 */ /* 0x000fca00000006ff */
[----:B0-----:R-:W-:-:S04]  /*47d0*/  @!P2 IMAD.WIDE R20, R23, 0x4, R20 ;  /* 0x000000041714a825 */ /* 0x001fc800078e0214 */
[----:B------:R-:W-:Y:S01]  /*47e0*/  @!P2 IMAD.WIDE.U32 R20, R22, 0x8, R20 ;  /* 0x000000081614a825 */ /* 0x000fe200078e0014 */
[----:B------:R-:W-:-:S04]  /*47f0*/  MOV R22, UR19 ;  /* 0x0000001300167c02 */ /* 0x000fc80008000f00 */
[----:B------:R-:W-:Y:S01]  /*4800*/  ISETP.EQ.OR P1, PT, R22, 0x2, P1 ;  /* 0x000000021600780c */ /* 0x000fe20000f22670 */
[----:B------:R-:W2:-:S12]  /*4810*/  @!P2 LDG.E.64 R20, desc[UR14][R20.64] ;  /* 0x0000000e1414a981 */ /* 0x000e98000c1e1b00 */
[----:B------:R-:W-:-:S05]  /*4820*/  VOTEU.ALL UP0, P1 ;  /* 0x00000000003f7886 */ /* 0x000fca0000800000 */
[----:B------:R-:W0:Y:S01]  /*4830*/  @!UP0 S2UR UR18, SR_CTAID.Y ;  /* 0x00000000001289c3 */ /* 0x000e220000002600 */
[----:B------:R-:W-:Y:S01]  /*4840*/  @!UP0 ULOP3.LUT UR5, UR4, 0x1, URZ, 0xc0, !UPT ;  /* 0x0000000104058892 */ /* 0x000fe2000f8ec03f */
[----:B------:R-:W-:Y:S01]  /*4850*/  @!UP0 ULDC UR7, c[0x0][0x10] ;  /* 0x0000040000078ab9 */ /* 0x000fe20000000800 */
[----:B------:R-:W-:Y:S02]  /*4860*/  @!UP0 ULDC.64 UR10, c[0x0][0x248] ;  /* 0x00009200000a8ab9 */ /* 0x000fe40000000a00 */
[----:B------:R-:W-:-:S04]  /*4870*/  @!UP0 UIMAD UR5, UR5, UR7, URZ ;  /* 0x00000007050582a4 */ /* 0x000fc8000f8e023f */
[----:B------:R-:W-:-:S04]  /*4880*/  @!UP0 UIMAD UR5, UR5, UR13, URZ ;  /* 0x0000000d050582a4 */ /* 0x000fc8000f8e023f */
[----:B------:R-:W-:-:S04]  /*4890*/  @!UP0 USHF.L.U32 UR5, UR5, 0x1, URZ ;  /* 0x0000000105058899 */ /* 0x000fc8000800063f */
[----:B------:R-:W-:Y:S02]  /*48a0*/  @!UP0 UIMAD.WIDE UR10, UR5, 0x4, UR10 ;  /* 0x00000004050a88a5 */ /* 0x000fe4000f8e020a */
[----:B0-----:R-:W-:-:S04]  /*48b0*/  @!UP0 UIMAD UR7, UR12, UR7, UR18 ;  /* 0x000000070c0782a4 */ /* 0x001fc8000f8e0212 */
[----:B------:R-:W-:-:S06]  /*48c0*/  @!UP0 UIMAD.WIDE.U32 UR10, UR7, 0x8, UR10 ;  /* 0x00000008070a88a5 */ /* 0x000fcc000f8e000a */
[----:B------:R-:W-:Y:S02]  /*48d0*/  MOV R22, UR10 ;  /* 0x0000000a00167c02 */ /* 0x000fe40008000f00 */
[----:B------:R-:W-:-:S06]  /*48e0*/  MOV R23, UR11 ;  /* 0x0000000b00177c02 */ /* 0x000fcc0008000f00 */
[----:B------:R-:W3:Y:S01]  /*48f0*/  @!P1 LDG.E.64 R22, desc[UR14][R22.64] ;  /* 0x0000000e16169981 */ /* 0x000ee2000c1e1b00 */
[----:B--2---:R-:W-:Y:S01]  /*4900*/  @!P2 FADD.FTZ R40, R40, R20 ;  /* 0x000000142828a221 */ /* 0x004fe20000010000 */
[----:B------:R-:W-:-:S03]  /*4910*/  @!P2 FADD.FTZ R41, R41, R21 ;  /* 0x000000152929a221 */ /* 0x000fc60000010000 */
[----:B---3--:R-:W-:Y:S01]  /*4920*/  @!P1 FADD.FTZ R40, R40, R22 ;  /* 0x0000001628289221 */ /* 0x008fe20000010000 */
[----:B------:R-:W-:-:S07]  /*4930*/  @!P1 FADD.FTZ R41, R41, R23 ;  /* 0x0000001729299221 */ /* 0x000fce0000010000 */
.L_x_3216:
[----:B------:R-:W-:Y:S01]  /*4940*/  ULDC.64 UR10, c[0x0][0x218] ;  /* 0x00008600000a7ab9 */ /* 0x000fe20000000a00 */
[----:B------:R-:W-:Y:S01]  /*4950*/  LOP3.LUT P1, RZ, R77, UR16, RZ, 0xfc, !PT ;  /* 0x000000104dff7c12 */ /* 0x000fe2000f82fcff */
[----:B------:R-:W0:Y:S01]  /*4960*/  S2UR UR7, SR_CgaCtaId ;  /* 0x00000000000779c3 */ /* 0x000e220000008800 */
[----:B------:R-:W-:Y:S01]  /*4970*/  ISETP.EQ.U32.AND P2, PT, RZ, UR10, PT ;  /* 0x0000000aff007c0c */ /* 0x000fe2000bf42070 */
[----:B------:R-:W-:Y:S01]  /*4980*/  UMOV UR5, 0x400 ;  /* 0x0000040000057882 */ /* 0x000fe20000000000 */
[----:B------:R-:W-:Y:S02]  /*4990*/  MOV R22, UR9 ;  /* 0x0000000900167c02 */ /* 0x000fe40008000f00 */
[----:B------:R-:W-:-:S13]  /*49a0*/  ISETP.EQ.OR.EX P1, PT, RZ, UR11, P1, P2 ;  /* 0x0000000bff007c0c */ /* 0x000fda0008f22720 */
[----:B------:R-:W1:Y:S01]  /*49b0*/  @!P1 LDC.64 R20, c[0x0][0x218] ;  /* 0x00008600ff149b82 */ /* 0x000e620000000a00 */
[----:B0-----:R-:W-:-:S03]  /*49c0*/  ULEA UR5, UR7, UR5, 0x18 ;  /* 0x0000000507057291 */ /* 0x001fc6000f8ec03f */
[----:B------:R-:W-:-:S06]  /*49d0*/  ULDC UR7, c[0x0][0x2a4] ;  /* 0x0000a90000077ab9 */ /* 0x000fcc0000000800 */
[----:B------:R0:W-:Y:S01]  /*49e0*/  @!P3 STS.64 [UR5+0xc8], R40 ;  /* 0x0000c828ff00b988 */ /* 0x0001e20008000a05 */
[----:B-1----:R-:W-:-:S04]  /*49f0*/  @!P1 IMAD.WIDE R20, R22, 0x8, R20 ;  /* 0x0000000816149825 */ /* 0x002fc800078e0214 */
[----:B0-----:R-:W-:Y:S01]  /*4a00*/  @!P1 FMUL.FTZ R41, R41, UR7 ;  /* 0x0000000729299c20 */ /* 0x001fe20008410000 */
[----:B------:R-:W-:Y:S01]  /*4a10*/  @!P1 FMUL.FTZ R40, R40, UR7 ;  /* 0x0000000728289c20 */ /* 0x000fe20008410000 */
[----:B------:R-:W-:-:S04]  /*4a20*/  IADD3 R22, R55, UR6, RZ ;  /* 0x0000000637167c10 */ /* 0x000fc8000fffe0ff */
[----:B------:R0:W-:Y:S01]  /*4a30*/  @!P1 STG.E.64 desc[UR14][R20.64], R40 ;  /* 0x0000002814009986 */ /* 0x0001e2000c101b0e */
[----:B------:R-:W-:Y:S08]  /*4a40*/  BAR.SYNC.DEFER_BLOCKING 0x0 ;  /* 0x0000000000007b1d */ /* 0x000ff00000010000 */
[----:B0-----:R-:W0:Y:S01]  /*4a50*/  LDC.64 R40, c[0x0][0x230] ;  /* 0x00008c00ff287b82 */ /* 0x001e220000000a00 */
[----:B------:R-:W1:Y:S02]  /*4a60*/  LDS.64 R20, [UR5+0xc8] ;  /* 0x0000c805ff147984 */ /* 0x000e640008000a00 */
[----:B-1----:R-:W-:-:S05]  /*4a70*/  FMUL.FTZ R20, R20, UR7 ;  /* 0x0000000714147c20 */ /* 0x002fca0008410000 */
[----:B------:R-:W-:-:S13]  /*4a80*/  R2UR UR5, R20 ;  /* 0x00000000140572ca */ /* 0x000fda00000e0000 */
[----:B------:R-:W-:-:S04]  /*4a90*/  IMAD.U32 R20, RZ, RZ, UR5 ;  /* 0x00000005ff147e24 */ /* 0x000fc8000f8e00ff */
[----:B------:R-:W-:-:S04]  /*4aa0*/  FMUL.FTZ R20, R20, UR5 ;  /* 0x0000000514147c20 */ /* 0x000fc80008410000 */
[----:B------:R-:W-:-:S05]  /*4ab0*/  FFMA.FTZ R20, R21, UR7, -R20 ;  /* 0x0000000715147c23 */ /* 0x000fca0008010814 */
[----:B------:R-:W-:-:S13]  /*4ac0*/  FSETP.GTU.FTZ.AND P1, PT, R20, RZ, PT ;  /* 0x000000ff1400720b */ /* 0x000fda0003f3c000 */
[----:B------:R-:W-:Y:S01]  /*4ad0*/  VOTEU.ANY UP0, P1 ;  /* 0x00000000003f7886 */ /* 0x000fe20000800100 */
[----:B------:R-:W-:-:S04]  /*4ae0*/  PLOP3.LUT P1, PT, PT, PT, UP0, 0x80, 0x0 ;  /* 0x000000000000781c */ /* 0x000fc80003f2f008 */
[----:B------:R-:W-:-:S09]  /*4af0*/  @UP0 ULDC UR7, c[0x0][0x238] ;  /* 0x00008e0000070ab9 */ /* 0x000fd20000000800 */
[----:B------:R-:W-:-:S06]  /*4b00*/  @P1 FADD.FTZ R20, R20, UR7 ;  /* 0x0000000714141e21 */ /* 0x000fcc0008010000 */
[----:B------:R-:W1:Y:S02]  /*4b10*/  @P1 MUFU.RSQ R20, R20 ;  /* 0x0000001400141308 */ /* 0x000e640000001400 */
[----:B-1----:R-:W-:Y:S02]  /*4b20*/  @P1 R2UR UR7, R20 ;  /* 0x00000000140712ca */ /* 0x002fe400000e0000 */
[----:B------:R-:W1:Y:S02]  /*4b30*/  LDC.64 R20, c[0x0][0x228] ;  /* 0x00008a00ff147b82 */ /* 0x000e640000000a00 */
[----:B-1----:R-:W-:-:S04]  /*4b40*/  IMAD.WIDE R20, R22, 0x4, R20 ;  /* 0x0000000416147825 */ /* 0x002fc800078e0214 */
[----:B0-----:R-:W-:Y:S02]  /*4b50*/  IMAD.WIDE R22, R22, 0x4, R40 ;  /* 0x0000000416167825 */ /* 0x001fe400078e0228 */
[----:B------:R-:W2:Y:S04]  /*4b60*/  LDG.E.64 R20, desc[UR14][R20.64] ;  /* 0x0000000e14147981 */ /* 0x000ea8000c1e1b00 */
[----:B------:R-:W2:Y:S01]  /*4b70*/  LDG.E.64 R22, desc[UR14][R22.64] ;  /* 0x0000000e16167981 */ /* 0x000ea2000c1e1b00 */
[----:B------:R-:W-:Y:S01]  /*4b80*/  ISETP.NE.AND P5, PT, RZ, UR17, PT ;  /* 0x00000011ff007c0c */ /* 0x000fe2000bfa5270 */
[----:B------:R-:W-:Y:S01]  /*4b90*/  UMOV UR10, 0x3f800000 ;  /* 0x3f800000000a7882 */ /* 0x000fe20000000000 */
[----:B------:R-:W-:Y:S01]  /*4ba0*/  SHF.L.U32 R54, R54, 0x10, RZ ;  /* 0x0000001036367819 */ /* 0x000fe200000006ff */
[----:B------:R-:W-:Y:S01]  /*4bb0*/  @UP0 UMOV UR10, UR7 ;  /* 0x00000007000a0c82 */ /* 0x000fe20008000000 */
[----:B------:R-:W-:-:S03]  /*4bc0*/  SHF.L.U32 R42, R42, 0x10, RZ ;  /* 0x000000102a2a7819 */ /* 0x000fc600000006ff */
[----:B------:R-:W-:Y:S02]  /*4bd0*/  FADD.FTZ R54, R54, -UR5 ;  /* 0x8000000536367e21 */ /* 0x000fe40008010000 */
[----:B------:R-:W-:Y:S02]  /*4be0*/  FADD.FTZ R42, R42, -UR5 ;  /* 0x800000052a2a7e21 */ /* 0x000fe40008010000 */
[----:B------:R-:W-:Y:S02]  /*4bf0*/  FMUL.FTZ R54, R54, UR10 ;  /* 0x0000000a36367c20 */ /* 0x000fe40008410000 */
[----:B------:R-:W-:Y:S02]  /*4c00*/  FMUL.FTZ R42, R42, UR10 ;  /* 0x0000000a2a2a7c20 */ /* 0x000fe40008410000 */
[----:B--2---:R-:W-:Y:S02]  /*4c10*/  FFMA.FTZ R54, R20, R54, R22 ;  /* 0x0000003614367223 */ /* 0x004fe40000010016 */
[----:B------:R-:W-:Y:S01]  /*4c20*/  FFMA.FTZ R42, R21, R42, R23 ;  /* 0x0000002a152a7223 */ /* 0x000fe20000010017 */
[----:B------:R-:W-:Y:S06]  /*4c30*/  @!P5 BRA `(.L_x_3223) ;  /* 0x000000000028d947 */ /* 0x000fec0003800000 */
[----:B------:R-:W-:-:S06]  /*4c40*/  FMUL.FTZ R40, R54, -1.4426950216293334961 ;  /* 0xbfb8aa3b36287820 */ /* 0x000fcc0000410000 */
[----:B------:R-:W0:Y:S02]  /*4c50*/  MUFU.EX2 R40, R40 ;  /* 0x0000002800287308 */ /* 0x000e240000000800 */
[----:B0-----:R-:W-:-:S06]  /*4c60*/  FADD.FTZ R40, R40, 1 ;  /* 0x3f80000028287421 */ /* 0x001fcc0000010000 */
[----:B------:R-:W0:Y:S02]  /*4c70*/  MUFU.RCP R40, R40 ;  /* 0x0000002800287308 */ /* 0x000e240000001000 */
[----:B0-----:R-:W-:Y:S01]  /*4c80*/  FMUL.FTZ R54, R54, R40 ;  /* 0x0000002836367220 */ /* 0x001fe20000410000 */
[----:B------:R-:W-:-:S06]  /*4c90*/  FMUL.FTZ R40, R42, -1.4426950216293334961 ;  /* 0xbfb8aa3b2a287820 */ /* 0x000fcc0000410000 */
[----:B------:R-:W0:Y:S02]  /*4ca0*/  MUFU.EX2 R40, R40 ;  /* 0x0000002800287308 */ /* 0x000e240000000800 */
[----:B0-----:R-:W-:-:S06]  /*4cb0*/  FADD.FTZ R40, R40, 1 ;  /* 0x3f80000028287421 */ /* 0x001fcc0000010000 */
[----:B------:R-:W0:Y:S02]  /*4cc0*/  MUFU.RCP R40, R40 ;  /* 0x0000002800287308 */ /* 0x000e240000001000 */
[----:B0-----:R-:W-:-:S07]  /*4cd0*/  FMUL.FTZ R42, R42, R40 ;  /* 0x000000282a2a7220 */ /* 0x001fce0000410000 */
.L_x_3223:
[----:B------:R-:W-:Y:S04]  /*4ce0*/  BSSY B0, `(.L_x_3224) ;  /* 0x000000f000007945 */ /* 0x000fe80003800000 */
[----:B------:R-:W-:Y:S05]  /*4cf0*/  @!P0 BRA `(.L_x_3225) ;  /* 0x0000000000348947 */ /* 0x000fea0003800000 */
[----:B------:R-:W-:Y:S01]  /*4d00*/  SHF.R.S32.HI R40, RZ, 0x1f, R4 ;  /* 0x0000001fff287819 */ /* 0x000fe20000011404 */
[----:B------:R-:W-:Y:S01]  /*4d10*/  ULDC.64 UR6, c[0x0][0x270] ;  /* 0x00009c0000067ab9 */ /* 0x000fe20000000a00 */
[----:B------:R-:W-:Y:S02]  /*4d20*/  F2FP.BF16.F32.PACK_AB R54, R42, R54 ;  /* 0x000000362a36723e */ /* 0x000fe400000010ff */
[----:B------:R-:W-:Y:S01]  /*4d30*/  MOV R41, R19 ;  /* 0x0000001300297202 */ /* 0x000fe20000000f00 */
[----:B------:R-:W-:Y:S01]  /*4d40*/  IMAD R42, R40, UR6, RZ ;  /* 0x00000006282a7c24 */ /* 0x000fe2000f8e02ff */
[----:B------:R-:W-:-:S03]  /*4d50*/  MOV R40, R24 ;  /* 0x0000001800287202 */ /* 0x000fc60000000f00 */
[C---:B------:R-:W-:Y:S02]  /*4d60*/  IMAD R42, R4.reuse, UR7, R42 ;  /* 0x00000007042a7c24 */ /* 0x040fe4000f8e022a */
[----:B------:R-:W-:Y:S01]  /*4d70*/  IMAD.WIDE.U32 R40, R4, UR6, R40 ;  /* 0x0000000604287c25 */ /* 0x000fe2000f8e0028 */
[----:B------:R-:W-:-:S03]  /*4d80*/  ULDC.64 UR6, c[0x0][0x210] ;  /* 0x0000840000067ab9 */ /* 0x000fc60000000a00 */
[----:B------:R-:W-:Y:S01]  /*4d90*/  IMAD.IADD R41, R41, 0x1, R42 ;  /* 0x0000000129297824 */ /* 0x000fe200078e022a */
[----:B------:R-:W-:-:S04]  /*4da0*/  LEA R42, P1, R40, UR6, 0x1 ;  /* 0x00000006282a7c11 */ /* 0x000fc8000f8208ff */
[----:B------:R-:W-:-:S05]  /*4db0*/  LEA.HI.X R43, R40, UR7, R41, 0x1, P1 ;  /* 0x00000007282b7c11 */ /* 0x000fca00088f0c29 */
[----:B------:R0:W-:Y:S04]  /*4dc0*/  STG.E desc[UR14][R42.64], R54 ;  /* 0x000000362a007986 */ /* 0x0001e8000c10190e */
.L_x_3225:
[----:B------:R-:W-:Y:S05]  /*4dd0*/  BSYNC B0 ;  /* 0x0000000000007941 */ /* 0x000fea0003800000 */
.L_x_3224:
[----:B------:R-:W-:Y:S01]  /*4de0*/  SHF.L.U32 R52, R52, 0x10, RZ ;  /* 0x0000001034347819 */ /* 0x000fe200000006ff */
[----:B------:R-:W-:Y:S01]  /*4df0*/  ULDC.64 UR6, c[0x0][0x278] ;  /* 0x00009e0000067ab9 */ /* 0x000fe20000000a00 */
[----:B------:R-:W-:Y:S02]  /*4e00*/  SHF.L.U32 R51, R51, 0x10, RZ ;  /* 0x0000001033337819 */ /* 0x000fe400000006ff */
[----:B0-----:R-:W-:Y:S01]  /*4e10*/  IADD3 R43, R4, 0x10, RZ ;  /* 0x00000010042b7810 */ /* 0x001fe20007ffe0ff */
[----:B------:R-:W-:Y:S01]  /*4e20*/  FADD.FTZ R52, R52, -UR5 ;  /* 0x8000000534347e21 */ /* 0x000fe20008010000 */
[----:B------:R-:W-:Y:S01]  /*4e30*/  IADD3 R41, R4, 0x10, RZ ;  /* 0x0000001004297810 */ /* 0x000fe20007ffe0ff */
[----:B------:R-:W-:Y:S01]  /*4e40*/  FADD.FTZ R51, R51, -UR5 ;  /* 0x8000000533337e21 */ /* 0x000fe20008010000 */
[----:B------:R-:W-:Y:S01]  /*4e50*/  ISETP.GE.U32.AND P1, PT, R43, UR6, PT ;  /* 0x000000062b007c0c */ /* 0x000fe2000bf26070 */
[----:B------:R-:W-:Y:S01]  /*4e60*/  FMUL.FTZ R52, R52, UR10 ;  /* 0x0000000a34347c20 */ /* 0x000fe20008410000 */
[----:B------:R-:W-:Y:S01]  /*4e70*/  SHF.R.S32.HI R41, RZ, 0x1f, R41 ;  /* 0x0000001fff297819 */ /* 0x000fe20000011429 */
[----:B------:R-:W-:-:S02]  /*4e80*/  FMUL.FTZ R51, R51, UR10 ;  /* 0x0000000a33337c20 */ /* 0x000fc40008410000 */
[----:B------:R-:W-:Y:S01]  /*4e90*/  FFMA.FTZ R52, R20, R52, R22 ;  /* 0x0000003414347223 */ /* 0x000fe20000010016 */
[----:B------:R-:W-:Y:S01]  /*4ea0*/  ISETP.GE.AND.EX P1, PT, R41, UR7, PT, P1 ;  /* 0x0000000729007c0c */ /* 0x000fe2000bf26310 */
[----:B------:R-:W-:-:S03]  /*4eb0*/  FFMA.FTZ R51, R21, R51, R23 ;  /* 0x0000003315337223 */ /* 0x000fc60000010017 */
[----:B------:R-:W-:Y:S01]  /*4ec0*/  ISETP.GT.U32.OR P1, PT, R77, 0x29f, P1 ;  /* 0x0000029f4d00780c */ /* 0x000fe20000f24470 */
[----:B------:R-:W-:-:S12]  /*4ed0*/  @!P5 BRA `(.L_x_3226) ;  /* 0x000000000028d947 */ /* 0x000fd80003800000 */
        /* <DEDUP_REMOVED lines=10> */
.L_x_3226:
[----:B------:R-:W-:Y:S04]  /*4f80*/  BSSY B0, `(.L_x_3227) ;  /* 0x000000e000007945 */ /* 0x000fe80003800000 */
[----:B------:R-:W-:Y:S05]  /*4f90*/  @P1 BRA `(.L_x_3228) ;  /* 0x0000000000301947 */ /* 0x000fea0003800000 */
[----:B------:R-:W-:Y:S01]  /*4fa0*/  ULDC.64 UR12, c[0x0][0x270] ;  /* 0x00009c00000c7ab9 */ /* 0x000fe20000000a00 */
[----:B------:R-:W-:Y:S01]  /*4fb0*/  MOV R40, R24 ;  /* 0x0000001800287202 */ /* 0x000fe20000000f00 */
[----:B------:R-:W-:Y:S01]  /*4fc0*/  IMAD R42, R41, UR12, RZ ;  /* 0x0000000c292a7c24 */ /* 0x000fe2000f8e02ff */
[----:B------:R-:W-:Y:S01]  /*4fd0*/  F2FP.BF16.F32.PACK_AB R51, R51, R52 ;  /* 0x000000343333723e */ /* 0x000fe200000010ff */
[----:B------:R-:W-:Y:S02]  /*4fe0*/  IMAD.MOV.U32 R41, RZ, RZ, R19 ;  /* 0x000000ffff297224 */ /* 0x000fe400078e0013 */
[C---:B------:R-:W-:Y:S02]  /*4ff0*/  IMAD R42, R43.reuse, UR13, R42 ;  /* 0x0000000d2b2a7c24 */ /* 0x040fe4000f8e022a */
[----:B------:R-:W-:Y:S01]  /*5000*/  IMAD.WIDE.U32 R40, R43, UR12, R40 ;  /* 0x0000000c2b287c25 */ /* 0x000fe2000f8e0028 */
[----:B------:R-:W-:-:S04]  /*5010*/  ULDC.64 UR12, c[0x0][0x210] ;  /* 0x00008400000c7ab9 */ /* 0x000fc80000000a00 */
[----:B------:R-:W-:Y:S02]  /*5020*/  IADD3 R41, R41, R42, RZ ;  /* 0x0000002a29297210 */ /* 0x000fe40007ffe0ff */
[----:B------:R-:W-:-:S04]  /*5030*/  LEA R42, P1, R40, UR12, 0x1 ;  /* 0x0000000c282a7c11 */ /* 0x000fc8000f8208ff */
[----:B------:R-:W-:-:S05]  /*5040*/  LEA.HI.X R43, R40, UR13, R41, 0x1, P1 ;  /* 0x0000000d282b7c11 */ /* 0x000fca00088f0c29 */
[----:B------:R0:W-:Y:S04]  /*5050*/  STG.E desc[UR14][R42.64], R51 ;  /* 0x000000332a007986 */ /* 0x0001e8000c10190e */
.L_x_3228:
[----:B------:R-:W-:Y:S05]  /*5060*/  BSYNC B0 ;  /* 0x0000000000007941 */ /* 0x000fea0003800000 */
.L_x_3227:
[----:B------:R-:W-:Y:S02]  /*5070*/  SHF.L.U32 R53, R53, 0x10, RZ ;  /* 0x0000001035357819 */ /* 0x000fe400000006ff */
[----:B------:R-:W-:Y:S02]  /*5080*/  SHF.L.U32 R57, R57, 0x10, RZ ;  /* 0x0000001039397819 */ /* 0x000fe400000006ff */
[C---:B0-----:R-:W-:Y:S01]  /*5090*/  IADD3 R43, R4.reuse, 0x20, RZ ;  /* 0x00000020042b7810 */ /* 0x041fe20007ffe0ff */
        /* <DEDUP_REMOVED lines=22> */
.L_x_3229:
[----:B------:R-:W-:Y:S04]  /*5200*/  BSSY B0, `(.L_x_3230) ;  /* 0x000000e000007945 */ /* 0x000fe80003800000 */
[----:B------:R-:W-:Y:S05]  /*5210*/  @P1 BRA `(.L_x_3231) ;  /* 0x0000000000301947 */ /* 0x000fea0003800000 */
[----:B------:R-:W-:Y:S01]  /*5220*/  ULDC.64 UR12, c[0x0][0x270] ;  /* 0x00009c00000c7ab9 */ /* 0x000fe20000000a00 */
[----:B------:R-:W-:Y:S01]  /*5230*/  IMAD.MOV.U32 R40, RZ, RZ, R24 ;  /* 0x000000ffff287224 */ /* 0x000fe200078e0018 */
[----:B------:R-:W-:Y:S01]  /*5240*/  F2FP.BF16.F32.PACK_AB R51, R57, R51 ;  /* 0x000000333933723e */ /* 0x000fe200000010ff */
[----:B------:R-:W-:Y:S01]  /*5250*/  IMAD R42, R41, UR12, RZ ;  /* 0x0000000c292a7c24 */ /* 0x000fe2000f8e02ff */
[----:B------:R-:W-:-:S03]  /*5260*/  MOV R41, R19 ;  /* 0x0000001300297202 */ /* 0x000fc60000000f00 */
[C---:B------:R-:W-:Y:S02]  /*5270*/  IMAD R42, R43.reuse, UR13, R42 ;  /* 0x0000000d2b2a7c24 */ /* 0x040fe4000f8e022a */
[----:B------:R-:W-:Y:S01]  /*5280*/  IMAD.WIDE.U32 R40, R43, UR12, R40 ;  /* 0x0000000c2b287c25 */ /* 0x000fe2000f8e0028 */
[----:B------:R-:W-:-:S04]  /*5290*/  ULDC.64 UR12, c[0x0][0x210] ;  /* 0x00008400000c7ab9 */ /* 0x000fc80000000a00 */
[----:B------:R-:W-:Y:S02]  /*52a0*/  IADD3 R41, R41, R42, RZ ;  /* 0x0000002a29297210 */ /* 0x000fe40007ffe0ff */
[----:B------:R-:W-:-:S04]  /*52b0*/  LEA R42, P1, R40, UR12, 0x1 ;  /* 0x0000000c282a7c11 */ /* 0x000fc8000f8208ff */
[----:B------:R-:W-:-:S05]  /*52c0*/  LEA.HI.X R43, R40, UR13, R41, 0x1, P1 ;  /* 0x0000000d282b7c11 */ /* 0x000fca00088f0c29 */
[----:B------:R0:W-:Y:S04]  /*52d0*/  STG.E desc[UR14][R42.64], R51 ;  /* 0x000000332a007986 */ /* 0x0001e8000c10190e */
.L_x_3231:
[----:B------:R-:W-:Y:S05]  /*52e0*/  BSYNC B0 ;  /* 0x0000000000007941 */ /* 0x000fea0003800000 */
.L_x_3230:
[----:B------:R-:W-:Y:S01]  /*52f0*/  SHF.L.U32 R5, R5, 0x10, RZ ;  /* 0x0000001005057819 */ /* 0x000fe200000006ff */
[----:B------:R-:W-:Y:S01]  /*5300*/  IMAD.U32 R60, R60, 0x10000, RZ ;  /* 0x000100003c3c7824 */ /* 0x000fe200078e00ff */
[C---:B0-----:R-:W-:Y:S02]  /*5310*/  IADD3 R43, R4.reuse, 0x30, RZ ;  /* 0x00000030042b7810 */ /* 0x041fe40007ffe0ff */
[----:B------:R-:W-:Y:S01]  /*5320*/  IADD3 R42, R4, 0x30, RZ ;  /* 0x00000030042a7810 */ /* 0x000fe20007ffe0ff */
[----:B------:R-:W-:Y:S01]  /*5330*/  FADD.FTZ R5, R5, -UR5 ;  /* 0x8000000505057e21 */ /* 0x000fe20008010000 */
[----:B------:R-:W-:Y:S01]  /*5340*/  ISETP.GE.U32.AND P1, PT, R43, UR6, PT ;  /* 0x000000062b007c0c */ /* 0x000fe2000bf26070 */
[----:B------:R-:W-:Y:S01]  /*5350*/  FADD.FTZ R40, R60, -UR5 ;  /* 0x800000053c287e21 */ /* 0x000fe20008010000 */
[----:B------:R-:W-:Y:S01]  /*5360*/  SHF.R.S32.HI R42, RZ, 0x1f, R42 ;  /* 0x0000001fff2a7819 */ /* 0x000fe2000001142a */
[----:B------:R-:W-:Y:S01]  /*5370*/  FMUL.FTZ R5, R5, UR10 ;  /* 0x0000000a05057c20 */ /* 0x000fe20008410000 */
[----:B------:R-:W-:Y:S01]  /*5380*/  SHF.L.U32 R6, R6, 0x10, RZ ;  /* 0x0000001006067819 */ /* 0x000fe200000006ff */
[----:B------:R-:W-:Y:S01]  /*5390*/  FMUL.FTZ R40, R40, UR10 ;  /* 0x0000000a28287c20 */ /* 0x000fe20008410000 */
[----:B------:R-:W-:Y:S01]  /*53a0*/  ISETP.GE.AND.EX P1, PT, R42, UR7, PT, P1 ;  /* 0x000000072a007c0c */ /* 0x000fe2000bf26310 */
[----:B------:R-:W-:Y:S01]  /*53b0*/  FFMA.FTZ R5, R20, R5, R22 ;  /* 0x0000000514057223 */ /* 0x000fe20000010016 */
[----:B------:R-:W-:Y:S01]  /*53c0*/  SHF.L.U32 R59, R59, 0x10, RZ ;  /* 0x000000103b3b7819 */ /* 0x000fe200000006ff */
[----:B------:R-:W-:Y:S01]  /*53d0*/  FFMA.FTZ R40, R21, R40, R23 ;  /* 0x0000002815287223 */ /* 0x000fe20000010017 */
        /* <DEDUP_REMOVED lines=12> */
.L_x_3232:
[----:B------:R-:W-:Y:S04]  /*54a0*/  BSSY B0, `(.L_x_3233) ;  /* 0x000000e000007945 */ /* 0x000fe80003800000 */
[----:B------:R-:W-:Y:S05]  /*54b0*/  @P1 BRA `(.L_x_3234) ;  /* 0x0000000000301947 */ /* 0x000fea0003800000 */
[----:B------:R-:W-:Y:S01]  /*54c0*/  F2FP.BF16.F32.PACK_AB R5, R40, R5 ;  /* 0x000000052805723e */ /* 0x000fe200000010ff */
[----:B------:R-:W-:Y:S01]  /*54d0*/  ULDC.64 UR12, c[0x0][0x270] ;  /* 0x00009c00000c7ab9 */ /* 0x000fe20000000a00 */
[----:B------:R-:W-:Y:S01]  /*54e0*/  MOV R40, R24 ;  /* 0x0000001800287202 */ /* 0x000fe20000000f00 */
        /* <DEDUP_REMOVED lines=9> */
.L_x_3234:
[----:B------:R-:W-:Y:S05]  /*5580*/  BSYNC B0 ;  /* 0x0000000000007941 */ /* 0x000fea0003800000 */
.L_x_3233:
[C---:B------:R-:W-:Y:S01]  /*5590*/  VIADD R41, R4.reuse, 0x40 ;  /* 0x0000004004297836 */ /* 0x040fe20000000000 */
[C---:B------:R-:W-:Y:S01]  /*55a0*/  IADD3 R53, R4.reuse, 0x50, RZ ;  /* 0x0000005004357810 */ /* 0x040fe20007ffe0ff */
[C---:B------:R-:W-:Y:S01]  /*55b0*/  VIADD R40, R4.reuse, 0x40 ;  /* 0x0000004004287836 */ /* 0x040fe20000000000 */
[----:B------:R-:W-:Y:S01]  /*55c0*/  IADD3 R51, R4, 0x60, RZ ;  /* 0x0000006004337810 */ /* 0x000fe20007ffe0ff */
[----:B------:R-:W-:Y:S01]  /*55d0*/  FADD.FTZ R6, R6, -UR5 ;  /* 0x8000000506067e21 */ /* 0x000fe20008010000 */
[C---:B------:R-:W-:Y:S01]  /*55e0*/  IADD3 R54, R4.reuse, 0x50, RZ ;  /* 0x0000005004367810 */ /* 0x040fe20007ffe0ff */
[----:B------:R-:W-:Y:S01]  /*55f0*/  FADD.FTZ R59, R59, -UR5 ;  /* 0x800000053b3b7e21 */ /* 0x000fe20008010000 */
[----:B------:R-:W-:Y:S01]  /*5600*/  IADD3 R52, R4, 0x60, RZ ;  /* 0x0000006004347810 */ /* 0x000fe20007ffe0ff */
[----:B------:R-:W-:Y:S01]  /*5610*/  FMUL.FTZ R6, R6, UR10 ;  /* 0x0000000a06067c20 */ /* 0x000fe20008410000 */
[----:B------:R-:W-:Y:S01]  /*5620*/  ISETP.GE.U32.AND P1, PT, R41, UR6, PT ;  /* 0x0000000629007c0c */ /* 0x000fe2000bf26070 */
[----:B------:R-:W-:Y:S01]  /*5630*/  FMUL.FTZ R59, R59, UR10 ;  /* 0x0000000a3b3b7c20 */ /* 0x000fe20008410000 */
[----:B------:R-:W-:Y:S01]  /*5640*/  ISETP.GE.U32.AND P2, PT, R53, UR6, PT ;  /* 0x0000000635007c0c */ /* 0x000fe2000bf46070 */
[----:B0-----:R-:W-:Y:S01]  /*5650*/  FFMA.FTZ R43, R20, R6, R22 ;  /* 0x00000006142b7223 */ /* 0x001fe20000010016 */
[----:B------:R-:W-:Y:S01]  /*5660*/  ISETP.GE.U32.AND P3, PT, R51, UR6, PT ;  /* 0x0000000633007c0c */ /* 0x000fe2000bf66070 */
[----:B------:R-:W-:Y:S01]  /*5670*/  FFMA.FTZ R59, R21, R59, R23 ;  /* 0x0000003b153b7223 */ /* 0x000fe20000010017 */
[----:B------:R-:W-:-:S02]  /*5680*/  SHF.R.S32.HI R40, RZ, 0x1f, R40 ;  /* 0x0000001fff287819 */ /* 0x000fc40000011428 */
[----:B------:R-:W-:Y:S02]  /*5690*/  SHF.R.S32.HI R54, RZ, 0x1f, R54 ;  /* 0x0000001fff367819 */ /* 0x000fe40000011436 */
[----:B------:R-:W-:Y:S02]  /*56a0*/  SHF.R.S32.HI R52, RZ, 0x1f, R52 ;  /* 0x0000001fff347819 */ /* 0x000fe40000011434 */
[----:B------:R-:W-:Y:S02]  /*56b0*/  SHF.L.U32 R5, R7, 0x10, RZ ;  /* 0x0000001007057819 */ /* 0x000fe400000006ff */
[----:B------:R-:W-:Y:S02]  /*56c0*/  SHF.L.U32 R42, R63, 0x10, RZ ;  /* 0x000000103f2a7819 */ /* 0x000fe400000006ff */
[----:B------:R-:W-:Y:S01]  /*56d0*/  ISETP.GE.AND.EX P1, PT, R40, UR7, PT, P1 ;  /* 0x0000000728007c0c */ /* 0x000fe2000bf26310 */
[----:B------:R-:W-:Y:S01]  /*56e0*/  FADD.FTZ R5, R5, -UR5 ;  /* 0x8000000505057e21 */ /* 0x000fe20008010000 */
        /* <DEDUP_REMOVED lines=19> */
.L_x_3235:
        /* <DEDUP_REMOVED lines=9> */
[----:B------:R-:W-:-:S03]  /*58b0*/  ULDC.64 UR12, c[0x0][0x210] ;  /* 0x00008400000c7ab9 */ /* 0x000fc60000000a00 */
[----:B------:R-:W-:Y:S01]  /*58c0*/  IMAD.IADD R7, R7, 0x1, R40 ;  /* 0x0000000107077824 */ /* 0x000fe200078e0228 */
[----:B------:R-:W-:-:S04]  /*58d0*/  LEA R40, P1, R6, UR12, 0x1 ;  /* 0x0000000c06287c11 */ /* 0x000fc8000f8208ff */
[----:B------:R-:W-:-:S05]  /*58e0*/  LEA.HI.X R41, R6, UR13, R7, 0x1, P1 ;  /* 0x0000000d06297c11 */ /* 0x000fca00088f0c07 */
[----:B------:R0:W-:Y:S04]  /*58f0*/  STG.E desc[UR14][R40.64], R43 ;  /* 0x0000002b28007986 */ /* 0x0001e8000c10190e */
.L_x_3237:
[----:B------:R-:W-:Y:S05]  /*5900*/  BSYNC B0 ;  /* 0x0000000000007941 */ /* 0x000fea0003800000 */
.L_x_3236:
[----:B------:R-:W-:Y:S01]  /*5910*/  FMUL.FTZ R5, R5, UR10 ;  /* 0x0000000a05057c20 */ /* 0x000fe20008410000 */
[----:B------:R-:W-:Y:S01]  /*5920*/  FMUL.FTZ R42, R42, UR10 ;  /* 0x0000000a2a2a7c20 */ /* 0x000fe20008410000 */
[----:B------:R-:W-:Y:S01]  /*5930*/  FADD.FTZ R8, R8, -UR5 ;  /* 0x8000000508087e21 */ /* 0x000fe20008010000 */
[----:B------:R-:W-:Y:S01]  /*5940*/  FADD.FTZ R62, R62, -UR5 ;  /* 0x800000053e3e7e21 */ /* 0x000fe20008010000 */
[----:B------:R-:W-:Y:S01]  /*5950*/  FFMA.FTZ R5, R20, R5, R22 ;  /* 0x0000000514057223 */ /* 0x000fe20000010016 */
[----:B------:R-:W-:Y:S01]  /*5960*/  FFMA.FTZ R42, R21, R42, R23 ;  /* 0x0000002a152a7223 */ /* 0x000fe20000010017 */
[----:B------:R-:W-:Y:S06]  /*5970*/  @!P5 BRA `(.L_x_3238) ;  /* 0x000000000028d947 */ /* 0x000fec0003800000 */
[----:B------:R-:W-:-:S06]  /*5980*/  FMUL.FTZ R6, R5, -1.4426950216293334961 ;  /* 0xbfb8aa3b05067820 */ /* 0x000fcc0000410000 */
[----:B------:R-:W1:Y:S02]  /*5990*/  MUFU.EX2 R6, R6 ;  /* 0x0000000600067308 */ /* 0x000e640000000800 */
[----:B-1----:R-:W-:-:S06]  /*59a0*/  FADD.FTZ R6, R6, 1 ;  /* 0x3f80000006067421 */ /* 0x002fcc0000010000 */
[----:B------:R-:W1:Y:S02]  /*59b0*/  MUFU.RCP R6, R6 ;  /* 0x0000000600067308 */ /* 0x000e640000001000 */
[----:B-1----:R-:W-:Y:S01]  /*59c0*/  FMUL.FTZ R5, R5, R6 ;  /* 0x0000000605057220 */ /* 0x002fe20000410000 */
[----:B------:R-:W-:-:S06]  /*59d0*/  FMUL.FTZ R6, R42, -1.4426950216293334961 ;  /* 0xbfb8aa3b2a067820 */ /* 0x000fcc0000410000 */
[----:B------:R-:W1:Y:S02]  /*59e0*/  MUFU.EX2 R6, R6 ;  /* 0x0000000600067308 */ /* 0x000e640000000800 */
[----:B-1----:R-:W-:-:S06]  /*59f0*/  FADD.FTZ R6, R6, 1 ;  /* 0x3f80000006067421 */ /* 0x002fcc0000010000 */
[----:B------:R-:W1:Y:S02]  /*5a00*/  MUFU.RCP R6, R6 ;  /* 0x0000000600067308 */ /* 0x000e640000001000 */
[----:B-1----:R-:W-:-:S07]  /*5a10*/  FMUL.FTZ R42, R42, R6 ;  /* 0x000000062a2a7220 */ /* 0x002fce0000410000 */
.L_x_3238:
        /* <DEDUP_REMOVED lines=14> */
.L_x_3240:
[----:B------:R-:W-:Y:S05]  /*5b00*/  BSYNC B0 ;  /* 0x0000000000007941 */ /* 0x000fea0003800000 */
.L_x_3239:
[----:B------:R-:W-:Y:S01]  /*5b10*/  FMUL.FTZ R8, R8, UR10 ;  /* 0x0000000a08087c20 */ /* 0x000fe20008410000 */
[----:B------:R-:W-:Y:S01]  /*5b20*/  FMUL.FTZ R62, R62, UR10 ;  /* 0x0000000a3e3e7c20 */ /* 0x000fe20008410000 */
[----:B-1----:R-:W-:Y:S02]  /*5b30*/  SHF.L.U32 R5, R9, 0x10, RZ ;  /* 0x0000001009057819 */ /* 0x002fe400000006ff */
[----:B------:R-:W-:Y:S01]  /*5b40*/  SHF.L.U32 R66, R66, 0x10, RZ ;  /* 0x0000001042427819 */ /* 0x000fe200000006ff */
[----:B0-----:R-:W-:Y:S01]  /*5b50*/  FFMA.FTZ R40, R20, R8, R22 ;  /* 0x0000000814287223 */ /* 0x001fe20000010016 */
        /* <DEDUP_REMOVED lines=12> */
.L_x_3241:
        /* <DEDUP_REMOVED lines=14> */
.L_x_3243:
[----:B------:R-:W-:Y:S05]  /*5d00*/  BSYNC B0 ;  /* 0x0000000000007941 */ /* 0x000fea0003800000 */
.L_x_3242:
[C---:B------:R-:W-:Y:S01]  /*5d10*/  VIADD R41, R4.reuse, 0x90 ;  /* 0x0000009004297836 */ /* 0x040fe20000000000 */
[C---:B0-----:R-:W-:Y:S01]  /*5d20*/  IADD3 R9, R4.reuse, 0x70, RZ ;  /* 0x0000007004097810 */ /* 0x041fe20007ffe0ff */
[----:B------:R-:W-:Y:S01]  /*5d30*/  FADD.FTZ R5, R5, -UR5 ;  /* 0x8000000505057e21 */ /* 0x000fe20008010000 */
[----:B------:R-:W-:Y:S01]  /*5d40*/  IADD3 R43, R4, 0x80, RZ ;  /* 0x00000080042b7810 */ /* 0x000fe20007ffe0ff */
[----:B------:R-:W-:Y:S01]  /*5d50*/  FADD.FTZ R66, R66, -UR5 ;  /* 0x8000000542427e21 */ /* 0x000fe20008010000 */
[C---:B------:R-:W-:Y:S01]  /*5d60*/  IADD3 R51, R4.reuse, 0x80, RZ ;  /* 0x0000008004337810 */ /* 0x040fe20007ffe0ff */
[----:B------:R-:W-:Y:S01]  /*5d70*/  FMUL.FTZ R6, R5, UR10 ;  /* 0x0000000a05067c20 */ /* 0x000fe20008410000 */
[----:B------:R-:W-:Y:S01]  /*5d80*/  IADD3 R7, R4, 0x70, RZ ;  /* 0x0000007004077810 */ /* 0x000fe20007ffe0ff */
[----:B------:R-:W-:Y:S01]  /*5d90*/  FMUL.FTZ R66, R66, UR10 ;  /* 0x0000000a42427c20 */ /* 0x000fe20008410000 */
[----:B------:R-:W-:Y:S01]  /*5da0*/  IADD3 R42, R4, 0x90, RZ ;  /* 0x00000090042a7810 */ /* 0x000fe20007ffe0ff */
[----:B------:R-:W-:Y:S01]  /*5db0*/  IMAD.U32 R69, R69, 0x10000, RZ ;  /* 0x0001000045457824 */ /* 0x000fe200078e00ff */
[----:B------:R-:W-:Y:S01]  /*5dc0*/  ISETP.GE.U32.AND P1, PT, R9, UR6, PT ;  /* 0x0000000609007c0c */ /* 0x000fe2000bf26070 */
[----:B------:R-:W-:Y:S01]  /*5dd0*/  FFMA.FTZ R40, R20, R6, R22 ;  /* 0x0000000614287223 */ /* 0x000fe20000010016 */
[----:B------:R-:W-:Y:S01]  /*5de0*/  ISETP.GE.U32.AND P2, PT, R43, UR6, PT ;  /* 0x000000062b007c0c */ /* 0x000fe2000bf46070 */
[----:B------:R-:W-:Y:S01]  /*5df0*/  FFMA.FTZ R66, R21, R66, R23 ;  /* 0x0000004215427223 */ /* 0x000fe20000010017 */
[----:B------:R-:W-:-:S02]  /*5e00*/  ISETP.GE.U32.AND P3, PT, R41, UR6, PT ;  /* 0x0000000629007c0c */ /* 0x000fc4000bf66070 */
[----:B------:R-:W-:Y:S02]  /*5e10*/  SHF.R.S32.HI R7, RZ, 0x1f, R7 ;  /* 0x0000001fff077819 */ /* 0x000fe40000011407 */
        /* <DEDUP_REMOVED lines=24> */
.L_x_3244:
        /* <DEDUP_REMOVED lines=14> */
.L_x_3246:
[----:B------:R-:W-:Y:S05]  /*6080*/  BSYNC B0 ;  /* 0x0000000000007941 */ /* 0x000fea0003800000 */
.L_x_3245:
        /* <DEDUP_REMOVED lines=10> */
[----:B0-----:R-:W0:Y:S02]  /*6130*/  MUFU.RCP R8, R7 ;  /* 0x0000000700087308 */ /* 0x001e240000001000 */
[----:B0-----:R-:W-:Y:S01]  /*6140*/  FMUL.FTZ R5, R5, R8 ;  /* 0x0000000805057220 */ /* 0x001fe20000410000 */
[----:B------:R-:W-:-:S06]  /*6150*/  FMUL.FTZ R8, R10, -1.4426950216293334961 ;  /* 0xbfb8aa3b0a087820 */ /* 0x000fcc0000410000 */
[----:B------:R-:W0:Y:S02]  /*6160*/  MUFU.EX2 R8, R8 ;  /* 0x0000000800087308 */ /* 0x000e240000000800 */
[----:B0-----:R-:W-:-:S06]  /*6170*/  FADD.FTZ R9, R8, 1 ;  /* 0x3f80000008097421 */ /* 0x001fcc0000010000 */
[----:B------:R-:W0:Y:S02]  /*6180*/  MUFU.RCP R9, R9 ;  /* 0x0000000900097308 */ /* 0x000e240000001000 */
[----:B0-----:R-:W-:-:S07]  /*6190*/  FMUL.FTZ R10, R10, R9 ;  /* 0x000000090a0a7220 */ /* 0x001fce0000410000 */
.L_x_3247:
        /* <DEDUP_REMOVED lines=14> */
.L_x_3249:
[----:B------:R-:W-:Y:S05]  /*6280*/  BSYNC B0 ;  /* 0x0000000000007941 */ /* 0x000fea0003800000 */
.L_x_3248:
[----:B------:R-:W-:Y:S01]  /*6290*/  FMUL.FTZ R11, R11, UR10 ;  /* 0x0000000a0b0b7c20 */ /* 0x000fe20008410000 */
[----:B------:R-:W-:Y:S01]  /*62a0*/  FMUL.FTZ R10, R69, UR10 ;  /* 0x0000000a450a7c20 */ /* 0x000fe20008410000 */
[----:B------:R-:W-:Y:S02]  /*62b0*/  SHF.L.U32 R12, R12, 0x10, RZ ;  /* 0x000000100c0c7819 */ /* 0x000fe400000006ff */
[----:B------:R-:W-:Y:S01]  /*62c0*/  SHF.L.U32 R71, R71, 0x10, RZ ;  /* 0x0000001047477819 */ /* 0x000fe200000006ff */
[----:B-1----:R-:W-:Y:S01]  /*62d0*/  FFMA.FTZ R5, R20, R11, R22 ;  /* 0x0000000b14057223 */ /* 0x002fe20000010016 */
        /* <DEDUP_REMOVED lines=12> */
.L_x_3250:
        /* <DEDUP_REMOVED lines=14> */
.L_x_3252:
[----:B------:R-:W-:Y:S05]  /*6480*/  BSYNC B0 ;  /* 0x0000000000007941 */ /* 0x000fea0003800000 */
.L_x_3251:
[C---:B------:R-:W-:Y:S01]  /*6490*/  VIADD R51, R4.reuse, 0xa0 ;  /* 0x000000a004337836 */ /* 0x040fe20000000000 */
[C---:B------:R-:W-:Y:S01]  /*64a0*/  IADD3 R42, R4.reuse, 0xb0, RZ ;  /* 0x000000b0042a7810 */ /* 0x040fe20007ffe0ff */
[C---:B------:R-:W-:Y:S01]  /*64b0*/  VIADD R52, R4.reuse, 0xa0 ;  /* 0x000000a004347836 */ /* 0x040fe20000000000 */
[----:B0-----:R-:W-:Y:S01]  /*64c0*/  IADD3 R40, R4, 0xc0, RZ ;  /* 0x000000c004287810 */ /* 0x001fe20007ffe0ff */
        /* <DEDUP_REMOVED lines=8> */
[----:B------:R-:W-:Y:S01]  /*6550*/  FFMA.FTZ R11, R20, R11, R22 ;  /* 0x0000000b140b7223 */ /* 0x000fe20000010016 */
[----:B------:R-:W-:Y:S01]  /*6560*/  ISETP.GE.U32.AND P3, PT, R40, UR6, PT ;  /* 0x0000000628007c0c */ /* 0x000fe2000bf66070 */
[----:B------:R-:W-:Y:S01]  /*6570*/  FFMA.FTZ R12, R21, R12, R23 ;  /* 0x0000000c150c7223 */ /* 0x000fe20000010017 */
[----:B------:R-:W-:-:S02]  /*6580*/  SHF.R.S32.HI R52, RZ, 0x1f, R52 ;  /* 0x0000001fff347819 */ /* 0x000fc40000011434 */
[----:B------:R-:W-:Y:S02]  /*6590*/  SHF.R.S32.HI R43, RZ, 0x1f, R43 ;  /* 0x0000001fff2b7819 */ /* 0x000fe4000001142b */
[----:B------:R-:W-:Y:S02]  /*65a0*/  SHF.R.S32.HI R41, RZ, 0x1f, R41 ;  /* 0x0000001fff297819 */ /* 0x000fe40000011429 */
[----:B------:R-:W-:Y:S02]  /*65b0*/  SHF.L.U32 R10, R13, 0x10, RZ ;  /* 0x000000100d0a7819 */ /* 0x000fe400000006ff */
[----:B-1----:R-:W-:Y:S02]  /*65c0*/  SHF.L.U32 R5, R73, 0x10, RZ ;  /* 0x0000001049057819 */ /* 0x002fe400000006ff */
        /* <DEDUP_REMOVED lines=21> */
.L_x_3253:
        /* <DEDUP_REMOVED lines=14> */
.L_x_3255:
[----:B------:R-:W-:Y:S05]  /*6800*/  BSYNC B0 ;  /* 0x0000000000007941 */ /* 0x000fea0003800000 */
.L_x_3254:
        /* <DEDUP_REMOVED lines=17> */
.L_x_3256:
        /* <DEDUP_REMOVED lines=14> */
.L_x_3258:
[----:B------:R-:W-:Y:S05]  /*6a00*/  BSYNC B0 ;  /* 0x0000000000007941 */ /* 0x000fea0003800000 */
.L_x_3257:
[----:B-1----:R-:W-:Y:S01]  /*6a10*/  FMUL.FTZ R5, R14, UR10 ;  /* 0x0000000a0e057c20 */ /* 0x002fe20008410000 */
[----:B------:R-:W-:Y:S01]  /*6a20*/  FMUL.FTZ R72, R72, UR10 ;  /* 0x0000000a48487c20 */ /* 0x000fe20008410000 */
[----:B------:R-:W-:Y:S02]  /*6a30*/  SHF.L.U32 R15, R15, 0x10, RZ ;  /* 0x000000100f0f7819 */ /* 0x000fe400000006ff */
[----:B------:R-:W-:Y:S01]  /*6a40*/  SHF.L.U32 R76, R76, 0x10, RZ ;  /* 0x000000104c4c7819 */ /* 0x000fe200000006ff */
        /* <DEDUP_REMOVED lines=13> */
.L_x_3259:
[----:B------:R-:W-:Y:S04]  /*6b20*/  BSSY B0, `(.L_x_3260) ;  /* 0x000000e000007945 */ /* 0x000fe80003800000 */
[----:B------:R-:W-:Y:S05]  /*6b30*/  @P3 BRA `(.L_x_3261) ;  /* 0x0000000000303947 */ /* 0x000fea0003800000 */
[----:B------:R-:W-:Y:S01]  /*6b40*/  ULDC.64 UR12, c[0x0][0x270] ;  /* 0x00009c00000c7ab9 */ /* 0x000fe20000000a00 */
[----:B------:R-:W-:Y:S01]  /*6b50*/  MOV R7, R19 ;  /* 0x0000001300077202 */ /* 0x000fe20000000f00 */
[----:B0-----:R-:W-:Y:S01]  /*6b60*/  IMAD R8, R41, UR12, RZ ;  /* 0x0000000c29087c24 */ /* 0x001fe2000f8e02ff */
[----:B------:R-:W-:Y:S01]  /*6b70*/  F2FP.BF16.F32.PACK_AB R5, R10, R5 ;  /* 0x000000050a05723e */ /* 0x000fe200000010ff */
[----:B------:R-:W-:Y:S02]  /*6b80*/  IMAD.MOV.U32 R6, RZ, RZ, R24 ;  /* 0x000000ffff067224 */ /* 0x000fe400078e0018 */
[C---:B------:R-:W-:Y:S02]  /*6b90*/  IMAD R9, R40.reuse, UR13, R8 ;  /* 0x0000000d28097c24 */ /* 0x040fe4000f8e0208 */
[----:B------:R-:W-:Y:S01]  /*6ba0*/  IMAD.WIDE.U32 R6, R40, UR12, R6 ;  /* 0x0000000c28067c25 */ /* 0x000fe2000f8e0006 */
[----:B------:R-:W-:Y:S02]  /*6bb0*/  ULDC.64 UR12, c[0x0][0x210] ;  /* 0x00008400000c7ab9 */ /* 0x000fe40000000a00 */
[----:B------:R-:W-:-:S02]  /*6bc0*/  LEA R8, P1, R6, UR12, 0x1 ;  /* 0x0000000c06087c11 */ /* 0x000fc4000f8208ff */
[----:B------:R-:W-:-:S04]  /*6bd0*/  IADD3 R9, R7, R9, RZ ;  /* 0x0000000907097210 */ /* 0x000fc80007ffe0ff */
[----:B------:R-:W-:-:S05]  /*6be0*/  LEA.HI.X R9, R6, UR13, R9, 0x1, P1 ;  /* 0x0000000d06097c11 */ /* 0x000fca00088f0c09 */
[----:B------:R1:W-:Y:S02]  /*6bf0*/  STG.E desc[UR14][R8.64], R5 ;  /* 0x0000000508007986 */ /* 0x0003e4000c10190e */
.L_x_3261:
[----:B------:R-:W-:Y:S05]  /*6c00*/  BSYNC B0 ;  /* 0x0000000000007941 */ /* 0x000fea0003800000 */
.L_x_3260:
[C---:B------:R-:W-:Y:S01]  /*6c10*/  IADD3 R42, R4.reuse, 0xd0, RZ ;  /* 0x000000d0042a7810 */ /* 0x040fe20007ffe0ff */
[----:B------:R-:W-:Y:S01]  /*6c20*/  FADD.FTZ R15, R15, -UR5 ;  /* 0x800000050f0f7e21 */ /* 0x000fe20008010000 */
[----:B0-----:R-:W-:Y:S01]  /*6c30*/  IADD3 R11, R4, 0xe0, RZ ;  /* 0x000000e0040b7810 */ /* 0x001fe20007ffe0ff */
[----:B------:R-:W-:Y:S01]  /*6c40*/  FADD.FTZ R76, R76, -UR5 ;  /* 0x800000054c4c7e21 */ /* 0x000fe20008010000 */
[----:B-1----:R-:W-:Y:S01]  /*6c50*/  IADD3 R5, R4, 0xf0, RZ ;  /* 0x000000f004057810 */ /* 0x002fe20007ffe0ff */
[----:B------:R-:W-:Y:S01]  /*6c60*/  IMAD.U32 R14, R68, 0x10000, RZ ;  /* 0x00010000440e7824 */ /* 0x000fe200078e00ff */
[----:B------:R-:W-:Y:S01]  /*6c70*/  IADD3 R43, R4, 0xd0, RZ ;  /* 0x000000d0042b7810 */ /* 0x000fe20007ffe0ff */
[----:B------:R-:W-:Y:S01]  /*6c80*/  FMUL.FTZ R15, R15, UR10 ;  /* 0x0000000a0f0f7c20 */ /* 0x000fe20008410000 */
[----:B------:R-:W-:Y:S01]  /*6c90*/  ISETP.GE.U32.AND P1, PT, R42, UR6, PT ;  /* 0x000000062a007c0c */ /* 0x000fe2000bf26070 */
[----:B------:R-:W-:Y:S01]  /*6ca0*/  FMUL.FTZ R76, R76, UR10 ;  /* 0x0000000a4c4c7c20 */ /* 0x000fe20008410000 */
[----:B------:R-:W-:Y:S01]  /*6cb0*/  ISETP.GE.U32.AND P2, PT, R11, UR6, PT ;  /* 0x000000060b007c0c */ /* 0x000fe2000bf46070 */
[----:B------:R-:W-:Y:S01]  /*6cc0*/  FADD.FTZ R14, R14, -UR5 ;  /* 0x800000050e0e7e21 */ /* 0x000fe20008010000 */
[----:B------:R-:W-:Y:S01]  /*6cd0*/  SHF.R.S32.HI R43, RZ, 0x1f, R43 ;  /* 0x0000001fff2b7819 */ /* 0x000fe2000001142b */
[----:B------:R-:W-:Y:S01]  /*6ce0*/  FFMA.FTZ R15, R20, R15, R22 ;  /* 0x0000000f140f7223 */ /* 0x000fe20000010016 */
[----:B------:R-:W-:-:S02]  /*6cf0*/  SHF.R.S32.HI R12, RZ, 0x1f, R11 ;  /* 0x0000001fff0c7819 */ /* 0x000fc4000001140b */
[----:B------:R-:W-:Y:S02]  /*6d00*/  ISETP.GE.U32.AND P3, PT, R5, UR6, PT ;  /* 0x0000000605007c0c */ /* 0x000fe4000bf66070 */
[----:B------:R-:W-:Y:S02]  /*6d10*/  SHF.R.S32.HI R10, RZ, 0x1f, R5 ;  /* 0x0000001fff0a7819 */ /* 0x000fe40000011405 */
[----:B------:R-:W-:Y:S01]  /*6d20*/  SHF.L.U32 R13, R16, 0x10, RZ ;  /* 0x00000010100d7819 */ /* 0x000fe200000006ff */
[----:B------:R-:W-:Y:S01]  /*6d30*/  FFMA.FTZ R16, R21, R76, R23 ;  /* 0x0000004c15107223 */ /* 0x000fe20000010017 */
[----:B------:R-:W-:Y:S02]  /*6d40*/  ISETP.GE.AND.EX P1, PT, R43, UR7, PT, P1 ;  /* 0x000000072b007c0c */ /* 0x000fe4000bf26310 */
        /* <DEDUP_REMOVED lines=19> */
.L_x_3262:
        /* <DEDUP_REMOVED lines=14> */
.L_x_3264:
[----:B------:R-:W-:Y:S05]  /*6f60*/  BSYNC B0 ;  /* 0x0000000000007941 */ /* 0x000fea0003800000 */
.L_x_3263:
        /* <DEDUP_REMOVED lines=17> */
.L_x_3265:
[----:B------:R-:W-:Y:S04]  /*7080*/  BSSY B0, `(.L_x_3266) ;  /* 0x000000e000007945 */ /* 0x000fe80003800000 */
[----:B------:R-:W-:Y:S05]  /*7090*/  @P2 BRA `(.L_x_3267) ;  /* 0x0000000000302947 */ /* 0x000fea0003800000 */
[----:B------:R-:W-:Y:S01]  /*70a0*/  ULDC.64 UR12, c[0x0][0x270] ;  /* 0x00009c00000c7ab9 */ /* 0x000fe20000000a00 */
[----:B------:R-:W-:Y:S01]  /*70b0*/  MOV R6, R24 ;  /* 0x0000001800067202 */ /* 0x000fe20000000f00 */
[----:B------:R-:W-:Y:S01]  /*70c0*/  IMAD R12, R12, UR12, RZ ;  /* 0x0000000c0c0c7c24 */ /* 0x000fe2000f8e02ff */
[----:B------:R-:W-:Y:S02]  /*70d0*/  MOV R7, R19 ;  /* 0x0000001300077202 */ /* 0x000fe40000000f00 */
[----:B------:R-:W-:Y:S01]  /*70e0*/  F2FP.BF16.F32.PACK_AB R13, R14, R13 ;  /* 0x0000000d0e0d723e */ /* 0x000fe200000010ff */
[----:B------:R-:W-:-:S04]  /*70f0*/  IMAD.WIDE.U32 R6, R11, UR12, R6 ;  /* 0x0000000c0b067c25 */ /* 0x000fc8000f8e0006 */
[----:B------:R-:W-:Y:S01]  /*7100*/  IMAD R11, R11, UR13, R12 ;  /* 0x0000000d0b0b7c24 */ /* 0x000fe2000f8e020c */
[----:B------:R-:W-:Y:S02]  /*7110*/  ULDC.64 UR12, c[0x0][0x210] ;  /* 0x00008400000c7ab9 */ /* 0x000fe40000000a00 */
[----:B0-----:R-:W-:Y:S02]  /*7120*/  LEA R8, P1, R6, UR12, 0x1 ;  /* 0x0000000c06087c11 */ /* 0x001fe4000f8208ff */
[----:B------:R-:W-:-:S04]  /*7130*/  IADD3 R11, R7, R11, RZ ;  /* 0x0000000b070b7210 */ /* 0x000fc80007ffe0ff */
[----:B------:R-:W-:-:S05]  /*7140*/  LEA.HI.X R9, R6, UR13, R11, 0x1, P1 ;  /* 0x0000000d06097c11 */ /* 0x000fca00088f0c0b */
[----:B------:R1:W-:Y:S02]  /*7150*/  STG.E desc[UR14][R8.64], R13 ;  /* 0x0000000d08007986 */ /* 0x0003e4000c10190e */
.L_x_3267:
[----:B------:R-:W-:Y:S05]  /*7160*/  BSYNC B0 ;  /* 0x0000000000007941 */ /* 0x000fea0003800000 */
.L_x_3266:
[----:B------:R-:W-:Y:S01]  /*7170*/  FMUL.FTZ R17, R17, UR10 ;  /* 0x0000000a11117c20 */ /* 0x000fe20008410000 */
[----:B------:R-:W-:Y:S01]  /*7180*/  FMUL.FTZ R6, R67, UR10 ;  /* 0x0000000a43067c20 */ /* 0x000fe20008410000 */
[----:B------:R-:W-:Y:S01]  /*7190*/  SHF.L.U32 R26, R26, 0x10, RZ ;  /* 0x000000101a1a7819 */ /* 0x000fe200000006ff */
[----:B------:R-:W-:Y:S02]  /*71a0*/  IMAD.U32 R65, R65, 0x10000, RZ ;  /* 0x0001000041417824 */ /* 0x000fe400078e00ff */
        /* <DEDUP_REMOVED lines=13> */
.L_x_3268:
        /* <DEDUP_REMOVED lines=10> */
[----:B01----:R-:W-:Y:S02]  /*7320*/  LEA R8, P1, R6, UR12, 0x1 ;  /* 0x0000000c06087c11 */ /* 0x003fe4000f8208ff */
[----:B------:R-:W-:-:S04]  /*7330*/  IADD3 R5, R7, R5, RZ ;  /* 0x0000000507057210 */ /* 0x000fc80007ffe0ff */
[----:B------:R-:W-:-:S05]  /*7340*/  LEA.HI.X R9, R6, UR13, R5, 0x1, P1 ;  /* 0x0000000d06097c11 */ /* 0x000fca00088f0c05 */
[----:B------:R2:W-:Y:S02]  /*7350*/  STG.E desc[UR14][R8.64], R17 ;  /* 0x0000001108007986 */ /* 0x0005e4000c10190e */
.L_x_3270:
[----:B------:R-:W-:Y:S05]  /*7360*/  BSYNC B0 ;  /* 0x0000000000007941 */ /* 0x000fea0003800000 */
.L_x_3269:
[C---:B------:R-:W-:Y:S01]  /*7370*/  VIADD R11, R4.reuse, 0x110 ;  /* 0x00000110040b7836 */ /* 0x040fe20000000000 */
[----:B012---:R-:W-:Y:S01]  /*7380*/  IADD3 R9, R4, 0x100, RZ ;  /* 0x0000010004097810 */ /* 0x007fe20007ffe0ff */
[----:B------:R-:W-:Y:S01]  /*7390*/  FADD.FTZ R26, R26, -UR5 ;  /* 0x800000051a1a7e21 */ /* 0x000fe20008010000 */
[----:B------:R-:W-:Y:S01]  /*73a0*/  IADD3 R5, R4, 0x120, RZ ;  /* 0x0000012004057810 */ /* 0x000fe20007ffe0ff */
[----:B------:R-:W-:Y:S01]  /*73b0*/  FADD.FTZ R65, R65, -UR5 ;  /* 0x8000000541417e21 */ /* 0x000fe20008010000 */
[----:B------:R-:W-:Y:S01]  /*73c0*/  ISETP.GE.U32.AND P1, PT, R9, UR6, PT ;  /* 0x0000000609007c0c */ /* 0x000fe2000bf26070 */
[----:B------:R-:W-:Y:S01]  /*73d0*/  FMUL.FTZ R15, R26, UR10 ;  /* 0x0000000a1a0f7c20 */ /* 0x000fe20008410000 */
[----:B------:R-:W-:Y:S01]  /*73e0*/  ISETP.GE.U32.AND P2, PT, R11, UR6, PT ;  /* 0x000000060b007c0c */ /* 0x000fe2000bf46070 */
[----:B------:R-:W-:Y:S01]  /*73f0*/  FMUL.FTZ R8, R65, UR10 ;  /* 0x0000000a41087c20 */ /* 0x000fe20008410000 */
[----:B------:R-:W-:Y:S01]  /*7400*/  SHF.R.S32.HI R6, RZ, 0x1f, R9 ;  /* 0x0000001fff067819 */ /* 0x000fe20000011409 */
[----:B------:R-:W-:Y:S01]  /*7410*/  FFMA.FTZ R15, R20, R15, R22 ;  /* 0x0000000f140f7223 */ /* 0x000fe20000010016 */
[----:B------:R-:W-:Y:S01]  /*7420*/  SHF.R.S32.HI R12, RZ, 0x1f, R11 ;  /* 0x0000001fff0c7819 */ /* 0x000fe2000001140b */
[----:B------:R-:W-:Y:S01]  /*7430*/  FFMA.FTZ R16, R21, R8, R23 ;  /* 0x0000000815107223 */ /* 0x000fe20000010017 */
[----:B------:R-:W-:-:S02]  /*7440*/  ISETP.GE.U32.AND P3, PT, R5, UR6, PT ;  /* 0x0000000605007c0c */ /* 0x000fc4000bf66070 */
        /* <DEDUP_REMOVED lines=24> */
.L_x_3271:
[----:B------:R-:W-:Y:S04]  /*75d0*/  BSSY B0, `(.L_x_3272) ;  /* 0x000000e000007945 */ /* 0x000fe80003800000 */
[----:B------:R-:W-:Y:S05]  /*75e0*/  @P1 BRA `(.L_x_3273) ;  /* 0x0000000000301947 */ /* 0x000fea0003800000 */
[----:B------:R-:W-:Y:S01]  /*75f0*/  ULDC.64 UR12, c[0x0][0x270] ;  /* 0x00009c00000c7ab9 */ /* 0x000fe20000000a00 */
[----:B------:R-:W-:Y:S01]  /*7600*/  IMAD.MOV.U32 R7, RZ, RZ, R19 ;  /* 0x000000ffff077224 */ /* 0x000fe200078e0013 */
[----:B------:R-:W-:Y:S01]  /*7610*/  F2FP.BF16.F32.PACK_AB R15, R16, R15 ;  /* 0x0000000f100f723e */ /* 0x000fe200000010ff */
[----:B------:R-:W-:Y:S01]  /*7620*/  IMAD R8, R6, UR12, RZ ;  /* 0x0000000c06087c24 */ /* 0x000fe2000f8e02ff */
[----:B------:R-:W-:-:S05]  /*7630*/  MOV R6, R24 ;  /* 0x0000001800067202 */ /* 0x000fca0000000f00 */
[----:B------:R-:W-:-:S04]  /*7640*/  IMAD.WIDE.U32 R6, R9, UR12, R6 ;  /* 0x0000000c09067c25 */ /* 0x000fc8000f8e0006 */
[----:B------:R-:W-:Y:S01]  /*7650*/  IMAD R9, R9, UR13, R8 ;  /* 0x0000000d09097c24 */ /* 0x000fe2000f8e0208 */
[----:B------:R-:W-:Y:S02]  /*7660*/  ULDC.64 UR12, c[0x0][0x210] ;  /* 0x00008400000c7ab9 */ /* 0x000fe40000000a00 */
[----:B------:R-:W-:Y:S02]  /*7670*/  LEA R8, P1, R6, UR12, 0x1 ;  /* 0x0000000c06087c11 */ /* 0x000fe4000f8208ff */
[----:B------:R-:W-:-:S04]  /*7680*/  IADD3 R9, R7, R9, RZ ;  /* 0x0000000907097210 */ /* 0x000fc80007ffe0ff */
[----:B------:R-:W-:-:S05]  /*7690*/  LEA.HI.X R9, R6, UR13, R9, 0x1, P1 ;  /* 0x0000000d06097c11 */ /* 0x000fca00088f0c09 */
[----:B------:R0:W-:Y:S02]  /*76a0*/  STG.E desc[UR14][R8.64], R15 ;  /* 0x0000000f08007986 */ /* 0x0001e4000c10190e */
.L_x_3273:
[----:B------:R-:W-:Y:S05]  /*76b0*/  BSYNC B0 ;  /* 0x0000000000007941 */ /* 0x000fea0003800000 */
.L_x_3272:
        /* <DEDUP_REMOVED lines=17> */
.L_x_3274:
        /* <DEDUP_REMOVED lines=14> */
.L_x_3276:
[----:B------:R-:W-:Y:S05]  /*78b0*/  BSYNC B0 ;  /* 0x0000000000007941 */ /* 0x000fea0003800000 */
.L_x_3275:
        /* <DEDUP_REMOVED lines=17> */
.L_x_3277:
        /* <DEDUP_REMOVED lines=14> */
.L_x_3279:
[----:B------:R-:W-:Y:S05]  /*7ab0*/  BSYNC B0 ;  /* 0x0000000000007941 */ /* 0x000fea0003800000 */
.L_x_3278:
[C---:B--2---:R-:W-:Y:S01]  /*7ac0*/  VIADD R11, R4.reuse, 0x140 ;  /* 0x00000140040b7836 */ /* 0x044fe20000000000 */
[C---:B01----:R-:W-:Y:S01]  /*7ad0*/  IADD3 R9, R4.reuse, 0x130, RZ ;  /* 0x0000013004097810 */ /* 0x043fe20007ffe0ff */
        /* <DEDUP_REMOVED lines=36> */
.L_x_3280:
[----:B------:R-:W-:Y:S04]  /*7d20*/  BSSY B0, `(.L_x_3281) ;  /* 0x000000e000007945 */ /* 0x000fe80003800000 */
[----:B------:R-:W-:Y:S05]  /*7d30*/  @P1 BRA `(.L_x_3282) ;  /* 0x0000000000301947 */ /* 0x000fea0003800000 */
[----:B------:R-:W-:Y:S01]  /*7d40*/  ULDC.64 UR12, c[0x0][0x270] ;  /* 0x00009c00000c7ab9 */ /* 0x000fe20000000a00 */
[----:B------:R-:W-:Y:S01]  /*7d50*/  MOV R6, R24 ;  /* 0x0000001800067202 */ /* 0x000fe20000000f00 */
[----:B------:R-:W-:Y:S01]  /*7d60*/  IMAD.MOV.U32 R7, RZ, RZ, R19 ;  /* 0x000000ffff077224 */ /* 0x000fe200078e0013 */
[----:B------:R-:W-:Y:S01]  /*7d70*/  F2FP.BF16.F32.PACK_AB R29, R58, R29 ;  /* 0x0000001d3a1d723e */ /* 0x000fe200000010ff */
[----:B------:R-:W-:Y:S02]  /*7d80*/  IMAD R8, R17, UR12, RZ ;  /* 0x0000000c11087c24 */ /* 0x000fe4000f8e02ff */
[----:B------:R-:W-:-:S04]  /*7d90*/  IMAD.WIDE.U32 R6, R9, UR12, R6 ;  /* 0x0000000c09067c25 */ /* 0x000fc8000f8e0006 */
[----:B------:R-:W-:Y:S01]  /*7da0*/  IMAD R9, R9, UR13, R8 ;  /* 0x0000000d09097c24 */ /* 0x000fe2000f8e0208 */
[----:B------:R-:W-:Y:S02]  /*7db0*/  ULDC.64 UR12, c[0x0][0x210] ;  /* 0x00008400000c7ab9 */ /* 0x000fe40000000a00 */
[----:B------:R-:W-:Y:S02]  /*7dc0*/  LEA R8, P1, R6, UR12, 0x1 ;  /* 0x0000000c06087c11 */ /* 0x000fe4000f8208ff */
[----:B------:R-:W-:-:S04]  /*7dd0*/  IADD3 R9, R7, R9, RZ ;  /* 0x0000000907097210 */ /* 0x000fc80007ffe0ff */
[----:B------:R-:W-:-:S05]  /*7de0*/  LEA.HI.X R9, R6, UR13, R9, 0x1, P1 ;  /* 0x0000000d06097c11 */ /* 0x000fca00088f0c09 */
[----:B------:R0:W-:Y:S02]  /*7df0*/  STG.E desc[UR14][R8.64], R29 ;  /* 0x0000001d08007986 */ /* 0x0001e4000c10190e */
.L_x_3282:
[----:B------:R-:W-:Y:S05]  /*7e00*/  BSYNC B0 ;  /* 0x0000000000007941 */ /* 0x000fea0003800000 */
.L_x_3281:
[----:B------:R-:W-:Y:S01]  /*7e10*/  FMUL.FTZ R7, R16, UR10 ;  /* 0x0000000a10077c20 */ /* 0x000fe20008410000 */
[----:B------:R-:W-:Y:S01]  /*7e20*/  FMUL.FTZ R56, R56, UR10 ;  /* 0x0000000a38387c20 */ /* 0x000fe20008410000 */
[----:B------:R-:W-:Y:S01]  /*7e30*/  FADD.FTZ R31, R31, -UR5 ;  /* 0x800000051f1f7e21 */ /* 0x000fe20008010000 */
[----:B------:R-:W-:Y:S01]  /*7e40*/  FADD.FTZ R50, R50, -UR5 ;  /* 0x8000000532327e21 */ /* 0x000fe20008010000 */
        /* <DEDUP_REMOVED lines=13> */
.L_x_3283:
        /* <DEDUP_REMOVED lines=14> */
.L_x_3285:
[----:B------:R-:W-:Y:S05]  /*8000*/  BSYNC B0 ;  /* 0x0000000000007941 */ /* 0x000fea0003800000 */
.L_x_3284:
        /* <DEDUP_REMOVED lines=17> */
.L_x_3286:
        /* <DEDUP_REMOVED lines=14> */
.L_x_3288:
[----:B------:R-:W-:Y:S05]  /*8200*/  BSYNC B0 ;  /* 0x0000000000007941 */ /* 0x000fea0003800000 */
.L_x_3287:
[----:B------:R-:W-:Y:S01]  /*8210*/  SHF.L.U32 R6, R35, 0x10, RZ ;  /* 0x0000001023067819 */ /* 0x000fe200000006ff */
[----:B------:R-:W-:Y:S01]  /*8220*/  IMAD.U32 R5, R34, 0x10000, RZ ;  /* 0x0001000022057824 */ /* 0x000fe200078e00ff */
[----:B------:R-:W-:Y:S01]  /*8230*/  SHF.L.U32 R33, R33, 0x10, RZ ;  /* 0x0000001021217819 */ /* 0x000fe200000006ff */
[----:B0-----:R-:W-:Y:S01]  /*8240*/  VIADD R29, R4, 0x170 ;  /* 0x00000170041d7836 */ /* 0x001fe20000000000 */
[----:B-12---:R-:W-:Y:S01]  /*8250*/  SHF.L.U32 R8, R36, 0x10, RZ ;  /* 0x0000001024087819 */ /* 0x006fe200000006ff */
        /* <DEDUP_REMOVED lines=11> */
[----:B------:R-:W-:Y:S01]  /*8310*/  IADD3 R7, R4, 0x160, RZ ;  /* 0x0000016004077810 */ /* 0x000fe20007ffe0ff */
[----:B------:R-:W-:Y:S01]  /*8320*/  FADD.FTZ R12, R12, -UR5 ;  /* 0x800000050c0c7e21 */ /* 0x000fe20008010000 */
[----:B------:R-:W-:Y:S01]  /*8330*/  IADD3 R17, R4, 0x180, RZ ;  /* 0x0000018004117810 */ /* 0x000fe20007ffe0ff */
[----:B------:R-:W-:Y:S01]  /*8340*/  FADD.FTZ R26, R26, -UR5 ;  /* 0x800000051a1a7e21 */ /* 0x000fe20008010000 */
[----:B------:R-:W-:Y:S01]  /*8350*/  IADD3 R15, R4, 0x190, RZ ;  /* 0x00000190040f7810 */ /* 0x000fe20007ffe0ff */
[----:B------:R-:W-:Y:S01]  /*8360*/  FADD.FTZ R28, R28, -UR5 ;  /* 0x800000051c1c7e21 */ /* 0x000fe20008010000 */
[----:B------:R-:W-:Y:S01]  /*8370*/  IADD3 R14, R4, 0x1a0, RZ ;  /* 0x000001a0040e7810 */ /* 0x000fe20007ffe0ff */
[----:B------:R-:W-:Y:S01]  /*8380*/  FADD.FTZ R34, R34, -UR5 ;  /* 0x8000000522227e21 */ /* 0x000fe20008010000 */
[----:B------:R-:W-:Y:S01]  /*8390*/  ISETP.GE.U32.AND P6, PT, R7, UR6, PT ;  /* 0x0000000607007c0c */ /* 0x000fe2000bfc6070 */
[----:B------:R-:W-:Y:S01]  /*83a0*/  FADD.FTZ R49, R49, -UR5 ;  /* 0x8000000531317e21 */ /* 0x000fe20008010000 */
[----:B------:R-:W-:Y:S01]  /*83b0*/  ISETP.GE.U32.AND P1, PT, R29, UR6, PT ;  /* 0x000000061d007c0c */ /* 0x000fe2000bf26070 */
[----:B------:R-:W-:Y:S01]  /*83c0*/  FMUL.FTZ R5, R5, UR10 ;  /* 0x0000000a05057c20 */ /* 0x000fe20008410000 */
[----:B------:R-:W-:Y:S01]  /*83d0*/  ISETP.GE.U32.AND P2, PT, R17, UR6, PT ;  /* 0x0000000611007c0c */ /* 0x000fe2000bf46070 */
[----:B------:R-:W-:Y:S01]  /*83e0*/  FMUL.FTZ R9, R6, UR10 ;  /* 0x0000000a06097c20 */ /* 0x000fe20008410000 */
[----:B------:R-:W-:Y:S01]  /*83f0*/  ISETP.GE.U32.AND P3, PT, R15, UR6, PT ;  /* 0x000000060f007c0c */ /* 0x000fe2000bf66070 */
[----:B------:R-:W-:Y:S01]  /*8400*/  FMUL.FTZ R31, R32, UR10 ;  /* 0x0000000a201f7c20 */ /* 0x000fe20008410000 */
[----:B------:R-:W-:Y:S01]  /*8410*/  ISETP.GE.U32.AND P4, PT, R14, UR6, PT ;  /* 0x000000060e007c0c */ /* 0x000fe2000bf86070 */
[----:B------:R-:W-:Y:S01]  /*8420*/  FMUL.FTZ R3, R3, UR10 ;  /* 0x0000000a03037c20 */ /* 0x000fe20008410000 */
[----:B------:R-:W-:Y:S01]  /*8430*/  SHF.R.S32.HI R2, RZ, 0x1f, R7 ;  /* 0x0000001fff027819 */ /* 0x000fe20000011407 */
        /* <DEDUP_REMOVED lines=9> */
[----:B------:R-:W-:Y:S01]  /*84d0*/  SHF.L.U32 R48, R48, 0x10, RZ ;  /* 0x0000001030307819 */ /* 0x000fe200000006ff */
[----:B------:R-:W-:Y:S01]  /*84e0*/  FMUL.FTZ R51, R34, UR10 ;  /* 0x0000000a22337c20 */ /* 0x000fe20008410000 */
[----:B------:R-:W-:Y:S01]  /*84f0*/  ISETP.GE.AND.EX P6, PT, R2, UR7, PT, P6 ;  /* 0x0000000702007c0c */ /* 0x000fe2000bfc6360 */
[----:B------:R-:W-:Y:S01]  /*8500*/  FMUL.FTZ R6, R49, UR10 ;  /* 0x0000000a31067c20 */ /* 0x000fe20008410000 */
[----:B------:R-:W-:Y:S01]  /*8510*/  ISETP.GE.AND.EX P1, PT, R30, UR7, PT, P1 ;  /* 0x000000071e007c0c */ /* 0x000fe2000bf26310 */
[C-C-:B------:R-:W-:Y:S01]  /*8520*/  FFMA.FTZ R26, R20.reuse, R5, R22.reuse ;  /* 0x00000005141a7223 */ /* 0x140fe20000010016 */
[----:B------:R-:W-:Y:S01]  /*8530*/  ISETP.GE.AND.EX P2, PT, R27, UR7, PT, P2 ;  /* 0x000000071b007c0c */ /* 0x000fe2000bf46320 */
[--C-:B------:R-:W-:Y:S01]  /*8540*/  FFMA.FTZ R12, R20, R9, R22.reuse ;  /* 0x00000009140c7223 */ /* 0x100fe20000010016 */
[----:B------:R-:W-:Y:S01]  /*8550*/  ISETP.GE.AND.EX P3, PT, R16, UR7, PT, P3 ;  /* 0x0000000710007c0c */ /* 0x000fe2000bf66330 */
[C-C-:B------:R-:W-:Y:S01]  /*8560*/  FFMA.FTZ R31, R20.reuse, R31, R22.reuse ;  /* 0x0000001f141f7223 */ /* 0x140fe20000010016 */
[----:B------:R-:W-:Y:S01]  /*8570*/  ISETP.GE.AND.EX P4, PT, R13, UR7, PT, P4 ;  /* 0x000000070d007c0c */ /* 0x000fe2000bf86340 */
[C-C-:B------:R-:W-:Y:S01]  /*8580*/  FFMA.FTZ R28, R20.reuse, R3, R22.reuse ;  /* 0x00000003141c7223 */ /* 0x140fe20000010016 */
[C-C-:B------:R-:W-:Y:S01]  /*8590*/  FFMA.FTZ R11, R20.reuse, R11, R22.reuse ;  /* 0x0000000b140b7223 */ /* 0x140fe20000010016 */
[C-C-:B------:R-:W-:Y:S01]  /*85a0*/  FFMA.FTZ R5, R20.reuse, R33, R22.reuse ;  /* 0x0000002114057223 */ /* 0x140fe20000010016 */
[C-C-:B------:R-:W-:Y:S01]  /*85b0*/  FFMA.FTZ R8, R20.reuse, R35, R22.reuse ;  /* 0x0000002314087223 */ /* 0x140fe20000010016 */
[C-C-:B------:R-:W-:Y:S01]  /*85c0*/  FFMA.FTZ R9, R20.reuse, R41, R22.reuse ;  /* 0x0000002914097223 */ /* 0x140fe20000010016 */
[C-C-:B------:R-:W-:Y:S01]  /*85d0*/  FFMA.FTZ R10, R20.reuse, R43, R22.reuse ;  /* 0x0000002b140a7223 */ /* 0x140fe20000010016 */
[----:B------:R-:W-:Y:S01]  /*85e0*/  FFMA.FTZ R20, R20, R51, R22 ;  /* 0x0000003314147223 */ /* 0x000fe20000010016 */
[----:B------:R-:W-:Y:S01]  /*85f0*/  ISETP.GT.U32.OR P6, PT, R77, 0x29f, P6 ;  /* 0x0000029f4d00780c */ /* 0x000fe200037c4470 */
[----:B------:R-:W-:Y:S01]  /*8600*/  IMAD.U32 R47, R47, 0x10000, RZ ;  /* 0x000100002f2f7824 */ /* 0x000fe200078e00ff */
[C---:B------:R-:W-:Y:S01]  /*8610*/  ISETP.GT.U32.OR P1, PT, R77.reuse, 0x29f, P1 ;  /* 0x0000029f4d00780c */ /* 0x040fe20000f24470 */
[----:B------:R-:W-:Y:S01]  /*8620*/  FADD.FTZ R48, R48, -UR5 ;  /* 0x8000000530307e21 */ /* 0x000fe20008010000 */
[----:B------:R-:W-:Y:S01]  /*8630*/  ISETP.GT.U32.OR P2, PT, R77, 0x29f, P2 ;  /* 0x0000029f4d00780c */ /* 0x000fe20001744470 */
[----:B------:R-:W-:Y:S01]  /*8640*/  FFMA.FTZ R22, R21, R6, R23 ;  /* 0x0000000615167223 */ /* 0x000fe20000010017 */
[----:B------:R-:W-:-:S02]  /*8650*/  ISETP.GT.U32.OR P3, PT, R77, 0x29f, P3 ;  /* 0x0000029f4d00780c */ /* 0x000fc40001f64470 */
        /* <DEDUP_REMOVED lines=13> */
.L_x_3289:
[----:B------:R-:W-:Y:S04]  /*8730*/  BSSY B0, `(.L_x_3290) ;  /* 0x000000e000007945 */ /* 0x000fe80003800000 */
[----:B------:R-:W-:Y:S05]  /*8740*/  @P6 BRA `(.L_x_3291) ;  /* 0x0000000000306947 */ /* 0x000fea0003800000 */
[----:B------:R-:W-:Y:S01]  /*8750*/  ULDC.64 UR12, c[0x0][0x270] ;  /* 0x00009c00000c7ab9 */ /* 0x000fe20000000a00 */
[----:B------:R-:W-:Y:S01]  /*8760*/  MOV R3, R19 ;  /* 0x0000001300037202 */ /* 0x000fe20000000f00 */
[----:B------:R-:W-:Y:S01]  /*8770*/  IMAD R6, R2, UR12, RZ ;  /* 0x0000000c02067c24 */ /* 0x000fe2000f8e02ff */
[----:B------:R-:W-:Y:S02]  /*8780*/  MOV R2, R24 ;  /* 0x0000001800027202 */ /* 0x000fe40000000f00 */
[----:B------:R-:W-:-:S03]  /*8790*/  F2FP.BF16.F32.PACK_AB R31, R22, R31 ;  /* 0x0000001f161f723e */ /* 0x000fc600000010ff */
[----:B------:R-:W-:-:S04]  /*87a0*/  IMAD.WIDE.U32 R2, R7, UR12, R2 ;  /* 0x0000000c07027c25 */ /* 0x000fc8000f8e0002 */
[----:B------:R-:W-:Y:S01]  /*87b0*/  IMAD R7, R7, UR13, R6 ;  /* 0x0000000d07077c24 */ /* 0x000fe2000f8e0206 */
[----:B------:R-:W-:Y:S02]  /*87c0*/  ULDC.64 UR12, c[0x0][0x210] ;  /* 0x00008400000c7ab9 */ /* 0x000fe40000000a00 */
[----:B------:R-:W-:Y:S02]  /*87d0*/  LEA R6, P6, R2, UR12, 0x1 ;  /* 0x0000000c02067c11 */ /* 0x000fe4000f8c08ff */
[----:B------:R-:W-:-:S04]  /*87e0*/  IADD3 R7, R3, R7, RZ ;  /* 0x0000000703077210 */ /* 0x000fc80007ffe0ff */
[----:B------:R-:W-:-:S05]  /*87f0*/  LEA.HI.X R7, R2, UR13, R7, 0x1, P6 ;  /* 0x0000000d02077c11 */ /* 0x000fca000b0f0c07 */
[----:B------:R0:W-:Y:S02]  /*8800*/  STG.E desc[UR14][R6.64], R31 ;  /* 0x0000001f06007986 */ /* 0x0001e4000c10190e */
.L_x_3291:
[----:B------:R-:W-:Y:S05]  /*8810*/  BSYNC B0 ;  /* 0x0000000000007941 */ /* 0x000fea0003800000 */
.L_x_3290:
[----:B------:R-:W-:Y:S01]  /*8820*/  FADD.FTZ R47, R47, -UR5 ;  /* 0x800000052f2f7e21 */ /* 0x000fe20008010000 */
[----:B------:R-:W-:Y:S01]  /*8830*/  FMUL.FTZ R48, R48, UR10 ;  /* 0x0000000a30307c20 */ /* 0x000fe20008410000 */
[----:B------:R-:W-:Y:S01]  /*8840*/  SHF.L.U32 R45, R45, 0x10, RZ ;  /* 0x000000102d2d7819 */ /* 0x000fe200000006ff */
[----:B------:R-:W-:Y:S01]  /*8850*/  FADD.FTZ R46, R46, -UR5 ;  /* 0x800000052e2e7e21 */ /* 0x000fe20008010000 */
[----:B------:R-:W-:Y:S01]  /*8860*/  FMUL.FTZ R32, R47, UR10 ;  /* 0x0000000a2f207c20 */ /* 0x000fe20008410000 */
[----:B0-----:R-:W-:Y:S01]  /*8870*/  FFMA.FTZ R31, R21, R48, R23 ;  /* 0x00000030151f7223 */ /* 0x001fe20000010017 */
        /* <DEDUP_REMOVED lines=11> */
.L_x_3292:
        /* <DEDUP_REMOVED lines=14> */
.L_x_3294:
[----:B------:R-:W-:Y:S05]  /*8a10*/  BSYNC B0 ;  /* 0x0000000000007941 */ /* 0x000fea0003800000 */
.L_x_3293:
[----:B------:R-:W-:Y:S01]  /*8a20*/  FADD.FTZ R45, R45, -UR5 ;  /* 0x800000052d2d7e21 */ /* 0x000fe20008010000 */
[----:B------:R-:W-:Y:S01]  /*8a30*/  FMUL.FTZ R46, R46, UR10 ;  /* 0x0000000a2e2e7c20 */ /* 0x000fe20008410000 */
        /* <DEDUP_REMOVED lines=12> */
.L_x_3295:
[----:B------:R-:W-:Y:S04]  /*8b00*/  BSSY B0, `(.L_x_3296) ;  /* 0x000000e000007945 */ /* 0x000fe80003800000 */
[----:B------:R-:W-:Y:S05]  /*8b10*/  @P2 BRA `(.L_x_3297) ;  /* 0x0000000000302947 */ /* 0x000fea0003800000 */
[----:B------:R-:W-:Y:S01]  /*8b20*/  ULDC.64 UR12, c[0x0][0x270] ;  /* 0x00009c00000c7ab9 */ /* 0x000fe20000000a00 */
[----:B------:R-:W-:Y:S01]  /*8b30*/  MOV R2, R24 ;  /* 0x0000001800027202 */ /* 0x000fe20000000f00 */
[----:B0-----:R-:W-:Y:S01]  /*8b40*/  IMAD R6, R27, UR12, RZ ;  /* 0x0000000c1b067c24 */ /* 0x001fe2000f8e02ff */
        /* <DEDUP_REMOVED lines=9> */
.L_x_3297:
[----:B------:R-:W-:Y:S05]  /*8be0*/  BSYNC B0 ;  /* 0x0000000000007941 */ /* 0x000fea0003800000 */
.L_x_3296:
[----:B------:R-:W-:Y:S01]  /*8bf0*/  FMUL.FTZ R26, R45, UR10 ;  /* 0x0000000a2d1a7c20 */ /* 0x000fe20008410000 */
[----:B------:R-:W-:Y:S01]  /*8c00*/  FFMA.FTZ R17, R21, R46, R23 ;  /* 0x0000002e15117223 */ /* 0x000fe20000010017 */
[----:B------:R-:W-:Y:S06]  /*8c10*/  @!P5 BRA `(.L_x_3298) ;  /* 0x000000000028d947 */ /* 0x000fec0003800000 */
        /* <DEDUP_REMOVED lines=10> */
.L_x_3298:
        /* <DEDUP_REMOVED lines=10> */
[----:B01----:R-:W-:Y:S01]  /*8d60*/  LEA R6, P1, R2, UR12, 0x1 ;  /* 0x0000000c02067c11 */ /* 0x003fe2000f8208ff */
[----:B------:R-:W-:-:S05]  /*8d70*/  IMAD.IADD R15, R3, 0x1, R15 ;  /* 0x00000001030f7824 */ /* 0x000fca00078e020f */
[----:B------:R-:W-:-:S05]  /*8d80*/  LEA.HI.X R7, R2, UR13, R15, 0x1, P1 ;  /* 0x0000000d02077c11 */ /* 0x000fca00088f0c0f */
[----:B------:R2:W-:Y:S02]  /*8d90*/  STG.E desc[UR14][R6.64], R17 ;  /* 0x0000001106007986 */ /* 0x0005e4000c10190e */
.L_x_3300:
[----:B------:R-:W-:Y:S05]  /*8da0*/  BSYNC B0 ;  /* 0x0000000000007941 */ /* 0x000fea0003800000 */
.L_x_3299:
[----:B------:R-:W-:Y:S01]  /*8db0*/  FFMA.FTZ R26, R21, R26, R23 ;  /* 0x0000001a151a7223 */ /* 0x000fe20000010017 */
[----:B------:R-:W-:Y:S06]  /*8dc0*/  @!P5 BRA `(.L_x_3301) ;  /* 0x000000000028d947 */ /* 0x000fec0003800000 */
        /* <DEDUP_REMOVED lines=10> */
.L_x_3301:
        /* <DEDUP_REMOVED lines=14> */
.L_x_3303:
[----:B------:R-:W-:Y:S05]  /*8f50*/  BSYNC B0 ;  /* 0x0000000000007941 */ /* 0x000fea0003800000 */
.L_x_3302:
[----:B------:R-:W-:Y:S01]  /*8f60*/  PRMT R0, R0, 0x7632, R0 ;  /* 0x0000763200007816 */ /* 0x000fe20000000000 */
[----:B------:R-:W-:Y:S01]  /*8f70*/  VIADD R14, R4, 0x1e0 ;  /* 0x000001e0040e7836 */ /* 0x000fe20000000000 */
[----:B------:R-:W-:Y:S02]  /*8f80*/  PRMT R3, R37, 0x7632, R3 ;  /* 0x0000763225037816 */ /* 0x000fe40000000003 */
[----:B---3--:R-:W-:Y:S02]  /*8f90*/  PRMT R11, R38, 0x7632, R11 ;  /* 0x00007632260b7816 */ /* 0x008fe4000000000b */
[----:B------:R-:W-:Y:S02]  /*8fa0*/  SHF.L.U32 R39, R39, 0x10, RZ ;  /* 0x0000001027277819 */ /* 0x000fe400000006ff */
[----:B------:R-:W-:Y:S02]  /*8fb0*/  SHF.L.U32 R44, R44, 0x10, RZ ;  /* 0x000000102c2c7819 */ /* 0x000fe400000006ff */
[----:B------:R-:W-:Y:S01]  /*8fc0*/  SHF.L.U32 R0, R0, 0x10, RZ ;  /* 0x0000001000007819 */ /* 0x000fe200000006ff */
[----:B------:R-:W-:Y:S01]  /*8fd0*/  FADD.FTZ R39, R39, -UR5 ;  /* 0x8000000527277e21 */ /* 0x000fe20008010000 */
[----:B------:R-:W-:Y:S01]  /*8fe0*/  SHF.L.U32 R3, R3, 0x10, RZ ;  /* 0x0000001003037819 */ /* 0x000fe200000006ff */
[----:B------:R-:W-:Y:S01]  /*8ff0*/  FADD.FTZ R44, R44, -UR5 ;  /* 0x800000052c2c7e21 */ /* 0x000fe20008010000 */
[----:B------:R-:W-:Y:S01]  /*9000*/  SHF.L.U32 R11, R11, 0x10, RZ ;  /* 0x000000100b0b7819 */ /* 0x000fe200000006ff */
[----:B------:R-:W-:Y:S01]  /*9010*/  FADD.FTZ R2, R0, -UR5 ;  /* 0x8000000500027e21 */ /* 0x000fe20008010000 */
[C---:B------:R-:W-:Y:S01]  /*9020*/  IADD3 R13, R4.reuse, 0x1b0, RZ ;  /* 0x000001b0040d7810 */ /* 0x040fe20007ffe0ff */
[----:B------:R-:W-:Y:S01]  /*9030*/  FADD.FTZ R3, R3, -UR5 ;  /* 0x8000000503037e21 */ /* 0x000fe20008010000 */
[C---:B------:R-:W-:Y:S01]  /*9040*/  IADD3 R26, R4.reuse, 0x1c0, RZ ;  /* 0x000001c0041a7810 */ /* 0x040fe20007ffe0ff */
[----:B------:R-:W-:Y:S01]  /*9050*/  FADD.FTZ R11, R11, -UR5 ;  /* 0x800000050b0b7e21 */ /* 0x000fe20008010000 */
[C---:B------:R-:W-:Y:S01]  /*9060*/  IADD3 R16, R4.reuse, 0x1d0, RZ ;  /* 0x000001d004107810 */ /* 0x040fe20007ffe0ff */
[----:B------:R-:W-:Y:S01]  /*9070*/  FMUL.FTZ R0, R39, UR10 ;  /* 0x0000000a27007c20 */ /* 0x000fe20008410000 */
[----:B012---:R-:W-:Y:S01]  /*9080*/  IADD3 R6, R4, 0x1f0, RZ ;  /* 0x000001f004067810 */ /* 0x007fe20007ffe0ff */
[----:B------:R-:W-:Y:S01]  /*9090*/  FMUL.FTZ R44, R44, UR10 ;  /* 0x0000000a2c2c7c20 */ /* 0x000fe20008410000 */
[----:B------:R-:W-:Y:S01]  /*90a0*/  ISETP.GE.U32.AND P6, PT, R13, UR6, PT ;  /* 0x000000060d007c0c */ /* 0x000fe2000bfc6070 */
[----:B------:R-:W-:Y:S01]  /*90b0*/  FMUL.FTZ R2, R2, UR10 ;  /* 0x0000000a02027c20 */ /* 0x000fe20008410000 */
[----:B------:R-:W-:Y:S01]  /*90c0*/  ISETP.GE.U32.AND P1, PT, R26, UR6, PT ;  /* 0x000000061a007c0c */ /* 0x000fe2000bf26070 */
[----:B------:R-:W-:Y:S01]  /*90d0*/  FMUL.FTZ R12, R3, UR10 ;  /* 0x0000000a030c7c20 */ /* 0x000fe20008410000 */
[----:B------:R-:W-:Y:S01]  /*90e0*/  ISETP.GE.U32.AND P2, PT, R16, UR6, PT ;  /* 0x0000000610007c0c */ /* 0x000fe2000bf46070 */
[----:B------:R-:W-:Y:S01]  /*90f0*/  FMUL.FTZ R28, R11, UR10 ;  /* 0x0000000a0b1c7c20 */ /* 0x000fe20008410000 */
[----:B------:R-:W-:Y:S01]  /*9100*/  ISETP.GE.U32.AND P3, PT, R14, UR6, PT ;  /* 0x000000060e007c0c */ /* 0x000fe2000bf66070 */
[C-C-:B------:R-:W-:Y:S01]  /*9110*/  FFMA.FTZ R29, R21.reuse, R0, R23.reuse ;  /* 0x00000000151d7223 */ /* 0x140fe20000010017 */
[----:B------:R-:W-:Y:S01]  /*9120*/  ISETP.GE.U32.AND P4, PT, R6, UR6, PT ;  /* 0x0000000606007c0c */ /* 0x000fe2000bf86070 */
[C---:B------:R-:W-:Y:S01]  /*9130*/  FFMA.FTZ R0, R21.reuse, R2, R23 ;  /* 0x0000000215007223 */ /* 0x040fe20000010017 */
[----:B------:R-:W-:Y:S01]  /*9140*/  SHF.R.S32.HI R30, RZ, 0x1f, R13 ;  /* 0x0000001fff1e7819 */ /* 0x000fe2000001140d */
[C-C-:B------:R-:W-:Y:S01]  /*9150*/  FFMA.FTZ R17, R21.reuse, R12, R23.reuse ;  /* 0x0000000c15117223 */ /* 0x140fe20000010017 */
[----:B------:R-:W-:Y:S01]  /*9160*/  SHF.R.S32.HI R27, RZ, 0x1f, R26 ;  /* 0x0000001fff1b7819 */ /* 0x000fe2000001141a */
[C-C-:B------:R-:W-:Y:S01]  /*9170*/  FFMA.FTZ R11, R21.reuse, R28, R23.reuse ;  /* 0x0000001c150b7223 */ /* 0x140fe20000010017 */
[----:B------:R-:W-:Y:S01]  /*9180*/  SHF.R.S32.HI R22, RZ, 0x1f, R16 ;  /* 0x0000001fff167819 */ /* 0x000fe20000011410 */
[----:B------:R-:W-:Y:S01]  /*9190*/  FFMA.FTZ R44, R21, R44, R23 ;  /* 0x0000002c152c7223 */ /* 0x000fe20000010017 */
[----:B------:R-:W-:-:S02]  /*91a0*/  SHF.R.S32.HI R15, RZ, 0x1f, R14 ;  /* 0x0000001fff0f7819 */ /* 0x000fc4000001140e */
[----:B------:R-:W-:Y:S02]  /*91b0*/  SHF.R.S32.HI R7, RZ, 0x1f, R6 ;  /* 0x0000001fff077819 */ /* 0x000fe40000011406 */
[----:B------:R-:W-:Y:S02]  /*91c0*/  ISETP.GE.AND.EX P6, PT, R30, UR7, PT, P6 ;  /* 0x000000071e007c0c */ /* 0x000fe4000bfc6360 */
[----:B------:R-:W-:Y:S02]  /*91d0*/  ISETP.GE.AND.EX P1, PT, R27, UR7, PT, P1 ;  /* 0x000000071b007c0c */ /* 0x000fe4000bf26310 */
[----:B------:R-:W-:Y:S02]  /*91e0*/  ISETP.GE.AND.EX P2, PT, R22, UR7, PT, P2 ;  /* 0x0000000716007c0c */ /* 0x000fe4000bf46320 */
[----:B------:R-:W-:Y:S02]  /*91f0*/  ISETP.GE.AND.EX P3, PT, R15, UR7, PT, P3 ;  /* 0x000000070f007c0c */ /* 0x000fe4000bf66330 */
[----:B------:R-:W-:-:S02]  /*9200*/  ISETP.GE.AND.EX P4, PT, R7, UR7, PT, P4 ;  /* 0x0000000707007c0c */ /* 0x000fc4000bf86340 */
[C---:B------:R-:W-:Y:S02]  /*9210*/  ISETP.GT.U32.OR P6, PT, R77.reuse, 0x29f, P6 ;  /* 0x0000029f4d00780c */ /* 0x040fe400037c4470 */
[C---:B------:R-:W-:Y:S02]  /*9220*/  ISETP.GT.U32.OR P1, PT, R77.reuse, 0x29f, P1 ;  /* 0x0000029f4d00780c */ /* 0x040fe40000f24470 */
[C---:B------:R-:W-:Y:S02]  /*9230*/  ISETP.GT.U32.OR P2, PT, R77.reuse, 0x29f, P2 ;  /* 0x0000029f4d00780c */ /* 0x040fe40001744470 */
        /* <DEDUP_REMOVED lines=13> */
.L_x_3304:
        /* <DEDUP_REMOVED lines=14> */
.L_x_3306:
[----:B------:R-:W-:Y:S05]  /*93f0*/  BSYNC B0 ;  /* 0x0000000000007941 */ /* 0x000fea0003800000 */
.L_x_3305:
[----:B------:R-:W-:Y:S05]  /*9400*/  @!P5 BRA `(.L_x_3307) ;  /* 0x000000000028d947 */ /* 0x000fea0003800000 */
        /* <DEDUP_REMOVED lines=10> */
.L_x_3307:
        /* <DEDUP_REMOVED lines=14> */
.L_x_3309:
[----:B------:R-:W-:Y:S05]  /*9590*/  BSYNC B0 ;  /* 0x0000000000007941 */ /* 0x000fea0003800000 */
.L_x_3308:
        /* <DEDUP_REMOVED lines=11> */
.L_x_3310:
        /* <DEDUP_REMOVED lines=8> */
[----:B-1----:R-:W-:Y:S01]  /*96d0*/  IMAD.WIDE.U32 R12, R16, UR6, R2 ;  /* 0x00000006100c7c25 */ /* 0x002fe2000f8e0002 */
[----:B------:R-:W-:Y:S02]  /*96e0*/  ULDC.64 UR6, c[0x0][0x210] ;  /* 0x0000840000067ab9 */ /* 0x000fe40000000a00 */
[----:B------:R-:W-:-:S02]  /*96f0*/  LEA R2, P1, R12, UR6, 0x1 ;  /* 0x000000060c027c11 */ /* 0x000fc4000f8208ff */
[----:B------:R-:W-:-:S04]  /*9700*/  IADD3 R5, R13, R5, RZ ;  /* 0x000000050d057210 */ /* 0x000fc80007ffe0ff */
[----:B------:R-:W-:-:S05]  /*9710*/  LEA.HI.X R3, R12, UR7, R5, 0x1, P1 ;  /* 0x000000070c037c11 */ /* 0x000fca00088f0c05 */
[----:B------:R2:W-:Y:S02]  /*9720*/  STG.E desc[UR14][R2.64], R9 ;  /* 0x0000000902007986 */ /* 0x0005e4000c10190e */
.L_x_3312:
[----:B------:R-:W-:Y:S05]  /*9730*/  BSYNC B0 ;  /* 0x0000000000007941 */ /* 0x000fea0003800000 */
.L_x_3311:
[----:B------:R-:W-:Y:S05]  /*9740*/  @!P5 BRA `(.L_x_3313) ;  /* 0x000000000028d947 */ /* 0x000fea0003800000 */
[----:B0-----:R-:W-:Y:S01]  /*9750*/  FMUL.FTZ R5, R17, -1.4426950216293334961 ;  /* 0xbfb8aa3b11057820 */ /* 0x001fe20000410000 */
[----:B------:R-:W-:-:S05]  /*9760*/  FMUL.FTZ R0, R10, -1.4426950216293334961 ;  /* 0xbfb8aa3b0a007820 */ /* 0x000fca0000410000 */
[----:B------:R-:W0:Y:S08]  /*9770*/  MUFU.EX2 R5, R5 ;  /* 0x0000000500057308 */ /* 0x000e300000000800 */
[----:B------:R-:W2:Y:S01]  /*9780*/  MUFU.EX2 R0, R0 ;  /* 0x0000000000007308 */ /* 0x000ea20000000800 */
[----:B0-----:R-:W-:-:S07]  /*9790*/  FADD.FTZ R8, R5, 1 ;  /* 0x3f80000005087421 */ /* 0x001fce0000010000 */
[----:B------:R-:W0:Y:S01]  /*97a0*/  MUFU.RCP R8, R8 ;  /* 0x0000000800087308 */ /* 0x000e220000001000 */
[----:B--2---:R-:W-:-:S07]  /*97b0*/  FADD.FTZ R2, R0, 1 ;  /* 0x3f80000000027421 */ /* 0x004fce0000010000 */
[----:B------:R-:W2:Y:S01]  /*97c0*/  MUFU.RCP R3, R2 ;  /* 0x0000000200037308 */ /* 0x000ea20000001000 */
[----:B0-----:R-:W-:Y:S01]  /*97d0*/  FMUL.FTZ R17, R17, R8 ;  /* 0x0000000811117220 */ /* 0x001fe20000410000 */
[----:B--2---:R-:W-:-:S07]  /*97e0*/  FMUL.FTZ R10, R10, R3 ;  /* 0x000000030a0a7220 */ /* 0x004fce0000410000 */
.L_x_3313:
[----:B------:R-:W-:Y:S04]  /*97f0*/  BSSY B0, `(.L_x_3314) ;  /* 0x000000e000007945 */ /* 0x000fe80003800000 */
[----:B------:R-:W-:Y:S05]  /*9800*/  @P3 BRA `(.L_x_3315) ;  /* 0x0000000000303947 */ /* 0x000fea0003800000 */
[----:B------:R-:W-:Y:S01]  /*9810*/  ULDC.64 UR6, c[0x0][0x270] ;  /* 0x00009c0000067ab9 */ /* 0x000fe20000000a00 */
[----:B--2---:R-:W-:Y:S01]  /*9820*/  MOV R2, R24 ;  /* 0x0000001800027202 */ /* 0x004fe20000000f00 */
        /* <DEDUP_REMOVED lines=10> */
.L_x_3315:
[----:B------:R-:W-:Y:S05]  /*98d0*/  BSYNC B0 ;  /* 0x0000000000007941 */ /* 0x000fea0003800000 */
.L_x_3314:
[----:B------:R-:W-:Y:S05]  /*98e0*/  @!P5 BRA `(.L_x_3316) ;  /* 0x000000000028d947 */ /* 0x000fea0003800000 */
[----:B0-----:R-:W-:Y:S01]  /*98f0*/  FMUL.FTZ R5, R11, -1.4426950216293334961 ;  /* 0xbfb8aa3b0b057820 */ /* 0x001fe20000410000 */
[----:B------:R-:W-:-:S05]  /*9900*/  FMUL.FTZ R0, R20, -1.4426950216293334961 ;  /* 0xbfb8aa3b14007820 */ /* 0x000fca0000410000 */
[----:B------:R-:W0:Y:S08]  /*9910*/  MUFU.EX2 R5, R5 ;  /* 0x0000000500057308 */ /* 0x000e300000000800 */
[----:B------:R-:W2:Y:S01]  /*9920*/  MUFU.EX2 R0, R0 ;  /* 0x0000000000007308 */ /* 0x000ea20000000800 */
[----:B0-----:R-:W-:-:S07]  /*9930*/  FADD.FTZ R8, R5, 1 ;  /* 0x3f80000005087421 */ /* 0x001fce0000010000 */
[----:B------:R-:W0:Y:S01]  /*9940*/  MUFU.RCP R8, R8 ;  /* 0x0000000800087308 */ /* 0x000e220000001000 */
[----:B--23--:R-:W-:-:S07]  /*9950*/  FADD.FTZ R2, R0, 1 ;  /* 0x3f80000000027421 */ /* 0x00cfce0000010000 */
[----:B------:R-:W2:Y:S01]  /*9960*/  MUFU.RCP R3, R2 ;  /* 0x0000000200037308 */ /* 0x000ea20000001000 */
[----:B0-----:R-:W-:Y:S01]  /*9970*/  FMUL.FTZ R11, R11, R8 ;  /* 0x000000080b0b7220 */ /* 0x001fe20000410000 */
[----:B--2---:R-:W-:-:S07]  /*9980*/  FMUL.FTZ R20, R20, R3 ;  /* 0x0000000314147220 */ /* 0x004fce0000410000 */
.L_x_3316:
[----:B------:R-:W-:Y:S04]  /*9990*/  BSSY B0, `(.L_x_3317) ;  /* 0x000000d000007945 */ /* 0x000fe80003800000 */
[----:B------:R-:W-:Y:S05]  /*99a0*/  @P4 BRA `(.L_x_3318) ;  /* 0x00000000002c4947 */ /* 0x000fea0003800000 */
[----:B------:R-:W-:Y:S01]  /*99b0*/  ULDC.64 UR6, c[0x0][0x270] ;  /* 0x00009c0000067ab9 */ /* 0x000fe20000000a00 */
[----:B------:R-:W-:Y:S01]  /*99c0*/  MOV R18, R24 ;  /* 0x0000001800127202 */ /* 0x000fe20000000f00 */
[----:B------:R-:W-:Y:S01]  /*99d0*/  IMAD R7, R7, UR6, RZ ;  /* 0x0000000607077c24 */ /* 0x000fe2000f8e02ff */
[----:B------:R-:W-:-:S03]  /*99e0*/  F2FP.BF16.F32.PACK_AB R11, R11, R20 ;  /* 0x000000140b0b723e */ /* 0x000fc600000010ff */
[----:B------:R-:W-:-:S04]  /*99f0*/  IMAD.WIDE.U32 R18, R6, UR6, R18 ;  /* 0x0000000606127c25 */ /* 0x000fc8000f8e0012 */
[----:B------:R-:W-:Y:S01]  /*9a00*/  IMAD R7, R6, UR7, R7 ;  /* 0x0000000706077c24 */ /* 0x000fe2000f8e0207 */
[----:B------:R-:W-:Y:S02]  /*9a10*/  ULDC.64 UR6, c[0x0][0x210] ;  /* 0x0000840000067ab9 */ /* 0x000fe40000000a00 */
[----:B--23--:R-:W-:Y:S02]  /*9a20*/  LEA R2, P1, R18, UR6, 0x1 ;  /* 0x0000000612027c11 */ /* 0x00cfe4000f8208ff */
[----:B------:R-:W-:-:S04]  /*9a30*/  IADD3 R7, R19, R7, RZ ;  /* 0x0000000713077210 */ /* 0x000fc80007ffe0ff */
[----:B------:R-:W-:-:S05]  /*9a40*/  LEA.HI.X R3, R18, UR7, R7, 0x1, P1 ;  /* 0x0000000712037c11 */ /* 0x000fca00088f0c07 */
[----:B------:R4:W-:Y:S02]  /*9a50*/  STG.E desc[UR14][R2.64], R11 ;  /* 0x0000000b02007986 */ /* 0x0009e4000c10190e */
.L_x_3318:
[----:B------:R-:W-:Y:S05]  /*9a60*/  BSYNC B0 ;  /* 0x0000000000007941 */ /* 0x000fea0003800000 */
.L_x_3317:
[----:B------:R-:W-:Y:S01]  /*9a70*/  ULDC UR5, c[0x0][0x10] ;  /* 0x0000040000057ab9 */ /* 0x000fe20000000800 */
[----:B------:R-:W-:Y:S02]  /*9a80*/  UIADD3 UR4, UR4, 0x1, URZ ;  /* 0x0000000104047890 */ /* 0x000fe4000fffe03f */
[----:B------:R-:W-:-:S04]  /*9a90*/  UIADD3 UR9, UR5, UR9, URZ ;  /* 0x0000000905097290 */ /* 0x000fc8000fffe03f */
[----:B------:R-:W-:-:S06]  /*9aa0*/  UISETP.GE.AND UP0, UPT, UR9, UR8, UPT ;  /* 0x000000080900728c */ /* 0x000fcc000bf06270 */
[----:B------:R-:W-:-:S13]  /*9ab0*/  PLOP3.LUT P1, PT, PT, PT, UP0, 0x80, 0x0 ;  /* 0x000000000000781c */ /* 0x000fda0003f2f008 */
[----:B------:R-:W-:Y:S05]  /*9ac0*/  @!P1 BRA `(.L_x_3319) ;  /* 0xffffff6400e49947 */ /* 0x000fea000383ffff */
[----:B------:R-:W-:Y:S05]  /*9ad0*/  EXIT ;  /* 0x000000000000794d */ /* 0x000fea0003800000 */
.L_x_3320:
        /* <DEDUP_REMOVED lines=10> */
.L_x_5153:


//--------------------- .text._Z35group_norm_nhwc_fwd_one_pass_kernelI11Bf16IOBf16WLi64ELi84ELi672EEv26Group_norm_nhwc_fwd_params --------------------------
	.section	.text._Z35group_norm_nhwc_fwd_one_pass_kernelI11Bf16IOBf16WLi64ELi84ELi672EEv26Group_norm_nhwc_fwd_params,"ax",@progbits
	.align	128
        .global         _Z35group_norm_nhwc_fwd_one_pass_kernelI11Bf16IOBf16WLi64ELi84ELi672EEv26Group_norm_nhwc_fwd_params
        .type           _Z35group_norm_nhwc_fwd_one_pass_kernelI11Bf16IOBf16WLi64ELi84ELi672EEv26Group_norm_nhwc_fwd_params,@function
        .size           _Z35group_norm_nhwc_fwd_one_pass_kernelI11Bf16IOBf16WLi64ELi84ELi672EEv26Group_norm_nhwc_fwd_params,(.L_x_5154 - _Z35group_norm_nhwc_fwd_one_pass_kernelI11Bf16IOBf16WLi64ELi84ELi672EEv26Group_norm_nhwc_fwd_params)
        .other          _Z35group_norm_nhwc_fwd_one_pass_kernelI11Bf16IOBf16WLi64ELi84ELi672EEv26Group_norm_nhwc_fwd_params,@"STO_CUDA_ENTRY STV_DEFAULT"
_Z35group_norm_nhwc_fwd_one_pass_kernelI11Bf16IOBf16WLi64ELi84ELi672EEv26Group_norm_nhwc_fwd_params:
.text._Z35group_norm_nhwc_fwd_one_pass_kernelI11Bf16IOBf16WLi64ELi84ELi672EEv26Group_norm_nhwc_fwd_params:
        /* <DEDUP_REMOVED lines=18> */
[----:B------:R-:W-:-:S05]  /*0120*/  SHF.R.U32.HI R2, RZ, 0x2, R3 ;  /* 0x00000002ff027819 */ /* 0x000fca0000011603 */
[----:B-1----:R-:W-:Y:S01]  /*0130*/  IMAD R22, R5, UR7, R2 ;  /* 0x0000000705167c24 */ /* 0x002fe2000f8e0202 */
[----:B------:R-:W-:-:S04]  /*0140*/  SHF.R.S32.HI R5, RZ, 0x1f, R0 ;  /* 0x0000001fff057819 */ /* 0x000fc80000011400 */
[----:B------:R-:W-:Y:S02]  /*0150*/  ISETP.GE.U32.AND P0, PT, R22, UR8, PT ;  /* 0x0000000816007c0c */ /* 0x000fe4000bf06070 */
[----:B------:R-:W-:Y:S02]  /*0160*/  SHF.R.S32.HI R3, RZ, 0x1f, R22 ;  /* 0x0000001fff037819 */ /* 0x000fe40000011416 */
[----:B------:R-:W-:Y:S02]  /*0170*/  LEA.HI R5, R5, R0, RZ, 0x5 ;  /* 0x0000000005057211 */ /* 0x000fe400078f28ff */
[----:B------:R-:W-:Y:S01]  /*0180*/  ISETP.GE.AND.EX P0, PT, R3, UR9, PT, P0 ;  /* 0x0000000903007c0c */ /* 0x000fe2000bf06300 */
[----:B------:R-:W-:Y:S01]  /*0190*/  ULDC.64 UR8, c[0x0][0x208] ;  /* 0x0000820000087ab9 */ /* 0x000fe20000000a00 */
[----:B------:R-:W-:Y:S02]  /*01a0*/  SHF.R.S32.HI R5, RZ, 0x5, R5 ;  /* 0x00000005ff057819 */ /* 0x000fe40000011405 */
[----:B------:R-:W-:-:S02]  /*01b0*/  ISETP.LT.U32.AND P0, PT, R0, 0x2a0, !P0 ;  /* 0x000002a00000780c */ /* 0x000fc40004701070 */
[----:B------:R-:W-:Y:S02]  /*01c0*/  LEA R20, R5, UR5, 0x3 ;  /* 0x0000000505147c11 */ /* 0x000fe4000f8e18ff */
[----:B------:R-:W-:-:S09]  /*01d0*/  IADD3 R21, R22, 0x10, RZ ;  /* 0x0000001016157810 */ /* 0x000fd20007ffe0ff */
.L_x_3342:
[----:B0-----:R-:W0:Y:S01]  /*01e0*/  LDC R2, c[0x0][0x288] ;  /* 0x0000a200ff027b82 */ /* 0x001e220000000800 */
[----:B-12---:R-:W-:Y:S01]  /*01f0*/  IABS R9, R23 ;  /* 0x0000001700097213 */ /* 0x006fe20000000000 */
[----:B------:R-:W-:Y:S01]  /*0200*/  ULDC.64 UR14, c[0x0][0x278] ;  /* 0x00009e00000e7ab9 */ /* 0x000fe20000000a00 */
[----:B------:R-:W-:Y:S01]  /*0210*/  ULDC.64 UR12, c[0x0][0x280] ;  /* 0x0000a000000c7ab9 */ /* 0x000fe20000000a00 */
[----:B------:R-:W-:Y:S02]  /*0220*/  IADD3 R14, R22, 0x30, RZ ;  /* 0x00000030160e7810 */ /* 0x000fe40007ffe0ff */
[----:B------:R-:W-:Y:S02]  /*0230*/  MOV R16, RZ ;  /* 0x000000ff00107202 */ /* 0x000fe40000000f00 */
[----:B0-----:R-:W-:-:S04]  /*0240*/  IABS R8, R2 ;  /* 0x0000000200087213 */ /* 0x001fc80000000000 */
[----:B---3--:R-:W0:Y:S08]  /*0250*/  I2F.RP R6, R8 ;  /* 0x0000000800067306 */ /* 0x008e300000209400 */
[----:B0-----:R-:W0:Y:S02]  /*0260*/  MUFU.RCP R6, R6 ;  /* 0x0000000600067308 */ /* 0x001e240000001000 */
[----:B0-----:R-:W-:-:S06]  /*0270*/  IADD3 R4, R6, 0xffffffe, RZ ;  /* 0x0ffffffe06047810 */ /* 0x001fcc0007ffe0ff */
[----:B------:R0:W1:Y:S02]  /*0280*/  F2I.FTZ.U32.TRUNC.NTZ R5, R4 ;  /* 0x0000000400057305 */ /* 0x000064000021f000 */
[----:B0-----:R-:W-:Y:S02]  /*0290*/  MOV R4, RZ ;  /* 0x000000ff00047202 */ /* 0x001fe40000000f00 */
[----:B-1----:R-:W-:-:S05]  /*02a0*/  IADD3 R7, RZ, -R5, RZ ;  /* 0x80000005ff077210 */ /* 0x002fca0007ffe0ff */
[----:B------:R-:W-:-:S04]  /*02b0*/  IMAD R7, R7, R8, RZ ;  /* 0x0000000807077224 */ /* 0x000fc800078e02ff */
[----:B------:R-:W-:Y:S01]  /*02c0*/  IMAD.HI.U32 R5, R5, R7, R4 ;  /* 0x0000000705057227 */ /* 0x000fe200078e0004 */
[----:B------:R-:W-:Y:S02]  /*02d0*/  MOV R7, R9 ;  /* 0x0000000900077202 */ /* 0x000fe40000000f00 */
[----:B------:R-:W-:-:S03]  /*02e0*/  LOP3.LUT R4, R23, R2, RZ, 0x3c, !PT ;  /* 0x0000000217047212 */ /* 0x000fc600078e3cff */
[----:B------:R-:W-:Y:S01]  /*02f0*/  IMAD.HI.U32 R13, R5, R7, RZ ;  /* 0x00000007050d7227 */ /* 0x000fe200078e00ff */
[----:B------:R-:W-:Y:S02]  /*0300*/  ISETP.GE.AND P3, PT, R4, RZ, PT ;  /* 0x000000ff0400720c */ /* 0x000fe40003f66270 */
[----:B------:R-:W-:Y:S02]  /*0310*/  SHF.R.U32.HI R4, RZ, 0x1, R0 ;  /* 0x00000001ff047819 */ /* 0x000fe40000011600 */
[----:B------:R-:W-:-:S05]  /*0320*/  IADD3 R5, -R13, RZ, RZ ;  /* 0x000000ff0d057210 */ /* 0x000fca0007ffe1ff */
[C---:B------:R-:W-:Y:S02]  /*0330*/  IMAD R5, R8.reuse, R5, R7 ;  /* 0x0000000508057224 */ /* 0x040fe400078e0207 */
[----:B------:R-:W0:Y:S03]  /*0340*/  @P0 LDC.64 R6, c[0x0][0x270] ;  /* 0x00009c00ff060b82 */ /* 0x000e260000000a00 */
[----:B------:R-:W-:-:S13]  /*0350*/  ISETP.GT.U32.AND P2, PT, R8, R5, PT ;  /* 0x000000050800720c */ /* 0x000fda0003f44070 */
[-C--:B------:R-:W-:Y:S02]  /*0360*/  @!P2 IADD3 R5, R5, -R8.reuse, RZ ;  /* 0x800000080505a210 */ /* 0x080fe40007ffe0ff */
[----:B------:R-:W-:Y:S02]  /*0370*/  @!P2 IADD3 R13, R13, 0x1, RZ ;  /* 0x000000010d0da810 */ /* 0x000fe40007ffe0ff */
[----:B------:R-:W-:Y:S01]  /*0380*/  ISETP.GE.U32.AND P1, PT, R5, R8, PT ;  /* 0x000000080500720c */ /* 0x000fe20003f26070 */
[----:B------:R-:W-:Y:S01]  /*0390*/  IMAD.WIDE.U32 R4, R4, 0x30c30c31, RZ ;  /* 0x30c30c3104047825 */ /* 0x000fe200078e00ff */
[----:B------:R-:W-:-:S03]  /*03a0*/  ISETP.NE.AND P2, PT, R2, RZ, PT ;  /* 0x000000ff0200720c */ /* 0x000fc60003f45270 */
[----:B0-----:R-:W-:Y:S01]  /*03b0*/  @P0 IMAD R12, R3, R6, RZ ;  /* 0x00000006030c0224 */ /* 0x001fe200078e02ff */
[----:B------:R-:W-:Y:S02]  /*03c0*/  SHF.R.U32.HI R9, RZ, 0x2, R5 ;  /* 0x00000002ff097819 */ /* 0x000fe40000011605 */
[----:B------:R-:W-:-:S03]  /*03d0*/  SHF.R.S32.HI R5, RZ, 0x1f, R21 ;  /* 0x0000001fff057819 */ /* 0x000fc60000011415 */
[----:B------:R-:W-:Y:S02]  /*03e0*/  IMAD R9, R9, -0x2a, R0 ;  /* 0xffffffd609097824 */ /* 0x000fe400078e0200 */
[----:B------:R-:W-:Y:S02]  /*03f0*/  @P1 IADD3 R13, R13, 0x1, RZ ;  /* 0x000000010d0d1810 */ /* 0x000fe40007ffe0ff */
[----:B------:R-:W-:Y:S02]  /*0400*/  ISETP.GE.U32.AND P1, PT, R21, UR14, PT ;  /* 0x0000000e15007c0c */ /* 0x000fe4000bf26070 */
[----:B------:R-:W-:Y:S02]  /*0410*/  @!P3 IADD3 R13, -R13, RZ, RZ ;  /* 0x000000ff0d0db210 */ /* 0x000fe40007ffe1ff */
[----:B------:R-:W-:Y:S02]  /*0420*/  @!P2 LOP3.LUT R13, RZ, R2, RZ, 0x33, !PT ;  /* 0x00000002ff0da212 */ /* 0x000fe400078e33ff */
[----:B------:R-:W-:-:S02]  /*0430*/  ISETP.GE.AND.EX P1, PT, R5, UR15, PT, P1 ;  /* 0x0000000f05007c0c */ /* 0x000fc4000bf26310 */
[----:B------:R-:W-:Y:S02]  /*0440*/  IADD3 R4, -R13, RZ, RZ ;  /* 0x000000ff0d047210 */ /* 0x000fe40007ffe1ff */
[----:B------:R-:W-:Y:S02]  /*0450*/  ISETP.GT.U32.OR P1, PT, R0, 0x29f, P1 ;  /* 0x0000029f0000780c */ /* 0x000fe40000f24470 */
[----:B------:R-:W-:Y:S01]  /*0460*/  SHF.L.U32 R9, R9, 0x1, RZ ;  /* 0x0000000109097819 */ /* 0x000fe200000006ff */
[----:B------:R-:W-:Y:S01]  /*0470*/  IMAD R2, R2, R4, R23 ;  /* 0x0000000402027224 */ /* 0x000fe200078e0217 */
[----:B------:R-:W-:Y:S02]  /*0480*/  SHF.R.S32.HI R4, RZ, 0x1f, R13 ;  /* 0x0000001fff047819 */ /* 0x000fe4000001140d */
[----:B------:R-:W-:Y:S01]  /*0490*/  SHF.R.S32.HI R11, RZ, 0x1f, R9 ;  /* 0x0000001fff0b7819 */ /* 0x000fe20000011409 */
[----:B------:R-:W-:Y:S02]  /*04a0*/  IMAD R2, R2, 0x54, RZ ;  /* 0x0000005402027824 */ /* 0x000fe400078e02ff */
[----:B------:R-:W-:-:S03]  /*04b0*/  IMAD R4, R4, UR12, RZ ;  /* 0x0000000c04047c24 */ /* 0x000fc6000f8e02ff */
[----:B------:R-:W-:Y:S01]  /*04c0*/  IADD3 R24, P2, R9, R2, RZ ;  /* 0x0000000209187210 */ /* 0x000fe20007f5e0ff */
[C---:B------:R-:W-:Y:S01]  /*04d0*/  IMAD R27, R13.reuse, UR13, R4 ;  /* 0x0000000d0d1b7c24 */ /* 0x040fe2000f8e0204 */
[----:B------:R-:W0:Y:S01]  /*04e0*/  @P0 LDC.64 R8, c[0x0][0x220] ;  /* 0x00008800ff080b82 */ /* 0x000e220000000a00 */
[----:B------:R-:W-:Y:S02]  /*04f0*/  IADD3 R4, R22, 0x20, RZ ;  /* 0x0000002016047810 */ /* 0x000fe40007ffe0ff */
[----:B------:R-:W-:Y:S02]  /*0500*/  LEA.HI.X.SX32 R25, R2, R11, 0x1, P2 ;  /* 0x0000000b02197211 */ /* 0x000fe400010f0eff */
[----:B------:R-:W-:Y:S02]  /*0510*/  ISETP.GE.U32.AND P2, PT, R4, UR14, PT ;  /* 0x0000000e04007c0c */ /* 0x000fe4000bf46070 */
[----:B------:R-:W-:Y:S01]  /*0520*/  SHF.R.S32.HI R15, RZ, 0x1f, R4 ;  /* 0x0000001fff0f7819 */ /* 0x000fe20000011404 */
[----:B------:R-:W1:Y:S01]  /*0530*/  @!P1 LDC.64 R10, c[0x0][0x270] ;  /* 0x00009c00ff0a9b82 */ /* 0x000e620000000a00 */
[----:B------:R-:W-:-:S02]  /*0540*/  IMAD.WIDE.U32 R24, R13, UR12, R24 ;  /* 0x0000000c0d187c25 */ /* 0x000fc4000f8e0018 */
[----:B------:R-:W-:Y:S02]  /*0550*/  ISETP.GE.AND.EX P2, PT, R15, UR15, PT, P2 ;  /* 0x0000000f0f007c0c */ /* 0x000fe4000bf46320 */
[----:B------:R-:W-:Y:S01]  /*0560*/  @P0 IMAD R13, R22, R7, R12 ;  /* 0x00000007160d0224 */ /* 0x000fe200078e020c */
[----:B------:R-:W-:Y:S02]  /*0570*/  IADD3 R27, R25, R27, RZ ;  /* 0x0000001b191b7210 */ /* 0x000fe40007ffe0ff */
[----:B------:R-:W-:Y:S02]  /*0580*/  @P0 MOV R26, R24 ;  /* 0x00000018001a0202 */ /* 0x000fe40000000f00 */
[----:B------:R-:W-:-:S03]  /*0590*/  ISETP.GT.U32.OR P2, PT, R0, 0x29f, P2 ;  /* 0x0000029f0000780c */ /* 0x000fc60001744470 */
[----:B------:R-:W-:Y:S02]  /*05a0*/  @P0 IMAD.WIDE.U32 R18, R22, R6, R26 ;  /* 0x0000000616120225 */ /* 0x000fe400078e001a */
[----:B------:R-:W2:Y:S03]  /*05b0*/  @!P1 LDC.64 R6, c[0x0][0x220] ;  /* 0x00008800ff069b82 */ /* 0x000ea60000000a00 */
[----:B------:R-:W-:Y:S02]  /*05c0*/  @P0 IADD3 R13, R19, R13, RZ ;  /* 0x0000000d130d0210 */ /* 0x000fe40007ffe0ff */
[C---:B0-----:R-:W-:Y:S02]  /*05d0*/  @P0 LEA R12, P3, R18.reuse, R8, 0x1 ;  /* 0x00000008120c0211 */ /* 0x041fe400078608ff */
[----:B------:R-:W-:Y:S01]  /*05e0*/  SHF.R.S32.HI R19, RZ, 0x1f, R14 ;  /* 0x0000001fff137819 */ /* 0x000fe2000001140e */
[----:B-1----:R-:W-:Y:S01]  /*05f0*/  @!P1 IMAD R8, R5, R10, RZ ;  /* 0x0000000a05089224 */ /* 0x002fe200078e02ff */
[----:B------:R-:W-:-:S02]  /*0600*/  @P0 LEA.HI.X R13, R18, R9, R13, 0x1, P3 ;  /* 0x00000009120d0211 */ /* 0x000fc400018f0c0d */
[----:B------:R-:W-:Y:S01]  /*0610*/  ISETP.GE.U32.AND P3, PT, R14, UR14, PT ;  /* 0x0000000e0e007c0c */ /* 0x000fe2000bf66070 */
[----:B------:R-:W-:Y:S01]  /*0620*/  @!P1 IMAD R29, R21, R11, R8 ;  /* 0x0000000b151d9224 */ /* 0x000fe200078e0208 */
[----:B------:R-:W-:Y:S01]  /*0630*/  @!P1 MOV R8, R24 ;  /* 0x0000001800089202 */ /* 0x000fe20000000f00 */
[----:B------:R0:W3:Y:S01]  /*0640*/  @P0 LDG.E R16, desc[UR8][R12.64] ;  /* 0x000000080c100981 */ /* 0x0000e2000c1e1900 */
[----:B------:R-:W-:Y:S02]  /*0650*/  @!P1 MOV R9, R27 ;  /* 0x0000001b00099202 */ /* 0x000fe40000000f00 */
[----:B------:R-:W-:Y:S01]  /*0660*/  ISETP.GE.AND.EX P3, PT, R19, UR15, PT, P3 ;  /* 0x0000000f13007c0c */ /* 0x000fe2000bf66330 */
[----:B------:R-:W-:-:S03]  /*0670*/  @!P1 IMAD.WIDE.U32 R10, R21, R10, R8 ;  /* 0x0000000a150a9225 */ /* 0x000fc600078e0008 */
[----:B------:R-:W-:Y:S01]  /*0680*/  ISETP.GT.U32.OR P3, PT, R0, 0x29f, P3 ;  /* 0x0000029f0000780c */ /* 0x000fe20001f64470 */
[----:B------:R-:W1:Y:S01]  /*0690*/  @!P2 LDC.64 R8, c[0x0][0x270] ;  /* 0x00009c00ff08ab82 */ /* 0x000e620000000a00 */
[----:B------:R-:W-:Y:S02]  /*06a0*/  @!P1 IADD3 R29, R11, R29, RZ ;  /* 0x0000001d0b1d9210 */ /* 0x000fe40007ffe0ff */
[----:B--2---:R-:W-:-:S05]  /*06b0*/  @!P1 LEA R28, P4, R10, R6, 0x1 ;  /* 0x000000060a1c9211 */ /* 0x004fca00078808ff */
[----:B0-----:R-:W0:Y:S01]  /*06c0*/  @!P2 LDC.64 R12, c[0x0][0x220] ;  /* 0x00008800ff0cab82 */ /* 0x001e220000000a00 */
[----:B------:R-:W-:Y:S02]  /*06d0*/  @!P1 LEA.HI.X R29, R10, R7, R29, 0x1, P4 ;  /* 0x000000070a1d9211 */ /* 0x000fe400020f0c1d */
[----:B------:R-:W-:-:S05]  /*06e0*/  MOV R6, RZ ;  /* 0x000000ff00067202 */ /* 0x000fca0000000f00 */
[----:B------:R-:W2:Y:S01]  /*06f0*/  @!P3 LDC.64 R10, c[0x0][0x270] ;  /* 0x00009c00ff0abb82 */ /* 0x000ea20000000a00 */
[----:B------:R4:W5:Y:S01]  /*0700*/  @!P1 LDG.E R6, desc[UR8][R28.64] ;  /* 0x000000081c069981 */ /* 0x000962000c1e1900 */
[----:B-1----:R-:W-:Y:S01]  /*0710*/  @!P2 IMAD R7, R15, R8, RZ ;  /* 0x000000080f07a224 */ /* 0x002fe200078e02ff */
[----:B----4-:R-:W-:Y:S02]  /*0720*/  @!P2 MOV R28, R24 ;  /* 0x00000018001ca202 */ /* 0x010fe40000000f00 */
[----:B------:R-:W-:Y:S01]  /*0730*/  @!P2 MOV R29, R27 ;  /* 0x0000001b001da202 */ /* 0x000fe20000000f00 */
[C---:B------:R-:W-:Y:S02]  /*0740*/  @!P2 IMAD R7, R4.reuse, R9, R7 ;  /* 0x000000090407a224 */ /* 0x040fe400078e0207 */
[----:B------:R-:W-:Y:S02]  /*0750*/  @!P2 IMAD.WIDE.U32 R28, R4, R8, R28 ;  /* 0x00000008041ca225 */ /* 0x000fe400078e001c */
[----:B------:R-:W1:Y:S02]  /*0760*/  @!P3 LDC.64 R8, c[0x0][0x220] ;  /* 0x00008800ff08bb82 */ /* 0x000e640000000a00 */
[----:B--2---:R-:W-:Y:S01]  /*0770*/  @!P3 IMAD R19, R19, R10, RZ ;  /* 0x0000000a1313b224 */ /* 0x004fe200078e02ff */
[----:B------:R-:W-:-:S03]  /*0780*/  @!P3 MOV R18, R24 ;  /* 0x000000180012b202 */ /* 0x000fc60000000f00 */
[----:B------:R-:W-:Y:S01]  /*0790*/  @!P3 IMAD R11, R14, R11, R19 ;  /* 0x0000000b0e0bb224 */ /* 0x000fe200078e0213 */
[----:B------:R-:W-:Y:S02]  /*07a0*/  @!P3 MOV R19, R27 ;  /* 0x0000001b0013b202 */ /* 0x000fe40000000f00 */
[----:B------:R-:W-:Y:S02]  /*07b0*/  @!P2 IADD3 R7, R29, R7, RZ ;  /* 0x000000071d07a210 */ /* 0x000fe40007ffe0ff */
[----:B0-----:R-:W-:Y:S01]  /*07c0*/  @!P2 LEA R12, P1, R28, R12, 0x1 ;  /* 0x0000000c1c0ca211 */ /* 0x001fe200078208ff */
[----:B------:R-:W-:-:S03]  /*07d0*/  @!P3 IMAD.WIDE.U32 R18, R14, R10, R18 ;  /* 0x0000000a0e12b225 */ /* 0x000fc600078e0012 */
[----:B------:R-:W-:Y:S02]  /*07e0*/  @!P2 LEA.HI.X R13, R28, R13, R7, 0x1, P1 ;  /* 0x0000000d1c0da211 */ /* 0x000fe400008f0c07 */
[----:B------:R-:W-:Y:S02]  /*07f0*/  MOV R7, RZ ;  /* 0x000000ff00077202 */ /* 0x000fe40000000f00 */
[----:B------:R-:W-:Y:S02]  /*0800*/  @!P3 IADD3 R11, R19, R11, RZ ;  /* 0x0000000b130bb210 */ /* 0x000fe40007ffe0ff */
[C---:B-1----:R-:W-:Y:S02]  /*0810*/  @!P3 LEA R8, P1, R18.reuse, R8, 0x1 ;  /* 0x000000081208b211 */ /* 0x042fe400078208ff */
[----:B------:R0:W2:Y:S01]  /*0820*/  @!P2 LDG.E R7, desc[UR8][R12.64] ;  /* 0x000000080c07a981 */ /* 0x0000a2000c1e1900 */
[----:B------:R-:W-:Y:S02]  /*0830*/  MOV R4, RZ ;  /* 0x000000ff00047202 */ /* 0x000fe40000000f00 */
[----:B------:R-:W-:-:S05]  /*0840*/  @!P3 LEA.HI.X R9, R18, R9, R11, 0x1, P1 ;  /* 0x000000091209b211 */ /* 0x000fca00008f0c0b */
[----:B------:R1:W4:Y:S01]  /*0850*/  @!P3 LDG.E R4, desc[UR8][R8.64] ;  /* 0x000000080804b981 */ /* 0x000322000c1e1900 */
[----:B------:R-:W-:Y:S01]  /*0860*/  ISETP.NE.AND P2, PT, R0, RZ, PT ;  /* 0x000000ff0000720c */ /* 0x000fe20003f45270 */
[----:B------:R-:W-:Y:S01]  /*0870*/  BSSY B0, `(.L_x_3321) ;  /* 0x0000074000007945 */ /* 0x000fe20003800000 */
[----:B---3--:R-:W-:-:S04]  /*0880*/  PRMT R10, R16, 0x7632, R10 ;  /* 0x00007632100a7816 */ /* 0x008fc8000000000a */
[----:B------:R-:W-:Y:S02]  /*0890*/  SHF.L.U32 R11, R10, 0x10, RZ ;  /* 0x000000100a0b7819 */ /* 0x000fe400000006ff */
[----:B------:R-:W-:-:S03]  /*08a0*/  SHF.L.U32 R10, R16, 0x10, RZ ;  /* 0x00000010100a7819 */ /* 0x000fc600000006ff */
[----:B------:R-:W-:Y:S02]  /*08b0*/  FMUL.FTZ R15, R11, R11 ;  /* 0x0000000b0b0f7220 */ /* 0x000fe40000410000 */
[C---:B------:R-:W-:Y:S02]  /*08c0*/  FADD.FTZ R11, R10.reuse, R11 ;  /* 0x0000000b0a0b7221 */ /* 0x040fe40000010000 */
[----:B------:R-:W-:Y:S01]  /*08d0*/  FFMA.FTZ R15, R10, R10, R15 ;  /* 0x0000000a0a0f7223 */ /* 0x000fe2000001000f */
[----:B-----5:R-:W-:-:S04]  /*08e0*/  PRMT R14, R6, 0x7632, R14 ;  /* 0x00007632060e7816 */ /* 0x020fc8000000000e */
[----:B------:R-:W-:Y:S02]  /*08f0*/  SHF.L.U32 R19, R14, 0x10, RZ ;  /* 0x000000100e137819 */ /* 0x000fe400000006ff */
[----:B------:R-:W-:-:S03]  /*0900*/  SHF.L.U32 R14, R6, 0x10, RZ ;  /* 0x00000010060e7819 */ /* 0x000fc600000006ff */
[----:B0-----:R-:W-:Y:S01]  /*0910*/  FMUL.FTZ R13, R19, R19 ;  /* 0x00000013130d7220 */ /* 0x001fe20000410000 */
[----:B-1----:R-:W-:Y:S01]  /*0920*/  FADD.FTZ R8, RZ, R11 ;  /* 0x0000000bff087221 */ /* 0x002fe20000010000 */
[C---:B------:R-:W-:Y:S02]  /*0930*/  FADD.FTZ R19, R14.reuse, R19 ;  /* 0x000000130e137221 */ /* 0x040fe40000010000 */
[----:B------:R-:W-:Y:S01]  /*0940*/  FFMA.FTZ R13, R14, R14, R13 ;  /* 0x0000000e0e0d7223 */ /* 0x000fe2000001000d */
[----:B------:R-:W-:Y:S01]  /*0950*/  FADD.FTZ R10, RZ, R15 ;  /* 0x0000000fff0a7221 */ /* 0x000fe20000010000 */
[----:B------:R-:W0:Y:S03]  /*0960*/  S2R R14, SR_LANEID ;  /* 0x00000000000e7919 */ /* 0x000e260000000000 */
[----:B------:R-:W-:Y:S01]  /*0970*/  FADD.FTZ R10, R10, R13 ;  /* 0x0000000d0a0a7221 */ /* 0x000fe20000010000 */
[----:B------:R-:W-:Y:S01]  /*0980*/  FADD.FTZ R8, R8, R19 ;  /* 0x0000001308087221 */ /* 0x000fe20000010000 */
[----:B--2---:R-:W-:-:S04]  /*0990*/  PRMT R9, R7, 0x7632, R9 ;  /* 0x0000763207097816 */ /* 0x004fc80000000009 */
[----:B------:R-:W-:Y:S02]  /*09a0*/  SHF.L.U32 R12, R9, 0x10, RZ ;  /* 0x00000010090c7819 */ /* 0x000fe400000006ff */
[----:B------:R-:W-:Y:S02]  /*09b0*/  SHF.L.U32 R11, R7, 0x10, RZ ;  /* 0x00000010070b7819 */ /* 0x000fe400000006ff */
[----:B----4-:R-:W-:Y:S01]  /*09c0*/  PRMT R9, R4, 0x7632, R9 ;  /* 0x0000763204097816 */ /* 0x010fe20000000009 */
[----:B------:R-:W-:-:S03]  /*09d0*/  FMUL.FTZ R18, R12, R12 ;  /* 0x0000000c0c127220 */ /* 0x000fc60000410000 */
[----:B------:R-:W-:Y:S01]  /*09e0*/  SHF.L.U32 R9, R9, 0x10, RZ ;  /* 0x0000001009097819 */ /* 0x000fe200000006ff */
[C---:B------:R-:W-:Y:S01]  /*09f0*/  FADD.FTZ R13, R11.reuse, R12 ;  /* 0x0000000c0b0d7221 */ /* 0x040fe20000010000 */
[----:B------:R-:W-:Y:S01]  /*0a00*/  SHF.L.U32 R12, R4, 0x10, RZ ;  /* 0x00000010040c7819 */ /* 0x000fe200000006ff */
[----:B------:R-:W-:Y:S02]  /*0a10*/  FFMA.FTZ R11, R11, R11, R18 ;  /* 0x0000000b0b0b7223 */ /* 0x000fe40000010012 */
[----:B------:R-:W-:Y:S01]  /*0a20*/  FMUL.FTZ R15, R9, R9 ;  /* 0x00000009090f7220 */ /* 0x000fe20000410000 */
[----:B------:R-:W-:Y:S01]  /*0a30*/  FADD.FTZ R8, R8, R13 ;  /* 0x0000000d08087221 */ /* 0x000fe20000010000 */
[----:B------:R-:W-:Y:S01]  /*0a40*/  FADD.FTZ R10, R10, R11 ;  /* 0x0000000b0a0a7221 */ /* 0x000fe20000010000 */
[C---:B------:R-:W-:Y:S01]  /*0a50*/  FADD.FTZ R9, R12.reuse, R9 ;  /* 0x000000090c097221 */ /* 0x040fe20000010000 */
[----:B------:R-:W-:-:S03]  /*0a60*/  FFMA.FTZ R15, R12, R12, R15 ;  /* 0x0000000c0c0f7223 */ /* 0x000fc6000001000f */
[----:B------:R-:W-:Y:S01]  /*0a70*/  FADD.FTZ R18, R8, R9 ;  /* 0x0000000908127221 */ /* 0x000fe20000010000 */
[----:B------:R-:W-:-:S04]  /*0a80*/  FADD.FTZ R19, R10, R15 ;  /* 0x0000000f0a137221 */ /* 0x000fc80000010000 */
        /* <DEDUP_REMOVED lines=23> */
[----:B------:R-:W-:-:S11]  /*0c00*/  ISETP.NE.AND P3, PT, R14, RZ, PT ;  /* 0x000000ff0e00720c */ /* 0x000fd60003f65270 */
        /* <DEDUP_REMOVED lines=58> */
.L_x_3322:
[----:B------:R-:W-:Y:S05]  /*0fb0*/  BSYNC B0 ;  /* 0x0000000000007941 */ /* 0x000fea0003800000 */
.L_x_3321:
        /* <DEDUP_REMOVED lines=29> */
.L_x_3325:
[----:B--2---:R-:W2:Y:S04]  /*1190*/  LDG.E.STRONG.GPU R11, desc[UR8][R8.64] ;  /* 0x00000008080b7981 */ /* 0x004ea8000c1ef900 */
[----:B--2---:R-:W-:Y:S01]  /*11a0*/  CCTL.IVALL ;  /* 0x00000000ff00798f */ /* 0x004fe20002000000 */
[----:B------:R-:W-:Y:S05]  /*11b0*/  YIELD ;  /* 0x0000000000007946 */ /* 0x000fea0003800000 */
[----:B------:R-:W-:-:S13]  /*11c0*/  ISETP.NE.AND P1, PT, R11, R28, PT ;  /* 0x0000001c0b00720c */ /* 0x000fda0003f25270 */
[----:B------:R-:W-:Y:S05]  /*11d0*/  @P1 BRA `(.L_x_3325) ;  /* 0xfffffffc00ec1947 */ /* 0x000fea000383ffff */
.L_x_3324:
        /* <DEDUP_REMOVED lines=11> */
.L_x_3327:
        /* <DEDUP_REMOVED lines=14> */
[----:B-1----:R-:W1:Y:S01]  /*1370*/  @!P3 S2R R14, SR_CTAID.Y ;  /* 0x00000000000eb919 */ /* 0x002e620000002600 */
[----:B------:R-:W1:Y:S02]  /*1380*/  @!P3 LDC R28, c[0x0][0x10] ;  /* 0x00000400ff1cbb82 */ /* 0x000e640000000800 */
[----:B-1----:R-:W-:Y:S02]  /*1390*/  @!P3 IMAD R29, R29, R28, R14 ;  /* 0x0000001c1d1db224 */ /* 0x002fe400078e020e */
[----:B0-----:R-:W-:Y:S01]  /*13a0*/  @!P1 FADD.FTZ R19, R19, R9 ;  /* 0x0000000913139221 */ /* 0x001fe20000010000 */
[----:B------:R-:W-:Y:S01]  /*13b0*/  @!P3 LOP3.LUT R9, R17, 0x1, RZ, 0xc0, !PT ;  /* 0x000000011109b812 */ /* 0x000fe200078ec0ff */
[----:B------:R-:W-:-:S04]  /*13c0*/  @!P1 FADD.FTZ R18, R18, R8 ;  /* 0x0000000812129221 */ /* 0x000fc80000010000 */
[----:B------:R-:W-:Y:S02]  /*13d0*/  @!P3 IMAD R28, R9, R28, RZ ;  /* 0x0000001c091cb224 */ /* 0x000fe400078e02ff */
[----:B------:R-:W0:Y:S02]  /*13e0*/  @!P3 LDC.64 R8, c[0x0][0x248] ;  /* 0x00009200ff08bb82 */ /* 0x000e240000000a00 */
[----:B------:R-:W-:-:S05]  /*13f0*/  @!P3 IMAD R28, R28, R10, RZ ;  /* 0x0000000a1c1cb224 */ /* 0x000fca00078e02ff */
[----:B------:R-:W-:-:S05]  /*1400*/  @!P3 SHF.L.U32 R15, R28, 0x1, RZ ;  /* 0x000000011c0fb819 */ /* 0x000fca00000006ff */
[----:B0-----:R-:W-:-:S04]  /*1410*/  @!P3 IMAD.WIDE R8, R15, 0x4, R8 ;  /* 0x000000040f08b825 */ /* 0x001fc800078e0208 */
[----:B------:R-:W-:-:S05]  /*1420*/  @!P3 IMAD.WIDE.U32 R14, R29, 0x8, R8 ;  /* 0x000000081d0eb825 */ /* 0x000fca00078e0008 */
[----:B------:R0:W2:Y:S01]  /*1430*/  @!P3 LDG.E.64 R8, desc[UR8][R14.64] ;  /* 0x000000080e08b981 */ /* 0x0000a2000c1e1b00 */
[----:B------:R-:W-:-:S04]  /*1440*/  IADD3 R29, R11, 0x2, RZ ;  /* 0x000000020b1d7810 */ /* 0x000fc80007ffe0ff */
[----:B------:R-:W-:-:S13]  /*1450*/  ISETP.EQ.OR P1, PT, R29, UR7, P2 ;  /* 0x000000071d007c0c */ /* 0x000fda0009722670 */
[----:B0-----:R-:W0:Y:S01]  /*1460*/  @!P1 S2R R14, SR_CTAID.Y ;  /* 0x00000000000e9919 */ /* 0x001e220000002600 */
[----:B------:R-:W0:Y:S02]  /*1470*/  @!P1 LDC R28, c[0x0][0x10] ;  /* 0x00000400ff1c9b82 */ /* 0x000e240000000800 */
[----:B0-----:R-:W-:Y:S02]  /*1480*/  @!P1 IMAD R29, R29, R28, R14 ;  /* 0x0000001c1d1d9224 */ /* 0x001fe400078e020e */
[----:B--2---:R-:W-:Y:S01]  /*1490*/  @!P3 FADD.FTZ R19, R19, R9 ;  /* 0x000000091313b221 */ /* 0x004fe20000010000 */
        /* <DEDUP_REMOVED lines=30> */
.L_x_3326:
        /* <DEDUP_REMOVED lines=19> */
.L_x_3329:
[----:B------:R-:W-:Y:S05]  /*17b0*/  BSYNC B0 ;  /* 0x0000000000007941 */ /* 0x000fea0003800000 */
.L_x_3328:
        /* <DEDUP_REMOVED lines=32> */
.L_x_3323:
        /* <DEDUP_REMOVED lines=15> */
[----:B------:R-:W0:Y:S02]  /*1ab0*/  @!P1 LDC.64 R28, c[0x0][0x218] ;  /* 0x00008600ff1c9b82 */ /* 0x000e240000000a00 */
[----:B------:R-:W-:Y:S01]  /*1ac0*/  ULDC UR6, c[0x0][0x2a4] ;  /* 0x0000a90000067ab9 */ /* 0x000fe20000000800 */
[----:B------:R-:W-:Y:S01]  /*1ad0*/  IADD3 R13, R9, R2, RZ ;  /* 0x00000002090d7210 */ /* 0x000fe20007ffe0ff */
[----:B------:R-:W-:Y:S01]  /*1ae0*/  @!P1 FMUL.FTZ R9, R19, UR6 ;  /* 0x0000000613099c20 */ /* 0x000fe20008410000 */
[----:B------:R-:W-:-:S03]  /*1af0*/  @!P1 FMUL.FTZ R8, R18, UR6 ;  /* 0x0000000612089c20 */ /* 0x000fc60008410000 */
[----:B------:R0:W-:Y:S02]  /*1b00*/  @!P2 STS.64 [UR5+0xc8], R18 ;  /* 0x0000c812ff00a988 */ /* 0x0001e40008000a05 */
[----:B0-----:R-:W-:-:S04]  /*1b10*/  @!P1 IMAD.WIDE R18, R23, 0x8, R28 ;  /* 0x0000000817129825 */ /* 0x001fc800078e021c */
[C---:B--2---:R-:W-:Y:S01]  /*1b20*/  IMAD.WIDE R28, R13.reuse, 0x2, R14 ;  /* 0x000000020d1c7825 */ /* 0x044fe200078e020e */
[----:B------:R0:W-:Y:S03]  /*1b30*/  @!P1 STG.E.64 desc[UR8][R18.64], R8 ;  /* 0x0000000812009986 */ /* 0x0001e6000c101b08 */
[----:B---3--:R-:W-:Y:S01]  /*1b40*/  IMAD.WIDE R14, R13, 0x2, R10 ;  /* 0x000000020d0e7825 */ /* 0x008fe200078e020a */
[----:B------:R-:W-:Y:S06]  /*1b50*/  BAR.SYNC.DEFER_BLOCKING 0x0 ;  /* 0x0000000000007b1d */ /* 0x000fec0000010000 */
[----:B------:R-:W2:Y:S04]  /*1b60*/  LDG.E.U16 R2, desc[UR8][R28.64+0x2] ;  /* 0x000002081c027981 */ /* 0x000ea8000c1e1500 */
[----:B------:R-:W3:Y:S04]  /*1b70*/  LDG.E.U16 R13, desc[UR8][R14.64+0x2] ;  /* 0x000002080e0d7981 */ /* 0x000ee8000c1e1500 */
[----:B------:R-:W1:Y:S04]  /*1b80*/  LDS.64 R10, [UR5+0xc8] ;  /* 0x0000c805ff0a7984 */ /* 0x000e680008000a00 */
[----:B------:R4:W5:Y:S04]  /*1b90*/  LDG.E.U16 R28, desc[UR8][R28.64] ;  /* 0x000000081c1c7981 */ /* 0x000968000c1e1500 */
[----:B------:R4:W5:Y:S01]  /*1ba0*/  LDG.E.U16 R15, desc[UR8][R14.64] ;  /* 0x000000080e0f7981 */ /* 0x000962000c1e1500 */
[----:B0-----:R-:W-:-:S02]  /*1bb0*/  SHF.L.U32 R9, R16, 0x10, RZ ;  /* 0x0000001010097819 */ /* 0x001fc400000006ff */
[----:B------:R-:W-:Y:S02]  /*1bc0*/  SHF.L.U32 R19, R6, 0x10, RZ ;  /* 0x0000001006137819 */ /* 0x000fe400000006ff */
[----:B------:R-:W-:Y:S02]  /*1bd0*/  SHF.L.U32 R6, R4, 0x10, RZ ;  /* 0x0000001004067819 */ /* 0x000fe400000006ff */
[----:B----4-:R-:W-:Y:S02]  /*1be0*/  SHF.L.U32 R29, R12, 0x10, RZ ;  /* 0x000000100c1d7819 */ /* 0x010fe400000006ff */
[C---:B------:R-:W-:Y:S02]  /*1bf0*/  SHF.L.U32 R12, R7.reuse, 0x10, RZ ;  /* 0x00000010070c7819 */ /* 0x040fe400000006ff */
[----:B------:R-:W-:Y:S02]  /*1c00*/  PRMT R14, R7, 0x7632, R14 ;  /* 0x00007632070e7816 */ /* 0x000fe4000000000e */
[----:B------:R-:W-:-:S02]  /*1c10*/  ISETP.NE.AND P4, PT, RZ, UR10, PT ;  /* 0x0000000aff007c0c */ /* 0x000fc4000bf85270 */
[----:B------:R-:W-:-:S04]  /*1c20*/  ISETP.GE.U32.AND P2, PT, R21, UR12, PT ;  /* 0x0000000c15007c0c */ /* 0x000fc8000bf46070 */
[----:B------:R-:W-:-:S04]  /*1c30*/  ISETP.GE.AND.EX P2, PT, R5, UR13, PT, P2 ;  /* 0x0000000d05007c0c */ /* 0x000fc8000bf46320 */
[----:B------:R-:W-:Y:S01]  /*1c40*/  ISETP.GT.U32.OR P2, PT, R0, 0x29f, P2 ;  /* 0x0000029f0000780c */ /* 0x000fe20001744470 */
[----:B-1----:R-:W-:-:S04]  /*1c50*/  FMUL.FTZ R10, R10, UR6 ;  /* 0x000000060a0a7c20 */ /* 0x002fc80008410000 */
[----:B------:R-:W-:Y:S01]  /*1c60*/  FMUL.FTZ R8, R10, R10 ;  /* 0x0000000a0a087220 */ /* 0x000fe20000410000 */
[--C-:B------:R-:W-:Y:S01]  /*1c70*/  FADD.FTZ R9, R9, -R10.reuse ;  /* 0x8000000a09097221 */ /* 0x100fe20000010000 */
[--C-:B------:R-:W-:Y:S01]  /*1c80*/  FADD.FTZ R19, R19, -R10.reuse ;  /* 0x8000000a13137221 */ /* 0x100fe20000010000 */
[----:B------:R-:W-:Y:S01]  /*1c90*/  FADD.FTZ R6, R6, -R10 ;  /* 0x8000000a06067221 */ /* 0x000fe20000010000 */
[----:B------:R-:W-:Y:S01]  /*1ca0*/  FFMA.FTZ R11, R11, UR6, -R8 ;  /* 0x000000060b0b7c23 */ /* 0x000fe20008010808 */
[----:B------:R-:W-:-:S04]  /*1cb0*/  MOV R8, 0x3f800000 ;  /* 0x3f80000000087802 */ /* 0x000fc80000000f00 */
[----:B------:R-:W-:-:S13]  /*1cc0*/  FSETP.GTU.FTZ.AND P1, PT, R11, RZ, PT ;  /* 0x000000ff0b00720b */ /* 0x000fda0003f3c000 */
[----:B------:R-:W0:Y:S02]  /*1cd0*/  @P1 LDC R18, c[0x0][0x238] ;  /* 0x00008e00ff121b82 */ /* 0x000e240000000800 */
[----:B0-----:R-:W-:Y:S01]  /*1ce0*/  @P1 FADD.FTZ R18, R11, R18 ;  /* 0x000000120b121221 */ /* 0x001fe20000010000 */
[----:B------:R-:W-:Y:S02]  /*1cf0*/  PRMT R11, R16, 0x7632, R11 ;  /* 0x00007632100b7816 */ /* 0x000fe4000000000b */
[----:B------:R-:W-:Y:S01]  /*1d00*/  PRMT R16, R4, 0x7632, R16 ;  /* 0x0000763204107816 */ /* 0x000fe20000000010 */
[----:B------:R-:W0:Y:S01]  /*1d10*/  @P1 MUFU.RSQ R8, R18 ;  /* 0x0000001200081308 */ /* 0x000e220000001400 */
[----:B------:R-:W-:Y:S02]  /*1d20*/  SHF.L.U32 R7, R11, 0x10, RZ ;  /* 0x000000100b077819 */ /* 0x000fe400000006ff */
[----:B------:R-:W-:Y:S01]  /*1d30*/  SHF.L.U32 R4, R14, 0x10, RZ ;  /* 0x000000100e047819 */ /* 0x000fe200000006ff */
[----:B------:R-:W-:Y:S01]  /*1d40*/  FADD.FTZ R14, -R10, R29 ;  /* 0x0000001d0a0e7221 */ /* 0x000fe20000010100 */
[----:B------:R-:W-:Y:S01]  /*1d50*/  SHF.L.U32 R11, R16, 0x10, RZ ;  /* 0x00000010100b7819 */ /* 0x000fe200000006ff */
[----:B------:R-:W-:Y:S01]  /*1d60*/  FADD.FTZ R7, -R10, R7 ;  /* 0x000000070a077221 */ /* 0x000fe20000010100 */
[----:B------:R-:W-:Y:S01]  /*1d70*/  FADD.FTZ R29, R12, -R10 ;  /* 0x8000000a0c1d7221 */ /* 0x000fe20000010000 */
[----:B------:R-:W-:-:S02]  /*1d80*/  FADD.FTZ R4, -R10, R4 ;  /* 0x000000040a047221 */ /* 0x000fc40000010100 */
[----:B------:R-:W-:Y:S01]  /*1d90*/  FADD.FTZ R11, -R10, R11 ;  /* 0x0000000b0a0b7221 */ /* 0x000fe20000010100 */
[-C--:B0-----:R-:W-:Y:S01]  /*1da0*/  FMUL.FTZ R7, R7, R8.reuse ;  /* 0x0000000807077220 */ /* 0x081fe20000410000 */
[-C--:B------:R-:W-:Y:S01]  /*1db0*/  FMUL.FTZ R14, R14, R8.reuse ;  /* 0x000000080e0e7220 */ /* 0x080fe20000410000 */
[-C--:B------:R-:W-:Y:S01]  /*1dc0*/  FMUL.FTZ R4, R4, R8.reuse ;  /* 0x0000000804047220 */ /* 0x080fe20000410000 */
[-C--:B------:R-:W-:Y:S01]  /*1dd0*/  FMUL.FTZ R12, R11, R8.reuse ;  /* 0x000000080b0c7220 */ /* 0x080fe20000410000 */
[----:B------:R-:W-:Y:S01]  /*1de0*/  IADD3 R11, R22, 0x20, RZ ;  /* 0x00000020160b7810 */ /* 0x000fe20007ffe0ff */
[-C--:B------:R-:W-:Y:S01]  /*1df0*/  FMUL.FTZ R19, R19, R8.reuse ;  /* 0x0000000813137220 */ /* 0x080fe20000410000 */
[-C--:B------:R-:W-:Y:S01]  /*1e00*/  FMUL.FTZ R16, R29, R8.reuse ;  /* 0x000000081d107220 */ /* 0x080fe20000410000 */
[-C--:B------:R-:W-:Y:S01]  /*1e10*/  FMUL.FTZ R6, R6, R8.reuse ;  /* 0x0000000806067220 */ /* 0x080fe20000410000 */
[----:B------:R-:W-:Y:S01]  /*1e20*/  ISETP.GE.U32.AND P3, PT, R11, UR12, PT ;  /* 0x0000000c0b007c0c */ /* 0x000fe2000bf66070 */
[----:B------:R-:W-:Y:S01]  /*1e30*/  FMUL.FTZ R8, R9, R8 ;  /* 0x0000000809087220 */ /* 0x000fe20000410000 */
[----:B--2---:R-:W-:-:S02]  /*1e40*/  SHF.L.U32 R10, R2, 0x10, RZ ;  /* 0x00000010020a7819 */ /* 0x004fc400000006ff */
[----:B---3--:R-:W-:-:S05]  /*1e50*/  SHF.L.U32 R13, R13, 0x10, RZ ;  /* 0x000000100d0d7819 */ /* 0x008fca00000006ff */
[C-C-:B------:R-:W-:Y:S01]  /*1e60*/  FFMA.FTZ R18, R10.reuse, R7, R13.reuse ;  /* 0x000000070a127223 */ /* 0x140fe2000001000d */
[C-C-:B------:R-:W-:Y:S01]  /*1e70*/  FFMA.FTZ R2, R10.reuse, R14, R13.reuse ;  /* 0x0000000e0a027223 */ /* 0x140fe2000001000d */
[C-C-:B------:R-:W-:Y:S01]  /*1e80*/  FFMA.FTZ R4, R10.reuse, R4, R13.reuse ;  /* 0x000000040a047223 */ /* 0x140fe2000001000d */
[----:B------:R-:W-:Y:S01]  /*1e90*/  FFMA.FTZ R10, R10, R12, R13 ;  /* 0x0000000c0a0a7223 */ /* 0x000fe2000001000d */
[----:B------:R-:W-:Y:S02]  /*1ea0*/  IADD3 R12, R22, 0x30, RZ ;  /* 0x00000030160c7810 */ /* 0x000fe40007ffe0ff */
[----:B------:R-:W-:Y:S02]  /*1eb0*/  SHF.R.S32.HI R13, RZ, 0x1f, R11 ;  /* 0x0000001fff0d7819 */ /* 0x000fe4000001140b */
[----:B------:R-:W-:Y:S02]  /*1ec0*/  ISETP.GE.U32.AND P1, PT, R12, UR12, PT ;  /* 0x0000000c0c007c0c */ /* 0x000fe4000bf26070 */
[----:B------:R-:W-:-:S02]  /*1ed0*/  SHF.R.S32.HI R14, RZ, 0x1f, R12 ;  /* 0x0000001fff0e7819 */ /* 0x000fc4000001140c */
[----:B-----5:R-:W-:Y:S02]  /*1ee0*/  SHF.L.U32 R28, R28, 0x10, RZ ;  /* 0x000000101c1c7819 */ /* 0x020fe400000006ff */
[----:B------:R-:W-:Y:S02]  /*1ef0*/  SHF.L.U32 R7, R15, 0x10, RZ ;  /* 0x000000100f077819 */ /* 0x000fe400000006ff */
[----:B------:R-:W-:Y:S02]  /*1f00*/  ISETP.GE.AND.EX P3, PT, R13, UR13, PT, P3 ;  /* 0x0000000d0d007c0c */ /* 0x000fe4000bf66330 */
[----:B------:R-:W-:Y:S01]  /*1f10*/  ISETP.GE.AND.EX P1, PT, R14, UR13, PT, P1 ;  /* 0x0000000d0e007c0c */ /* 0x000fe2000bf26310 */
[C-C-:B------:R-:W-:Y:S01]  /*1f20*/  FFMA.FTZ R15, R28.reuse, R19, R7.reuse ;  /* 0x000000131c0f7223 */ /* 0x140fe20000010007 */
[--C-:B------:R-:W-:Y:S01]  /*1f30*/  FFMA.FTZ R19, R28, R16, R7.reuse ;  /* 0x000000101c137223 */ /* 0x100fe20000010007 */
[----:B------:R-:W-:Y:S01]  /*1f40*/  ISETP.GT.U32.OR P3, PT, R0, 0x29f, P3 ;  /* 0x0000029f0000780c */ /* 0x000fe20001f64470 */
[--C-:B------:R-:W-:Y:S01]  /*1f50*/  FFMA.FTZ R29, R28, R6, R7.reuse ;  /* 0x000000061c1d7223 */ /* 0x100fe20000010007 */
[----:B------:R-:W-:Y:S01]  /*1f60*/  ISETP.GT.U32.OR P1, PT, R0, 0x29f, P1 ;  /* 0x0000029f0000780c */ /* 0x000fe20000f24470 */
[----:B------:R-:W-:Y:S01]  /*1f70*/  FFMA.FTZ R16, R28, R8, R7 ;  /* 0x000000081c107223 */ /* 0x000fe20000010007 */
[----:B------:R-:W-:Y:S11]  /*1f80*/  @!P4 BRA `(.L_x_3330) ;  /* 0x000000000028c947 */ /* 0x000ff60003800000 */
        /* <DEDUP_REMOVED lines=10> */
.L_x_3330:
[----:B------:R-:W-:Y:S04]  /*2030*/  BSSY B0, `(.L_x_3331) ;  /* 0x000000e000007945 */ /* 0x000fe80003800000 */
[----:B------:R-:W-:Y:S05]  /*2040*/  @!P0 BRA `(.L_x_3332) ;  /* 0x0000000000308947 */ /* 0x000fea0003800000 */
        /* <DEDUP_REMOVED lines=8> */
[----:B------:R-:W-:Y:S02]  /*20d0*/  LEA R8, P5, R6, UR12, 0x1 ;  /* 0x0000000c06087c11 */ /* 0x000fe4000f8a08ff */
[----:B------:R-:W-:Y:S02]  /*20e0*/  F2FP.BF16.F32.PACK_AB R7, R18, R16 ;  /* 0x000000101207723e */ /* 0x000fe400000010ff */
[----:B------:R-:W-:-:S05]  /*20f0*/  LEA.HI.X R9, R6, UR13, R9, 0x1, P5 ;  /* 0x0000000d06097c11 */ /* 0x000fca000a8f0c09 */
[----:B------:R0:W-:Y:S04]  /*2100*/  STG.E desc[UR8][R8.64], R7 ;  /* 0x0000000708007986 */ /* 0x0001e8000c101908 */
.L_x_3332:
[----:B------:R-:W-:Y:S05]  /*2110*/  BSYNC B0 ;  /* 0x0000000000007941 */ /* 0x000fea0003800000 */
.L_x_3331:
        /* <DEDUP_REMOVED lines=11> */
.L_x_3333:
        /* <DEDUP_REMOVED lines=14> */
.L_x_3335:
[----:B------:R-:W-:Y:S05]  /*22b0*/  BSYNC B0 ;  /* 0x0000000000007941 */ /* 0x000fea0003800000 */
.L_x_3334:
        /* <DEDUP_REMOVED lines=11> */
.L_x_3336:
[----:B------:R-:W-:Y:S04]  /*2370*/  BSSY B0, `(.L_x_3337) ;  /* 0x000000e000007945 */ /* 0x000fe80003800000 */
[----:B------:R-:W-:Y:S05]  /*2380*/  @P3 BRA `(.L_x_3338) ;  /* 0x0000000000303947 */ /* 0x000fea0003800000 */
[----:B------:R-:W-:Y:S01]  /*2390*/  ULDC.64 UR12, c[0x0][0x270] ;  /* 0x00009c00000c7ab9 */ /* 0x000fe20000000a00 */
[----:B------:R-:W-:Y:S01]  /*23a0*/  MOV R6, R24 ;  /* 0x0000001800067202 */ /* 0x000fe20000000f00 */
[----:B------:R-:W-:Y:S01]  /*23b0*/  IMAD R2, R13, UR12, RZ ;  /* 0x0000000c0d027c24 */ /* 0x000fe2000f8e02ff */
[----:B0-----:R-:W-:Y:S02]  /*23c0*/  MOV R7, R27 ;  /* 0x0000001b00077202 */ /* 0x001fe40000000f00 */
[----:B------:R-:W-:Y:S01]  /*23d0*/  F2FP.BF16.F32.PACK_AB R19, R4, R19 ;  /* 0x000000130413723e */ /* 0x000fe200000010ff */
[----:B------:R-:W-:-:S04]  /*23e0*/  IMAD.WIDE.U32 R6, R11, UR12, R6 ;  /* 0x0000000c0b067c25 */ /* 0x000fc8000f8e0006 */
[----:B------:R-:W-:Y:S01]  /*23f0*/  IMAD R11, R11, UR13, R2 ;  /* 0x0000000d0b0b7c24 */ /* 0x000fe2000f8e0202 */
[----:B------:R-:W-:Y:S02]  /*2400*/  ULDC.64 UR12, c[0x0][0x210] ;  /* 0x00008400000c7ab9 */ /* 0x000fe40000000a00 */
[----:B-1----:R-:W-:Y:S02]  /*2410*/  LEA R8, P2, R6, UR12, 0x1 ;  /* 0x0000000c06087c11 */ /* 0x002fe4000f8408ff */
[----:B------:R-:W-:-:S04]  /*2420*/  IADD3 R11, R7, R11, RZ ;  /* 0x0000000b070b7210 */ /* 0x000fc80007ffe0ff */
[----:B------:R-:W-:-:S05]  /*2430*/  LEA.HI.X R9, R6, UR13, R11, 0x1, P2 ;  /* 0x0000000d06097c11 */ /* 0x000fca00090f0c0b */
[----:B------:R2:W-:Y:S02]  /*2440*/  STG.E desc[UR8][R8.64], R19 ;  /* 0x0000001308007986 */ /* 0x0005e4000c101908 */
.L_x_3338:
[----:B------:R-:W-:Y:S05]  /*2450*/  BSYNC B0 ;  /* 0x0000000000007941 */ /* 0x000fea0003800000 */
.L_x_3337:
[----:B------:R-:W-:Y:S05]  /*2460*/  @!P4 BRA `(.L_x_3339) ;  /* 0x000000000028c947 */ /* 0x000fea0003800000 */
[----:B------:R-:W-:Y:S01]  /*2470*/  FMUL.FTZ R2, R29, -1.4426950216293334961 ;  /* 0xbfb8aa3b1d027820 */ /* 0x000fe20000410000 */
[----:B------:R-:W-:-:S05]  /*2480*/  FMUL.FTZ R5, R10, -1.4426950216293334961 ;  /* 0xbfb8aa3b0a057820 */ /* 0x000fca0000410000 */
[----:B------:R-:W3:Y:S08]  /*2490*/  MUFU.EX2 R2, R2 ;  /* 0x0000000200027308 */ /* 0x000ef00000000800 */
[----:B------:R-:W4:Y:S01]  /*24a0*/  MUFU.EX2 R5, R5 ;  /* 0x0000000500057308 */ /* 0x000f220000000800 */
[----:B---3--:R-:W-:-:S07]  /*24b0*/  FADD.FTZ R4, R2, 1 ;  /* 0x3f80000002047421 */ /* 0x008fce0000010000 */
[----:B------:R-:W3:Y:S01]  /*24c0*/  MUFU.RCP R4, R4 ;  /* 0x0000000400047308 */ /* 0x000ee20000001000 */
[----:B----4-:R-:W-:-:S07]  /*24d0*/  FADD.FTZ R6, R5, 1 ;  /* 0x3f80000005067421 */ /* 0x010fce0000010000 */
[----:B0-----:R-:W0:Y:S01]  /*24e0*/  MUFU.RCP R7, R6 ;  /* 0x0000000600077308 */ /* 0x001e220000001000 */
[----:B---3--:R-:W-:Y:S01]  /*24f0*/  FMUL.FTZ R29, R29, R4 ;  /* 0x000000041d1d7220 */ /* 0x008fe20000410000 */
[----:B0-----:R-:W-:-:S07]  /*2500*/  FMUL.FTZ R10, R10, R7 ;  /* 0x000000070a0a7220 */ /* 0x001fce0000410000 */
.L_x_3339:
        /* <DEDUP_REMOVED lines=14> */
.L_x_3341:
[----:B------:R-:W-:Y:S05]  /*25f0*/  BSYNC B0 ;  /* 0x0000000000007941 */ /* 0x000fea0003800000 */
.L_x_3340:
[----:B------:R-:W4:Y:S01]  /*2600*/  LDC R2, c[0x0][0x10] ;  /* 0x00000400ff027b82 */ /* 0x000f220000000800 */
[----:B------:R-:W-:Y:S02]  /*2610*/  IADD3 R17, R17, 0x1, RZ ;  /* 0x0000000111117810 */ /* 0x000fe40007ffe0ff */
[----:B----4-:R-:W-:-:S04]  /*2620*/  IADD3 R23, R2, R23, RZ ;  /* 0x0000001702177210 */ /* 0x010fc80007ffe0ff */
[----:B------:R-:W-:-:S13]  /*2630*/  ISETP.GE.AND P1, PT, R23, UR4, PT ;  /* 0x0000000417007c0c */ /* 0x000fda000bf26270 */
[----:B------:R-:W-:Y:S05]  /*2640*/  @!P1 BRA `(.L_x_3342) ;  /* 0xffffffd800e49947 */ /* 0x000fea000383ffff */
[----:B------:R-:W-:Y:S05]  /*2650*/  EXIT ;  /* 0x000000000000794d */ /* 0x000fea0003800000 */
.L_x_3343:
        /* <DEDUP_REMOVED lines=10> */
.L_x_5154:


//--------------------- .text._Z35group_norm_nhwc_fwd_one_pass_kernelI11Bf16IOBf16WLi128ELi84ELi672EEv26Group_norm_nhwc_fwd_params --------------------------
	.section	.text._Z35group_norm_nhwc_fwd_one_pass_kernelI11Bf16IOBf16WLi128ELi84ELi672EEv26Group_norm_nhwc_fwd_params,"ax",@progbits
	.align	128
        .global         _Z35group_norm_nhwc_fwd_one_pass_kernelI11Bf16IOBf16WLi128ELi84ELi672EEv26Group_norm_nhwc_fwd_params
        .type           _Z35group_norm_nhwc_fwd_one_pass_kernelI11Bf16IOBf16WLi128ELi84ELi672EEv26Group_norm_nhwc_fwd_params,@function
        .size           _Z35group_norm_nhwc_fwd_one_pass_kernelI11Bf16IOBf16WLi128ELi84ELi672EEv26Group_norm_nhwc_fwd_params,(.L_x_5155 - _Z35group_norm_nhwc_fwd_one_pass_kernelI11Bf16IOBf16WLi128ELi84ELi672EEv26Group_norm_nhwc_fwd_params)
        .other          _Z35group_norm_nhwc_fwd_one_pass_kernelI11Bf16IOBf16WLi128ELi84ELi672EEv26Group_norm_nhwc_fwd_params,@"STO_CUDA_ENTRY STV_DEFAULT"
_Z35group_norm_nhwc_fwd_one_pass_kernelI11Bf16IOBf16WLi128ELi84ELi672EEv26Group_norm_nhwc_fwd_params:
.text._Z35group_norm_nhwc_fwd_one_pass_kernelI11Bf16IOBf16WLi128ELi84ELi672EEv26Group_norm_nhwc_fwd_params:
        /* <DEDUP_REMOVED lines=40> */
.L_x_3377:
[----:B0-2---:R-:W0:Y:S01]  /*0280*/  LDC R23, c[0x0][0x288] ;  /* 0x0000a200ff177b82 */ /* 0x005e220000000800 */
        /* <DEDUP_REMOVED lines=11> */
[----:B------:R-:W2:Y:S01]  /*0340*/  @P0 LDC.64 R52, c[0x0][0x220] ;  /* 0x00008800ff340b82 */ /* 0x000ea20000000a00 */
[----:B------:R-:W-:Y:S02]  /*0350*/  MOV R32, RZ ;  /* 0x000000ff00207202 */ /* 0x000fe40000000f00 */
[----:B0--3--:R-:W-:-:S04]  /*0360*/  IABS R19, R23 ;  /* 0x0000001700137213 */ /* 0x009fc80000000000 */
        /* <DEDUP_REMOVED lines=294> */
.L_x_3345:
[----:B------:R-:W-:Y:S05]  /*15d0*/  BSYNC B0 ;  /* 0x0000000000007941 */ /* 0x000fea0003800000 */
.L_x_3344:
        /* <DEDUP_REMOVED lines=12> */
[----:B------:R-:W1:Y:S01]  /*16a0*/  S2R R53, SR_CTAID.Y ;  /* 0x0000000000357919 */ /* 0x000e620000002600 */
[----:B------:R-:W2:Y:S01]  /*16b0*/  LDC R55, c[0x0][0x10] ;  /* 0x00000400ff377b82 */ /* 0x000ea20000000800 */
[C---:B------:R-:W-:Y:S02]  /*16c0*/  LOP3.LUT R22, R6.reuse, 0x1, RZ, 0xc0, !PT ;  /* 0x0000000106167812 */ /* 0x040fe400078ec0ff */
[----:B------:R-:W-:-:S05]  /*16d0*/  LOP3.LUT P1, RZ, R6, 0x2, RZ, 0xc0, !PT ;  /* 0x0000000206ff7812 */ /* 0x000fca000782c0ff */
[----:B------:R-:W3:Y:S01]  /*16e0*/  LDC.64 R20, c[0x0][0x248] ;  /* 0x00009200ff147b82 */ /* 0x000ee20000000a00 */
[----:B--2---:R-:W-:Y:S02]  /*16f0*/  IMAD R22, R22, R55, RZ ;  /* 0x0000003716167224 */ /* 0x004fe400078e02ff */
[----:B-1----:R-:W-:-:S03]  /*1700*/  IMAD R55, R55, UR7, R53 ;  /* 0x0000000737377c24 */ /* 0x002fc6000f8e0235 */
[C---:B------:R-:W-:Y:S01]  /*1710*/  IADD3 R53, R22.reuse, R53, RZ ;  /* 0x0000003516357210 */ /* 0x040fe20007ffe0ff */
[----:B------:R-:W-:-:S05]  /*1720*/  IMAD R22, R22, R31, RZ ;  /* 0x0000001f16167224 */ /* 0x000fca00078e02ff */
[----:B------:R-:W-:-:S05]  /*1730*/  SHF.L.U32 R23, R22, 0x1, RZ ;  /* 0x0000000116177819 */ /* 0x000fca00000006ff */
[----:B---3--:R-:W-:-:S04]  /*1740*/  IMAD.WIDE R20, R23, 0x4, R20 ;  /* 0x0000000417147825 */ /* 0x008fc800078e0214 */
[----:B------:R-:W-:Y:S02]  /*1750*/  IMAD.WIDE.U32 R22, R55, 0x8, R20 ;  /* 0x0000000837167825 */ /* 0x000fe400078e0014 */
[----:B------:R-:W1:Y:S01]  /*1760*/  LDC.64 R20, c[0x0][0x240] ;  /* 0x00009000ff147b82 */ /* 0x000e620000000a00 */
[----:B------:R-:W-:Y:S02]  /*1770*/  SEL R55, R31, RZ, !P1 ;  /* 0x000000ff1f377207 */ /* 0x000fe40004800000 */
[----:B------:R2:W-:Y:S01]  /*1780*/  STG.E.64 desc[UR8][R22.64], R16 ;  /* 0x0000001016007986 */ /* 0x0005e2000c101b08 */
[----:B-1----:R-:W-:Y:S01]  /*1790*/  IMAD.WIDE.U32 R20, R53, 0x4, R20 ;  /* 0x0000000435147825 */ /* 0x002fe200078e0014 */
[----:B------:R-:W-:-:S04]  /*17a0*/  MOV R53, 0xffffffff ;  /* 0xffffffff00357802 */ /* 0x000fc80000000f00 */
[----:B------:R-:W-:Y:S02]  /*17b0*/  SEL R53, R53, 0x1, P1 ;  /* 0x0000000135357807 */ /* 0x000fe40000800000 */
[----:B------:R-:W-:Y:S01]  /*17c0*/  ISETP.NE.AND P1, PT, R55, -0x1, PT ;  /* 0xffffffff3700780c */ /* 0x000fe20003f25270 */
[----:B------:R-:W-:Y:S06]  /*17d0*/  MEMBAR.ALL.GPU ;  /* 0x0000000000007992 */ /* 0x000fec000000a000 */
[----:B------:R-:W-:-:S00]  /*17e0*/  ERRBAR ;  /* 0x00000000000079ab */ /* 0x000fc00000000000 */
[----:B------:R-:W-:Y:S06]  /*17f0*/  CGAERRBAR ;  /* 0x00000000000075ab */ /* 0x000fec0000000000 */
[----:B------:R2:W-:Y:S01]  /*1800*/  REDG.E.ADD.S32.STRONG.GPU desc[UR8][R20.64], R53 ;  /* 0x000000351400798e */ /* 0x0005e2000c10e388 */
[----:B------:R-:W-:Y:S05]  /*1810*/  @!P1 BRA `(.L_x_3347) ;  /* 0x0000000000149947 */ /* 0x000fea0003800000 */
.L_x_3348:
[----:B--2---:R-:W2:Y:S04]  /*1820*/  LDG.E.STRONG.GPU R22, desc[UR8][R20.64] ;  /* 0x0000000814167981 */ /* 0x004ea8000c1ef900 */
[----:B--2---:R-:W-:Y:S01]  /*1830*/  CCTL.IVALL ;  /* 0x00000000ff00798f */ /* 0x004fe20002000000 */
[----:B------:R-:W-:Y:S05]  /*1840*/  YIELD ;  /* 0x0000000000007946 */ /* 0x000fea0003800000 */
[----:B------:R-:W-:-:S13]  /*1850*/  ISETP.NE.AND P1, PT, R22, R55, PT ;  /* 0x000000371600720c */ /* 0x000fda0003f25270 */
[----:B------:R-:W-:Y:S05]  /*1860*/  @P1 BRA `(.L_x_3348) ;  /* 0xfffffffc00ec1947 */ /* 0x000fea000383ffff */
.L_x_3347:
        /* <DEDUP_REMOVED lines=11> */
.L_x_3350:
        /* <DEDUP_REMOVED lines=42> */
[----:B------:R-:W-:-:S04]  /*1bc0*/  IADD3 R22, R30, 0x3, RZ ;  /* 0x000000031e167810 */ /* 0x000fc80007ffe0ff */
[----:B------:R-:W-:-:S13]  /*1bd0*/  ISETP.EQ.OR P2, PT, R22, UR7, P3 ;  /* 0x0000000716007c0c */ /* 0x000fda0009f42670 */
[----:B------:R-:W0:Y:S01]  /*1be0*/  @!P2 S2R R23, SR_CTAID.Y ;  /* 0x000000000017a919 */ /* 0x000e220000002600 */
[----:B------:R-:W1:Y:S01]  /*1bf0*/  @!P2 LDC R53, c[0x0][0x10] ;  /* 0x00000400ff35ab82 */ /* 0x000e620000000800 */
[----:B------:R-:W-:-:S05]  /*1c00*/  @!P2 LOP3.LUT R54, R6, 0x1, RZ, 0xc0, !PT ;  /* 0x000000010636a812 */ /* 0x000fca00078ec0ff */
[----:B-1----:R-:W-:-:S04]  /*1c10*/  @!P2 IMAD R54, R54, R53, RZ ;  /* 0x000000353636a224 */ /* 0x002fc800078e02ff */
[----:B------:R-:W-:Y:S02]  /*1c20*/  @!P2 IMAD R54, R54, R31, RZ ;  /* 0x0000001f3636a224 */ /* 0x000fe400078e02ff */
[----:B0-----:R-:W-:Y:S02]  /*1c30*/  @!P2 IMAD R53, R22, R53, R23 ;  /* 0x000000351635a224 */ /* 0x001fe400078e0217 */
[----:B------:R-:W0:Y:S01]  /*1c40*/  @!P2 LDC.64 R22, c[0x0][0x248] ;  /* 0x00009200ff16ab82 */ /* 0x000e220000000a00 */
[----:B--2---:R-:W-:Y:S01]  /*1c50*/  @!P1 FADD.FTZ R17, R17, R21 ;  /* 0x0000001511119221 */ /* 0x004fe20000010000 */
[----:B------:R-:W-:Y:S01]  /*1c60*/  @!P2 SHF.L.U32 R21, R54, 0x1, RZ ;  /* 0x000000013615a819 */ /* 0x000fe200000006ff */
[----:B------:R-:W-:-:S04]  /*1c70*/  @!P1 FADD.FTZ R16, R16, R20 ;  /* 0x0000001410109221 */ /* 0x000fc80000010000 */
        /* <DEDUP_REMOVED lines=9> */
.L_x_3349:
[----:B------:R-:W-:-:S13]  /*1d10*/  LOP3.LUT P1, R54, R31, 0x3, RZ, 0xc0, !PT ;  /* 0x000000031f367812 */ /* 0x000fda000782c0ff */
[----:B------:R-:W-:Y:S05]  /*1d20*/  @!P1 BRA `(.L_x_3346) ;  /* 0x0000000000c89947 */ /* 0x000fea0003800000 */
[----:B------:R-:W-:Y:S01]  /*1d30*/  ISETP.EQ.OR P1, PT, R30, UR7, P3 ;  /* 0x000000071e007c0c */ /* 0x000fe20009f22670 */
[----:B------:R-:W-:Y:S01]  /*1d40*/  BSSY B0, `(.L_x_3351) ;  /* 0x0000010000007945 */ /* 0x000fe20003800000 */
[----:B------:R-:W-:-:S11]  /*1d50*/  ISETP.NE.AND P2, PT, R54, 0x1, PT ;  /* 0x000000013600780c */ /* 0x000fd60003f45270 */
[----:B------:R-:W-:Y:S05]  /*1d60*/  @P1 BRA `(.L_x_3352) ;  /* 0x0000000000341947 */ /* 0x000fea0003800000 */
[----:B------:R-:W1:Y:S01]  /*1d70*/  LDC.64 R20, c[0x0][0x248] ;  /* 0x00009200ff147b82 */ /* 0x000e620000000a00 */
[----:B------:R-:W-:Y:S01]  /*1d80*/  LOP3.LUT R22, R6, 0x1, RZ, 0xc0, !PT ;  /* 0x0000000106167812 */ /* 0x000fe200078ec0ff */
        /* <DEDUP_REMOVED lines=11> */
.L_x_3352:
[----:B------:R-:W-:Y:S05]  /*1e40*/  BSYNC B0 ;  /* 0x0000000000007941 */ /* 0x000fea0003800000 */
.L_x_3351:
        /* <DEDUP_REMOVED lines=32> */
.L_x_3346:
        /* <DEDUP_REMOVED lines=21> */
[----:B------:R-:W2:Y:S04]  /*21a0*/  LDG.E.U16 R54, desc[UR8][R30.64] ;  /* 0x000000081e367981 */ /* 0x000ea8000c1e1500 */
[----:B-1----:R-:W3:Y:S04]  /*21b0*/  LDG.E.U16 R52, desc[UR8][R30.64+0x2] ;  /* 0x000002081e347981 */ /* 0x002ee8000c1e1500 */
[----:B------:R-:W4:Y:S04]  /*21c0*/  LDG.E.U16 R41, desc[UR8][R22.64] ;  /* 0x0000000816297981 */ /* 0x000f28000c1e1500 */
[----:B------:R1:W5:Y:S01]  /*21d0*/  LDG.E.U16 R53, desc[UR8][R22.64+0x2] ;  /* 0x0000020816357981 */ /* 0x000362000c1e1500 */
[----:B------:R-:W-:-:S02]  /*21e0*/  SHF.L.U32 R57, R32, 0x10, RZ ;  /* 0x0000001020397819 */ /* 0x000fc400000006ff */
[----:B------:R-:W-:Y:S01]  /*21f0*/  ISETP.NE.AND P6, PT, RZ, UR10, PT ;  /* 0x0000000aff007c0c */ /* 0x000fe2000bfc5270 */
[----:B------:R-:W1:Y:S01]  /*2200*/  LDS.64 R20, [UR5+0xc8] ;  /* 0x0000c805ff147984 */ /* 0x000e620008000a00 */
[----:B------:R-:W-:Y:S02]  /*2210*/  SHF.L.U32 R63, R42, 0x10, RZ ;  /* 0x000000102a3f7819 */ /* 0x000fe400000006ff */
[----:B0-----:R-:W-:Y:S02]  /*2220*/  SHF.L.U32 R17, R40, 0x10, RZ ;  /* 0x0000001028117819 */ /* 0x001fe400000006ff */
[----:B------:R-:W-:Y:S02]  /*2230*/  SHF.L.U32 R19, R19, 0x10, RZ ;  /* 0x0000001013137819 */ /* 0x000fe400000006ff */
[----:B------:R-:W-:Y:S02]  /*2240*/  SHF.L.U32 R61, R38, 0x10, RZ ;  /* 0x00000010263d7819 */ /* 0x000fe400000006ff */
[----:B------:R-:W-:-:S02]  /*2250*/  SHF.L.U32 R69, R46, 0x10, RZ ;  /* 0x000000102e457819 */ /* 0x000fc400000006ff */
[----:B------:R-:W-:Y:S02]  /*2260*/  SHF.L.U32 R65, R44, 0x10, RZ ;  /* 0x000000102c417819 */ /* 0x000fe400000006ff */
[----:B------:R-:W-:Y:S02]  /*2270*/  SHF.L.U32 R73, R48, 0x10, RZ ;  /* 0x0000001030497819 */ /* 0x000fe400000006ff */
[----:B-1----:R-:W-:Y:S02]  /*2280*/  SHF.L.U32 R23, R18, 0x10, RZ ;  /* 0x0000001012177819 */ /* 0x002fe400000006ff */
[----:B------:R-:W-:Y:S02]  /*2290*/  SHF.L.U32 R31, R24, 0x10, RZ ;  /* 0x00000010181f7819 */ /* 0x000fe400000006ff */
[----:B------:R-:W-:Y:S02]  /*22a0*/  SHF.L.U32 R55, R25, 0x10, RZ ;  /* 0x0000001019377819 */ /* 0x000fe400000006ff */
[----:B------:R-:W-:-:S02]  /*22b0*/  SHF.L.U32 R59, R26, 0x10, RZ ;  /* 0x000000101a3b7819 */ /* 0x000fc400000006ff */
[----:B------:R-:W-:Y:S02]  /*22c0*/  SHF.L.U32 R67, R28, 0x10, RZ ;  /* 0x000000101c437819 */ /* 0x000fe400000006ff */
[----:B------:R-:W-:Y:S02]  /*22d0*/  SHF.L.U32 R75, R50, 0x10, RZ ;  /* 0x00000010324b7819 */ /* 0x000fe400000006ff */
[----:B------:R-:W-:Y:S02]  /*22e0*/  SHF.L.U32 R71, R29, 0x10, RZ ;  /* 0x000000101d477819 */ /* 0x000fe400000006ff */
[----:B------:R-:W-:-:S04]  /*22f0*/  ISETP.GE.U32.AND P2, PT, R10, UR14, PT ;  /* 0x0000000e0a007c0c */ /* 0x000fc8000bf46070 */
[----:B------:R-:W-:-:S04]  /*2300*/  ISETP.GE.AND.EX P2, PT, R39, UR15, PT, P2 ;  /* 0x0000000f27007c0c */ /* 0x000fc8000bf46320 */
[----:B------:R-:W-:Y:S01]  /*2310*/  ISETP.GT.U32.OR P2, PT, R0, 0x29f, P2 ;  /* 0x0000029f0000780c */ /* 0x000fe20001744470 */
[----:B------:R-:W-:-:S04]  /*2320*/  FMUL.FTZ R20, R20, UR11 ;  /* 0x0000000b14147c20 */ /* 0x000fc80008410000 */
[C---:B------:R-:W-:Y:S01]  /*2330*/  FMUL.FTZ R56, R20.reuse, R20 ;  /* 0x0000001414387220 */ /* 0x040fe20000410000 */
[--C-:B------:R-:W-:Y:S01]  /*2340*/  FADD.FTZ R25, R57, -R20.reuse ;  /* 0x8000001439197221 */ /* 0x100fe20000010000 */
[--C-:B------:R-:W-:Y:S01]  /*2350*/  FADD.FTZ R57, R63, -R20.reuse ;  /* 0x800000143f397221 */ /* 0x100fe20000010000 */
[----:B------:R-:W-:Y:S01]  /*2360*/  FADD.FTZ R17, R17, -R20 ;  /* 0x8000001411117221 */ /* 0x000fe20000010000 */
[----:B------:R-:W-:Y:S01]  /*2370*/  FFMA.FTZ R21, R21, UR11, -R56 ;  /* 0x0000000b15157c23 */ /* 0x000fe20008010838 */
[C---:B------:R-:W-:Y:S01]  /*2380*/  FADD.FTZ R19, -R20.reuse, R19 ;  /* 0x0000001314137221 */ /* 0x040fe20000010100 */
[--C-:B------:R-:W-:Y:S01]  /*2390*/  FADD.FTZ R29, R61, -R20.reuse ;  /* 0x800000143d1d7221 */ /* 0x100fe20000010000 */
[--C-:B------:R-:W-:Y:S01]  /*23a0*/  FADD.FTZ R63, R69, -R20.reuse ;  /* 0x80000014453f7221 */ /* 0x100fe20000010000 */
[--C-:B------:R-:W-:Y:S01]  /*23b0*/  FADD.FTZ R61, R65, -R20.reuse ;  /* 0x80000014413d7221 */ /* 0x100fe20000010000 */
[----:B------:R-:W-:Y:S01]  /*23c0*/  FSETP.GTU.FTZ.AND P1, PT, R21, RZ, PT ;  /* 0x000000ff1500720b */ /* 0x000fe20003f3c000 */
[--C-:B------:R-:W-:Y:S01]  /*23d0*/  FADD.FTZ R69, R73, -R20.reuse ;  /* 0x8000001449457221 */ /* 0x100fe20000010000 */
[C---:B------:R-:W-:Y:S01]  /*23e0*/  FADD.FTZ R31, -R20.reuse, R31 ;  /* 0x0000001f141f7221 */ /* 0x040fe20000010100 */
[C---:B------:R-:W-:Y:S01]  /*23f0*/  FADD.FTZ R55, -R20.reuse, R55 ;  /* 0x0000003714377221 */ /* 0x040fe20000010100 */
[C---:B------:R-:W-:Y:S01]  /*2400*/  FADD.FTZ R59, -R20.reuse, R59 ;  /* 0x0000003b143b7221 */ /* 0x040fe20000010100 */
[C---:B------:R-:W-:Y:S01]  /*2410*/  FADD.FTZ R67, -R20.reuse, R67 ;  /* 0x0000004314437221 */ /* 0x040fe20000010100 */
[----:B------:R-:W-:Y:S01]  /*2420*/  FADD.FTZ R73, R75, -R20 ;  /* 0x800000144b497221 */ /* 0x000fe20000010000 */
[----:B------:R-:W-:-:S06]  /*2430*/  FADD.FTZ R71, -R20, R71 ;  /* 0x0000004714477221 */ /* 0x000fcc0000010100 */
[----:B------:R-:W0:Y:S02]  /*2440*/  @P1 LDC R16, c[0x0][0x238] ;  /* 0x00008e00ff101b82 */ /* 0x000e240000000800 */
[----:B0-----:R-:W-:Y:S01]  /*2450*/  @P1 FADD.FTZ R21, R21, R16 ;  /* 0x0000001015151221 */ /* 0x001fe20000010000 */
[----:B------:R-:W-:-:S06]  /*2460*/  MOV R16, 0x3f800000 ;  /* 0x3f80000000107802 */ /* 0x000fcc0000000f00 */
[----:B------:R0:W1:Y:S01]  /*2470*/  @P1 MUFU.RSQ R16, R21 ;  /* 0x0000001500101308 */ /* 0x0000620000001400 */
[----:B------:R-:W-:-:S04]  /*2480*/  ISETP.GE.U32.AND P1, PT, R9, UR14, PT ;  /* 0x0000000e09007c0c */ /* 0x000fc8000bf26070 */
[----:B------:R-:W-:Y:S02]  /*2490*/  ISETP.GE.AND.EX P1, PT, R33, UR15, PT, P1 ;  /* 0x0000000f21007c0c */ /* 0x000fe4000bf26310 */
[----:B0-----:R-:W-:Y:S01]  /*24a0*/  SHF.L.U32 R21, R27, 0x10, RZ ;  /* 0x000000101b157819 */ /* 0x001fe200000006ff */
[----:B------:R-:W-:Y:S01]  /*24b0*/  FADD.FTZ R27, -R20, R23 ;  /* 0x00000017141b7221 */ /* 0x000fe20000010100 */
[----:B------:R-:W-:-:S03]  /*24c0*/  ISETP.GT.U32.OR P1, PT, R0, 0x29f, P1 ;  /* 0x0000029f0000780c */ /* 0x000fc60000f24470 */
[----:B------:R-:W-:Y:S01]  /*24d0*/  FADD.FTZ R65, -R20, R21 ;  /* 0x0000001514417221 */ /* 0x000fe20000010100 */
        /* <DEDUP_REMOVED lines=14> */
[----:B--2---:R-:W-:-:S02]  /*25c0*/  SHF.L.U32 R22, R54, 0x10, RZ ;  /* 0x0000001036167819 */ /* 0x004fc400000006ff */
[----:B---3--:R-:W-:Y:S02]  /*25d0*/  SHF.L.U32 R20, R52, 0x10, RZ ;  /* 0x0000001034147819 */ /* 0x008fe400000006ff */
[----:B----4-:R-:W-:Y:S01]  /*25e0*/  SHF.L.U32 R23, R41, 0x10, RZ ;  /* 0x0000001029177819 */ /* 0x010fe200000006ff */
[-C--:B------:R-:W-:Y:S01]  /*25f0*/  FMUL.FTZ R41, R25, R16.reuse ;  /* 0x0000001019297220 */ /* 0x080fe20000410000 */
[----:B------:R-:W-:Y:S01]  /*2600*/  FMUL.FTZ R25, R59, R16 ;  /* 0x000000103b197220 */ /* 0x000fe20000410000 */
[----:B-----5:R-:W-:Y:S02]  /*2610*/  SHF.L.U32 R21, R53, 0x10, RZ ;  /* 0x0000001035157819 */ /* 0x020fe400000006ff */
[----:B------:R-:W-:-:S03]  /*2620*/  FFMA.FTZ R46, R22, R17, R23 ;  /* 0x00000011162e7223 */ /* 0x000fc60000010017 */
        /* <DEDUP_REMOVED lines=12> */
.L_x_3353:
        /* <DEDUP_REMOVED lines=14> */
.L_x_3355:
[----:B------:R-:W-:Y:S05]  /*27d0*/  BSYNC B0 ;  /* 0x0000000000007941 */ /* 0x000fea0003800000 */
.L_x_3354:
        /* <DEDUP_REMOVED lines=13> */
.L_x_3356:
        /* <DEDUP_REMOVED lines=14> */
.L_x_3358:
[----:B------:R-:W-:Y:S05]  /*2990*/  BSYNC B0 ;  /* 0x0000000000007941 */ /* 0x000fea0003800000 */
.L_x_3357:
        /* <DEDUP_REMOVED lines=13> */
.L_x_3359:
        /* <DEDUP_REMOVED lines=14> */
.L_x_3361:
[----:B------:R-:W-:Y:S05]  /*2b50*/  BSYNC B0 ;  /* 0x0000000000007941 */ /* 0x000fea0003800000 */
.L_x_3360:
        /* <DEDUP_REMOVED lines=11> */
[C-C-:B--2---:R-:W-:Y:S01]  /*2c10*/  FFMA.FTZ R29, R20.reuse, R25, R21.reuse ;  /* 0x00000019141d7223 */ /* 0x144fe20000010015 */
[----:B------:R-:W-:Y:S01]  /*2c20*/  ISETP.GE.AND.EX P1, PT, R45, UR15, PT, P1 ;  /* 0x0000000f2d007c0c */ /* 0x000fe2000bf26310 */
[C-C-:B------:R-:W-:Y:S01]  /*2c30*/  FFMA.FTZ R23, R20.reuse, R30, R21.reuse ;  /* 0x0000001e14177223 */ /* 0x140fe20000010015 */
[----:B------:R-:W-:Y:S01]  /*2c40*/  ISETP.GE.AND.EX P2, PT, R47, UR15, PT, P2 ;  /* 0x0000000f2f007c0c */ /* 0x000fe2000bf46320 */
[C-C-:B01----:R-:W-:Y:S01]  /*2c50*/  FFMA.FTZ R19, R20.reuse, R26, R21.reuse ;  /* 0x0000001a14137223 */ /* 0x143fe20000010015 */
[----:B------:R-:W-:Y:S01]  /*2c60*/  ISETP.GE.AND.EX P3, PT, R49, UR15, PT, P3 ;  /* 0x0000000f31007c0c */ /* 0x000fe2000bf66330 */
[C-C-:B------:R-:W-:Y:S01]  /*2c70*/  FFMA.FTZ R17, R20.reuse, R28, R21.reuse ;  /* 0x0000001c14117223 */ /* 0x140fe20000010015 */
        /* <DEDUP_REMOVED lines=18> */
.L_x_3362:
        /* <DEDUP_REMOVED lines=14> */
.L_x_3364:
[----:B------:R-:W-:Y:S05]  /*2e80*/  BSYNC B0 ;  /* 0x0000000000007941 */ /* 0x000fea0003800000 */
.L_x_3363:
        /* <DEDUP_REMOVED lines=11> */
.L_x_3365:
        /* <DEDUP_REMOVED lines=14> */
.L_x_3367:
[----:B------:R-:W-:Y:S05]  /*3020*/  BSYNC B0 ;  /* 0x0000000000007941 */ /* 0x000fea0003800000 */
.L_x_3366:
[----:B------:R-:W-:Y:S05]  /*3030*/  @!P6 BRA `(.L_x_3368) ;  /* 0x000000000028e947 */ /* 0x000fea0003800000 */
        /* <DEDUP_REMOVED lines=10> */
.L_x_3368:
        /* <DEDUP_REMOVED lines=14> */
.L_x_3370:
[----:B------:R-:W-:Y:S05]  /*31c0*/  BSYNC B0 ;  /* 0x0000000000007941 */ /* 0x000fea0003800000 */
.L_x_3369:
        /* <DEDUP_REMOVED lines=11> */
.L_x_3371:
        /* <DEDUP_REMOVED lines=14> */
.L_x_3373:
[----:B------:R-:W-:Y:S05]  /*3360*/  BSYNC B0 ;  /* 0x0000000000007941 */ /* 0x000fea0003800000 */
.L_x_3372:
        /* <DEDUP_REMOVED lines=11> */
.L_x_3374:
[----:B------:R-:W-:Y:S04]  /*3420*/  BSSY B0, `(.L_x_3375) ;  /* 0x000000d000007945 */ /* 0x000fe80003800000 */
[----:B------:R-:W-:Y:S05]  /*3430*/  @P4 BRA `(.L_x_3376) ;  /* 0x00000000002c4947 */ /* 0x000fea0003800000 */
[----:B------:R-:W-:Y:S01]  /*3440*/  ULDC.64 UR12, c[0x0][0x270] ;  /* 0x00009c00000c7ab9 */ /* 0x000fe20000000a00 */
[----:B------:R-:W-:Y:S01]  /*3450*/  MOV R35, R37 ;  /* 0x0000002500237202 */ /* 0x000fe20000000f00 */
[----:B------:R-:W-:Y:S01]  /*3460*/  IMAD R16, R51, UR12, RZ ;  /* 0x0000000c33107c24 */ /* 0x000fe2000f8e02ff */
[----:B------:R-:W-:Y:S01]  /*3470*/  F2FP.BF16.F32.PACK_AB R17, R17, R22 ;  /* 0x000000161111723e */ /* 0x000fe200000010ff */
[----:B------:R-:W-:-:S04]  /*3480*/  IMAD.WIDE.U32 R34, R15, UR12, R34 ;  /* 0x0000000c0f227c25 */ /* 0x000fc8000f8e0022 */
[----:B---3--:R-:W-:Y:S01]  /*3490*/  IMAD R19, R15, UR13, R16 ;  /* 0x0000000d0f137c24 */ /* 0x008fe2000f8e0210 */
[----:B------:R-:W-:Y:S02]  /*34a0*/  ULDC.64 UR12, c[0x0][0x210] ;  /* 0x00008400000c7ab9 */ /* 0x000fe40000000a00 */
[----:B------:R-:W-:Y:S02]  /*34b0*/  LEA R18, P1, R34, UR12, 0x1 ;  /* 0x0000000c22127c11 */ /* 0x000fe4000f8208ff */
[----:B------:R-:W-:-:S04]  /*34c0*/  IADD3 R19, R35, R19, RZ ;  /* 0x0000001323137210 */ /* 0x000fc80007ffe0ff */
[----:B------:R-:W-:-:S05]  /*34d0*/  LEA.HI.X R19, R34, UR13, R19, 0x1, P1 ;  /* 0x0000000d22137c11 */ /* 0x000fca00088f0c13 */
[----:B------:R4:W-:Y:S02]  /*34e0*/  STG.E desc[UR8][R18.64], R17 ;  /* 0x0000001112007986 */ /* 0x0009e4000c101908 */
.L_x_3376:
[----:B------:R-:W-:Y:S05]  /*34f0*/  BSYNC B0 ;  /* 0x0000000000007941 */ /* 0x000fea0003800000 */
.L_x_3375:
[----:B----4-:R-:W4:Y:S01]  /*3500*/  LDC R17, c[0x0][0x10] ;  /* 0x00000400ff117b82 */ /* 0x010f220000000800 */
[----:B------:R-:W-:Y:S02]  /*3510*/  IADD3 R6, R6, 0x1, RZ ;  /* 0x0000000106067810 */ /* 0x000fe40007ffe0ff */
[----:B----4-:R-:W-:-:S04]  /*3520*/  IADD3 R4, R17, R4, RZ ;  /* 0x0000000411047210 */ /* 0x010fc80007ffe0ff */
[----:B------:R-:W-:-:S13]  /*3530*/  ISETP.GE.AND P1, PT, R4, UR4, PT ;  /* 0x0000000404007c0c */ /* 0x000fda000bf26270 */
[----:B------:R-:W-:Y:S05]  /*3540*/  @!P1 BRA `(.L_x_3377) ;  /* 0xffffffcc004c9947 */ /* 0x000fea000383ffff */
[----:B------:R-:W-:Y:S05]  /*3550*/  EXIT ;  /* 0x000000000000794d */ /* 0x000fea0003800000 */
.L_x_3378:
        /* <DEDUP_REMOVED lines=10> */
.L_x_5155:


//--------------------- .text._Z35group_norm_nhwc_fwd_one_pass_kernelI11Bf16IOBf16WLi256ELi84ELi672EEv26Group_norm_nhwc_fwd_params --------------------------
	.section	.text._Z35group_norm_nhwc_fwd_one_pass_kernelI11Bf16IOBf16WLi256ELi84ELi672EEv26Group_norm_nhwc_fwd_params,"ax",@progbits
	.align	128
        .global         _Z35group_norm_nhwc_fwd_one_pass_kernelI11Bf16IOBf16WLi256ELi84ELi672EEv26Group_norm_nhwc_fwd_params
        .type           _Z35group_norm_nhwc_fwd_one_pass_kernelI11Bf16IOBf16WLi256ELi84ELi672EEv26Group_norm_nhwc_fwd_params,@function
        .size           _Z35group_norm_nhwc_fwd_one_pass_kernelI11Bf16IOBf16WLi256ELi84ELi672EEv26Group_norm_nhwc_fwd_params,(.L_x_5156 - _Z35group_norm_nhwc_fwd_one_pass_kernelI11Bf16IOBf16WLi256ELi84ELi672EEv26Group_norm_nhwc_fwd_params)
        .other          _Z35group_norm_nhwc_fwd_one_pass_kernelI11Bf16IOBf16WLi256ELi84ELi672EEv26Group_norm_nhwc_fwd_params,@"STO_CUDA_ENTRY STV_DEFAULT"
_Z35group_norm_nhwc_fwd_one_pass_kernelI11Bf16IOBf16WLi256ELi84ELi672EEv26Group_norm_nhwc_fwd_params:
.text._Z35group_norm_nhwc_fwd_one_pass_kernelI11Bf16IOBf16WLi256ELi84ELi672EEv26Group_norm_nhwc_fwd_params:
        /* <DEDUP_REMOVED lines=40> */
[C---:B------:R-:W-:Y:S02]  /*0280*/  IADD3 R12, R59.reuse, 0x90, RZ ;  /* 0x000000903b0c7810 */ /* 0x040fe40007ffe0ff */
        /* <DEDUP_REMOVED lines=8> */
.L_x_3436:
[----:B0-----:R-:W0:Y:S01]  /*0310*/  LDC R22, c[0x0][0x288] ;  /* 0x0000a200ff167b82 */ /* 0x001e220000000800 */
[----:B------:R-:W-:Y:S01]  /*0320*/  ULDC.64 UR16, c[0x0][0x278] ;  /* 0x00009e0000107ab9 */ /* 0x000fe20000000a00 */
[----:B-1----:R-:W-:Y:S01]  /*0330*/  SHF.R.S32.HI R33, RZ, 0x1f, R8 ;  /* 0x0000001fff217819 */ /* 0x002fe20000011408 */
[----:B------:R-:W-:Y:S01]  /*0340*/  ULDC.64 UR14, c[0x0][0x280] ;  /* 0x0000a000000e7ab9 */ /* 0x000fe20000000a00 */
[----:B------:R-:W-:Y:S01]  /*0350*/  ISETP.GE.U32.AND P5, PT, R8, UR16, PT ;  /* 0x0000001008007c0c */ /* 0x000fe2000bfa6070 */
[----:B------:R-:W-:Y:S01]  /*0360*/  HFMA2.MMA R44, -RZ, RZ, 0, 0 ;  /* 0x00000000ff2c7435 */ /* 0x000fe200000001ff */
[----:B------:R-:W-:Y:S02]  /*0370*/  SHF.R.S32.HI R31, RZ, 0x1f, R7 ;  /* 0x0000001fff1f7819 */ /* 0x000fe40000011407 */
[----:B------:R-:W-:Y:S01]  /*0380*/  ISETP.GE.AND.EX P5, PT, R33, UR17, PT, P5 ;  /* 0x0000001121007c0c */ /* 0x000fe2000bfa6350 */
[----:B--2---:R-:W1:Y:S01]  /*0390*/  @P0 LDC.64 R28, c[0x0][0x220] ;  /* 0x00008800ff1c0b82 */ /* 0x004e620000000a00 */
[----:B------:R-:W-:-:S02]  /*03a0*/  ISETP.GE.U32.AND P4, PT, R7, UR16, PT ;  /* 0x0000001007007c0c */ /* 0x000fc4000bf86070 */
[C---:B------:R-:W-:Y:S02]  /*03b0*/  ISETP.GT.U32.OR P5, PT, R0.reuse, 0x29f, P5 ;  /* 0x0000029f0000780c */ /* 0x040fe40002fa4470 */
[----:B------:R-:W-:Y:S02]  /*03c0*/  ISETP.GE.AND.EX P4, PT, R31, UR17, PT, P4 ;  /* 0x000000111f007c0c */ /* 0x000fe4000bf86340 */
[----:B------:R-:W-:Y:S02]  /*03d0*/  SHF.R.S32.HI R39, RZ, 0x1f, R9 ;  /* 0x0000001fff277819 */ /* 0x000fe40000011409 */
[----:B------:R-:W-:Y:S02]  /*03e0*/  ISETP.GT.U32.OR P4, PT, R0, 0x29f, P4 ;  /* 0x0000029f0000780c */ /* 0x000fe40002784470 */
[----:B------:R-:W-:Y:S02]  /*03f0*/  SHF.R.S32.HI R37, RZ, 0x1f, R10 ;  /* 0x0000001fff257819 */ /* 0x000fe4000001140a */
[----:B0-----:R-:W-:-:S03]  /*0400*/  IABS R19, R22 ;  /* 0x0000001600137213 */ /* 0x001fc60000000000 */
[----:B----4-:R-:W0:Y:S01]  /*0410*/  @!P5 LDC.64 R24, c[0x0][0x220] ;  /* 0x00008800ff18db82 */ /* 0x010e220000000a00 */
[----:B------:R-:W2:Y:S08]  /*0420*/  I2F.RP R18, R19 ;  /* 0x0000001300127306 */ /* 0x000eb00000209400 */
[----:B--2---:R-:W2:Y:S02]  /*0430*/  MUFU.RCP R18, R18 ;  /* 0x0000001200127308 */ /* 0x004ea40000001000 */
[----:B--23--:R-:W-:-:S06]  /*0440*/  IADD3 R16, R18, 0xffffffe, RZ ;  /* 0x0ffffffe12107810 */ /* 0x00cfcc0007ffe0ff */
[----:B------:R2:W3:Y:S02]  /*0450*/  F2I.FTZ.U32.TRUNC.NTZ R17, R16 ;  /* 0x0000001000117305 */ /* 0x0004e4000021f000 */
[----:B--2---:R-:W-:Y:S01]  /*0460*/  HFMA2.MMA R16, -RZ, RZ, 0, 0 ;  /* 0x00000000ff107435 */ /* 0x004fe200000001ff */
        /* <DEDUP_REMOVED lines=9> */
[----:B------:R-:W2:Y:S03]  /*0500*/  @P0 LDC.64 R20, c[0x0][0x270] ;  /* 0x00009c00ff140b82 */ /* 0x000ea60000000a00 */
[----:B------:R-:W-:-:S13]  /*0510*/  ISETP.GT.U32.AND P2, PT, R19, R18, PT ;  /* 0x000000121300720c */ /* 0x000fda0003f44070 */
[-C--:B------:R-:W-:Y:S02]  /*0520*/  @!P2 IADD3 R18, R18, -R19.reuse, RZ ;  /* 0x800000131212a210 */ /* 0x080fe40007ffe0ff */
[----:B------:R-:W-:Y:S02]  /*0530*/  @!P2 IADD3 R17, R17, 0x1, RZ ;  /* 0x000000011111a810 */ /* 0x000fe40007ffe0ff */
[----:B------:R-:W-:Y:S02]  /*0540*/  ISETP.GE.U32.AND P1, PT, R18, R19, PT ;  /* 0x000000131200720c */ /* 0x000fe40003f26070 */
[----:B------:R-:W-:Y:S02]  /*0550*/  ISETP.NE.AND P2, PT, R22, RZ, PT ;  /* 0x000000ff1600720c */ /* 0x000fe40003f45270 */
[----:B------:R-:W-:-:S09]  /*0560*/  SHF.R.S32.HI R18, RZ, 0x1f, R60 ;  /* 0x0000001fff127819 */ /* 0x000fd2000001143c */
[----:B------:R-:W-:Y:S02]  /*0570*/  @P1 IADD3 R17, R17, 0x1, RZ ;  /* 0x0000000111111810 */ /* 0x000fe40007ffe0ff */
[----:B------:R-:W-:Y:S02]  /*0580*/  ISETP.GE.U32.AND P1, PT, R9, UR16, PT ;  /* 0x0000001009007c0c */ /* 0x000fe4000bf26070 */
[----:B------:R-:W-:Y:S02]  /*0590*/  MOV R23, R17 ;  /* 0x0000001100177202 */ /* 0x000fe40000000f00 */
[----:B------:R-:W-:Y:S02]  /*05a0*/  ISETP.GE.AND.EX P1, PT, R39, UR17, PT, P1 ;  /* 0x0000001127007c0c */ /* 0x000fe4000bf26310 */
[----:B------:R-:W-:Y:S02]  /*05b0*/  @!P3 IADD3 R23, -R23, RZ, RZ ;  /* 0x000000ff1717b210 */ /* 0x000fe40007ffe1ff */
[----:B------:R-:W-:-:S02]  /*05c0*/  @!P2 LOP3.LUT R23, RZ, R22, RZ, 0x33, !PT ;  /* 0x00000016ff17a212 */ /* 0x000fc400078e33ff */
[----:B------:R-:W-:Y:S02]  /*05d0*/  ISETP.GT.U32.OR P1, PT, R0, 0x29f, P1 ;  /* 0x0000029f0000780c */ /* 0x000fe40000f24470 */
[----:B------:R-:W-:Y:S02]  /*05e0*/  IADD3 R43, -R23, RZ, RZ ;  /* 0x000000ff172b7210 */ /* 0x000fe40007ffe1ff */
[----:B------:R-:W-:Y:S02]  /*05f0*/  SHF.R.S32.HI R16, RZ, 0x1f, R23 ;  /* 0x0000001fff107819 */ /* 0x000fe40000011417 */
[----:B------:R-:W-:Y:S01]  /*0600*/  ISETP.GE.U32.AND P3, PT, R10, UR16, PT ;  /* 0x000000100a007c0c */ /* 0x000fe2000bf66070 */
[----:B------:R-:W-:Y:S02]  /*0610*/  IMAD R43, R22, R43, UR6 ;  /* 0x00000006162b7e24 */ /* 0x000fe4000f8e022b */
[----:B------:R-:W-:Y:S01]  /*0620*/  IMAD R22, R16, UR14, RZ ;  /* 0x0000000e10167c24 */ /* 0x000fe2000f8e02ff */
[----:B------:R-:W-:Y:S01]  /*0630*/  ISETP.GE.AND.EX P3, PT, R37, UR17, PT, P3 ;  /* 0x0000001125007c0c */ /* 0x000fe2000bf66330 */
[----:B------:R-:W-:Y:S01]  /*0640*/  IMAD R43, R43, 0x54, RZ ;  /* 0x000000542b2b7824 */ /* 0x000fe200078e02ff */
[----:B------:R-:W3:Y:S01]  /*0650*/  @!P4 LDC.64 R16, c[0x0][0x270] ;  /* 0x00009c00ff10cb82 */ /* 0x000ee20000000a00 */
[----:B------:R-:W-:Y:S01]  /*0660*/  IMAD R73, R23, UR15, R22 ;  /* 0x0000000f17497c24 */ /* 0x000fe2000f8e0216 */
[----:B------:R-:W-:Y:S01]  /*0670*/  ISETP.GT.U32.OR P3, PT, R0, 0x29f, P3 ;  /* 0x0000029f0000780c */ /* 0x000fe20001f64470 */
[----:B--2---:R-:W-:Y:S01]  /*0680*/  @P0 IMAD R22, R3, R20, RZ ;  /* 0x0000001403160224 */ /* 0x004fe200078e02ff */
[----:B------:R-:W-:-:S03]  /*0690*/  IADD3 R70, P2, R60, R43, RZ ;  /* 0x0000002b3c467210 */ /* 0x000fc60007f5e0ff */
[----:B------:R-:W-:Y:S01]  /*06a0*/  @P0 IMAD R35, R59, R21, R22 ;  /* 0x000000153b230224 */ /* 0x000fe200078e0216 */
[----:B------:R-:W-:Y:S02]  /*06b0*/  LEA.HI.X.SX32 R71, R43, R18, 0x1, P2 ;  /* 0x000000122b477211 */ /* 0x000fe400010f0eff */
[----:B------:R-:W2:Y:S01]  /*06c0*/  @!P5 LDC.64 R18, c[0x0][0x270] ;  /* 0x00009c00ff12db82 */ /* 0x000ea20000000a00 */
[----:B------:R-:W-:-:S04]  /*06d0*/  IMAD.WIDE.U32 R70, R23, UR14, R70 ;  /* 0x0000000e17467c25 */ /* 0x000fc8000f8e0046 */
[----:B------:R-:W-:Y:S01]  /*06e0*/  IMAD.IADD R73, R71, 0x1, R73 ;  /* 0x0000000147497824 */ /* 0x000fe200078e0249 */
[-C--:B------:R-:W-:Y:S02]  /*06f0*/  @P0 MOV R72, R70.reuse ;  /* 0x0000004600480202 */ /* 0x080fe40000000f00 */
[----:B------:R-:W4:Y:S01]  /*0700*/  @!P4 LDC.64 R22, c[0x0][0x220] ;  /* 0x00008800ff16cb82 */ /* 0x000f220000000a00 */
[----:B------:R-:W-:Y:S02]  /*0710*/  @!P5 MOV R32, R70 ;  /* 0x000000460020d202 */ /* 0x000fe40000000f00 */
[----:B------:R-:W-:-:S05]  /*0720*/  @P0 IMAD.WIDE.U32 R26, R59, R20, R72 ;  /* 0x000000143b1a0225 */ /* 0x000fca00078e0048 */
[----:B------:R-:W5:Y:S01]  /*0730*/  @!P1 LDC.64 R20, c[0x0][0x270] ;  /* 0x00009c00ff149b82 */ /* 0x000f620000000a00 */
[----:B------:R-:W-:Y:S01]  /*0740*/  @P0 IADD3 R27, R27, R35, RZ ;  /* 0x000000231b1b0210 */ /* 0x000fe20007ffe0ff */
[----:B---3--:R-:W-:Y:S01]  /*0750*/  @!P4 IMAD R30, R31, R16, RZ ;  /* 0x000000101f1ec224 */ /* 0x008fe200078e02ff */
[C---:B-1----:R-:W-:Y:S02]  /*0760*/  @P0 LEA R28, P2, R26.reuse, R28, 0x1 ;  /* 0x0000001c1a1c0211 */ /* 0x042fe400078408ff */
[----:B------:R-:W-:Y:S01]  /*0770*/  SHF.R.S32.HI R35, RZ, 0x1f, R11 ;  /* 0x0000001fff237819 */ /* 0x000fe2000001140b */
[----:B------:R-:W-:Y:S01]  /*0780*/  @!P4 IMAD R31, R7, R17, R30 ;  /* 0x00000011071fc224 */ /* 0x000fe200078e021e */
[----:B------:R-:W-:Y:S01]  /*0790*/  @P0 LEA.HI.X R29, R26, R29, R27, 0x1, P2 ;  /* 0x0000001d1a1d0211 */ /* 0x000fe200010f0c1b */
[----:B--2---:R-:W-:Y:S01]  /*07a0*/  @!P5 IMAD R33, R33, R18, RZ ;  /* 0x000000122121d224 */ /* 0x004fe200078e02ff */
[----:B------:R-:W-:Y:S02]  /*07b0*/  @!P4 MOV R26, R70 ;  /* 0x00000046001ac202 */ /* 0x000fe40000000f00 */
[----:B------:R-:W-:Y:S01]  /*07c0*/  @!P4 MOV R27, R73 ;  /* 0x00000049001bc202 */ /* 0x000fe20000000f00 */
[----:B------:R-:W-:Y:S01]  /*07d0*/  @!P5 IMAD R45, R8, R19, R33 ;  /* 0x00000013082dd224 */ /* 0x000fe200078e0221 */
[----:B------:R-:W-:-:S02]  /*07e0*/  @!P5 MOV R33, R73 ;  /* 0x000000490021d202 */ /* 0x000fc40000000f00 */
[----:B------:R-:W-:Y:S01]  /*07f0*/  ISETP.GE.U32.AND P2, PT, R11, UR16, PT ;  /* 0x000000100b007c0c */ /* 0x000fe2000bf46070 */
[----:B------:R-:W-:Y:S02]  /*0800*/  @!P4 IMAD.WIDE.U32 R26, R7, R16, R26 ;  /* 0x00000010071ac225 */ /* 0x000fe400078e001a */
[----:B------:R-:W1:Y:S01]  /*0810*/  @!P3 LDC.64 R16, c[0x0][0x270] ;  /* 0x00009c00ff10bb82 */ /* 0x000e620000000a00 */
[----:B------:R-:W-:Y:S01]  /*0820*/  ISETP.GE.AND.EX P2, PT, R35, UR17, PT, P2 ;  /* 0x0000001123007c0c */ /* 0x000fe2000bf46320 */
[----:B------:R-:W-:Y:S01]  /*0830*/  @!P5 IMAD.WIDE.U32 R32, R8, R18, R32 ;  /* 0x000000120820d225 */ /* 0x000fe200078e0020 */
[----:B------:R-:W-:Y:S02]  /*0840*/  @!P4 IADD3 R27, R27, R31, RZ ;  /* 0x0000001f1b1bc210 */ /* 0x000fe40007ffe0ff */
[----:B----4-:R-:W-:Y:S01]  /*0850*/  @!P4 LEA R30, P6, R26, R22, 0x1 ;  /* 0x000000161a1ec211 */ /* 0x010fe200078c08ff */
[----:B-----5:R-:W-:Y:S01]  /*0860*/  @!P1 IMAD R34, R39, R20, RZ ;  /* 0x0000001427229224 */ /* 0x020fe200078e02ff */
[----:B------:R-:W-:Y:S01]  /*0870*/  ISETP.GT.U32.OR P2, PT, R0, 0x29f, P2 ;  /* 0x0000029f0000780c */ /* 0x000fe20001744470 */
[----:B------:R-:W2:Y:S01]  /*0880*/  @!P1 LDC.64 R18, c[0x0][0x220] ;  /* 0x00008800ff129b82 */ /* 0x000ea20000000a00 */
[----:B------:R-:W-:-:S02]  /*0890*/  @!P4 LEA.HI.X R31, R26, R23, R27, 0x1, P6 ;  /* 0x000000171a1fc211 */ /* 0x000fc400030f0c1b */
[----:B------:R-:W-:Y:S02]  /*08a0*/  @!P5 IADD3 R27, R33, R45, RZ ;  /* 0x0000002d211bd210 */ /* 0x000fe40007ffe0ff */
[C---:B0-----:R-:W-:Y:S01]  /*08b0*/  @!P5 LEA R26, P6, R32.reuse, R24, 0x1 ;  /* 0x00000018201ad211 */ /* 0x041fe200078c08ff */
[----:B------:R0:W3:Y:S01]  /*08c0*/  @!P4 LDG.E R44, desc[UR10][R30.64] ;  /* 0x0000000a1e2cc981 */ /* 0x0000e2000c1e1900 */
[----:B------:R-:W-:Y:S01]  /*08d0*/  SHF.R.S32.HI R39, RZ, 0x1f, R12 ;  /* 0x0000001fff277819 */ /* 0x000fe2000001140c */
[----:B------:R-:W4:Y:S01]  /*08e0*/  @!P3 LDC.64 R22, c[0x0][0x220] ;  /* 0x00008800ff16bb82 */ /* 0x000f220000000a00 */
[----:B------:R-:W-:Y:S01]  /*08f0*/  @!P5 LEA.HI.X R27, R32, R25, R27, 0x1, P6 ;  /* 0x00000019201bd211 */ /* 0x000fe200030f0c1b */
[----:B------:R-:W-:Y:S01]  /*0900*/  @!P1 IMAD R25, R9, R21, R34 ;  /* 0x0000001509199224 */ /* 0x000fe200078e0222 */
[----:B------:R-:W-:Y:S02]  /*0910*/  ISETP.GE.U32.AND P6, PT, R12, UR16, PT ;  /* 0x000000100c007c0c */ /* 0x000fe4000bfc6070 */
[----:B------:R-:W-:-:S02]  /*0920*/  @!P1 MOV R32, R70 ;  /* 0x0000004600209202 */ /* 0x000fc40000000f00 */
[----:B------:R-:W-:Y:S02]  /*0930*/  @!P1 MOV R33, R73 ;  /* 0x0000004900219202 */ /* 0x000fe40000000f00 */
[----:B------:R-:W-:Y:S01]  /*0940*/  ISETP.GE.AND.EX P6, PT, R39, UR17, PT, P6 ;  /* 0x0000001127007c0c */ /* 0x000fe2000bfc6360 */
[----:B-1----:R-:W-:Y:S01]  /*0950*/  @!P3 IMAD R37, R37, R16, RZ ;  /* 0x000000102525b224 */ /* 0x002fe200078e02ff */
[----:B------:R-:W-:Y:S01]  /*0960*/  MOV R45, RZ ;  /* 0x000000ff002d7202 */ /* 0x000fe20000000f00 */
[----:B------:R-:W-:Y:S02]  /*0970*/  @!P1 IMAD.WIDE.U32 R32, R9, R20, R32 ;  /* 0x0000001409209225 */ /* 0x000fe400078e0020 */
[----:B------:R-:W1:Y:S01]  /*0980*/  @!P2 LDC.64 R20, c[0x0][0x270] ;  /* 0x00009c00ff14ab82 */ /* 0x000e620000000a00 */
[----:B------:R-:W-:Y:S01]  /*0990*/  ISETP.GT.U32.OR P6, PT, R0, 0x29f, P6 ;  /* 0x0000029f0000780c */ /* 0x000fe200037c4470 */
[----:B------:R-:W-:Y:S01]  /*09a0*/  @!P1 IMAD.IADD R25, R33, 0x1, R25 ;  /* 0x0000000121199824 */ /* 0x000fe200078e0219 */
[----:B--2---:R-:W-:-:S02]  /*09b0*/  @!P1 LEA R24, P4, R32, R18, 0x1 ;  /* 0x0000001220189211 */ /* 0x004fc400078808ff */
[----:B0-----:R-:W-:Y:S02]  /*09c0*/  @!P3 MOV R30, R70 ;  /* 0x00000046001eb202 */ /* 0x001fe40000000f00 */
[----:B------:R-:W-:Y:S01]  /*09d0*/  @!P3 MOV R31, R73 ;  /* 0x00000049001fb202 */ /* 0x000fe20000000f00 */
[----:B------:R-:W-:Y:S01]  /*09e0*/  @!P3 IMAD R17, R10, R17, R37 ;  /* 0x000000110a11b224 */ /* 0x000fe200078e0225 */
[----:B------:R-:W-:Y:S01]  /*09f0*/  @!P1 LEA.HI.X R25, R32, R19, R25, 0x1, P4 ;  /* 0x0000001320199211 */ /* 0x000fe200020f0c19 */
[----:B------:R0:W2:Y:S01]  /*0a00*/  @!P5 LDG.E R45, desc[UR10][R26.64] ;  /* 0x0000000a1a2dd981 */ /* 0x0000a2000c1e1900 */
[----:B------:R-:W-:Y:S01]  /*0a10*/  SHF.R.S32.HI R37, RZ, 0x1f, R13 ;  /* 0x0000001fff257819 */ /* 0x000fe2000001140d */
[----:B------:R-:W-:Y:S01]  /*0a20*/  @!P3 IMAD.WIDE.U32 R30, R10, R16, R30 ;  /* 0x000000100a1eb225 */ /* 0x000fe200078e001e */
[----:B------:R-:W-:Y:S01]  /*0a30*/  ISETP.GE.U32.AND P4, PT, R13, UR16, PT ;  /* 0x000000100d007c0c */ /* 0x000fe2000bf86070 */
[----:B------:R-:W5:Y:S01]  /*0a40*/  @!P2 LDC.64 R18, c[0x0][0x220] ;  /* 0x00008800ff12ab82 */ /* 0x000f620000000a00 */
[----:B------:R-:W-:-:S02]  /*0a50*/  CS2R R46, SRZ ;  /* 0x00000000002e7805 */ /* 0x000fc4000001ff00 */
[----:B------:R-:W-:Y:S02]  /*0a60*/  ISETP.GE.AND.EX P4, PT, R37, UR17, PT, P4 ;  /* 0x0000001125007c0c */ /* 0x000fe4000bf86340 */
[----:B----4-:R-:W-:Y:S02]  /*0a70*/  @!P3 LEA R22, P5, R30, R22, 0x1 ;  /* 0x000000161e16b211 */ /* 0x010fe400078a08ff */
[----:B0-----:R-:W-:Y:S01]  /*0a80*/  @!P3 IADD3 R26, R31, R17, RZ ;  /* 0x000000111f1ab210 */ /* 0x001fe20007ffe0ff */
[----:B------:R-:W4:Y:S01]  /*0a90*/  @!P1 LDG.E R46, desc[UR10][R24.64] ;  /* 0x0000000a182e9981 */ /* 0x000f22000c1e1900 */
[----:B------:R-:W0:Y:S01]  /*0aa0*/  @!P6 LDC.64 R16, c[0x0][0x270] ;  /* 0x00009c00ff10eb82 */ /* 0x000e220000000a00 */
[----:B------:R-:W-:Y:S02]  /*0ab0*/  ISETP.GT.U32.OR P4, PT, R0, 0x29f, P4 ;  /* 0x0000029f0000780c */ /* 0x000fe40002784470 */
[----:B------:R-:W-:Y:S01]  /*0ac0*/  @!P3 LEA.HI.X R23, R30, R23, R26, 0x1, P5 ;  /* 0x000000171e17b211 */ /* 0x000fe200028f0c1a */
[----:B-1----:R-:W-:Y:S01]  /*0ad0*/  @!P2 IMAD R26, R35, R20, RZ ;  /* 0x00000014231aa224 */ /* 0x002fe200078e02ff */
[----:B------:R-:W-:-:S03]  /*0ae0*/  SHF.R.S32.HI R49, RZ, 0x1f, R58 ;  /* 0x0000001fff317819 */ /* 0x000fc6000001143a */
[----:B------:R1:W4:Y:S01]  /*0af0*/  @!P3 LDG.E R47, desc[UR10][R22.64] ;  /* 0x0000000a162fb981 */ /* 0x000322000c1e1900 */
[----:B------:R-:W-:Y:S01]  /*0b00*/  ISETP.GE.U32.AND P3, PT, R58, UR16, PT ;  /* 0x000000103a007c0c */ /* 0x000fe2000bf66070 */
[----:B------:R-:W5:Y:S01]  /*0b10*/  @!P6 LDC.64 R34, c[0x0][0x220] ;  /* 0x00008800ff22eb82 */ /* 0x000f620000000a00 */
[----:B------:R-:W-:Y:S01]  /*0b20*/  SHF.R.S32.HI R31, RZ, 0x1f, R14 ;  /* 0x0000001fff1f7819 */ /* 0x000fe2000001140e */
[----:B------:R-:W-:Y:S01]  /*0b30*/  @!P2 IMAD R27, R11, R21, R26 ;  /* 0x000000150b1ba224 */ /* 0x000fe200078e021a */
[----:B------:R-:W-:Y:S02]  /*0b40*/  ISETP.GE.U32.AND P1, PT, R14, UR16, PT ;  /* 0x000000100e007c0c */ /* 0x000fe4000bf26070 */
[----:B-1----:R-:W-:-:S03]  /*0b50*/  @!P2 MOV R22, R70 ;  /* 0x000000460016a202 */ /* 0x002fc60000000f00 */
[----:B------:R-:W1:Y:S01]  /*0b60*/  @!P4 LDC.64 R32, c[0x0][0x270] ;  /* 0x00009c00ff20cb82 */ /* 0x000e620000000a00 */
[----:B------:R-:W-:Y:S02]  /*0b70*/  @!P2 MOV R23, R73 ;  /* 0x000000490017a202 */ /* 0x000fe40000000f00 */
[----:B------:R-:W-:Y:S01]  /*0b80*/  ISETP.GE.AND.EX P3, PT, R49, UR17, PT, P3 ;  /* 0x0000001131007c0c */ /* 0x000fe2000bf66330 */
[----:B------:R-:W-:Y:S01]  /*0b90*/  @!P2 IMAD.WIDE.U32 R20, R11, R20, R22 ;  /* 0x000000140b14a225 */ /* 0x000fe200078e0016 */
[----:B------:R-:W-:Y:S01]  /*0ba0*/  ISETP.GE.AND.EX P1, PT, R31, UR17, PT, P1 ;  /* 0x000000111f007c0c */ /* 0x000fe2000bf26310 */
[----:B------:R-:W-:Y:S01]  /*0bb0*/  HFMA2.MMA R48, -RZ, RZ, 0, 0 ;  /* 0x00000000ff307435 */ /* 0x000fe200000001ff */
[----:B------:R-:W-:Y:S01]  /*0bc0*/  ISETP.GT.U32.OR P3, PT, R0, 0x29f, P3 ;  /* 0x0000029f0000780c */ /* 0x000fe20001f64470 */
[----:B0-----:R-:W-:Y:S01]  /*0bd0*/  @!P6 IMAD R39, R39, R16, RZ ;  /* 0x000000102727e224 */ /* 0x001fe200078e02ff */
[----:B------:R-:W-:Y:S01]  /*0be0*/  @!P2 IADD3 R21, R21, R27, RZ ;  /* 0x0000001b1515a210 */ /* 0x000fe20007ffe0ff */
[----:B------:R-:W0:Y:S01]  /*0bf0*/  @!P4 LDC.64 R22, c[0x0][0x220] ;  /* 0x00008800ff16cb82 */ /* 0x000e220000000a00 */
[----:B-----5:R-:W-:-:S02]  /*0c00*/  @!P2 LEA R18, P5, R20, R18, 0x1 ;  /* 0x000000121412a211 */ /* 0x020fc400078a08ff */
[----:B------:R-:W-:Y:S02]  /*0c10*/  ISETP.GT.U32.OR P1, PT, R0, 0x29f, P1 ;  /* 0x0000029f0000780c */ /* 0x000fe40000f24470 */
[----:B------:R-:W-:Y:S02]  /*0c20*/  @!P2 LEA.HI.X R19, R20, R19, R21, 0x1, P5 ;  /* 0x000000131413a211 */ /* 0x000fe400028f0c15 */
[----:B------:R-:W-:Y:S02]  /*0c30*/  @!P6 MOV R20, R70 ;  /* 0x000000460014e202 */ /* 0x000fe40000000f00 */
[----:B------:R-:W-:Y:S02]  /*0c40*/  @!P6 MOV R21, R73 ;  /* 0x000000490015e202 */ /* 0x000fe40000000f00 */
[----:B------:R-:W-:Y:S01]  /*0c50*/  SHF.R.S32.HI R51, RZ, 0x1f, R5 ;  /* 0x0000001fff337819 */ /* 0x000fe20000011405 */
[C---:B------:R-:W-:Y:S01]  /*0c60*/  @!P6 IMAD R39, R12.reuse, R17, R39 ;  /* 0x000000110c27e224 */ /* 0x040fe200078e0227 */
[----:B------:R-:W-:Y:S01]  /*0c70*/  ISETP.GE.U32.AND P5, PT, R5, UR16, PT ;  /* 0x0000001005007c0c */ /* 0x000fe2000bfa6070 */
[----:B------:R-:W-:Y:S01]  /*0c80*/  @!P6 IMAD.WIDE.U32 R16, R12, R16, R20 ;  /* 0x000000100c10e225 */ /* 0x000fe200078e0014 */
[----:B------:R5:W4:Y:S01]  /*0c90*/  @!P2 LDG.E R48, desc[UR10][R18.64] ;  /* 0x0000000a1230a981 */ /* 0x000b22000c1e1900 */
[----:B------:R-:W0:Y:S01]  /*0ca0*/  @!P3 LDC.64 R20, c[0x0][0x270] ;  /* 0x00009c00ff14bb82 */ /* 0x000e220000000a00 */
[----:B------:R-:W-:-:S02]  /*0cb0*/  ISETP.GE.AND.EX P5, PT, R51, UR17, PT, P5 ;  /* 0x0000001133007c0c */ /* 0x000fc4000bfa6350 */
[----:B------:R-:W-:Y:S02]  /*0cc0*/  @!P6 IADD3 R17, R17, R39, RZ ;  /* 0x000000271111e210 */ /* 0x000fe40007ffe0ff */
[----:B------:R-:W-:Y:S02]  /*0cd0*/  ISETP.GT.U32.OR P2, PT, R0, 0x29f, P5 ;  /* 0x0000029f0000780c */ /* 0x000fe40002f44470 */
[C---:B------:R-:W-:Y:S01]  /*0ce0*/  @!P6 LEA R34, P5, R16.reuse, R34, 0x1 ;  /* 0x000000221022e211 */ /* 0x040fe200078a08ff */
[----:B------:R-:W0:Y:S01]  /*0cf0*/  @!P1 LDC.64 R26, c[0x0][0x270] ;  /* 0x00009c00ff1a9b82 */ /* 0x000e220000000a00 */
[----:B-1----:R-:W-:Y:S02]  /*0d00*/  @!P4 IMAD R24, R37, R32, RZ ;  /* 0x000000202518c224 */ /* 0x002fe400078e02ff */
[----:B------:R-:W-:Y:S02]  /*0d10*/  @!P6 LEA.HI.X R35, R16, R35, R17, 0x1, P5 ;  /* 0x000000231023e211 */ /* 0x000fe400028f0c11 */
[----:B------:R-:W-:-:S02]  /*0d20*/  @!P4 MOV R16, R70 ;  /* 0x000000460010c202 */ /* 0x000fc40000000f00 */
[----:B------:R-:W-:Y:S02]  /*0d30*/  @!P4 MOV R17, R73 ;  /* 0x000000490011c202 */ /* 0x000fe40000000f00 */
[----:B------:R-:W-:Y:S01]  /*0d40*/  SHF.R.S32.HI R53, RZ, 0x1f, R6 ;  /* 0x0000001fff357819 */ /* 0x000fe20000011406 */
[----:B------:R-:W-:Y:S01]  /*0d50*/  IMAD.MOV.U32 R50, RZ, RZ, RZ ;  /* 0x000000ffff327224 */ /* 0x000fe200078e00ff */
[----:B------:R-:W-:Y:S01]  /*0d60*/  ISETP.GE.U32.AND P5, PT, R6, UR16, PT ;  /* 0x0000001006007c0c */ /* 0x000fe2000bfa6070 */
[C---:B------:R-:W-:Y:S01]  /*0d70*/  @!P4 IMAD R37, R13.reuse, R33, R24 ;  /* 0x000000210d25c224 */ /* 0x040fe200078e0218 */
[----:B-----5:R-:W1:Y:S01]  /*0d80*/  @!P2 LDC.64 R18, c[0x0][0x270] ;  /* 0x00009c00ff12ab82 */ /* 0x020e620000000a00 */
[----:B------:R-:W-:Y:S01]  /*0d90*/  @!P4 IMAD.WIDE.U32 R32, R13, R32, R16 ;  /* 0x000000200d20c225 */ /* 0x000fe200078e0010 */
[----:B------:R-:W-:Y:S01]  /*0da0*/  ISETP.GE.AND.EX P5, PT, R53, UR17, PT, P5 ;  /* 0x0000001135007c0c */ /* 0x000fe2000bfa6350 */
[----:B------:R5:W4:Y:S05]  /*0db0*/  @!P6 LDG.E R50, desc[UR10][R34.64] ;  /* 0x0000000a2232e981 */ /* 0x000b2a000c1e1900 */
[----:B------:R-:W1:Y:S01]  /*0dc0*/  @!P1 LDC.64 R16, c[0x0][0x220] ;  /* 0x00008800ff109b82 */ /* 0x000e620000000a00 */
[----:B------:R-:W-:-:S07]  /*0dd0*/  ISETP.GT.U32.OR P5, PT, R0, 0x29f, P5 ;  /* 0x0000029f0000780c */ /* 0x000fce0002fa4470 */
[----:B------:R-:W1:Y:S01]  /*0de0*/  @!P3 LDC.64 R24, c[0x0][0x220] ;  /* 0x00008800ff18bb82 */ /* 0x000e620000000a00 */
[----:B------:R-:W-:Y:S02]  /*0df0*/  @!P4 IADD3 R33, R33, R37, RZ ;  /* 0x000000252121c210 */ /* 0x000fe40007ffe0ff */
[C---:B0-----:R-:W-:Y:S01]  /*0e00*/  @!P4 LEA R30, P6, R32.reuse, R22, 0x1 ;  /* 0x00000016201ec211 */ /* 0x041fe200078c08ff */
[----:B------:R-:W-:Y:S01]  /*0e10*/  @!P3 IMAD R22, R49, R20, RZ ;  /* 0x000000143116b224 */ /* 0x000fe200078e02ff */
[----:B-----5:R-:W-:Y:S02]  /*0e20*/  @!P3 MOV R34, R70 ;  /* 0x000000460022b202 */ /* 0x020fe40000000f00 */
        /* <DEDUP_REMOVED lines=8> */
[----:B------:R-:W0:Y:S03]  /*0eb0*/  @!P5 LDC.64 R22, c[0x0][0x270] ;  /* 0x00009c00ff16db82 */ /* 0x000e260000000a00 */
[----:B------:R-:W-:-:S04]  /*0ec0*/  @!P1 IMAD.WIDE.U32 R32, R14, R26, R32 ;  /* 0x0000001a0e209225 */ /* 0x000fc800078e0020 */
[----:B------:R-:W-:Y:S01]  /*0ed0*/  @!P1 IMAD R27, R14, R27, R36 ;  /* 0x0000001b0e1b9224 */ /* 0x000fe200078e0224 */
[----:B------:R-:W5:Y:S01]  /*0ee0*/  @!P2 LDC.64 R20, c[0x0][0x220] ;  /* 0x00008800ff14ab82 */ /* 0x000f620000000a00 */
[----:B------:R1:W4:Y:S02]  /*0ef0*/  @!P4 LDG.E R52, desc[UR10][R30.64] ;  /* 0x0000000a1e34c981 */ /* 0x000324000c1e1900 */
[----:B-1----:R-:W-:Y:S02]  /*0f00*/  @!P1 LEA R26, P6, R32, R16, 0x1 ;  /* 0x00000010201a9211 */ /* 0x002fe400078c08ff */
[----:B------:R-:W-:Y:S02]  /*0f10*/  @!P3 IADD3 R16, R35, R37, RZ ;  /* 0x000000252310b210 */ /* 0x000fe40007ffe0ff */
[----:B------:R-:W-:Y:S02]  /*0f20*/  @!P3 LEA R24, P4, R34, R24, 0x1 ;  /* 0x000000182218b211 */ /* 0x000fe400078808ff */
[----:B------:R-:W-:-:S02]  /*0f30*/  @!P1 IADD3 R27, R33, R27, RZ ;  /* 0x0000001b211b9210 */ /* 0x000fc40007ffe0ff */
[----:B------:R-:W-:Y:S02]  /*0f40*/  @!P3 LEA.HI.X R25, R34, R25, R16, 0x1, P4 ;  /* 0x000000192219b211 */ /* 0x000fe400020f0c10 */
[----:B------:R-:W-:Y:S02]  /*0f50*/  @!P2 MOV R30, R70 ;  /* 0x00000046001ea202 */ /* 0x000fe40000000f00 */
[----:B------:R-:W-:Y:S01]  /*0f60*/  @!P2 MOV R31, R73 ;  /* 0x00000049001fa202 */ /* 0x000fe20000000f00 */
[----:B------:R-:W-:Y:S01]  /*0f70*/  @!P2 IMAD R36, R51, R18, RZ ;  /* 0x000000123324a224 */ /* 0x000fe200078e02ff */
[----:B------:R-:W-:Y:S02]  /*0f80*/  @!P1 LEA.HI.X R27, R32, R17, R27, 0x1, P6 ;  /* 0x00000011201b9211 */ /* 0x000fe400030f0c1b */
[----:B------:R-:W-:Y:S01]  /*0f90*/  SHF.R.S32.HI R33, RZ, 0x1f, R15 ;  /* 0x0000001fff217819 */ /* 0x000fe2000001140f */
[----:B------:R-:W1:Y:S01]  /*0fa0*/  @!P5 LDC.64 R16, c[0x0][0x220] ;  /* 0x00008800ff10db82 */ /* 0x000e620000000a00 */
[----:B------:R-:W-:-:S02]  /*0fb0*/  ISETP.GE.U32.AND P4, PT, R15, UR16, PT ;  /* 0x000000100f007c0c */ /* 0x000fc4000bf86070 */
[----:B------:R-:W-:Y:S01]  /*0fc0*/  CS2R R54, SRZ ;  /* 0x0000000000367805 */ /* 0x000fe2000001ff00 */
[----:B------:R-:W-:Y:S01]  /*0fd0*/  @!P2 IMAD.WIDE.U32 R30, R5, R18, R30 ;  /* 0x00000012051ea225 */ /* 0x000fe200078e001e */
[----:B------:R-:W-:-:S03]  /*0fe0*/  ISETP.GE.AND.EX P4, PT, R33, UR17, PT, P4 ;  /* 0x0000001121007c0c */ /* 0x000fc6000bf86340 */
[----:B------:R-:W-:Y:S01]  /*0ff0*/  @!P2 IMAD R19, R5, R19, R36 ;  /* 0x000000130513a224 */ /* 0x000fe200078e0224 */
[----:B-----5:R-:W-:Y:S01]  /*1000*/  @!P2 LEA R18, P6, R30, R20, 0x1 ;  /* 0x000000141e12a211 */ /* 0x020fe200078c08ff */
[----:B------:R5:W4:Y:S01]  /*1010*/  @!P3 LDG.E R54, desc[UR10][R24.64] ;  /* 0x0000000a1836b981 */ /* 0x000b22000c1e1900 */
[----:B------:R-:W-:Y:S01]  /*1020*/  ISETP.GT.U32.OR P4, PT, R0, 0x29f, P4 ;  /* 0x0000029f0000780c */ /* 0x000fe20002784470 */
[----:B0-----:R-:W-:Y:S01]  /*1030*/  @!P5 IMAD R20, R53, R22, RZ ;  /* 0x000000163514d224 */ /* 0x001fe200078e02ff */
[----:B------:R-:W-:Y:S02]  /*1040*/  @!P2 IADD3 R19, R31, R19, RZ ;  /* 0x000000131f13a210 */ /* 0x000fe40007ffe0ff */
[----:B------:R-:W-:Y:S02]  /*1050*/  SHF.R.S32.HI R39, RZ, 0x1f, R40 ;  /* 0x0000001fff277819 */ /* 0x000fe40000011428 */
[----:B------:R-:W-:Y:S01]  /*1060*/  ISETP.GE.U32.AND P3, PT, R40, UR16, PT ;  /* 0x0000001028007c0c */ /* 0x000fe2000bf66070 */
[----:B------:R-:W-:Y:S01]  /*1070*/  @!P5 IMAD R31, R6, R23, R20 ;  /* 0x00000017061fd224 */ /* 0x000fe200078e0214 */
[----:B------:R-:W-:Y:S01]  /*1080*/  @!P2 LEA.HI.X R19, R30, R21, R19, 0x1, P6 ;  /* 0x000000151e13a211 */ /* 0x000fe200030f0c13 */
[----:B------:R-:W-:Y:S01]  /*1090*/  @!P5 IMAD.MOV.U32 R21, RZ, RZ, R73 ;  /* 0x000000ffff15d224 */ /* 0x000fe200078e0049 */
[----:B------:R-:W-:-:S02]  /*10a0*/  ISETP.GE.AND.EX P3, PT, R39, UR17, PT, P3 ;  /* 0x0000001127007c0c */ /* 0x000fc4000bf66330 */
[----:B------:R-:W-:Y:S02]  /*10b0*/  @!P5 MOV R20, R70 ;  /* 0x000000460014d202 */ /* 0x000fe40000000f00 */
[----:B------:R-:W-:Y:S02]  /*10c0*/  CS2R R56, SRZ ;  /* 0x0000000000387805 */ /* 0x000fe4000001ff00 */
[----:B------:R-:W-:Y:S01]  /*10d0*/  ISETP.GT.U32.OR P3, PT, R0, 0x29f, P3 ;  /* 0x0000029f0000780c */ /* 0x000fe20001f64470 */
[----:B------:R0:W4:Y:S01]  /*10e0*/  @!P2 LDG.E R55, desc[UR10][R18.64] ;  /* 0x0000000a1237a981 */ /* 0x000122000c1e1900 */
[----:B------:R-:W-:Y:S02]  /*10f0*/  @!P5 IMAD.WIDE.U32 R22, R6, R22, R20 ;  /* 0x000000160616d225 */ /* 0x000fe400078e0014 */
[----:B------:R-:W3:Y:S01]  /*1100*/  @!P4 LDC.64 R20, c[0x0][0x270] ;  /* 0x00009c00ff14cb82 */ /* 0x000ee20000000a00 */
[----:B------:R-:W-:Y:S01]  /*1110*/  SHF.R.S32.HI R35, RZ, 0x1f, R41 ;  /* 0x0000001fff237819 */ /* 0x000fe20000011429 */
[----:B------:R3:W4:Y:S01]  /*1120*/  @P0 LDG.E R56, desc[UR10][R28.64] ;  /* 0x0000000a1c380981 */ /* 0x000722000c1e1900 */
[----:B------:R-:W-:-:S02]  /*1130*/  @!P5 IADD3 R23, R23, R31, RZ ;  /* 0x0000001f1717d210 */ /* 0x000fc40007ffe0ff */
[----:B-1----:R-:W-:-:S04]  /*1140*/  @!P5 LEA R30, P6, R22, R16, 0x1 ;  /* 0x00000010161ed211 */ /* 0x002fc800078c08ff */
[----:B-----5:R-:W1:Y:S01]  /*1150*/  @!P3 LDC.64 R24, c[0x0][0x270] ;  /* 0x00009c00ff18bb82 */ /* 0x020e620000000a00 */
[----:B------:R-:W-:Y:S02]  /*1160*/  @!P5 LEA.HI.X R31, R22, R17, R23, 0x1, P6 ;  /* 0x00000011161fd211 */ /* 0x000fe400030f0c17 */
[----:B------:R-:W-:Y:S02]  /*1170*/  ISETP.GE.U32.AND P6, PT, R41, UR16, PT ;  /* 0x0000001029007c0c */ /* 0x000fe4000bfc6070 */
[----:B------:R-:W-:Y:S01]  /*1180*/  SHF.R.S32.HI R37, RZ, 0x1f, R42 ;  /* 0x0000001fff257819 */ /* 0x000fe2000001142a */
[----:B------:R5:W4:Y:S01]  /*1190*/  @!P5 LDG.E R57, desc[UR10][R30.64] ;  /* 0x0000000a1e39d981 */ /* 0x000b22000c1e1900 */
[----:B------:R-:W-:Y:S01]  /*11a0*/  ISETP.GE.AND.EX P6, PT, R35, UR17, PT, P6 ;  /* 0x0000001123007c0c */ /* 0x000fe2000bfc6360 */
[----:B------:R-:W2:Y:S01]  /*11b0*/  @!P4 LDC.64 R16, c[0x0][0x220] ;  /* 0x00008800ff10cb82 */ /* 0x000ea20000000a00 */
[----:B------:R-:W-:Y:S02]  /*11c0*/  ISETP.GE.U32.AND P2, PT, R42, UR16, PT ;  /* 0x000000102a007c0c */ /* 0x000fe4000bf46070 */
[----:B------:R-:W-:-:S02]  /*11d0*/  ISETP.GT.U32.OR P6, PT, R0, 0x29f, P6 ;  /* 0x0000029f0000780c */ /* 0x000fc400037c4470 */
[----:B------:R-:W-:-:S03]  /*11e0*/  ISETP.GE.AND.EX P2, PT, R37, UR17, PT, P2 ;  /* 0x0000001125007c0c */ /* 0x000fc6000bf46320 */
[----:B0-----:R-:W0:Y:S01]  /*11f0*/  @!P3 LDC.64 R18, c[0x0][0x220] ;  /* 0x00008800ff12bb82 */ /* 0x001e220000000a00 */
[----:B------:R-:W-:Y:S01]  /*1200*/  ISETP.GT.U32.OR P2, PT, R0, 0x29f, P2 ;  /* 0x0000029f0000780c */ /* 0x000fe20001744470 */
[----:B---3--:R-:W-:Y:S01]  /*1210*/  @!P4 IMAD R22, R33, R20, RZ ;  /* 0x000000142116c224 */ /* 0x008fe200078e02ff */
[----:B------:R-:W-:Y:S01]  /*1220*/  HFMA2.MMA R61, -RZ, RZ, 0, 0 ;  /* 0x00000000ff3d7435 */ /* 0x000fe200000001ff */
[-C--:B------:R-:W-:Y:S02]  /*1230*/  @!P4 MOV R32, R70.reuse ;  /* 0x000000460020c202 */ /* 0x080fe40000000f00 */
[----:B------:R-:W-:Y:S01]  /*1240*/  @!P4 IMAD R29, R15, R21, R22 ;  /* 0x000000150f1dc224 */ /* 0x000fe200078e0216 */
[-C--:B------:R-:W-:Y:S01]  /*1250*/  @!P4 MOV R33, R73.reuse ;  /* 0x000000490021c202 */ /* 0x080fe20000000f00 */
[----:B------:R-:W3:Y:S01]  /*1260*/  @!P6 LDC.64 R22, c[0x0][0x270] ;  /* 0x00009c00ff16eb82 */ /* 0x000ee20000000a00 */
[----:B-----5:R-:W-:Y:S01]  /*1270*/  @!P3 MOV R30, R70 ;  /* 0x00000046001eb202 */ /* 0x020fe20000000f00 */
[----:B-1----:R-:W-:Y:S01]  /*1280*/  @!P3 IMAD R39, R39, R24, RZ ;  /* 0x000000182727b224 */ /* 0x002fe200078e02ff */
[----:B------:R-:W-:Y:S01]  /*1290*/  @!P3 MOV R31, R73 ;  /* 0x00000049001fb202 */ /* 0x000fe20000000f00 */
[----:B------:R-:W-:Y:S01]  /*12a0*/  @!P4 IMAD.WIDE.U32 R32, R15, R20, R32 ;  /* 0x000000140f20c225 */ /* 0x000fe200078e0020 */
[----:B------:R3:W5:Y:S03]  /*12b0*/  @!P1 LDG.E R61, desc[UR10][R26.64] ;  /* 0x0000000a1a3d9981 */ /* 0x000766000c1e1900 */
[----:B------:R-:W1:Y:S01]  /*12c0*/  @!P2 LDC.64 R20, c[0x0][0x270] ;  /* 0x00009c00ff14ab82 */ /* 0x000e620000000a00 */
[C---:B------:R-:W-:Y:S01]  /*12d0*/  @!P3 IMAD R39, R40.reuse, R25, R39 ;  /* 0x000000192827b224 */ /* 0x040fe200078e0227 */
[----:B------:R-:W-:Y:S01]  /*12e0*/  @!P4 IADD3 R29, R33, R29, RZ ;  /* 0x0000001d211dc210 */ /* 0x000fe20007ffe0ff */
[----:B------:R-:W-:Y:S01]  /*12f0*/  @!P3 IMAD.WIDE.U32 R30, R40, R24, R30 ;  /* 0x00000018281eb225 */ /* 0x000fe200078e001e */
[----:B--2---:R-:W-:-:S04]  /*1300*/  @!P4 LEA R28, P1, R32, R16, 0x1 ;  /* 0x00000010201cc211 */ /* 0x004fc800078208ff */
[----:B------:R-:W2:Y:S01]  /*1310*/  @!P6 LDC.64 R24, c[0x0][0x220] ;  /* 0x00008800ff18eb82 */ /* 0x000ea20000000a00 */
[----:B------:R-:W-:Y:S02]  /*1320*/  @!P4 LEA.HI.X R29, R32, R17, R29, 0x1, P1 ;  /* 0x00000011201dc211 */ /* 0x000fe400008f0c1d */
[----:B------:R-:W-:Y:S02]  /*1330*/  @!P3 IADD3 R31, R31, R39, RZ ;  /* 0x000000271f1fb210 */ /* 0x000fe40007ffe0ff */
[C---:B0-----:R-:W-:Y:S02]  /*1340*/  @!P3 LEA R18, P1, R30.reuse, R18, 0x1 ;  /* 0x000000121e12b211 */ /* 0x041fe400078208ff */
[----:B------:R-:W-:Y:S01]  /*1350*/  CS2R R62, SRZ ;  /* 0x00000000003e7805 */ /* 0x000fe2000001ff00 */
[----:B------:R-:W0:Y:S01]  /*1360*/  @!P2 LDC.64 R16, c[0x0][0x220] ;  /* 0x00008800ff10ab82 */ /* 0x000e220000000a00 */
[----:B------:R-:W-:Y:S01]  /*1370*/  @!P3 LEA.HI.X R19, R30, R19, R31, 0x1, P1 ;  /* 0x000000131e13b211 */ /* 0x000fe200008f0c1f */
[----:B---3--:R-:W-:-:S03]  /*1380*/  @!P6 IMAD R26, R35, R22, RZ ;  /* 0x00000016231ae224 */ /* 0x008fc600078e02ff */
[----:B------:R-:W3:Y:S04]  /*1390*/  @!P4 LDG.E R62, desc[UR10][R28.64] ;  /* 0x0000000a1c3ec981 */ /* 0x000ee8000c1e1900 */
[----:B------:R1:W3:Y:S01]  /*13a0*/  @!P3 LDG.E R63, desc[UR10][R18.64] ;  /* 0x0000000a123fb981 */ /* 0x0002e2000c1e1900 */
[----:B------:R-:W-:Y:S02]  /*13b0*/  @!P6 IMAD R27, R41, R23, R26 ;  /* 0x00000017291be224 */ /* 0x000fe400078e021a */
[----:B-1----:R-:W-:Y:S01]  /*13c0*/  @!P2 IMAD R37, R37, R20, RZ ;  /* 0x000000142525a224 */ /* 0x002fe200078e02ff */
[----:B------:R-:W-:Y:S02]  /*13d0*/  @!P6 MOV R18, R70 ;  /* 0x000000460012e202 */ /* 0x000fe40000000f00 */
[----:B------:R-:W-:-:S03]  /*13e0*/  @!P6 MOV R19, R73 ;  /* 0x000000490013e202 */ /* 0x000fc60000000f00 */
[----:B------:R-:W-:Y:S01]  /*13f0*/  @!P6 IMAD.WIDE.U32 R22, R41, R22, R18 ;  /* 0x000000162916e225 */ /* 0x000fe200078e0012 */
[----:B------:R-:W-:Y:S02]  /*1400*/  @!P2 MOV R18, R70 ;  /* 0x000000460012a202 */ /* 0x000fe40000000f00 */
[----:B------:R-:W-:Y:S01]  /*1410*/  @!P2 MOV R19, R73 ;  /* 0x000000490013a202 */ /* 0x000fe20000000f00 */
[----:B------:R-:W-:Y:S01]  /*1420*/  @!P2 IMAD R37, R42, R21, R37 ;  /* 0x000000152a25a224 */ /* 0x000fe200078e0225 */
[----:B------:R-:W-:Y:S01]  /*1430*/  HFMA2.MMA R64, -RZ, RZ, 0, 0 ;  /* 0x00000000ff407435 */ /* 0x000fe200000001ff */
[----:B------:R-:W-:Y:S01]  /*1440*/  @!P6 IMAD.IADD R23, R23, 0x1, R27 ;  /* 0x000000011717e824 */ /* 0x000fe200078e021b */
[----:B--2---:R-:W-:Y:S01]  /*1450*/  @!P6 LEA R24, P1, R22, R24, 0x1 ;  /* 0x000000181618e211 */ /* 0x004fe200078208ff */
[----:B------:R-:W-:-:S03]  /*1460*/  @!P2 IMAD.WIDE.U32 R20, R42, R20, R18 ;  /* 0x000000142a14a225 */ /* 0x000fc600078e0012 */
[----:B------:R-:W-:Y:S02]  /*1470*/  @!P6 LEA.HI.X R25, R22, R25, R23, 0x1, P1 ;  /* 0x000000191619e211 */ /* 0x000fe400008f0c17 */
[----:B------:R-:W-:Y:S02]  /*1480*/  @!P2 IADD3 R21, R21, R37, RZ ;  /* 0x000000251515a210 */ /* 0x000fe40007ffe0ff */
[C---:B0-----:R-:W-:Y:S01]  /*1490*/  @!P2 LEA R16, P3, R20.reuse, R16, 0x1 ;  /* 0x000000101410a211 */ /* 0x041fe200078608ff */
[----:B------:R0:W2:Y:S01]  /*14a0*/  @!P6 LDG.E R64, desc[UR10][R24.64] ;  /* 0x0000000a1840e981 */ /* 0x0000a2000c1e1900 */
[----:B------:R-:W-:Y:S02]  /*14b0*/  MOV R67, RZ ;  /* 0x000000ff00437202 */ /* 0x000fe40000000f00 */
[----:B------:R-:W-:-:S05]  /*14c0*/  @!P2 LEA.HI.X R17, R20, R17, R21, 0x1, P3 ;  /* 0x000000111411a211 */ /* 0x000fca00018f0c15 */
[----:B------:R1:W2:Y:S01]  /*14d0*/  @!P2 LDG.E R67, desc[UR10][R16.64] ;  /* 0x0000000a1043a981 */ /* 0x0002a2000c1e1900 */
[----:B------:R-:W-:-:S04]  /*14e0*/  PRMT R18, R44, 0x7632, R18 ;  /* 0x000076322c127816 */ /* 0x000fc80000000012 */
[----:B------:R-:W-:Y:S02]  /*14f0*/  SHF.L.U32 R19, R18, 0x10, RZ ;  /* 0x0000001012137819 */ /* 0x000fe400000006ff */
[----:B------:R-:W-:-:S03]  /*1500*/  SHF.L.U32 R18, R44, 0x10, RZ ;  /* 0x000000102c127819 */ /* 0x000fc600000006ff */
[----:B------:R-:W-:Y:S02]  /*1510*/  FMUL.FTZ R21, R19, R19 ;  /* 0x0000001313157220 */ /* 0x000fe40000410000 */
[C---:B------:R-:W-:Y:S02]  /*1520*/  FADD.FTZ R26, R18.reuse, R19 ;  /* 0x00000013121a7221 */ /* 0x040fe40000010000 */
[----:B0-----:R-:W-:Y:S01]  /*1530*/  FFMA.FTZ R24, R18, R18, R21 ;  /* 0x0000001212187223 */ /* 0x001fe20000010015 */
[----:B------:R-:W-:-:S04]  /*1540*/  PRMT R20, R45, 0x7632, R20 ;  /* 0x000076322d147816 */ /* 0x000fc80000000014 */
[----:B------:R-:W-:Y:S02]  /*1550*/  SHF.L.U32 R23, R20, 0x10, RZ ;  /* 0x0000001014177819 */ /* 0x000fe400000006ff */
[----:B------:R-:W-:Y:S02]  /*1560*/  SHF.L.U32 R22, R45, 0x10, RZ ;  /* 0x000000102d167819 */ /* 0x000fe400000006ff */
[----:B----4-:R-:W-:Y:S01]  /*1570*/  PRMT R20, R46, 0x7632, R20 ;  /* 0x000076322e147816 */ /* 0x010fe20000000014 */
[----:B-1----:R-:W-:-:S03]  /*1580*/  FMUL.FTZ R17, R23, R23 ;  /* 0x0000001717117220 */ /* 0x002fc60000410000 */
[----:B------:R-:W-:Y:S01]  /*1590*/  SHF.L.U32 R21, R20, 0x10, RZ ;  /* 0x0000001014157819 */ /* 0x000fe200000006ff */
[----:B------:R-:W-:Y:S01]  /*15a0*/  FADD.FTZ R23, R22, R23 ;  /* 0x0000001716177221 */ /* 0x000fe20000010000 */
[----:B------:R-:W-:Y:S02]  /*15b0*/  SHF.L.U32 R20, R46, 0x10, RZ ;  /* 0x000000102e147819 */ /* 0x000fe400000006ff */
[----:B------:R-:W-:Y:S01]  /*15c0*/  PRMT R16, R47, 0x7632, R16 ;  /* 0x000076322f107816 */ /* 0x000fe20000000010 */
[----:B------:R-:W-:Y:S01]  /*15d0*/  FFMA.FTZ R22, R22, R22, R17 ;  /* 0x0000001616167223 */ /* 0x000fe20000010011 */
[----:B------:R-:W-:Y:S02]  /*15e0*/  FMUL.FTZ R17, R21, R21 ;  /* 0x0000001515117220 */ /* 0x000fe40000410000 */
[----:B------:R-:W-:Y:S01]  /*15f0*/  SHF.L.U32 R16, R16, 0x10, RZ ;  /* 0x0000001010107819 */ /* 0x000fe200000006ff */
[C---:B------:R-:W-:Y:S01]  /*1600*/  FADD.FTZ R21, R20.reuse, R21 ;  /* 0x0000001514157221 */ /* 0x040fe20000010000 */
[----:B------:R-:W-:Y:S01]  /*1610*/  SHF.L.U32 R19, R47, 0x10, RZ ;  /* 0x000000102f137819 */ /* 0x000fe200000006ff */
[----:B------:R-:W-:Y:S01]  /*1620*/  FFMA.FTZ R20, R20, R20, R17 ;  /* 0x0000001414147223 */ /* 0x000fe20000010011 */
[----:B------:R-:W-:-:S04]  /*1630*/  PRMT R18, R48, 0x7632, R18 ;  /* 0x0000763230127816 */ /* 0x000fc80000000012 */
[----:B------:R-:W-:Y:S01]  /*1640*/  SHF.L.U32 R28, R18, 0x10, RZ ;  /* 0x00000010121c7819 */ /* 0x000fe200000006ff */
[----:B------:R-:W-:Y:S01]  /*1650*/  FMUL.FTZ R18, R16, R16 ;  /* 0x0000001010127220 */ /* 0x000fe20000410000 */
[----:B------:R-:W-:Y:S02]  /*1660*/  IMAD.U32 R17, R48, 0x10000, RZ ;  /* 0x0001000030117824 */ /* 0x000fe400078e00ff */
[C---:B------:R-:W-:Y:S01]  /*1670*/  FADD.FTZ R16, R19.reuse, R16 ;  /* 0x0000001013107221 */ /* 0x040fe20000010000 */
[----:B------:R-:W-:Y:S01]  /*1680*/  FMUL.FTZ R30, R28, R28 ;  /* 0x0000001c1c1e7220 */ /* 0x000fe20000410000 */
[----:B------:R-:W-:Y:S01]  /*1690*/  FFMA.FTZ R19, R19, R19, R18 ;  /* 0x0000001313137223 */ /* 0x000fe20000010012 */
[C---:B------:R-:W-:Y:S02]  /*16a0*/  FADD.FTZ R18, R17.reuse, R28 ;  /* 0x0000001c11127221 */ /* 0x040fe40000010000 */
        /* <DEDUP_REMOVED lines=45> */
[----:B-----5:R-:W-:Y:S01]  /*1980*/  PRMT R29, R61, 0x7632, R29 ;  /* 0x000076323d1d7816 */ /* 0x020fe2000000001d */
[----:B------:R-:W-:Y:S01]  /*1990*/  FMUL.FTZ R24, R28, R28 ;  /* 0x0000001c1c187220 */ /* 0x000fe20000410000 */
[----:B------:R-:W-:Y:S01]  /*19a0*/  FADD.FTZ R31, R31, R22 ;  /* 0x000000161f1f7221 */ /* 0x000fe20000010000 */
[----:B------:R-:W-:Y:S02]  /*19b0*/  FADD.FTZ R22, R23, R28 ;  /* 0x0000001c17167221 */ /* 0x000fe40000010000 */
[----:B------:R-:W-:Y:S02]  /*19c0*/  IMAD.U32 R33, R29, 0x10000, RZ ;  /* 0x000100001d217824 */ /* 0x000fe400078e00ff */
[----:B------:R-:W-:Y:S01]  /*19d0*/  FFMA.FTZ R23, R23, R23, R24 ;  /* 0x0000001717177223 */ /* 0x000fe20000010018 */
[----:B------:R-:W-:Y:S01]  /*19e0*/  FADD.FTZ R29, R26, R21 ;  /* 0x000000151a1d7221 */ /* 0x000fe20000010000 */
[----:B------:R-:W-:Y:S01]  /*19f0*/  FADD.FTZ R24, R31, R20 ;  /* 0x000000141f187221 */ /* 0x000fe20000010000 */
[----:B---3--:R-:W-:-:S03]  /*1a00*/  PRMT R26, R62, 0x7632, R26 ;  /* 0x000076323e1a7816 */ /* 0x008fc6000000001a */
[----:B------:R-:W-:Y:S01]  /*1a10*/  FADD.FTZ R24, R24, R19 ;  /* 0x0000001318187221 */ /* 0x000fe20000010000 */
[----:B------:R-:W-:Y:S01]  /*1a20*/  FADD.FTZ R29, R29, R16 ;  /* 0x000000101d1d7221 */ /* 0x000fe20000010000 */
[----:B------:R-:W-:Y:S02]  /*1a30*/  SHF.L.U32 R19, R26, 0x10, RZ ;  /* 0x000000101a137819 */ /* 0x000fe400000006ff */
[----:B------:R-:W-:Y:S01]  /*1a40*/  PRMT R28, R63, 0x7632, R28 ;  /* 0x000076323f1c7816 */ /* 0x000fe2000000001c */
[----:B------:R-:W-:Y:S01]  /*1a50*/  FADD.FTZ R18, R29, R18 ;  /* 0x000000121d127221 */ /* 0x000fe20000010000 */
[----:B------:R-:W-:Y:S01]  /*1a60*/  SHF.L.U32 R16, R62, 0x10, RZ ;  /* 0x000000103e107819 */ /* 0x000fe200000006ff */
[----:B------:R-:W-:Y:S01]  /*1a70*/  FADD.FTZ R24, R24, R17 ;  /* 0x0000001118187221 */ /* 0x000fe20000010000 */
[----:B------:R-:W-:Y:S01]  /*1a80*/  SHF.L.U32 R29, R28, 0x10, RZ ;  /* 0x000000101c1d7819 */ /* 0x000fe200000006ff */
[----:B------:R-:W-:Y:S01]  /*1a90*/  FMUL.FTZ R17, R19, R19 ;  /* 0x0000001313117220 */ /* 0x000fe20000410000 */
[----:B------:R-:W-:Y:S01]  /*1aa0*/  FADD.FTZ R25, R18, R25 ;  /* 0x0000001912197221 */ /* 0x000fe20000010000 */
[C---:B------:R-:W-:Y:S01]  /*1ab0*/  FADD.FTZ R19, R16.reuse, R19 ;  /* 0x0000001310137221 */ /* 0x040fe20000010000 */
[----:B------:R-:W-:Y:S01]  /*1ac0*/  SHF.L.U32 R30, R61, 0x10, RZ ;  /* 0x000000103d1e7819 */ /* 0x000fe200000006ff */
[----:B------:R-:W-:Y:S01]  /*1ad0*/  FFMA.FTZ R16, R16, R16, R17 ;  /* 0x0000001010107223 */ /* 0x000fe20000010011 */
[----:B------:R-:W-:Y:S01]  /*1ae0*/  SHF.L.U32 R18, R63, 0x10, RZ ;  /* 0x000000103f127819 */ /* 0x000fe200000006ff */
        /* <DEDUP_REMOVED lines=11> */
[----:B--2---:R-:W-:-:S04]  /*1ba0*/  PRMT R18, R64, 0x7632, R18 ;  /* 0x0000763240127816 */ /* 0x004fc80000000012 */
[----:B------:R-:W-:Y:S02]  /*1bb0*/  SHF.L.U32 R23, R18, 0x10, RZ ;  /* 0x0000001012177819 */ /* 0x000fe400000006ff */
[----:B------:R-:W-:Y:S02]  /*1bc0*/  PRMT R25, R67, 0x7632, R25 ;  /* 0x0000763243197816 */ /* 0x000fe40000000019 */
[----:B------:R-:W-:Y:S02]  /*1bd0*/  SHF.L.U32 R18, R64, 0x10, RZ ;  /* 0x0000001040127819 */ /* 0x000fe400000006ff */
[----:B------:R-:W-:Y:S01]  /*1be0*/  SHF.L.U32 R24, R25, 0x10, RZ ;  /* 0x0000001019187819 */ /* 0x000fe200000006ff */
[----:B------:R-:W-:Y:S01]  /*1bf0*/  FMUL.FTZ R25, R23, R23 ;  /* 0x0000001717197220 */ /* 0x000fe20000410000 */
[----:B------:R-:W-:Y:S01]  /*1c00*/  FADD.FTZ R19, R20, R19 ;  /* 0x0000001314137221 */ /* 0x000fe20000010000 */
[----:B------:R-:W-:Y:S01]  /*1c10*/  FADD.FTZ R16, R21, R16 ;  /* 0x0000001015107221 */ /* 0x000fe20000010000 */
[----:B------:R-:W-:Y:S01]  /*1c20*/  SHF.L.U32 R21, R67, 0x10, RZ ;  /* 0x0000001043157819 */ /* 0x000fe200000006ff */
[C---:B------:R-:W-:Y:S01]  /*1c30*/  FADD.FTZ R20, R18.reuse, R23 ;  /* 0x0000001712147221 */ /* 0x040fe20000010000 */
[----:B------:R-:W-:Y:S01]  /*1c40*/  FFMA.FTZ R25, R18, R18, R25 ;  /* 0x0000001212197223 */ /* 0x000fe20000010019 */
[----:B------:R-:W-:Y:S01]  /*1c50*/  FMUL.FTZ R18, R24, R24 ;  /* 0x0000001818127220 */ /* 0x000fe20000410000 */
[----:B------:R-:W-:Y:S01]  /*1c60*/  FADD.FTZ R19, R19, R22 ;  /* 0x0000001613137221 */ /* 0x000fe20000010000 */
[----:B------:R-:W-:Y:S01]  /*1c70*/  FADD.FTZ R16, R16, R17 ;  /* 0x0000001110107221 */ /* 0x000fe20000010000 */
[C---:B------:R-:W-:Y:S01]  /*1c80*/  FADD.FTZ R24, R21.reuse, R24 ;  /* 0x0000001815187221 */ /* 0x040fe20000010000 */
[----:B------:R-:W-:Y:S01]  /*1c90*/  FFMA.FTZ R21, R21, R21, R18 ;  /* 0x0000001515157223 */ /* 0x000fe20000010012 */
[----:B------:R-:W-:Y:S01]  /*1ca0*/  FADD.FTZ R19, R19, R20 ;  /* 0x0000001413137221 */ /* 0x000fe20000010000 */
[----:B------:R-:W-:-:S03]  /*1cb0*/  FADD.FTZ R16, R16, R25 ;  /* 0x0000001910107221 */ /* 0x000fc60000010000 */
[----:B------:R-:W-:Y:S01]  /*1cc0*/  FADD.FTZ R19, R19, R24 ;  /* 0x0000001813137221 */ /* 0x000fe20000010000 */
[----:B------:R-:W-:-:S04]  /*1cd0*/  FADD.FTZ R16, R16, R21 ;  /* 0x0000001510107221 */ /* 0x000fc80000010000 */
        /* <DEDUP_REMOVED lines=90> */
.L_x_3380:
[----:B------:R-:W-:Y:S05]  /*2280*/  BSYNC B0 ;  /* 0x0000000000007941 */ /* 0x000fea0003800000 */
.L_x_3379:
        /* <DEDUP_REMOVED lines=25> */
[C---:B------:R-:W-:Y:S02]  /*2420*/  IMAD R20, R21.reuse, R68, RZ ;  /* 0x0000004415147224 */ /* 0x040fe400078e02ff */
[----:B0-----:R-:W-:-:S03]  /*2430*/  IMAD.IADD R21, R21, 0x1, R37 ;  /* 0x0000000115157824 */ /* 0x001fc600078e0225 */
        /* <DEDUP_REMOVED lines=14> */
.L_x_3383:
[----:B0-----:R-:W2:Y:S04]  /*2520*/  LDG.E.STRONG.GPU R18, desc[UR10][R16.64] ;  /* 0x0000000a10127981 */ /* 0x001ea8000c1ef900 */
[----:B--2---:R-:W-:Y:S01]  /*2530*/  CCTL.IVALL ;  /* 0x00000000ff00798f */ /* 0x004fe20002000000 */
[----:B------:R-:W-:Y:S05]  /*2540*/  YIELD ;  /* 0x0000000000007946 */ /* 0x000fea0003800000 */
[----:B------:R-:W-:-:S13]  /*2550*/  ISETP.NE.AND P1, PT, R18, R21, PT ;  /* 0x000000151200720c */ /* 0x000fda0003f25270 */
[----:B------:R-:W-:Y:S05]  /*2560*/  @P1 BRA `(.L_x_3383) ;  /* 0xfffffffc00ec1947 */ /* 0x000fea000383ffff */
.L_x_3382:
[----:B------:R-:W-:Y:S01]  /*2570*/  ISETP.NE.AND P1, PT, R68, RZ, PT ;  /* 0x000000ff4400720c */ /* 0x000fe20003f25270 */
[----:B------:R-:W-:Y:S05]  /*2580*/  WARPSYNC.ALL ;  /* 0x0000000000007948 */ /* 0x000fea0003800000 */
[----:B------:R-:W-:Y:S07]  /*2590*/  BAR.SYNC.DEFER_BLOCKING 0x0 ;  /* 0x0000000000007b1d */ /* 0x000fee0000010000 */
[----:B------:R-:W-:Y:S05]  /*25a0*/  @!P1 BRA `(.L_x_3381) ;  /* 0x0000000800009947 */ /* 0x000fea0003800000 */
[----:B0-----:R-:W-:Y:S01]  /*25b0*/  IADD3 R16, R68, -0x1, RZ ;  /* 0xffffffff44107810 */ /* 0x001fe20007ffe0ff */
[----:B------:R-:W-:-:S03]  /*25c0*/  HFMA2.MMA R37, -RZ, RZ, 0, 0 ;  /* 0x00000000ff257435 */ /* 0x000fc600000001ff */
[----:B------:R-:W-:-:S13]  /*25d0*/  ISETP.GE.U32.AND P1, PT, R16, 0x3, PT ;  /* 0x000000031000780c */ /* 0x000fda0003f26070 */
[----:B------:R-:W-:Y:S05]  /*25e0*/  @!P1 BRA `(.L_x_3384) ;  /* 0x0000000400189947 */ /* 0x000fea0003800000 */
[----:B------:R-:W-:Y:S02]  /*25f0*/  LOP3.LUT R69, R68, 0x3, RZ, 0xc0, !PT ;  /* 0x0000000344457812 */ /* 0x000fe400078ec0ff */
[----:B------:R-:W-:Y:S02]  /*2600*/  MOV R37, RZ ;  /* 0x000000ff00257202 */ /* 0x000fe40000000f00 */
[----:B------:R-:W-:-:S07]  /*2610*/  IADD3 R69, -R69, R68, RZ ;  /* 0x0000004445457210 */ /* 0x000fce0007ffe1ff */
.L_x_3385:
        /* <DEDUP_REMOVED lines=39> */
[----:B------:R-:W-:-:S04]  /*2890*/  @!P4 IMAD R77, R77, R68, RZ ;  /* 0x000000444d4dc224 */ /* 0x000fc800078e02ff */
[----:B------:R-:W-:-:S04]  /*28a0*/  @!P4 IMAD.SHL.U32 R77, R77, 0x2, RZ ;  /* 0x000000024d4dc824 */ /* 0x000fc800078e00ff */
        /* <DEDUP_REMOVED lines=26> */
.L_x_3384:
        /* <DEDUP_REMOVED lines=19> */
.L_x_3387:
[----:B------:R-:W-:Y:S05]  /*2b80*/  BSYNC B0 ;  /* 0x0000000000007941 */ /* 0x000fea0003800000 */
.L_x_3386:
        /* <DEDUP_REMOVED lines=34> */
.L_x_3381:
        /* <DEDUP_REMOVED lines=13> */
[----:B------:R-:W-:Y:S01]  /*2e80*/  ULDC UR8, c[0x0][0x2a4] ;  /* 0x0000a90000087ab9 */ /* 0x000fe20000000800 */
[----:B0-----:R-:W-:-:S05]  /*2e90*/  IMAD.WIDE R20, R43, 0x2, R20 ;  /* 0x000000022b147825 */ /* 0x001fca00078e0214 */
[----:B------:R-:W-:Y:S01]  /*2ea0*/  @!P3 STS.64 [UR7+0xc8], R38 ;  /* 0x0000c826ff00b988 */ /* 0x000fe20008000a07 */
[----:B--2---:R-:W-:-:S04]  /*2eb0*/  IMAD.WIDE R68, R43, 0x2, R18 ;  /* 0x000000022b447825 */ /* 0x004fc800078e0212 */
[----:B---3--:R-:W-:-:S04]  /*2ec0*/  @!P1 IMAD.WIDE R22, R23, 0x8, R16 ;  /* 0x0000000817169825 */ /* 0x008fc800078e0210 */
[----:B------:R-:W-:Y:S01]  /*2ed0*/  @!P1 FMUL.FTZ R17, R39, UR8 ;  /* 0x0000000827119c20 */ /* 0x000fe20008410000 */
[----:B------:R-:W-:-:S05]  /*2ee0*/  @!P1 FMUL.FTZ R16, R38, UR8 ;  /* 0x0000000826109c20 */ /* 0x000fca0008410000 */
[----:B------:R0:W-:Y:S01]  /*2ef0*/  @!P1 STG.E.64 desc[UR10][R22.64], R16 ;  /* 0x0000001016009986 */ /* 0x0001e2000c101b0a */
[----:B------:R-:W-:Y:S06]  /*2f00*/  BAR.SYNC.DEFER_BLOCKING 0x0 ;  /* 0x0000000000007b1d */ /* 0x000fec0000010000 */
[----:B------:R-:W2:Y:S04]  /*2f10*/  LDG.E.U16 R43, desc[UR10][R20.64] ;  /* 0x0000000a142b7981 */ /* 0x000ea8000c1e1500 */
[----:B------:R2:W3:Y:S04]  /*2f20*/  LDG.E.U16 R75, desc[UR10][R20.64+0x2] ;  /* 0x0000020a144b7981 */ /* 0x0004e8000c1e1500 */
[----:B------:R-:W4:Y:S04]  /*2f30*/  LDG.E.U16 R74, desc[UR10][R68.64] ;  /* 0x0000000a444a7981 */ /* 0x000f28000c1e1500 */
[----:B------:R-:W5:Y:S01]  /*2f40*/  LDG.E.U16 R37, desc[UR10][R68.64+0x2] ;  /* 0x0000020a44257981 */ /* 0x000f62000c1e1500 */
[----:B------:R-:W-:-:S02]  /*2f50*/  ISETP.NE.AND P5, PT, RZ, UR12, PT ;  /* 0x0000000cff007c0c */ /* 0x000fc4000bfa5270 */
[----:B0-----:R-:W-:Y:S01]  /*2f60*/  SHF.L.U32 R16, R56, 0x10, RZ ;  /* 0x0000001038107819 */ /* 0x001fe200000006ff */
[----:B------:R-:W0:Y:S01]  /*2f70*/  LDS.64 R18, [UR7+0xc8] ;  /* 0x0000c807ff127984 */ /* 0x000e220008000a00 */
[----:B------:R-:W-:Y:S02]  /*2f80*/  SHF.L.U32 R36, R36, 0x10, RZ ;  /* 0x0000001024247819 */ /* 0x000fe400000006ff */
[----:B------:R-:W-:Y:S02]  /*2f90*/  ISETP.GE.U32.AND P2, PT, R5, UR14, PT ;  /* 0x0000000e05007c0c */ /* 0x000fe4000bf46070 */
[----:B------:R-:W-:Y:S02]  /*2fa0*/  SHF.L.U32 R54, R54, 0x10, RZ ;  /* 0x0000001036367819 */ /* 0x000fe400000006ff */
[----:B------:R-:W-:Y:S02]  /*2fb0*/  SHF.L.U32 R17, R35, 0x10, RZ ;  /* 0x0000001023117819 */ /* 0x000fe400000006ff */
[----:B------:R-:W-:-:S02]  /*2fc0*/  ISETP.GE.AND.EX P2, PT, R51, UR15, PT, P2 ;  /* 0x0000000f33007c0c */ /* 0x000fc4000bf46320 */
[----:B------:R-:W-:Y:S02]  /*2fd0*/  SHF.L.U32 R55, R55, 0x10, RZ ;  /* 0x0000001037377819 */ /* 0x000fe400000006ff */
[----:B------:R-:W-:Y:S02]  /*2fe0*/  SHF.L.U32 R34, R34, 0x10, RZ ;  /* 0x0000001022227819 */ /* 0x000fe400000006ff */
[----:B------:R-:W-:Y:S01]  /*2ff0*/  ISETP.GT.U32.OR P2, PT, R0, 0x29f, P2 ;  /* 0x0000029f0000780c */ /* 0x000fe20001744470 */
[----:B0-----:R-:W-:-:S05]  /*3000*/  FMUL.FTZ R18, R18, UR8 ;  /* 0x0000000812127c20 */ /* 0x001fca0008410000 */
[----:B------:R-:W-:-:S13]  /*3010*/  R2UR UR7, R18 ;  /* 0x00000000120772ca */ /* 0x000fda00000e0000 */
[----:B------:R-:W-:Y:S02]  /*3020*/  IMAD.U32 R18, RZ, RZ, UR7 ;  /* 0x00000007ff127e24 */ /* 0x000fe4000f8e00ff */
[----:B------:R-:W-:Y:S01]  /*3030*/  FADD.FTZ R16, R16, -UR7 ;  /* 0x8000000710107e21 */ /* 0x000fe20008010000 */
[----:B------:R-:W-:Y:S01]  /*3040*/  FADD.FTZ R36, R36, -UR7 ;  /* 0x8000000724247e21 */ /* 0x000fe20008010000 */
[----:B------:R-:W-:Y:S01]  /*3050*/  FADD.FTZ R35, R54, -UR7 ;  /* 0x8000000736237e21 */ /* 0x000fe20008010000 */
[----:B------:R-:W-:-:S04]  /*3060*/  FMUL.FTZ R18, R18, UR7 ;  /* 0x0000000712127c20 */ /* 0x000fc80008410000 */
[----:B------:R-:W-:-:S05]  /*3070*/  FFMA.FTZ R18, R19, UR8, -R18 ;  /* 0x0000000813127c23 */ /* 0x000fca0008010812 */
[----:B------:R-:W-:-:S13]  /*3080*/  FSETP.GTU.FTZ.AND P1, PT, R18, RZ, PT ;  /* 0x000000ff1200720b */ /* 0x000fda0003f3c000 */
[----:B------:R-:W-:Y:S01]  /*3090*/  VOTEU.ANY UP0, P1 ;  /* 0x00000000003f7886 */ /* 0x000fe20000800100 */
[----:B------:R-:W-:-:S04]  /*30a0*/  PLOP3.LUT P1, PT, PT, PT, UP0, 0x80, 0x0 ;  /* 0x000000000000781c */ /* 0x000fc80003f2f008 */
[----:B------:R-:W-:-:S09]  /*30b0*/  @UP0 ULDC UR8, c[0x0][0x238] ;  /* 0x00008e0000080ab9 */ /* 0x000fd20000000800 */
[----:B------:R-:W-:Y:S01]  /*30c0*/  @P1 FADD.FTZ R18, R18, UR8 ;  /* 0x0000000812121e21 */ /* 0x000fe20008010000 */
[----:B------:R-:W-:-:S05]  /*30d0*/  UMOV UR8, 0x3f800000 ;  /* 0x3f80000000087882 */ /* 0x000fca0000000000 */
[----:B------:R-:W0:Y:S02]  /*30e0*/  @P1 MUFU.RSQ R18, R18 ;  /* 0x0000001200121308 */ /* 0x000e240000001400 */
[----:B0-----:R-:W-:Y:S02]  /*30f0*/  @P1 R2UR UR13, R18 ;  /* 0x00000000120d12ca */ /* 0x001fe400000e0000 */
[----:B------:R-:W-:-:S04]  /*3100*/  ISETP.GE.U32.AND P1, PT, R58, UR14, PT ;  /* 0x0000000e3a007c0c */ /* 0x000fc8000bf26070 */
[----:B------:R-:W-:-:S04]  /*3110*/  ISETP.GE.AND.EX P1, PT, R49, UR15, PT, P1 ;  /* 0x0000000f31007c0c */ /* 0x000fc8000bf26310 */
[----:B------:R-:W-:-:S03]  /*3120*/  ISETP.GT.U32.OR P1, PT, R0, 0x29f, P1 ;  /* 0x0000029f0000780c */ /* 0x000fc60000f24470 */
[----:B------:R-:W-:Y:S02]  /*3130*/  @UP0 UMOV UR8, UR13 ;  /* 0x0000000d00080c82 */ /* 0x000fe40008000000 */
[----:B------:R-:W-:Y:S01]  /*3140*/  FMUL.FTZ R16, R16, UR8 ;  /* 0x0000000810107c20 */ /* 0x000fe20008410000 */
[----:B------:R-:W-:Y:S01]  /*3150*/  FMUL.FTZ R38, R36, UR8 ;  /* 0x0000000824267c20 */ /* 0x000fe20008410000 */
[----:B------:R-:W-:Y:S01]  /*3160*/  FADD.FTZ R36, R17, -UR7 ;  /* 0x8000000711247e21 */ /* 0x000fe20008010000 */
[----:B--2---:R-:W-:Y:S02]  /*3170*/  SHF.L.U32 R20, R43, 0x10, RZ ;  /* 0x000000102b147819 */ /* 0x004fe400000006ff */
[----:B---3--:R-:W-:Y:S02]  /*3180*/  SHF.L.U32 R21, R75, 0x10, RZ ;  /* 0x000000104b157819 */ /* 0x008fe400000006ff */
[----:B----4-:R-:W-:Y:S02]  /*3190*/  SHF.L.U32 R23, R74, 0x10, RZ ;  /* 0x000000104a177819 */ /* 0x010fe400000006ff */
[----:B-----5:R-:W-:-:S03]  /*31a0*/  SHF.L.U32 R22, R37, 0x10, RZ ;  /* 0x0000001025167819 */ /* 0x020fc600000006ff */
[----:B------:R-:W-:Y:S02]  /*31b0*/  FFMA.FTZ R37, R20, R16, R23 ;  /* 0x0000001014257223 */ /* 0x000fe40000010017 */
        /* <DEDUP_REMOVED lines=12> */
.L_x_3388:
        /* <DEDUP_REMOVED lines=14> */
.L_x_3390:
[----:B------:R-:W-:Y:S05]  /*3360*/  BSYNC B0 ;  /* 0x0000000000007941 */ /* 0x000fea0003800000 */
.L_x_3389:
        /* <DEDUP_REMOVED lines=17> */
.L_x_3391:
        /* <DEDUP_REMOVED lines=10> */
[----:B0-----:R-:W-:-:S02]  /*3520*/  LEA R18, P1, R16, UR16, 0x1 ;  /* 0x0000001010127c11 */ /* 0x001fc4000f8208ff */
[----:B------:R-:W-:-:S04]  /*3530*/  IADD3 R49, R17, R49, RZ ;  /* 0x0000003111317210 */ /* 0x000fc80007ffe0ff */
[----:B------:R-:W-:-:S05]  /*3540*/  LEA.HI.X R19, R16, UR17, R49, 0x1, P1 ;  /* 0x0000001110137c11 */ /* 0x000fca00088f0c31 */
[----:B------:R1:W-:Y:S02]  /*3550*/  STG.E desc[UR10][R18.64], R35 ;  /* 0x0000002312007986 */ /* 0x0003e4000c10190a */
.L_x_3393:
[----:B------:R-:W-:Y:S05]  /*3560*/  BSYNC B0 ;  /* 0x0000000000007941 */ /* 0x000fea0003800000 */
.L_x_3392:
        /* <DEDUP_REMOVED lines=17> */
.L_x_3394:
[----:B------:R-:W-:Y:S04]  /*3680*/  BSSY B0, `(.L_x_3395) ;  /* 0x000000e000007945 */ /* 0x000fe80003800000 */
[----:B------:R-:W-:Y:S05]  /*3690*/  @P2 BRA `(.L_x_3396) ;  /* 0x0000000000302947 */ /* 0x000fea0003800000 */
[----:B------:R-:W-:Y:S01]  /*36a0*/  ULDC.64 UR16, c[0x0][0x270] ;  /* 0x00009c0000107ab9 */ /* 0x000fe20000000a00 */
[----:B------:R-:W-:Y:S01]  /*36b0*/  MOV R16, R70 ;  /* 0x0000004600107202 */ /* 0x000fe20000000f00 */
[----:B01----:R-:W-:Y:S01]  /*36c0*/  IMAD R18, R51, UR16, RZ ;  /* 0x0000001033127c24 */ /* 0x003fe2000f8e02ff */
        /* <DEDUP_REMOVED lines=9> */
.L_x_3396:
[----:B------:R-:W-:Y:S05]  /*3760*/  BSYNC B0 ;  /* 0x0000000000007941 */ /* 0x000fea0003800000 */
.L_x_3395:
[----:B------:R-:W-:Y:S01]  /*3770*/  PRMT R36, R44, 0x7632, R36 ;  /* 0x000076322c247816 */ /* 0x000fe20000000024 */
[----:B------:R-:W-:Y:S01]  /*3780*/  FADD.FTZ R57, R57, -UR7 ;  /* 0x8000000739397e21 */ /* 0x000fe20008010000 */
[----:B-1----:R-:W-:Y:S01]  /*3790*/  SHF.R.S32.HI R35, RZ, 0x1f, R7 ;  /* 0x0000001fff237819 */ /* 0x002fe20000011407 */
[----:B------:R-:W-:Y:S01]  /*37a0*/  FADD.FTZ R33, R33, -UR7 ;  /* 0x8000000721217e21 */ /* 0x000fe20008010000 */
[----:B------:R-:W-:Y:S01]  /*37b0*/  ISETP.GE.U32.AND P1, PT, R6, UR14, PT ;  /* 0x0000000e06007c0c */ /* 0x000fe2000bf26070 */
[----:B------:R-:W-:Y:S01]  /*37c0*/  FMUL.FTZ R57, R57, UR8 ;  /* 0x0000000839397c20 */ /* 0x000fe20008410000 */
[----:B------:R-:W-:Y:S01]  /*37d0*/  ISETP.GE.U32.AND P2, PT, R7, UR14, PT ;  /* 0x0000000e07007c0c */ /* 0x000fe2000bf46070 */
[----:B------:R-:W-:Y:S01]  /*37e0*/  FMUL.FTZ R16, R33, UR8 ;  /* 0x0000000821107c20 */ /* 0x000fe20008410000 */
[----:B------:R-:W-:Y:S01]  /*37f0*/  SHF.R.S32.HI R34, RZ, 0x1f, R8 ;  /* 0x0000001fff227819 */ /* 0x000fe20000011408 */
[----:B------:R-:W-:Y:S01]  /*3800*/  FFMA.FTZ R57, R20, R57, R23 ;  /* 0x0000003914397223 */ /* 0x000fe20000010017 */
[----:B------:R-:W-:Y:S01]  /*3810*/  ISETP.GE.U32.AND P3, PT, R8, UR14, PT ;  /* 0x0000000e08007c0c */ /* 0x000fe2000bf66070 */
[----:B------:R-:W-:Y:S01]  /*3820*/  FFMA.FTZ R38, R21, R16, R22 ;  /* 0x0000001015267223 */ /* 0x000fe20000010016 */
[----:B------:R-:W-:-:S02]  /*3830*/  SHF.L.U32 R44, R44, 0x10, RZ ;  /* 0x000000102c2c7819 */ /* 0x000fc400000006ff */
[----:B------:R-:W-:Y:S02]  /*3840*/  SHF.L.U32 R36, R36, 0x10, RZ ;  /* 0x0000001024247819 */ /* 0x000fe400000006ff */
[----:B------:R-:W-:Y:S01]  /*3850*/  ISETP.GE.AND.EX P1, PT, R53, UR15, PT, P1 ;  /* 0x0000000f35007c0c */ /* 0x000fe2000bf26310 */
[----:B------:R-:W-:Y:S01]  /*3860*/  FADD.FTZ R33, R44, -UR7 ;  /* 0x800000072c217e21 */ /* 0x000fe20008010000 */
[----:B------:R-:W-:Y:S01]  /*3870*/  ISETP.GE.AND.EX P2, PT, R35, UR15, PT, P2 ;  /* 0x0000000f23007c0c */ /* 0x000fe2000bf46320 */
[----:B------:R-:W-:Y:S01]  /*3880*/  FADD.FTZ R36, R36, -UR7 ;  /* 0x8000000724247e21 */ /* 0x000fe20008010000 */
[----:B------:R-:W-:Y:S02]  /*3890*/  ISETP.GE.AND.EX P3, PT, R34, UR15, PT, P3 ;  /* 0x0000000f22007c0c */ /* 0x000fe4000bf66330 */
[----:B------:R-:W-:Y:S02]  /*38a0*/  SHF.L.U32 R45, R45, 0x10, RZ ;  /* 0x000000102d2d7819 */ /* 0x000fe400000006ff */
[----:B------:R-:W-:-:S02]  /*38b0*/  ISETP.GT.U32.OR P1, PT, R0, 0x29f, P1 ;  /* 0x0000029f0000780c */ /* 0x000fc40000f24470 */
        /* <DEDUP_REMOVED lines=14> */
.L_x_3397:
        /* <DEDUP_REMOVED lines=11> */
[----:B0-2---:R-:W-:-:S04]  /*3a50*/  LEA R18, P1, R16, UR16, 0x1 ;  /* 0x0000001010127c11 */ /* 0x005fc8000f8208ff */
[----:B------:R-:W-:-:S05]  /*3a60*/  LEA.HI.X R19, R16, UR17, R53, 0x1, P1 ;  /* 0x0000001110137c11 */ /* 0x000fca00088f0c35 */
[----:B------:R1:W-:Y:S04]  /*3a70*/  STG.E desc[UR10][R18.64], R57 ;  /* 0x0000003912007986 */ /* 0x0003e8000c10190a */
.L_x_3399:
[----:B------:R-:W-:Y:S05]  /*3a80*/  BSYNC B0 ;  /* 0x0000000000007941 */ /* 0x000fea0003800000 */
.L_x_3398:
        /* <DEDUP_REMOVED lines=17> */
.L_x_3400:
[----:B------:R-:W-:Y:S04]  /*3ba0*/  BSSY B0, `(.L_x_3401) ;  /* 0x000000e000007945 */ /* 0x000fe80003800000 */
[----:B------:R-:W-:Y:S05]  /*3bb0*/  @P2 BRA `(.L_x_3402) ;  /* 0x0000000000302947 */ /* 0x000fea0003800000 */
[----:B------:R-:W-:Y:S01]  /*3bc0*/  ULDC.64 UR16, c[0x0][0x270] ;  /* 0x00009c0000107ab9 */ /* 0x000fe20000000a00 */
[----:B------:R-:W-:Y:S01]  /*3bd0*/  MOV R16, R70 ;  /* 0x0000004600107202 */ /* 0x000fe20000000f00 */
[----:B012---:R-:W-:Y:S01]  /*3be0*/  IMAD R18, R35, UR16, RZ ;  /* 0x0000001023127c24 */ /* 0x007fe2000f8e02ff */
        /* <DEDUP_REMOVED lines=9> */
.L_x_3402:
[----:B------:R-:W-:Y:S05]  /*3c80*/  BSYNC B0 ;  /* 0x0000000000007941 */ /* 0x000fea0003800000 */
.L_x_3401:
[----:B------:R-:W-:Y:S01]  /*3c90*/  FMUL.FTZ R45, R45, UR8 ;  /* 0x000000082d2d7c20 */ /* 0x000fe20008410000 */
[----:B------:R-:W-:Y:S01]  /*3ca0*/  FMUL.FTZ R66, R66, UR8 ;  /* 0x0000000842427c20 */ /* 0x000fe20008410000 */
[----:B------:R-:W-:Y:S02]  /*3cb0*/  SHF.L.U32 R46, R46, 0x10, RZ ;  /* 0x000000102e2e7819 */ /* 0x000fe400000006ff */
[----:B------:R-:W-:Y:S01]  /*3cc0*/  SHF.L.U32 R65, R65, 0x10, RZ ;  /* 0x0000001041417819 */ /* 0x000fe200000006ff */
[----:B------:R-:W-:Y:S01]  /*3cd0*/  FFMA.FTZ R45, R20, R45, R23 ;  /* 0x0000002d142d7223 */ /* 0x000fe20000010017 */
[----:B------:R-:W-:Y:S01]  /*3ce0*/  FFMA.FTZ R66, R21, R66, R22 ;  /* 0x0000004215427223 */ /* 0x000fe20000010016 */
[----:B------:R-:W-:Y:S06]  /*3cf0*/  @!P5 BRA `(.L_x_3403) ;  /* 0x000000000028d947 */ /* 0x000fec0003800000 */
[----:B0123--:R-:W-:Y:S01]  /*3d00*/  FMUL.FTZ R19, R66, -1.4426950216293334961 ;  /* 0xbfb8aa3b42137820 */ /* 0x00ffe20000410000 */
        /* <DEDUP_REMOVED lines=9> */
.L_x_3403:
[----:B------:R-:W-:Y:S04]  /*3da0*/  BSSY B0, `(.L_x_3404) ;  /* 0x000000e000007945 */ /* 0x000fe80003800000 */
[----:B------:R-:W-:Y:S05]  /*3db0*/  @P3 BRA `(.L_x_3405) ;  /* 0x0000000000303947 */ /* 0x000fea0003800000 */
[----:B------:R-:W-:Y:S01]  /*3dc0*/  ULDC.64 UR16, c[0x0][0x270] ;  /* 0x00009c0000107ab9 */ /* 0x000fe20000000a00 */
[----:B------:R-:W-:Y:S01]  /*3dd0*/  MOV R16, R70 ;  /* 0x0000004600107202 */ /* 0x000fe20000000f00 */
[----:B0123--:R-:W-:Y:S01]  /*3de0*/  IMAD R19, R34, UR16, RZ ;  /* 0x0000001022137c24 */ /* 0x00ffe2000f8e02ff */
        /* <DEDUP_REMOVED lines=9> */
.L_x_3405:
[----:B------:R-:W-:Y:S05]  /*3e80*/  BSYNC B0 ;  /* 0x0000000000007941 */ /* 0x000fea0003800000 */
.L_x_3404:
[----:B01234-:R-:W-:Y:S01]  /*3e90*/  SHF.L.U32 R19, R48, 0x10, RZ ;  /* 0x0000001030137819 */ /* 0x01ffe200000006ff */
[----:B------:R-:W-:Y:S01]  /*3ea0*/  IMAD.U32 R35, R61, 0x10000, RZ ;  /* 0x000100003d237824 */ /* 0x000fe200078e00ff */
        /* <DEDUP_REMOVED lines=14> */
[----:B------:R-:W-:Y:S01]  /*3f90*/  FADD.FTZ R43, R43, -UR7 ;  /* 0x800000072b2b7e21 */ /* 0x000fe20008010000 */
[----:B------:R-:W-:Y:S01]  /*3fa0*/  FADD.FTZ R47, R47, -UR7 ;  /* 0x800000072f2f7e21 */ /* 0x000fe20008010000 */
[----:B------:R-:W-:Y:S01]  /*3fb0*/  SHF.L.U32 R17, R24, 0x10, RZ ;  /* 0x0000001018117819 */ /* 0x000fe200000006ff */
[----:B------:R-:W-:Y:S01]  /*3fc0*/  FADD.FTZ R65, R65, -UR7 ;  /* 0x8000000741417e21 */ /* 0x000fe20008010000 */
[----:B------:R-:W-:Y:S01]  /*3fd0*/  SHF.R.S32.HI R16, RZ, 0x1f, R9 ;  /* 0x0000001fff107819 */ /* 0x000fe20000011409 */
[----:B------:R-:W-:Y:S01]  /*3fe0*/  FADD.FTZ R49, R49, -UR7 ;  /* 0x8000000731317e21 */ /* 0x000fe20008010000 */
        /* <DEDUP_REMOVED lines=18> */
[----:B------:R-:W-:Y:S01]  /*4110*/  ISETP.GE.AND.EX P6, PT, R16, UR15, PT, P6 ;  /* 0x0000000f10007c0c */ /* 0x000fe2000bfc6360 */
[----:B------:R-:W-:Y:S01]  /*4120*/  FMUL.FTZ R56, R49, UR8 ;  /* 0x0000000831387c20 */ /* 0x000fe20008410000 */
[----:B------:R-:W-:Y:S01]  /*4130*/  ISETP.GE.AND.EX P1, PT, R45, UR15, PT, P1 ;  /* 0x0000000f2d007c0c */ /* 0x000fe2000bf26310 */
[----:B------:R-:W-:Y:S01]  /*4140*/  FMUL.FTZ R65, R65, UR8 ;  /* 0x0000000841417c20 */ /* 0x000fe20008410000 */
[----:B------:R-:W-:Y:S01]  /*4150*/  ISETP.GE.AND.EX P2, PT, R44, UR15, PT, P2 ;  /* 0x0000000f2c007c0c */ /* 0x000fe2000bf46320 */
[C-C-:B------:R-:W-:Y:S01]  /*4160*/  FFMA.FTZ R43, R20.reuse, R24, R23.reuse ;  /* 0x00000018142b7223 */ /* 0x140fe20000010017 */
        /* <DEDUP_REMOVED lines=9> */
[C-C-:B------:R-:W-:Y:S01]  /*4200*/  FFMA.FTZ R35, R20.reuse, R54, R23.reuse ;  /* 0x0000003614237223 */ /* 0x140fe20000010017 */
[----:B------:R-:W-:Y:S01]  /*4210*/  SHF.L.U32 R48, R25, 0x10, RZ ;  /* 0x0000001019307819 */ /* 0x000fe200000006ff */
[----:B------:R-:W-:Y:S01]  /*4220*/  FFMA.FTZ R20, R20, R56, R23 ;  /* 0x0000003814147223 */ /* 0x000fe20000010017 */
[----:B------:R-:W-:Y:S01]  /*4230*/  SHF.L.U32 R49, R26, 0x10, RZ ;  /* 0x000000101a317819 */ /* 0x000fe200000006ff */
[----:B------:R-:W-:Y:S01]  /*4240*/  FADD.FTZ R25, R17, -UR7 ;  /* 0x8000000711197e21 */ /* 0x000fe20008010000 */
[C---:B------:R-:W-:Y:S01]  /*4250*/  ISETP.GT.U32.OR P6, PT, R0.reuse, 0x29f, P6 ;  /* 0x0000029f0000780c */ /* 0x040fe200037c4470 */
[----:B------:R-:W-:Y:S01]  /*4260*/  FFMA.FTZ R26, R21, R65, R22 ;  /* 0x00000041151a7223 */ /* 0x000fe20000010016 */
[----:B------:R-:W-:-:S02]  /*4270*/  ISETP.GT.U32.OR P1, PT, R0, 0x29f, P1 ;  /* 0x0000029f0000780c */ /* 0x000fc40000f24470 */
        /* <DEDUP_REMOVED lines=14> */
.L_x_3406:
        /* <DEDUP_REMOVED lines=14> */
.L_x_3408:
[----:B------:R-:W-:Y:S05]  /*4440*/  BSYNC B0 ;  /* 0x0000000000007941 */ /* 0x000fea0003800000 */
.L_x_3407:
[----:B------:R-:W-:Y:S01]  /*4450*/  FADD.FTZ R48, R48, -UR7 ;  /* 0x8000000730307e21 */ /* 0x000fe20008010000 */
[----:B------:R-:W-:Y:S01]  /*4460*/  FMUL.FTZ R25, R25, UR8 ;  /* 0x0000000819197c20 */ /* 0x000fe20008410000 */
[----:B------:R-:W-:Y:S01]  /*4470*/  SHF.L.U32 R27, R27, 0x10, RZ ;  /* 0x000000101b1b7819 */ /* 0x000fe200000006ff */
        /* <DEDUP_REMOVED lines=14> */
.L_x_3409:
        /* <DEDUP_REMOVED lines=14> */
.L_x_3411:
[----:B------:R-:W-:Y:S05]  /*4640*/  BSYNC B0 ;  /* 0x0000000000007941 */ /* 0x000fea0003800000 */
.L_x_3410:
[----:B------:R-:W-:Y:S01]  /*4650*/  FADD.FTZ R27, R27, -UR7 ;  /* 0x800000071b1b7e21 */ /* 0x000fe20008010000 */
[----:B------:R-:W-:Y:S01]  /*4660*/  FMUL.FTZ R49, R49, UR8 ;  /* 0x0000000831317c20 */ /* 0x000fe20008410000 */
        /* <DEDUP_REMOVED lines=12> */
.L_x_3412:
[----:B------:R-:W-:Y:S04]  /*4730*/  BSSY B0, `(.L_x_3413) ;  /* 0x000000e000007945 */ /* 0x000fe80003800000 */
[----:B------:R-:W-:Y:S05]  /*4740*/  @P2 BRA `(.L_x_3414) ;  /* 0x0000000000302947 */ /* 0x000fea0003800000 */
[----:B------:R-:W-:Y:S01]  /*4750*/  ULDC.64 UR16, c[0x0][0x270] ;  /* 0x00009c0000107ab9 */ /* 0x000fe20000000a00 */
[----:B------:R-:W-:Y:S01]  /*4760*/  MOV R17, R73 ;  /* 0x0000004900117202 */ /* 0x000fe20000000f00 */
[----:B------:R-:W-:Y:S01]  /*4770*/  IMAD R44, R44, UR16, RZ ;  /* 0x000000102c2c7c24 */ /* 0x000fe2000f8e02ff */
[----:B------:R-:W-:Y:S01]  /*4780*/  F2FP.BF16.F32.PACK_AB R43, R48, R43 ;  /* 0x0000002b302b723e */ /* 0x000fe200000010ff */
[----:B------:R-:W-:Y:S02]  /*4790*/  IMAD.MOV.U32 R16, RZ, RZ, R70 ;  /* 0x000000ffff107224 */ /* 0x000fe400078e0046 */
[C---:B01----:R-:W-:Y:S02]  /*47a0*/  IMAD R19, R11.reuse, UR17, R44 ;  /* 0x000000110b137c24 */ /* 0x043fe4000f8e022c */
[----:B------:R-:W-:Y:S01]  /*47b0*/  IMAD.WIDE.U32 R16, R11, UR16, R16 ;  /* 0x000000100b107c25 */ /* 0x000fe2000f8e0010 */
[----:B------:R-:W-:Y:S02]  /*47c0*/  ULDC.64 UR16, c[0x0][0x210] ;  /* 0x0000840000107ab9 */ /* 0x000fe40000000a00 */
[----:B------:R-:W-:-:S02]  /*47d0*/  LEA R18, P1, R16, UR16, 0x1 ;  /* 0x0000001010127c11 */ /* 0x000fc4000f8208ff */
[----:B------:R-:W-:-:S04]  /*47e0*/  IADD3 R19, R17, R19, RZ ;  /* 0x0000001311137210 */ /* 0x000fc80007ffe0ff */
[----:B------:R-:W-:-:S05]  /*47f0*/  LEA.HI.X R19, R16, UR17, R19, 0x1, P1 ;  /* 0x0000001110137c11 */ /* 0x000fca00088f0c13 */
[----:B------:R2:W-:Y:S02]  /*4800*/  STG.E desc[UR10][R18.64], R43 ;  /* 0x0000002b12007986 */ /* 0x0005e4000c10190a */
.L_x_3414:
[----:B------:R-:W-:Y:S05]  /*4810*/  BSYNC B0 ;  /* 0x0000000000007941 */ /* 0x000fea0003800000 */
.L_x_3413:
[----:B------:R-:W-:Y:S01]  /*4820*/  FMUL.FTZ R27, R27, UR8 ;  /* 0x000000081b1b7c20 */ /* 0x000fe20008410000 */
        /* <DEDUP_REMOVED lines=12> */
.L_x_3415:
        /* <DEDUP_REMOVED lines=14> */
.L_x_3417:
[----:B------:R-:W-:Y:S05]  /*49d0*/  BSYNC B0 ;  /* 0x0000000000007941 */ /* 0x000fea0003800000 */
.L_x_3416:
[----:B------:R-:W-:Y:S01]  /*49e0*/  FFMA.FTZ R27, R21, R27, R22 ;  /* 0x0000001b151b7223 */ /* 0x000fe20000010016 */
[----:B------:R-:W-:Y:S06]  /*49f0*/  @!P5 BRA `(.L_x_3418) ;  /* 0x000000000028d947 */ /* 0x000fec0003800000 */
        /* <DEDUP_REMOVED lines=10> */
.L_x_3418:
        /* <DEDUP_REMOVED lines=14> */
.L_x_3420:
[----:B------:R-:W-:Y:S05]  /*4b80*/  BSYNC B0 ;  /* 0x0000000000007941 */ /* 0x000fea0003800000 */
.L_x_3419:
        /* <DEDUP_REMOVED lines=8> */
[----:B------:R-:W-:Y:S01]  /*4c10*/  SHF.R.S32.HI R37, RZ, 0x1f, R14 ;  /* 0x0000001fff257819 */ /* 0x000fe2000001140e */
[----:B------:R-:W-:Y:S01]  /*4c20*/  FADD.FTZ R32, R32, -UR7 ;  /* 0x8000000720207e21 */ /* 0x000fe20008010000 */
[----:B------:R-:W-:Y:S01]  /*4c30*/  SHF.R.S32.HI R36, RZ, 0x1f, R15 ;  /* 0x0000001fff247819 */ /* 0x000fe2000001140f */
[----:B------:R-:W-:Y:S01]  /*4c40*/  FADD.FTZ R28, R28, -UR7 ;  /* 0x800000071c1c7e21 */ /* 0x000fe20008010000 */
[----:B----4-:R-:W-:Y:S01]  /*4c50*/  SHF.R.S32.HI R27, RZ, 0x1f, R40 ;  /* 0x0000001fff1b7819 */ /* 0x010fe20000011428 */
[----:B------:R-:W-:Y:S01]  /*4c60*/  FMUL.FTZ R29, R29, UR8 ;  /* 0x000000081d1d7c20 */ /* 0x000fe20008410000 */
[----:B------:R-:W-:Y:S01]  /*4c70*/  SHF.R.S32.HI R26, RZ, 0x1f, R41 ;  /* 0x0000001fff1a7819 */ /* 0x000fe20000011429 */
[----:B0123--:R-:W-:Y:S01]  /*4c80*/  FMUL.FTZ R19, R30, UR8 ;  /* 0x000000081e137c20 */ /* 0x00ffe20008410000 */
[----:B------:R-:W-:Y:S01]  /*4c90*/  SHF.R.S32.HI R23, RZ, 0x1f, R42 ;  /* 0x0000001fff177819 */ /* 0x000fe2000001142a */
[----:B------:R-:W-:Y:S01]  /*4ca0*/  FMUL.FTZ R31, R31, UR8 ;  /* 0x000000081f1f7c20 */ /* 0x000fe20008410000 */
[----:B------:R-:W-:Y:S01]  /*4cb0*/  ISETP.GE.U32.AND P6, PT, R14, UR14, PT ;  /* 0x0000000e0e007c0c */ /* 0x000fe2000bfc6070 */
        /* <DEDUP_REMOVED lines=9> */
[----:B------:R-:W-:Y:S01]  /*4d50*/  ISETP.GE.AND.EX P6, PT, R37, UR15, PT, P6 ;  /* 0x0000000f25007c0c */ /* 0x000fe2000bfc6360 */
[C-C-:B------:R-:W-:Y:S01]  /*4d60*/  FFMA.FTZ R25, R21.reuse, R25, R22.reuse ;  /* 0x0000001915197223 */ /* 0x140fe20000010016 */
[----:B------:R-:W-:Y:S01]  /*4d70*/  ISETP.GE.AND.EX P1, PT, R36, UR15, PT, P1 ;  /* 0x0000000f24007c0c */ /* 0x000fe2000bf26310 */
[----:B------:R-:W-:Y:S01]  /*4d80*/  FFMA.FTZ R21, R21, R17, R22 ;  /* 0x0000001115157223 */ /* 0x000fe20000010016 */
[----:B------:R-:W-:-:S02]  /*4d90*/  ISETP.GE.AND.EX P2, PT, R27, UR15, PT, P2 ;  /* 0x0000000f1b007c0c */ /* 0x000fc4000bf46320 */
[----:B------:R-:W-:Y:S02]  /*4da0*/  ISETP.GE.AND.EX P3, PT, R26, UR15, PT, P3 ;  /* 0x0000000f1a007c0c */ /* 0x000fe4000bf66330 */
[----:B------:R-:W-:Y:S02]  /*4db0*/  ISETP.GE.AND.EX P4, PT, R23, UR15, PT, P4 ;  /* 0x0000000f17007c0c */ /* 0x000fe4000bf86340 */
[C---:B------:R-:W-:Y:S02]  /*4dc0*/  ISETP.GT.U32.OR P6, PT, R0.reuse, 0x29f, P6 ;  /* 0x0000029f0000780c */ /* 0x040fe400037c4470 */
[C---:B------:R-:W-:Y:S02]  /*4dd0*/  ISETP.GT.U32.OR P1, PT, R0.reuse, 0x29f, P1 ;  /* 0x0000029f0000780c */ /* 0x040fe40000f24470 */
[C---:B------:R-:W-:Y:S02]  /*4de0*/  ISETP.GT.U32.OR P2, PT, R0.reuse, 0x29f, P2 ;  /* 0x0000029f0000780c */ /* 0x040fe40001744470 */
        /* <DEDUP_REMOVED lines=13> */
.L_x_3421:
        /* <DEDUP_REMOVED lines=14> */
.L_x_3423:
[----:B------:R-:W-:Y:S05]  /*4fa0*/  BSYNC B0 ;  /* 0x0000000000007941 */ /* 0x000fea0003800000 */
.L_x_3422:
        /* <DEDUP_REMOVED lines=11> */
.L_x_3424:
        /* <DEDUP_REMOVED lines=14> */
.L_x_3426:
[----:B------:R-:W-:Y:S05]  /*5140*/  BSYNC B0 ;  /* 0x0000000000007941 */ /* 0x000fea0003800000 */
.L_x_3425:
[----:B------:R-:W-:Y:S05]  /*5150*/  @!P5 BRA `(.L_x_3427) ;  /* 0x000000000028d947 */ /* 0x000fea0003800000 */
        /* <DEDUP_REMOVED lines=10> */
.L_x_3427:
[----:B------:R-:W-:Y:S04]  /*5200*/  BSSY B0, `(.L_x_3428) ;  /* 0x000000e000007945 */ /* 0x000fe80003800000 */
[----:B------:R-:W-:Y:S05]  /*5210*/  @P2 BRA `(.L_x_3429) ;  /* 0x0000000000302947 */ /* 0x000fea0003800000 */
[----:B------:R-:W-:Y:S01]  /*5220*/  ULDC.64 UR14, c[0x0][0x270] ;  /* 0x00009c00000e7ab9 */ /* 0x000fe20000000a00 */
[----:B-1----:R-:W-:Y:S01]  /*5230*/  MOV R16, R70 ;  /* 0x0000004600107202 */ /* 0x002fe20000000f00 */
        /* <DEDUP_REMOVED lines=10> */
.L_x_3429:
[----:B------:R-:W-:Y:S05]  /*52e0*/  BSYNC B0 ;  /* 0x0000000000007941 */ /* 0x000fea0003800000 */
.L_x_3428:
        /* <DEDUP_REMOVED lines=11> */
.L_x_3430:
[----:B------:R-:W-:Y:S04]  /*53a0*/  BSSY B0, `(.L_x_3431) ;  /* 0x000000e000007945 */ /* 0x000fe80003800000 */
[----:B------:R-:W-:Y:S05]  /*53b0*/  @P3 BRA `(.L_x_3432) ;  /* 0x0000000000303947 */ /* 0x000fea0003800000 */
[----:B------:R-:W-:Y:S01]  /*53c0*/  ULDC.64 UR14, c[0x0][0x270] ;  /* 0x00009c00000e7ab9 */ /* 0x000fe20000000a00 */
[----:B-12---:R-:W-:Y:S01]  /*53d0*/  MOV R16, R70 ;  /* 0x0000004600107202 */ /* 0x006fe20000000f00 */
[----:B------:R-:W-:Y:S01]  /*53e0*/  IMAD R26, R26, UR14, RZ ;  /* 0x0000000e1a1a7c24 */ /* 0x000fe2000f8e02ff */
[----:B------:R-:W-:Y:S02]  /*53f0*/  MOV R17, R73 ;  /* 0x0000004900117202 */ /* 0x000fe40000000f00 */
[----:B------:R-:W-:Y:S01]  /*5400*/  F2FP.BF16.F32.PACK_AB R35, R28, R35 ;  /* 0x000000231c23723e */ /* 0x000fe200000010ff */
[----:B0-----:R-:W-:-:S04]  /*5410*/  IMAD.WIDE.U32 R18, R41, UR14, R16 ;  /* 0x0000000e29127c25 */ /* 0x001fc8000f8e0010 */
[----:B------:R-:W-:Y:S01]  /*5420*/  IMAD R17, R41, UR15, R26 ;  /* 0x0000000f29117c24 */ /* 0x000fe2000f8e021a */
[----:B------:R-:W-:Y:S02]  /*5430*/  ULDC.64 UR14, c[0x0][0x210] ;  /* 0x00008400000e7ab9 */ /* 0x000fe40000000a00 */
[----:B------:R-:W-:Y:S02]  /*5440*/  LEA R16, P1, R18, UR14, 0x1 ;  /* 0x0000000e12107c11 */ /* 0x000fe4000f8208ff */
[----:B------:R-:W-:-:S04]  /*5450*/  IADD3 R17, R19, R17, RZ ;  /* 0x0000001113117210 */ /* 0x000fc80007ffe0ff */
[----:B------:R-:W-:-:S05]  /*5460*/  LEA.HI.X R17, R18, UR15, R17, 0x1, P1 ;  /* 0x0000000f12117c11 */ /* 0x000fca00088f0c11 */
[----:B------:R3:W-:Y:S02]  /*5470*/  STG.E desc[UR10][R16.64], R35 ;  /* 0x0000002310007986 */ /* 0x0007e4000c10190a */
.L_x_3432:
[----:B------:R-:W-:Y:S05]  /*5480*/  BSYNC B0 ;  /* 0x0000000000007941 */ /* 0x000fea0003800000 */
.L_x_3431:
[----:B------:R-:W-:Y:S05]  /*5490*/  @!P5 BRA `(.L_x_3433) ;  /* 0x000000000028d947 */ /* 0x000fea0003800000 */
[----:B-123--:R-:W-:Y:S01]  /*54a0*/  FMUL.FTZ R16, R20, -1.4426950216293334961 ;  /* 0xbfb8aa3b14107820 */ /* 0x00efe20000410000 */
        /* <DEDUP_REMOVED lines=9> */
.L_x_3433:
[----:B------:R-:W-:Y:S04]  /*5540*/  BSSY B0, `(.L_x_3434) ;  /* 0x000000d000007945 */ /* 0x000fe80003800000 */
[----:B------:R-:W-:Y:S05]  /*5550*/  @P4 BRA `(.L_x_3435) ;  /* 0x00000000002c4947 */ /* 0x000fea0003800000 */
[----:B------:R-:W-:Y:S01]  /*5560*/  ULDC.64 UR14, c[0x0][0x270] ;  /* 0x00009c00000e7ab9 */ /* 0x000fe20000000a00 */
[----:B------:R-:W-:Y:S01]  /*5570*/  MOV R71, R73 ;  /* 0x0000004900477202 */ /* 0x000fe20000000f00 */
[----:B------:R-:W-:Y:S01]  /*5580*/  IMAD R23, R23, UR14, RZ ;  /* 0x0000000e17177c24 */ /* 0x000fe2000f8e02ff */
[----:B------:R-:W-:Y:S01]  /*5590*/  F2FP.BF16.F32.PACK_AB R25, R25, R20 ;  /* 0x000000141919723e */ /* 0x000fe200000010ff */
[----:B------:R-:W-:-:S04]  /*55a0*/  IMAD.WIDE.U32 R70, R42, UR14, R70 ;  /* 0x0000000e2a467c25 */ /* 0x000fc8000f8e0046 */
[----:B------:R-:W-:Y:S01]  /*55b0*/  IMAD R23, R42, UR15, R23 ;  /* 0x0000000f2a177c24 */ /* 0x000fe2000f8e0217 */
[----:B------:R-:W-:Y:S02]  /*55c0*/  ULDC.64 UR14, c[0x0][0x210] ;  /* 0x00008400000e7ab9 */ /* 0x000fe40000000a00 */
[----:B-123--:R-:W-:Y:S02]  /*55d0*/  LEA R16, P1, R70, UR14, 0x1 ;  /* 0x0000000e46107c11 */ /* 0x00efe4000f8208ff */
[----:B------:R-:W-:-:S04]  /*55e0*/  IADD3 R23, R71, R23, RZ ;  /* 0x0000001747177210 */ /* 0x000fc80007ffe0ff */
[----:B------:R-:W-:-:S05]  /*55f0*/  LEA.HI.X R17, R70, UR15, R23, 0x1, P1 ;  /* 0x0000000f46117c11 */ /* 0x000fca00088f0c17 */
[----:B------:R4:W-:Y:S02]  /*5600*/  STG.E desc[UR10][R16.64], R25 ;  /* 0x0000001910007986 */ /* 0x0009e4000c10190a */
.L_x_3435:
[----:B------:R-:W-:Y:S05]  /*5610*/  BSYNC B0 ;  /* 0x0000000000007941 */ /* 0x000fea0003800000 */
.L_x_3434:
[----:B------:R-:W-:Y:S01]  /*5620*/  ULDC UR7, c[0x0][0x10] ;  /* 0x0000040000077ab9 */ /* 0x000fe20000000800 */
[----:B------:R-:W-:Y:S02]  /*5630*/  UIADD3 UR4, UR4, 0x1, URZ ;  /* 0x0000000104047890 */ /* 0x000fe4000fffe03f */
[----:B------:R-:W-:-:S04]  /*5640*/  UIADD3 UR6, UR7, UR6, URZ ;  /* 0x0000000607067290 */ /* 0x000fc8000fffe03f */
[----:B------:R-:W-:-:S06]  /*5650*/  UISETP.GE.AND UP0, UPT, UR6, UR5, UPT ;  /* 0x000000050600728c */ /* 0x000fcc000bf06270 */
[----:B------:R-:W-:-:S13]  /*5660*/  PLOP3.LUT P1, PT, PT, PT, UP0, 0x80, 0x0 ;  /* 0x000000000000781c */ /* 0x000fda0003f2f008 */
[----:B------:R-:W-:Y:S05]  /*5670*/  @!P1 BRA `(.L_x_3436) ;  /* 0xffffffac00249947 */ /* 0x000fea000383ffff */
[----:B------:R-:W-:Y:S05]  /*5680*/  EXIT ;  /* 0x000000000000794d */ /* 0x000fea0003800000 */
.L_x_3437:
        /* <DEDUP_REMOVED lines=15> */
.L_x_5156:


//--------------------- .text._Z35group_norm_nhwc_fwd_one_pass_kernelI11Bf16IOBf16WLi512ELi84ELi672EEv26Group_norm_nhwc_fwd_params --------------------------
	.section	.text._Z35group_norm_nhwc_fwd_one_pass_kernelI11Bf16IOBf16WLi512ELi84ELi672EEv26Group_norm_nhwc_fwd_params,"ax",@progbits
	.align	128
        .global         _Z35group_norm_nhwc_fwd_one_pass_kernelI11Bf16IOBf16WLi512ELi84ELi672EEv26Group_norm_nhwc_fwd_params
        .type           _Z35group_norm_nhwc_fwd_one_pass_kernelI11Bf16IOBf16WLi512ELi84ELi672EEv26Group_norm_nhwc_fwd_params,@function
        .size           _Z35group_norm_nhwc_fwd_one_pass_kernelI11Bf16IOBf16WLi512ELi84ELi672EEv26Group_norm_nhwc_fwd_params,(.L_x_5157 - _Z35group_norm_nhwc_fwd_one_pass_kernelI11Bf16IOBf16WLi512ELi84ELi672EEv26Group_norm_nhwc_fwd_params)
        .other          _Z35group_norm_nhwc_fwd_one_pass_kernelI11Bf16IOBf16WLi512ELi84ELi672EEv26Group_norm_nhwc_fwd_params,@"STO_CUDA_ENTRY STV_DEFAULT"
_Z35group_norm_nhwc_fwd_one_pass_kernelI11Bf16IOBf16WLi512ELi84ELi672EEv26Group_norm_nhwc_fwd_params:
.text._Z35group_norm_nhwc_fwd_one_pass_kernelI11Bf16IOBf16WLi512ELi84ELi672EEv26Group_norm_nhwc_fwd_params:
        /* <DEDUP_REMOVED lines=29> */
[C---:B------:R-:W-:Y:S01]  /*01d0*/  IADD3 R0, R4.reuse, 0x70, RZ ;  /* 0x0000007004007810 */ /* 0x040fe20007ffe0ff */
[C---:B------:R-:W-:Y:S01]  /*01e0*/  VIADD R0, R4.reuse, 0xa0 ;  /* 0x000000a004007836 */ /* 0x040fe20000000000 */
[C---:B------:R-:W-:Y:S02]  /*01f0*/  IADD3 R3, R4.reuse, 0x80, RZ ;  /* 0x0000008004037810 */ /* 0x040fe40007ffe0ff */
[----:B------:R-:W-:Y:S02]  /*0200*/  IADD3 R2, R4, 0x90, RZ ;  /* 0x0000009004027810 */ /* 0x000fe40007ffe0ff */
[----:B------:R-:W-:-:S02]  /*0210*/  SHF.L.U32 R55, R55, 0x1, RZ ;  /* 0x0000000137377819 */ /* 0x000fc400000006ff */
[----:B------:R-:W-:Y:S02]  /*0220*/  ISETP.LT.U32.AND P0, PT, R77, 0x2a0, !P0 ;  /* 0x000002a04d00780c */ /* 0x000fe40004701070 */
[C---:B------:R-:W-:Y:S02]  /*0230*/  IADD3 R3, R4.reuse, 0xb0, RZ ;  /* 0x000000b004037810 */ /* 0x040fe40007ffe0ff */
[C---:B------:R-:W-:Y:S02]  /*0240*/  IADD3 R2, R4.reuse, 0xc0, RZ ;  /* 0x000000c004027810 */ /* 0x040fe40007ffe0ff */
[----:B------:R-:W-:-:S07]  /*0250*/  IADD3 R0, R4, 0xd0, RZ ;  /* 0x000000d004007810 */ /* 0x000fce0007ffe0ff */
.L_x_3543:
[----:B------:R-:W-:Y:S01]  /*0260*/  ULDC UR11, c[0x0][0x288] ;  /* 0x0000a200000b7ab9 */ /* 0x000fe20000000800 */
[----:B--234-:R-:W-:Y:S01]  /*0270*/  IABS R3, UR9 ;  /* 0x0000000900037c13 */ /* 0x01cfe20008000000 */
[----:B------:R-:W-:Y:S01]  /*0280*/  UMOV UR6, URZ ;  /* 0x0000003f00067c82 */ /* 0x000fe20008000000 */
[----:B------:R-:W-:Y:S01]  /*0290*/  MOV R0, UR11 ;  /* 0x0000000b00007c02 */ /* 0x000fe20008000f00 */
[----:B------:R-:W-:Y:S01]  /*02a0*/  VIADD R26, R4, 0x10 ;  /* 0x00000010041a7836 */ /* 0x000fe20000000000 */
[----:B------:R-:W-:Y:S01]  /*02b0*/  R2UR UR10, R3 ;  /* 0x00000000030a72ca */ /* 0x000fe200000e0000 */
[----:B0-----:R-:W0:Y:S01]  /*02c0*/  @P0 LDC.64 R6, c[0x0][0x270] ;  /* 0x00009c00ff060b82 */ /* 0x001e220000000a00 */
[----:B------:R-:W-:Y:S02]  /*02d0*/  IABS R0, R0 ;  /* 0x0000000000007213 */ /* 0x000fe40000000000 */
[----:B------:R-:W-:Y:S02]  /*02e0*/  CS2R R52, SRZ ;  /* 0x0000000000347805 */ /* 0x000fe4000001ff00 */
[----:B------:R-:W-:-:S02]  /*02f0*/  SHF.R.S32.HI R8, RZ, 0x1f, R26 ;  /* 0x0000001fff087819 */ /* 0x000fc4000001141a */
[----:B------:R-:W-:Y:S02]  /*0300*/  R2UR UR12, R0 ;  /* 0x00000000000c72ca */ /* 0x000fe400000e0000 */
[C---:B------:R-:W-:Y:S01]  /*0310*/  IADD3 R31, R4.reuse, 0x20, RZ ;  /* 0x00000020041f7810 */ /* 0x040fe20007ffe0ff */
[----:B-1----:R-:W1:Y:S01]  /*0320*/  @P0 LDC.64 R16, c[0x0][0x220] ;  /* 0x00008800ff100b82 */ /* 0x002e620000000a00 */
[----:B------:R-:W-:Y:S02]  /*0330*/  IADD3 R22, R4, 0x30, RZ ;  /* 0x0000003004167810 */ /* 0x000fe40007ffe0ff */
[----:B------:R-:W-:Y:S02]  /*0340*/  SHF.R.S32.HI R20, RZ, 0x1f, R31 ;  /* 0x0000001fff147819 */ /* 0x000fe4000001141f */
        /* <DEDUP_REMOVED lines=57> */
[----:B------:R-:W-:Y:S01]  /*06e0*/  VIADD R19, R25, UR5 ;  /* 0x0000000519137c36 */ /* 0x000fe20008000000 */
[-C--:B------:R-:W-:Y:S01]  /*06f0*/  @!P2 MOV R10, R24.reuse ;  /* 0x00000018000aa202 */ /* 0x080fe20000000f00 */
[----:B------:R-:W-:Y:S01]  /*0700*/  @P0 IMAD R5, R4, R7, R0 ;  /* 0x0000000704050224 */ /* 0x000fe200078e0200 */
[----:B------:R-:W-:Y:S01]  /*0710*/  @P0 MOV R18, R24 ;  /* 0x0000001800120202 */ /* 0x000fe20000000f00 */
[-C--:B--2---:R-:W-:Y:S01]  /*0720*/  @!P2 IMAD R0, R8, R2.reuse, RZ ;  /* 0x000000020800a224 */ /* 0x084fe200078e02ff */
[----:B------:R-:W-:Y:S01]  /*0730*/  @!P2 MOV R11, R19 ;  /* 0x00000013000ba202 */ /* 0x000fe20000000f00 */
[----:B------:R-:W0:Y:S02]  /*0740*/  @!P4 LDC.64 R8, c[0x0][0x270] ;  /* 0x00009c00ff08cb82 */ /* 0x000e240000000a00 */
[C---:B------:R-:W-:Y:S02]  /*0750*/  @!P2 IMAD R21, R26.reuse, R3, R0 ;  /* 0x000000031a15a224 */ /* 0x040fe400078e0200 */
[----:B------:R-:W-:-:S04]  /*0760*/  @!P2 IMAD.WIDE.U32 R10, R26, R2, R10 ;  /* 0x000000021a0aa225 */ /* 0x000fc800078e000a */
[----:B------:R-:W-:Y:S01]  /*0770*/  @P0 IMAD.WIDE.U32 R6, R4, R6, R18 ;  /* 0x0000000604060225 */ /* 0x000fe200078e0012 */
[----:B------:R-:W2:Y:S01]  /*0780*/  @!P5 LDC.64 R2, c[0x0][0x220] ;  /* 0x00008800ff02db82 */ /* 0x000ea20000000a00 */
[----:B------:R-:W-:Y:S02]  /*0790*/  @!P2 IADD3 R0, R11, R21, RZ ;  /* 0x000000150b00a210 */ /* 0x000fe40007ffe0ff */
[----:B---3--:R-:W-:Y:S01]  /*07a0*/  @!P2 LEA R12, P6, R10, R12, 0x1 ;  /* 0x0000000c0a0ca211 */ /* 0x008fe200078c08ff */
[----:B------:R-:W-:Y:S01]  /*07b0*/  VIADD R26, R4, 0x50 ;  /* 0x00000050041a7836 */ /* 0x000fe20000000000 */
[----:B------:R-:W-:Y:S01]  /*07c0*/  @P0 IADD3 R5, R7, R5, RZ ;  /* 0x0000000507050210 */ /* 0x000fe20007ffe0ff */
[----:B----4-:R-:W-:Y:S01]  /*07d0*/  @!P5 IMAD R20, R20, R14, RZ ;  /* 0x0000000e1414d224 */ /* 0x010fe200078e02ff */
[----:B-1----:R-:W-:Y:S02]  /*07e0*/  @P0 LEA R16, P1, R6, R16, 0x1 ;  /* 0x0000001006100211 */ /* 0x002fe400078208ff */
[----:B------:R-:W-:Y:S01]  /*07f0*/  @!P2 LEA.HI.X R13, R10, R13, R0, 0x1, P6 ;  /* 0x0000000d0a0da211 */ /* 0x000fe200030f0c00 */
[----:B------:R-:W-:Y:S01]  /*0800*/  @!P5 IMAD R15, R31, R15, R20 ;  /* 0x0000000f1f0fd224 */ /* 0x000fe200078e0214 */
[----:B------:R-:W-:Y:S01]  /*0810*/  @P0 LEA.HI.X R17, R6, R17, R5, 0x1, P1 ;  /* 0x0000001106110211 */ /* 0x000fe200008f0c05 */
[----:B------:R-:W1:Y:S01]  /*0820*/  @!P4 LDC.64 R10, c[0x0][0x220] ;  /* 0x00008800ff0acb82 */ /* 0x000e620000000a00 */
[----:B------:R-:W-:Y:S01]  /*0830*/  SHF.R.S32.HI R29, RZ, 0x1f, R26 ;  /* 0x0000001fff1d7819 */ /* 0x000fe2000001141a */
[----:B------:R3:W4:Y:S01]  /*0840*/  @!P2 LDG.E R52, desc[UR14][R12.64] ;  /* 0x0000000e0c34a981 */ /* 0x000722000c1e1900 */
[----:B------:R-:W-:Y:S01]  /*0850*/  ISETP.GE.U32.AND P1, PT, R26, UR12, PT ;  /* 0x0000000c1a007c0c */ /* 0x000fe2000bf26070 */
[----:B0-----:R-:W-:Y:S01]  /*0860*/  @!P4 IMAD R0, R23, R8, RZ ;  /* 0x000000081700c224 */ /* 0x001fe200078e02ff */
[----:B------:R-:W-:-:S02]  /*0870*/  @!P5 MOV R20, R24 ;  /* 0x000000180014d202 */ /* 0x000fc40000000f00 */
[----:B------:R-:W-:Y:S01]  /*0880*/  @!P5 MOV R21, R19 ;  /* 0x000000130015d202 */ /* 0x000fe20000000f00 */
[----:B------:R-:W0:Y:S01]  /*0890*/  @!P3 LDC.64 R6, c[0x0][0x270] ;  /* 0x00009c00ff06bb82 */ /* 0x000e220000000a00 */
[----:B------:R-:W-:Y:S02]  /*08a0*/  ISETP.GE.AND.EX P1, PT, R29, UR13, PT, P1 ;  /* 0x0000000d1d007c0c */ /* 0x000fe4000bf26310 */
[----:B------:R-:W-:Y:S01]  /*08b0*/  ISETP.GE.U32.AND P6, PT, R28, UR12, PT ;  /* 0x0000000c1c007c0c */ /* 0x000fe2000bfc6070 */
[----:B------:R-:W-:Y:S01]  /*08c0*/  @!P5 IMAD.WIDE.U32 R20, R31, R14, R20 ;  /* 0x0000000e1f14d225 */ /* 0x000fe200078e0014 */
[----:B------:R-:W-:Y:S02]  /*08d0*/  ISETP.GT.U32.OR P1, PT, R77, 0x29f, P1 ;  /* 0x0000029f4d00780c */ /* 0x000fe40000f24470 */
[----:B------:R-:W-:Y:S01]  /*08e0*/  ISETP.GE.AND.EX P2, PT, R33, UR13, PT, P6 ;  /* 0x0000000d21007c0c */ /* 0x000fe2000bf46360 */
[----:B------:R-:W-:Y:S01]  /*08f0*/  @!P4 IMAD R5, R22, R9, R0 ;  /* 0x000000091605c224 */ /* 0x000fe200078e0200 */
[----:B------:R-:W-:-:S02]  /*0900*/  @!P5 IADD3 R0, R21, R15, RZ ;  /* 0x0000000f1500d210 */ /* 0x000fc40007ffe0ff */
[C---:B--2---:R-:W-:Y:S01]  /*0910*/  @!P5 LEA R14, P6, R20.reuse, R2, 0x1 ;  /* 0x00000002140ed211 */ /* 0x044fe200078c08ff */
[----:B---3--:R-:W-:Y:S01]  /*0920*/  @!P4 IMAD.MOV.U32 R13, RZ, RZ, R19 ;  /* 0x000000ffff0dc224 */ /* 0x008fe200078e0013 */
[----:B------:R-:W-:Y:S02]  /*0930*/  @!P4 MOV R12, R24 ;  /* 0x00000018000cc202 */ /* 0x000fe40000000f00 */
[----:B------:R-:W-:Y:S02]  /*0940*/  @!P5 LEA.HI.X R15, R20, R3, R0, 0x1, P6 ;  /* 0x00000003140fd211 */ /* 0x000fe400030f0c00 */
[----:B------:R-:W-:Y:S01]  /*0950*/  ISETP.GT.U32.OR P2, PT, R77, 0x29f, P2 ;  /* 0x0000029f4d00780c */ /* 0x000fe20001744470 */
[----:B------:R-:W2:Y:S01]  /*0960*/  @!P3 LDC.64 R2, c[0x0][0x220] ;  /* 0x00008800ff02bb82 */ /* 0x000ea20000000a00 */
[----:B------:R-:W-:Y:S01]  /*0970*/  @!P4 IMAD.WIDE.U32 R8, R22, R8, R12 ;  /* 0x000000081608c225 */ /* 0x000fe200078e000c */
[----:B------:R-:W-:Y:S01]  /*0980*/  IADD3 R32, R4, 0x70, RZ ;  /* 0x0000007004207810 */ /* 0x000fe20007ffe0ff */
[----:B------:R3:W5:Y:S02]  /*0990*/  @!P5 LDG.E R53, desc[UR14][R14.64] ;  /* 0x0000000e0e35d981 */ /* 0x000764000c1e1900 */
[----:B0-----:R-:W-:-:S03]  /*09a0*/  @!P3 IMAD R12, R27, R6, RZ ;  /* 0x000000061b0cb224 */ /* 0x001fc600078e02ff */
[----:B------:R-:W3:Y:S01]  /*09b0*/  @!P1 LDC.64 R22, c[0x0][0x270] ;  /* 0x00009c00ff169b82 */ /* 0x000ee20000000a00 */
[----:B------:R-:W-:Y:S01]  /*09c0*/  @!P4 IADD3 R0, R9, R5, RZ ;  /* 0x000000050900c210 */ /* 0x000fe20007ffe0ff */
[----:B------:R-:W-:Y:S01]  /*09d0*/  @!P3 IMAD R27, R30, R7, R12 ;  /* 0x000000071e1bb224 */ /* 0x000fe200078e020c */
[C---:B-1----:R-:W-:Y:S02]  /*09e0*/  @!P4 LEA R10, P6, R8.reuse, R10, 0x1 ;  /* 0x0000000a080ac211 */ /* 0x042fe400078c08ff */
[----:B------:R-:W-:Y:S02]  /*09f0*/  @!P3 MOV R12, R24 ;  /* 0x00000018000cb202 */ /* 0x000fe40000000f00 */
[----:B------:R-:W-:Y:S01]  /*0a00*/  @!P3 MOV R13, R19 ;  /* 0x00000013000db202 */ /* 0x000fe20000000f00 */
[----:B------:R-:W0:Y:S01]  /*0a10*/  @!P1 LDC.64 R20, c[0x0][0x220] ;  /* 0x00008800ff149b82 */ /* 0x000e220000000a00 */
[----:B------:R-:W-:Y:S02]  /*0a20*/  @!P4 LEA.HI.X R11, R8, R11, R0, 0x1, P6 ;  /* 0x0000000b080bc211 */ /* 0x000fe400030f0c00 */
[----:B------:R-:W-:Y:S01]  /*0a30*/  IADD3 R31, R4, 0x80, RZ ;  /* 0x00000080041f7810 */ /* 0x000fe20007ffe0ff */
[----:B------:R-:W-:Y:S01]  /*0a40*/  @!P3 IMAD.WIDE.U32 R6, R30, R6, R12 ;  /* 0x000000061e06b225 */ /* 0x000fe200078e000c */
[----:B------:R-:W-:-:S03]  /*0a50*/  SHF.R.S32.HI R34, RZ, 0x1f, R32 ;  /* 0x0000001fff227819 */ /* 0x000fc60000011420 */
[----:B------:R-:W1:Y:S01]  /*0a60*/  @!P2 LDC.64 R8, c[0x0][0x270] ;  /* 0x00009c00ff08ab82 */ /* 0x000e620000000a00 */
[----:B------:R-:W-:Y:S01]  /*0a70*/  ISETP.GE.U32.AND P6, PT, R32, UR12, PT ;  /* 0x0000000c20007c0c */ /* 0x000fe2000bfc6070 */
[----:B------:R-:W-:Y:S01]  /*0a80*/  IMAD.MOV.U32 R5, RZ, RZ, RZ ;  /* 0x000000ffff057224 */ /* 0x000fe200078e00ff */
[----:B------:R-:W-:Y:S02]  /*0a90*/  SHF.R.S32.HI R30, RZ, 0x1f, R31 ;  /* 0x0000001fff1e7819 */ /* 0x000fe4000001141f */
[----:B------:R-:W-:Y:S02]  /*0aa0*/  ISETP.GE.U32.AND P5, PT, R31, UR12, PT ;  /* 0x0000000c1f007c0c */ /* 0x000fe4000bfa6070 */
[----:B------:R-:W-:Y:S01]  /*0ab0*/  ISETP.GE.AND.EX P6, PT, R34, UR13, PT, P6 ;  /* 0x0000000d22007c0c */ /* 0x000fe2000bfc6360 */
[----:B------:R1:W5:Y:S01]  /*0ac0*/  @!P4 LDG.E R5, desc[UR14][R10.64] ;  /* 0x0000000e0a05c981 */ /* 0x000362000c1e1900 */
[----:B------:R-:W-:Y:S01]  /*0ad0*/  ISETP.GE.AND.EX P5, PT, R30, UR13, PT, P5 ;  /* 0x0000000d1e007c0c */ /* 0x000fe2000bfa6350 */
[----:B------:R-:W0:Y:S01]  /*0ae0*/  @!P2 LDC.64 R12, c[0x0][0x220] ;  /* 0x00008800ff0cab82 */ /* 0x000e220000000a00 */
[----:B------:R-:W-:-:S02]  /*0af0*/  ISETP.GT.U32.OR P4, PT, R77, 0x29f, P6 ;  /* 0x0000029f4d00780c */ /* 0x000fc40003784470 */
[----:B------:R-:W-:Y:S02]  /*0b00*/  ISETP.GT.U32.OR P5, PT, R77, 0x29f, P5 ;  /* 0x0000029f4d00780c */ /* 0x000fe40002fa4470 */
[----:B------:R-:W-:Y:S02]  /*0b10*/  @!P3 IADD3 R0, R7, R27, RZ ;  /* 0x0000001b0700b210 */ /* 0x000fe40007ffe0ff */
[C---:B--2---:R-:W-:Y:S01]  /*0b20*/  @!P3 LEA R2, P6, R6.reuse, R2, 0x1 ;  /* 0x000000020602b211 */ /* 0x044fe200078c08ff */
[----:B---3--:R-:W-:Y:S01]  /*0b30*/  @!P1 IMAD R14, R29, R22, RZ ;  /* 0x000000161d0e9224 */ /* 0x008fe200078e02ff */
[----:B------:R-:W-:Y:S02]  /*0b40*/  @!P1 MOV R7, R19 ;  /* 0x0000001300079202 */ /* 0x000fe40000000f00 */
[----:B------:R-:W-:Y:S02]  /*0b50*/  @!P3 LEA.HI.X R3, R6, R3, R0, 0x1, P6 ;  /* 0x000000030603b211 */ /* 0x000fe400030f0c00 */
[----:B------:R-:W-:Y:S01]  /*0b60*/  @!P1 MOV R6, R24 ;  /* 0x0000001800069202 */ /* 0x000fe20000000f00 */
[----:B------:R-:W-:-:S02]  /*0b70*/  @!P1 IMAD R29, R26, R23, R14 ;  /* 0x000000171a1d9224 */ /* 0x000fc400078e020e */
[----:B------:R-:W2:Y:S02]  /*0b80*/  @!P4 LDC.64 R14, c[0x0][0x270] ;  /* 0x00009c00ff0ecb82 */ /* 0x000ea40000000a00 */
[----:B------:R-:W-:Y:S01]  /*0b90*/  @!P1 IMAD.WIDE.U32 R22, R26, R22, R6 ;  /* 0x000000161a169225 */ /* 0x000fe200078e0006 */
[----:B------:R-:W-:Y:S01]  /*0ba0*/  HFMA2.MMA R6, -RZ, RZ, 0, 0 ;  /* 0x00000000ff067435 */ /* 0x000fe200000001ff */
[----:B------:R-:W-:Y:S02]  /*0bb0*/  @!P2 MOV R26, R24 ;  /* 0x00000018001aa202 */ /* 0x000fe40000000f00 */
[-C--:B-1----:R-:W-:Y:S02]  /*0bc0*/  @!P2 IMAD R0, R33, R8.reuse, RZ ;  /* 0x000000082100a224 */ /* 0x082fe400078e02ff */
[----:B------:R-:W1:Y:S01]  /*0bd0*/  @!P5 LDC.64 R10, c[0x0][0x270] ;  /* 0x00009c00ff0adb82 */ /* 0x000e620000000a00 */
[----:B------:R-:W-:Y:S01]  /*0be0*/  @!P2 IMAD.MOV.U32 R27, RZ, RZ, R19 ;  /* 0x000000ffff1ba224 */ /* 0x000fe200078e0013 */
[----:B------:R-:W-:Y:S01]  /*0bf0*/  IADD3 R33, R4, 0x90, RZ ;  /* 0x0000009004217810 */ /* 0x000fe20007ffe0ff */
[C---:B------:R-:W-:Y:S01]  /*0c00*/  @!P2 IMAD R7, R28.reuse, R9, R0 ;  /* 0x000000091c07a224 */ /* 0x040fe200078e0200 */
[----:B------:R-:W-:Y:S01]  /*0c10*/  @!P1 IADD3 R0, R23, R29, RZ ;  /* 0x0000001d17009210 */ /* 0x000fe20007ffe0ff */
[----:B------:R-:W-:Y:S01]  /*0c20*/  @!P2 IMAD.WIDE.U32 R8, R28, R8, R26 ;  /* 0x000000081c08a225 */ /* 0x000fe200078e001a */
[----:B0-----:R-:W-:Y:S01]  /*0c30*/  @!P1 LEA R20, P6, R22, R20, 0x1 ;  /* 0x0000001416149211 */ /* 0x001fe200078c08ff */
[----:B------:R0:W3:Y:S01]  /*0c40*/  @!P3 LDG.E R6, desc[UR14][R2.64] ;  /* 0x0000000e0206b981 */ /* 0x0000e2000c1e1900 */
[----:B------:R-:W-:-:S02]  /*0c50*/  SHF.R.S32.HI R28, RZ, 0x1f, R33 ;  /* 0x0000001fff1c7819 */ /* 0x000fc40000011421 */
[----:B------:R-:W-:Y:S02]  /*0c60*/  ISETP.GE.U32.AND P3, PT, R33, UR12, PT ;  /* 0x0000000c21007c0c */ /* 0x000fe4000bf66070 */
[----:B------:R-:W-:Y:S02]  /*0c70*/  @!P1 LEA.HI.X R21, R22, R21, R0, 0x1, P6 ;  /* 0x0000001516159211 */ /* 0x000fe400030f0c00 */
[----:B------:R-:W-:Y:S01]  /*0c80*/  @!P2 IADD3 R0, R9, R7, RZ ;  /* 0x000000070900a210 */ /* 0x000fe20007ffe0ff */
[----:B------:R-:W1:Y:S01]  /*0c90*/  @!P5 LDC.64 R22, c[0x0][0x220] ;  /* 0x00008800ff16db82 */ /* 0x000e620000000a00 */
[----:B------:R-:W-:Y:S02]  /*0ca0*/  @!P2 LEA R12, P6, R8, R12, 0x1 ;  /* 0x0000000c080ca211 */ /* 0x000fe400078c08ff */
[----:B------:R-:W-:Y:S02]  /*0cb0*/  ISETP.GE.AND.EX P3, PT, R28, UR13, PT, P3 ;  /* 0x0000000d1c007c0c */ /* 0x000fe4000bf66330 */
[----:B------:R-:W-:-:S02]  /*0cc0*/  @!P2 LEA.HI.X R13, R8, R13, R0, 0x1, P6 ;  /* 0x0000000d080da211 */ /* 0x000fc400030f0c00 */
[----:B------:R-:W-:Y:S01]  /*0cd0*/  MOV R8, RZ ;  /* 0x000000ff00087202 */ /* 0x000fe20000000f00 */
[----:B------:R-:W-:Y:S01]  /*0ce0*/  HFMA2.MMA R7, -RZ, RZ, 0, 0 ;  /* 0x00000000ff077435 */ /* 0x000fe200000001ff */
[----:B------:R-:W-:Y:S01]  /*0cf0*/  ISETP.GT.U32.OR P3, PT, R77, 0x29f, P3 ;  /* 0x0000029f4d00780c */ /* 0x000fe20001f64470 */
[----:B0-----:R-:W0:Y:S01]  /*0d00*/  @!P4 LDC.64 R2, c[0x0][0x220] ;  /* 0x00008800ff02cb82 */ /* 0x001e220000000a00 */
[----:B--2---:R-:W-:Y:S02]  /*0d10*/  @!P4 IMAD R0, R34, R14, RZ ;  /* 0x0000000e2200c224 */ /* 0x004fe400078e02ff */
[----:B------:R2:W3:Y:S01]  /*0d20*/  @!P2 LDG.E R8, desc[UR14][R12.64] ;  /* 0x0000000e0c08a981 */ /* 0x0004e2000c1e1900 */
[----:B-1----:R-:W-:Y:S01]  /*0d30*/  @!P5 IMAD R26, R30, R10, RZ ;  /* 0x0000000a1e1ad224 */ /* 0x002fe200078e02ff */
[----:B------:R-:W-:Y:S01]  /*0d40*/  IADD3 R30, R4, 0xa0, RZ ;  /* 0x000000a0041e7810 */ /* 0x000fe20007ffe0ff */
[----:B------:R-:W-:Y:S01]  /*0d50*/  @!P4 IMAD R9, R32, R15, R0 ;  /* 0x0000000f2009c224 */ /* 0x000fe200078e0200 */
[-C--:B------:R-:W-:Y:S01]  /*0d60*/  @!P5 MOV R15, R19.reuse ;  /* 0x00000013000fd202 */ /* 0x080fe20000000f00 */
[----:B------:R1:W3:Y:S01]  /*0d70*/  @!P1 LDG.E R7, desc[UR14][R20.64] ;  /* 0x0000000e14079981 */ /* 0x0002e2000c1e1900 */
[----:B--2---:R-:W-:Y:S01]  /*0d80*/  @!P4 MOV R13, R19 ;  /* 0x00000013000dc202 */ /* 0x004fe20000000f00 */
[----:B------:R-:W-:Y:S01]  /*0d90*/  @!P4 IMAD.MOV.U32 R12, RZ, RZ, R24 ;  /* 0x000000ffff0cc224 */ /* 0x000fe200078e0018 */
[----:B------:R-:W-:-:S03]  /*0da0*/  SHF.R.S32.HI R29, RZ, 0x1f, R30 ;  /* 0x0000001fff1d7819 */ /* 0x000fc6000001141e */
[----:B------:R-:W-:Y:S01]  /*0db0*/  @!P4 IMAD.WIDE.U32 R12, R32, R14, R12 ;  /* 0x0000000e200cc225 */ /* 0x000fe200078e000c */
[----:B------:R-:W-:Y:S01]  /*0dc0*/  @!P5 MOV R14, R24 ;  /* 0x00000018000ed202 */ /* 0x000fe20000000f00 */
[----:B-1----:R-:W1:Y:S01]  /*0dd0*/  @!P3 LDC.64 R20, c[0x0][0x270] ;  /* 0x00009c00ff14bb82 */ /* 0x002e620000000a00 */
        /* <DEDUP_REMOVED lines=9> */
[----:B------:R-:W-:Y:S01]  /*0e70*/  ISETP.GE.AND.EX P2, PT, R31, UR13, PT, P2 ;  /* 0x0000000d1f007c0c */ /* 0x000fe2000bf46320 */
[----:B------:R-:W-:Y:S01]  /*0e80*/  @!P4 IMAD.IADD R0, R13, 0x1, R9 ;  /* 0x000000010d00c824 */ /* 0x000fe200078e0209 */
[----:B------:R-:W-:Y:S02]  /*0e90*/  HFMA2.MMA R9, -RZ, RZ, 0, 0 ;  /* 0x00000000ff097435 */ /* 0x000fe400000001ff */
[----:B------:R-:W-:Y:S02]  /*0ea0*/  ISETP.GT.U32.OR P2, PT, R77, 0x29f, P2 ;  /* 0x0000029f4d00780c */ /* 0x000fe40001744470 */
[----:B0-----:R-:W-:-:S04]  /*0eb0*/  @!P4 LEA R2, P6, R12, R2, 0x1 ;  /* 0x000000020c02c211 */ /* 0x001fc800078c08ff */
[----:B------:R-:W-:Y:S02]  /*0ec0*/  @!P4 LEA.HI.X R3, R12, R3, R0, 0x1, P6 ;  /* 0x000000030c03c211 */ /* 0x000fe400030f0c00 */
[----:B------:R-:W-:Y:S01]  /*0ed0*/  @!P5 IADD3 R0, R11, R27, RZ ;  /* 0x0000001b0b00d210 */ /* 0x000fe20007ffe0ff */
[----:B------:R-:W0:Y:S01]  /*0ee0*/  @!P1 LDC.64 R12, c[0x0][0x270] ;  /* 0x00009c00ff0c9b82 */ /* 0x000e220000000a00 */
[----:B------:R-:W-:Y:S01]  /*0ef0*/  @!P5 LEA R22, P6, R10, R22, 0x1 ;  /* 0x000000160a16d211 */ /* 0x000fe200078c08ff */
[----:B------:R1:W3:Y:S01]  /*0f00*/  @!P4 LDG.E R9, desc[UR14][R2.64] ;  /* 0x0000000e0209c981 */ /* 0x0002e2000c1e1900 */
[----:B------:R-:W-:Y:S02]  /*0f10*/  IADD3 R37, R4, 0xc0, RZ ;  /* 0x000000c004257810 */ /* 0x000fe40007ffe0ff */
[----:B------:R-:W-:Y:S01]  /*0f20*/  @!P5 LEA.HI.X R23, R10, R23, R0, 0x1, P6 ;  /* 0x000000170a17d211 */ /* 0x000fe200030f0c00 */
[----:B-1----:R-:W-:Y:S02]  /*0f30*/  @!P3 IMAD R0, R28, R20, RZ ;  /* 0x000000141c00b224 */ /* 0x002fe400078e02ff */
[----:B------:R-:W1:Y:S01]  /*0f40*/  @!P2 LDC.64 R26, c[0x0][0x270] ;  /* 0x00009c00ff1aab82 */ /* 0x000e620000000a00 */
[----:B------:R-:W-:Y:S01]  /*0f50*/  @!P3 IMAD.MOV.U32 R2, RZ, RZ, R24 ;  /* 0x000000ffff02b224 */ /* 0x000fe200078e0018 */
[----:B------:R-:W-:Y:S01]  /*0f60*/  @!P3 MOV R3, R19 ;  /* 0x000000130003b202 */ /* 0x000fe20000000f00 */
[----:B------:R-:W-:Y:S01]  /*0f70*/  @!P3 IMAD R11, R33, R21, R0 ;  /* 0x00000015210bb224 */ /* 0x000fe200078e0200 */
[----:B------:R-:W-:-:S02]  /*0f80*/  MOV R10, RZ ;  /* 0x000000ff000a7202 */ /* 0x000fc40000000f00 */
[----:B------:R-:W-:Y:S01]  /*0f90*/  SHF.R.S32.HI R28, RZ, 0x1f, R37 ;  /* 0x0000001fff1c7819 */ /* 0x000fe20000011425 */
[----:B------:R-:W-:Y:S01]  /*0fa0*/  @!P3 IMAD.WIDE.U32 R20, R33, R20, R2 ;  /* 0x000000142114b225 */ /* 0x000fe200078e0002 */
[----:B------:R-:W-:Y:S01]  /*0fb0*/  ISETP.GE.U32.AND P4, PT, R37, UR12, PT ;  /* 0x0000000c25007c0c */ /* 0x000fe2000bf86070 */
[----:B------:R-:W4:Y:S01]  /*0fc0*/  @!P1 LDC.64 R2, c[0x0][0x220] ;  /* 0x00008800ff029b82 */ /* 0x000f220000000a00 */
[----:B------:R-:W-:Y:S01]  /*0fd0*/  IADD3 R36, R4, 0xd0, RZ ;  /* 0x000000d004247810 */ /* 0x000fe20007ffe0ff */
[----:B------:R2:W3:Y:S01]  /*0fe0*/  @!P5 LDG.E R10, desc[UR14][R22.64] ;  /* 0x0000000e160ad981 */ /* 0x0004e2000c1e1900 */
[----:B------:R-:W-:Y:S02]  /*0ff0*/  ISETP.GE.AND.EX P4, PT, R28, UR13, PT, P4 ;  /* 0x0000000d1c007c0c */ /* 0x000fe4000bf86340 */
[----:B------:R-:W-:Y:S02]  /*1000*/  SHF.R.S32.HI R38, RZ, 0x1f, R36 ;  /* 0x0000001fff267819 */ /* 0x000fe40000011424 */
[----:B------:R-:W-:-:S02]  /*1010*/  ISETP.GE.U32.AND P5, PT, R36, UR12, PT ;  /* 0x0000000c24007c0c */ /* 0x000fc4000bfa6070 */
[----:B------:R-:W-:Y:S02]  /*1020*/  ISETP.GT.U32.OR P4, PT, R77, 0x29f, P4 ;  /* 0x0000029f4d00780c */ /* 0x000fe40002784470 */
[----:B------:R-:W-:Y:S01]  /*1030*/  @!P3 IADD3 R0, R21, R11, RZ ;  /* 0x0000000b1500b210 */ /* 0x000fe20007ffe0ff */
[----:B--2---:R-:W2:Y:S01]  /*1040*/  @!P2 LDC.64 R22, c[0x0][0x220] ;  /* 0x00008800ff16ab82 */ /* 0x004ea20000000a00 */
[----:B------:R-:W-:Y:S01]  /*1050*/  @!P3 LEA R14, P6, R20, R14, 0x1 ;  /* 0x0000000e140eb211 */ /* 0x000fe200078c08ff */
[----:B------:R-:W-:Y:S01]  /*1060*/  HFMA2.MMA R11, -RZ, RZ, 0, 0 ;  /* 0x00000000ff0b7435 */ /* 0x000fe200000001ff */
[----:B------:R-:W-:Y:S02]  /*1070*/  ISETP.GE.AND.EX P5, PT, R38, UR13, PT, P5 ;  /* 0x0000000d26007c0c */ /* 0x000fe4000bfa6350 */
[----:B------:R-:W-:Y:S01]  /*1080*/  @!P3 LEA.HI.X R15, R20, R15, R0, 0x1, P6 ;  /* 0x0000000f140fb211 */ /* 0x000fe200030f0c00 */
[----:B0-----:R-:W-:Y:S01]  /*1090*/  @!P1 IMAD R0, R29, R12, RZ ;  /* 0x0000000c1d009224 */ /* 0x001fe200078e02ff */
[----:B------:R-:W-:Y:S01]  /*10a0*/  ISETP.GT.U32.OR P5, PT, R77, 0x29f, P5 ;  /* 0x0000029f4d00780c */ /* 0x000fe20002fa4470 */
[----:B------:R-:W-:Y:S01]  /*10b0*/  @!P1 IMAD.MOV.U32 R21, RZ, RZ, R19 ;  /* 0x000000ffff159224 */ /* 0x000fe200078e0013 */
[----:B------:R-:W-:Y:S01]  /*10c0*/  @!P1 MOV R20, R24 ;  /* 0x0000001800149202 */ /* 0x000fe20000000f00 */
[----:B------:R-:W-:-:S02]  /*10d0*/  @!P1 IMAD R29, R30, R13, R0 ;  /* 0x0000000d1e1d9224 */ /* 0x000fc400078e0200 */
[----:B------:R0:W3:Y:S01]  /*10e0*/  @!P3 LDG.E R11, desc[UR14][R14.64] ;  /* 0x0000000e0e0bb981 */ /* 0x0000e2000c1e1900 */
[----:B-1----:R-:W-:Y:S02]  /*10f0*/  @!P2 IMAD R0, R31, R26, RZ ;  /* 0x0000001a1f00a224 */ /* 0x002fe400078e02ff */
[----:B------:R-:W-:Y:S01]  /*1100*/  @!P1 IMAD.WIDE.U32 R12, R30, R12, R20 ;  /* 0x0000000c1e0c9225 */ /* 0x000fe200078e0014 */
[----:B------:R-:W-:Y:S02]  /*1110*/  @!P2 MOV R20, R24 ;  /* 0x000000180014a202 */ /* 0x000fe40000000f00 */
[----:B------:R-:W-:Y:S01]  /*1120*/  @!P2 MOV R21, R19 ;  /* 0x000000130015a202 */ /* 0x000fe20000000f00 */
[----:B------:R-:W-:Y:S01]  /*1130*/  @!P2 IMAD R33, R32, R27, R0 ;  /* 0x0000001b2021a224 */ /* 0x000fe200078e0200 */
[----:B0-----:R-:W0:Y:S01]  /*1140*/  @!P4 LDC.64 R14, c[0x0][0x270] ;  /* 0x00009c00ff0ecb82 */ /* 0x001e220000000a00 */
[----:B------:R-:W-:Y:S02]  /*1150*/  @!P1 IADD3 R0, R13, R29, RZ ;  /* 0x0000001d0d009210 */ /* 0x000fe40007ffe0ff */
[----:B----4-:R-:W-:Y:S01]  /*1160*/  @!P1 LEA R2, P6, R12, R2, 0x1 ;  /* 0x000000020c029211 */ /* 0x010fe200078c08ff */
[----:B------:R-:W-:Y:S01]  /*1170*/  @!P2 IMAD.WIDE.U32 R26, R32, R26, R20 ;  /* 0x0000001a201aa225 */ /* 0x000fe200078e0014 */
[----:B------:R-:W-:-:S03]  /*1180*/  IADD3 R34, R4, 0xe0, RZ ;  /* 0x000000e004227810 */ /* 0x000fc60007ffe0ff */
[----:B------:R-:W1:Y:S01]  /*1190*/  @!P5 LDC.64 R30, c[0x0][0x270] ;  /* 0x00009c00ff1edb82 */ /* 0x000e620000000a00 */
[----:B------:R-:W-:Y:S02]  /*11a0*/  @!P1 LEA.HI.X R3, R12, R3, R0, 0x1, P6 ;  /* 0x000000030c039211 */ /* 0x000fe400030f0c00 */
[----:B------:R-:W-:Y:S02]  /*11b0*/  CS2R R12, SRZ ;  /* 0x00000000000c7805 */ /* 0x000fe4000001ff00 */
[----:B------:R-:W-:Y:S02]  /*11c0*/  ISETP.GE.U32.AND P3, PT, R34, UR12, PT ;  /* 0x0000000c22007c0c */ /* 0x000fe4000bf66070 */
[----:B------:R-:W-:Y:S01]  /*11d0*/  SHF.R.S32.HI R35, RZ, 0x1f, R34 ;  /* 0x0000001fff237819 */ /* 0x000fe20000011422 */
[----:B------:R-:W4:Y:S01]  /*11e0*/  @!P4 LDC.64 R20, c[0x0][0x220] ;  /* 0x00008800ff14cb82 */ /* 0x000f220000000a00 */
[----:B------:R-:W-:Y:S01]  /*11f0*/  @!P2 IADD3 R0, R27, R33, RZ ;  /* 0x000000211b00a210 */ /* 0x000fe20007ffe0ff */
[----:B------:R2:W3:Y:S02]  /*1200*/  @!P1 LDG.E R12, desc[UR14][R2.64] ;  /* 0x0000000e020c9981 */ /* 0x0004e4000c1e1900 */
[----:B--2---:R-:W-:-:S02]  /*1210*/  @!P2 LEA R22, P6, R26, R22, 0x1 ;  /* 0x000000161a16a211 */ /* 0x004fc400078c08ff */
[----:B------:R-:W-:Y:S02]  /*1220*/  ISETP.GE.AND.EX P3, PT, R35, UR13, PT, P3 ;  /* 0x0000000d23007c0c */ /* 0x000fe4000bf66330 */
[----:B------:R-:W-:Y:S02]  /*1230*/  @!P2 LEA.HI.X R23, R26, R23, R0, 0x1, P6 ;  /* 0x000000171a17a211 */ /* 0x000fe400030f0c00 */
[----:B------:R-:W-:Y:S01]  /*1240*/  IADD3 R32, R4, 0xf0, RZ ;  /* 0x000000f004207810 */ /* 0x000fe20007ffe0ff */
[----:B------:R-:W2:Y:S01]  /*1250*/  @!P5 LDC.64 R2, c[0x0][0x220] ;  /* 0x00008800ff02db82 */ /* 0x000ea20000000a00 */
[----:B------:R-:W-:Y:S01]  /*1260*/  ISETP.GT.U32.OR P3, PT, R77, 0x29f, P3 ;  /* 0x0000029f4d00780c */ /* 0x000fe20001f64470 */
[----:B------:R0:W3:Y:S01]  /*1270*/  @!P2 LDG.E R13, desc[UR14][R22.64] ;  /* 0x0000000e160da981 */ /* 0x0000e2000c1e1900 */
[----:B------:R-:W-:Y:S02]  /*1280*/  ISETP.GE.U32.AND P2, PT, R32, UR12, PT ;  /* 0x0000000c20007c0c */ /* 0x000fe4000bf46070 */
[----:B------:R-:W-:Y:S01]  /*1290*/  SHF.R.S32.HI R33, RZ, 0x1f, R32 ;  /* 0x0000001fff217819 */ /* 0x000fe20000011420 */
[----:B0-----:R-:W-:-:S03]  /*12a0*/  @!P4 IMAD R0, R28, R14, RZ ;  /* 0x0000000e1c00c224 */ /* 0x001fc600078e02ff */
[----:B------:R-:W-:Y:S02]  /*12b0*/  ISETP.GE.AND.EX P2, PT, R33, UR13, PT, P2 ;  /* 0x0000000d21007c0c */ /* 0x000fe4000bf46320 */
[----:B------:R-:W-:Y:S02]  /*12c0*/  @!P4 MOV R22, R24 ;  /* 0x000000180016c202 */ /* 0x000fe40000000f00 */
[----:B------:R-:W-:Y:S01]  /*12d0*/  @!P4 MOV R23, R19 ;  /* 0x000000130017c202 */ /* 0x000fe20000000f00 */
[----:B------:R-:W-:Y:S01]  /*12e0*/  @!P4 IMAD R27, R37, R15, R0 ;  /* 0x0000000f251bc224 */ /* 0x000fe200078e0200 */
[----:B------:R-:W-:Y:S01]  /*12f0*/  ISETP.GT.U32.OR P2, PT, R77, 0x29f, P2 ;  /* 0x0000029f4d00780c */ /* 0x000fe20001744470 */
[----:B-1----:R-:W-:Y:S01]  /*1300*/  @!P5 IMAD R0, R38, R30, RZ ;  /* 0x0000001e2600d224 */ /* 0x002fe200078e02ff */
[----:B------:R-:W0:Y:S01]  /*1310*/  @!P3 LDC.64 R28, c[0x0][0x270] ;  /* 0x00009c00ff1cbb82 */ /* 0x000e220000000a00 */
[----:B------:R-:W-:Y:S01]  /*1320*/  @!P4 IMAD.WIDE.U32 R14, R37, R14, R22 ;  /* 0x0000000e250ec225 */ /* 0x000fe200078e0016 */
[----:B------:R-:W-:-:S02]  /*1330*/  @!P5 MOV R22, R24 ;  /* 0x000000180016d202 */ /* 0x000fc40000000f00 */
[----:B------:R-:W-:Y:S01]  /*1340*/  @!P5 MOV R23, R19 ;  /* 0x000000130017d202 */ /* 0x000fe20000000f00 */
[----:B------:R-:W-:Y:S01]  /*1350*/  VIADD R41, R4, 0x100 ;  /* 0x0000010004297836 */ /* 0x000fe20000000000 */
[----:B------:R-:W-:Y:S01]  /*1360*/  @!P4 IADD3 R15, R15, R27, RZ ;  /* 0x0000001b0f0fc210 */ /* 0x000fe20007ffe0ff */
[----:B------:R-:W-:Y:S01]  /*1370*/  @!P5 IMAD R37, R36, R31, R0 ;  /* 0x0000001f2425d224 */ /* 0x000fe200078e0200 */
[----:B----4-:R-:W-:Y:S01]  /*1380*/  @!P4 LEA R20, P6, R14, R20, 0x1 ;  /* 0x000000140e14c211 */ /* 0x010fe200078c08ff */
[----:B------:R-:W-:Y:S01]  /*1390*/  @!P5 IMAD.WIDE.U32 R30, R36, R30, R22 ;  /* 0x0000001e241ed225 */ /* 0x000fe200078e0016 */
[----:B------:R-:W-:Y:S01]  /*13a0*/  ISETP.GE.U32.AND P1, PT, R41, UR12, PT ;  /* 0x0000000c29007c0c */ /* 0x000fe2000bf26070 */
[----:B------:R-:W1:Y:S01]  /*13b0*/  @!P3 LDC.64 R26, c[0x0][0x220] ;  /* 0x00008800ff1abb82 */ /* 0x000e620000000a00 */
[----:B------:R-:W-:Y:S02]  /*13c0*/  SHF.R.S32.HI R0, RZ, 0x1f, R41 ;  /* 0x0000001fff007819 */ /* 0x000fe40000011429 */
[----:B------:R-:W-:Y:S01]  /*13d0*/  @!P4 LEA.HI.X R21, R14, R21, R15, 0x1, P6 ;  /* 0x000000150e15c211 */ /* 0x000fe200030f0c0f */
[----:B------:R-:W-:Y:S01]  /*13e0*/  @!P5 IMAD.IADD R15, R31, 0x1, R37 ;  /* 0x000000011f0fd824 */ /* 0x000fe200078e0225 */
[----:B--2---:R-:W-:-:S02]  /*13f0*/  @!P5 LEA R2, P6, R30, R2, 0x1 ;  /* 0x000000021e02d211 */ /* 0x004fc400078c08ff */
[----:B------:R-:W-:Y:S01]  /*1400*/  ISETP.GE.AND.EX P1, PT, R0, UR13, PT, P1 ;  /* 0x0000000d00007c0c */ /* 0x000fe2000bf26310 */
[----:B------:R-:W2:Y:S01]  /*1410*/  @!P2 LDC.64 R22, c[0x0][0x270] ;  /* 0x00009c00ff16ab82 */ /* 0x000ea20000000a00 */
[----:B------:R-:W-:Y:S02]  /*1420*/  @!P5 LEA.HI.X R3, R30, R3, R15, 0x1, P6 ;  /* 0x000000031e03d211 */ /* 0x000fe400030f0c0f */
[----:B------:R-:W-:Y:S02]  /*1430*/  CS2R R14, SRZ ;  /* 0x00000000000e7805 */ /* 0x000fe4000001ff00 */
[----:B------:R-:W-:Y:S02]  /*1440*/  ISETP.GT.U32.OR P1, PT, R77, 0x29f, P1 ;  /* 0x0000029f4d00780c */ /* 0x000fe40000f24470 */
[----:B------:R-:W-:Y:S02]  /*1450*/  IADD3 R39, R4, 0x110, RZ ;  /* 0x0000011004277810 */ /* 0x000fe40007ffe0ff */
[----:B------:R4:W3:Y:S02]  /*1460*/  @!P5 LDG.E R15, desc[UR14][R2.64] ;  /* 0x0000000e020fd981 */ /* 0x0008e4000c1e1900 */
[----:B------:R-:W-:-:S02]  /*1470*/  ISETP.GE.U32.AND P5, PT, R39, UR12, PT ;  /* 0x0000000c27007c0c */ /* 0x000fc4000bfa6070 */
[----:B------:R-:W-:Y:S01]  /*1480*/  SHF.R.S32.HI R40, RZ, 0x1f, R39 ;  /* 0x0000001fff287819 */ /* 0x000fe20000011427 */
[----:B------:R5:W3:Y:S01]  /*1490*/  @!P4 LDG.E R14, desc[UR14][R20.64] ;  /* 0x0000000e140ec981 */ /* 0x000ae2000c1e1900 */
[----:B0-----:R-:W-:Y:S01]  /*14a0*/  @!P3 IMAD R35, R35, R28, RZ ;  /* 0x0000001c2323b224 */ /* 0x001fe200078e02ff */
[----:B------:R-:W-:Y:S01]  /*14b0*/  @!P3 MOV R30, R24 ;  /* 0x00000018001eb202 */ /* 0x000fe20000000f00 */
[----:B------:R-:W-:Y:S01]  /*14c0*/  HFMA2.MMA R54, -RZ, RZ, 0, 0 ;  /* 0x00000000ff367435 */ /* 0x000fe200000001ff */
[----:B------:R-:W-:Y:S02]  /*14d0*/  @!P3 MOV R31, R19 ;  /* 0x00000013001fb202 */ /* 0x000fe40000000f00 */
[----:B------:R-:W-:Y:S01]  /*14e0*/  ISETP.GE.AND.EX P5, PT, R40, UR13, PT, P5 ;  /* 0x0000000d28007c0c */ /* 0x000fe2000bfa6350 */
[----:B----4-:R-:W0:Y:S01]  /*14f0*/  @!P1 LDC.64 R2, c[0x0][0x270] ;  /* 0x00009c00ff029b82 */ /* 0x010e220000000a00 */
[----:B------:R-:W-:-:S07]  /*1500*/  @!P3 IMAD R35, R34, R29, R35 ;  /* 0x0000001d2223b224 */ /* 0x000fce00078e0223 */
[----:B-----5:R-:W4:Y:S01]  /*1510*/  @!P2 LDC.64 R20, c[0x0][0x220] ;  /* 0x00008800ff14ab82 */ /* 0x020f220000000a00 */
[----:B------:R-:W-:Y:S01]  /*1520*/  ISETP.GT.U32.OR P5, PT, R77, 0x29f, P5 ;  /* 0x0000029f4d00780c */ /* 0x000fe20002fa4470 */
[----:B------:R-:W-:Y:S01]  /*1530*/  @!P3 IMAD.WIDE.U32 R28, R34, R28, R30 ;  /* 0x0000001c221cb225 */ /* 0x000fe200078e001e */
[----:B------:R-:W-:Y:S01]  /*1540*/  IADD3 R36, R4, 0x120, RZ ;  /* 0x0000012004247810 */ /* 0x000fe20007ffe0ff */
[----:B------:R5:W3:Y:S02]  /*1550*/  @P0 LDG.E R54, desc[UR14][R16.64] ;  /* 0x0000000e10360981 */ /* 0x000ae4000c1e1900 */
[----:B------:R-:W-:Y:S01]  /*1560*/  @!P3 IMAD.IADD R29, R29, 0x1, R35 ;  /* 0x000000011d1db824 */ /* 0x000fe200078e0223 */
[----:B-1----:R-:W-:Y:S01]  /*1570*/  @!P3 LEA R26, P6, R28, R26, 0x1 ;  /* 0x0000001a1c1ab211 */ /* 0x002fe200078c08ff */
[----:B--2---:R-:W-:Y:S01]  /*1580*/  @!P2 IMAD R33, R33, R22, RZ ;  /* 0x000000162121a224 */ /* 0x004fe200078e02ff */
[----:B------:R-:W-:Y:S01]  /*1590*/  ISETP.GE.U32.AND P4, PT, R36, UR12, PT ;  /* 0x0000000c24007c0c */ /* 0x000fe2000bf86070 */
[----:B------:R-:W1:Y:S01]  /*15a0*/  @!P1 LDC.64 R30, c[0x0][0x220] ;  /* 0x00008800ff1e9b82 */ /* 0x000e620000000a00 */
[----:B------:R-:W-:-:S02]  /*15b0*/  SHF.R.S32.HI R38, RZ, 0x1f, R36 ;  /* 0x0000001fff267819 */ /* 0x000fc40000011424 */
[----:B-----5:R-:W-:Y:S02]  /*15c0*/  @!P2 MOV R16, R24 ;  /* 0x000000180010a202 */ /* 0x020fe40000000f00 */
[----:B------:R-:W-:Y:S02]  /*15d0*/  @!P2 MOV R17, R19 ;  /* 0x000000130011a202 */ /* 0x000fe40000000f00 */
[----:B------:R-:W-:Y:S01]  /*15e0*/  @!P3 LEA.HI.X R27, R28, R27, R29, 0x1, P6 ;  /* 0x0000001b1c1bb211 */ /* 0x000fe200030f0c1d */
[----:B------:R-:W-:Y:S01]  /*15f0*/  @!P2 IMAD R29, R32, R23, R33 ;  /* 0x00000017201da224 */ /* 0x000fe200078e0221 */
[----:B------:R-:W-:Y:S01]  /*1600*/  ISETP.GE.AND.EX P4, PT, R38, UR13, PT, P4 ;  /* 0x0000000d26007c0c */ /* 0x000fe2000bf86340 */
[----:B------:R-:W-:Y:S02]  /*1610*/  @!P2 IMAD.WIDE.U32 R22, R32, R22, R16 ;  /* 0x000000162016a225 */ /* 0x000fe400078e0010 */
[----:B------:R-:W2:Y:S01]  /*1620*/  @!P5 LDC.64 R32, c[0x0][0x270] ;  /* 0x00009c00ff20db82 */ /* 0x000ea20000000a00 */
[----:B------:R-:W-:Y:S01]  /*1630*/  ISETP.GT.U32.OR P4, PT, R77, 0x29f, P4 ;  /* 0x0000029f4d00780c */ /* 0x000fe20002784470 */
[----:B------:R-:W-:Y:S01]  /*1640*/  HFMA2.MMA R16, -RZ, RZ, 0, 0 ;  /* 0x00000000ff107435 */ /* 0x000fe200000001ff */
[----:B------:R-:W-:-:S02]  /*1650*/  @!P2 IADD3 R17, R23, R29, RZ ;  /* 0x0000001d1711a210 */ /* 0x000fc40007ffe0ff */
[----:B----4-:R-:W-:Y:S01]  /*1660*/  @!P2 LEA R20, P6, R22, R20, 0x1 ;  /* 0x000000141614a211 */ /* 0x010fe200078c08ff */
[----:B0-----:R-:W-:-:S03]  /*1670*/  @!P1 IMAD R28, R0, R2, RZ ;  /* 0x00000002001c9224 */ /* 0x001fc600078e02ff */
[----:B------:R-:W-:Y:S02]  /*1680*/  @!P2 LEA.HI.X R21, R22, R21, R17, 0x1, P6 ;  /* 0x000000151615a211 */ /* 0x000fe400030f0c11 */
[----:B------:R-:W0:Y:S01]  /*1690*/  @!P5 LDC.64 R22, c[0x0][0x220] ;  /* 0x00008800ff16db82 */ /* 0x000e220000000a00 */
[C---:B------:R-:W-:Y:S01]  /*16a0*/  IADD3 R0, R4.reuse, 0x130, RZ ;  /* 0x0000013004007810 */ /* 0x040fe20007ffe0ff */
[----:B------:R-:W-:Y:S01]  /*16b0*/  @!P1 IMAD R43, R41, R3, R28 ;  /* 0x00000003292b9224 */ /* 0x000fe200078e021c */
[----:B------:R4:W5:Y:S01]  /*16c0*/  @!P3 LDG.E R16, desc[UR14][R26.64] ;  /* 0x0000000e1a10b981 */ /* 0x000962000c1e1900 */
[----:B------:R-:W-:Y:S01]  /*16d0*/  VIADD R37, R4, 0x140 ;  /* 0x0000014004257836 */ /* 0x000fe20000000000 */
[----:B------:R-:W-:Y:S02]  /*16e0*/  ISETP.GE.U32.AND P3, PT, R0, UR12, PT ;  /* 0x0000000c00007c0c */ /* 0x000fe4000bf66070 */
[----:B------:R-:W-:Y:S01]  /*16f0*/  SHF.R.S32.HI R35, RZ, 0x1f, R0 ;  /* 0x0000001fff237819 */ /* 0x000fe20000011400 */
[----:B------:R-:W0:Y:S01]  /*1700*/  @!P4 LDC.64 R28, c[0x0][0x270] ;  /* 0x00009c00ff1ccb82 */ /* 0x000e220000000a00 */
[----:B------:R-:W-:-:S02]  /*1710*/  MOV R17, RZ ;  /* 0x000000ff00117202 */ /* 0x000fc40000000f00 */
[----:B------:R-:W-:Y:S02]  /*1720*/  ISETP.GE.U32.AND P6, PT, R37, UR12, PT ;  /* 0x0000000c25007c0c */ /* 0x000fe4000bfc6070 */
[----:B----4-:R-:W-:Y:S02]  /*1730*/  @!P1 MOV R26, R24 ;  /* 0x00000018001a9202 */ /* 0x010fe40000000f00 */
[----:B------:R-:W-:Y:S01]  /*1740*/  @!P1 MOV R27, R19 ;  /* 0x00000013001b9202 */ /* 0x000fe20000000f00 */
[----:B------:R4:W5:Y:S01]  /*1750*/  @!P2 LDG.E R17, desc[UR14][R20.64] ;  /* 0x0000000e1411a981 */ /* 0x000962000c1e1900 */
[----:B------:R-:W-:Y:S02]  /*1760*/  SHF.R.S32.HI R34, RZ, 0x1f, R37 ;  /* 0x0000001fff227819 */ /* 0x000fe40000011425 */
[----:B------:R-:W-:Y:S01]  /*1770*/  ISETP.GE.AND.EX P3, PT, R35, UR13, PT, P3 ;  /* 0x0000000d23007c0c */ /* 0x000fe2000bf66330 */
[----:B------:R-:W-:Y:S01]  /*1780*/  @!P1 IMAD.WIDE.U32 R2, R41, R2, R26 ;  /* 0x0000000229029225 */ /* 0x000fe200078e001a */
[----:B------:R-:W-:-:S02]  /*1790*/  ISETP.GE.AND.EX P6, PT, R34, UR13, PT, P6 ;  /* 0x0000000d22007c0c */ /* 0x000fc4000bfc6360 */
[C---:B------:R-:W-:Y:S01]  /*17a0*/  ISETP.GT.U32.OR P3, PT, R77.reuse, 0x29f, P3 ;  /* 0x0000029f4d00780c */ /* 0x040fe20001f64470 */
[----:B--2---:R-:W-:Y:S01]  /*17b0*/  @!P5 IMAD R40, R40, R32, RZ ;  /* 0x000000202828d224 */ /* 0x004fe200078e02ff */
[----:B------:R-:W-:Y:S01]  /*17c0*/  @!P5 MOV R26, R24 ;  /* 0x00000018001ad202 */ /* 0x000fe20000000f00 */
[----:B----4-:R-:W2:Y:S01]  /*17d0*/  @!P4 LDC.64 R20, c[0x0][0x220] ;  /* 0x00008800ff14cb82 */ /* 0x010ea20000000a00 */
[----:B------:R-:W-:Y:S01]  /*17e0*/  @!P5 IMAD.MOV.U32 R27, RZ, RZ, R19 ;  /* 0x000000ffff1bd224 */ /* 0x000fe200078e0013 */
[----:B------:R-:W-:Y:S01]  /*17f0*/  ISETP.GT.U32.OR P2, PT, R77, 0x29f, P6 ;  /* 0x0000029f4d00780c */ /* 0x000fe20003744470 */
[----:B------:R-:W-:Y:S01]  /*1800*/  @!P5 IMAD R41, R39, R33, R40 ;  /* 0x000000212729d224 */ /* 0x000fe200078e0228 */
[----:B------:R-:W-:Y:S01]  /*1810*/  @!P1 IADD3 R43, R3, R43, RZ ;  /* 0x0000002b032b9210 */ /* 0x000fe20007ffe0ff */
[----:B------:R-:W-:Y:S01]  /*1820*/  @!P5 IMAD.WIDE.U32 R32, R39, R32, R26 ;  /* 0x000000202720d225 */ /* 0x000fe200078e001a */
[----:B-1----:R-:W-:Y:S02]  /*1830*/  @!P1 LEA R30, P6, R2, R30, 0x1 ;  /* 0x0000001e021e9211 */ /* 0x002fe400078c08ff */
[----:B------:R-:W-:-:S02]  /*1840*/  CS2R R26, SRZ ;  /* 0x00000000001a7805 */ /* 0x000fc4000001ff00 */
[----:B------:R-:W-:Y:S02]  /*1850*/  @!P1 LEA.HI.X R31, R2, R31, R43, 0x1, P6 ;  /* 0x0000001f021f9211 */ /* 0x000fe400030f0c2b */
[----:B------:R-:W-:Y:S01]  /*1860*/  @!P5 IADD3 R41, R33, R41, RZ ;  /* 0x000000292129d210 */ /* 0x000fe20007ffe0ff */
[----:B------:R-:W1:Y:S01]  /*1870*/  @!P3 LDC.64 R2, c[0x0][0x270] ;  /* 0x00009c00ff02bb82 */ /* 0x000e620000000a00 */
[----:B0-----:R-:W-:Y:S01]  /*1880*/  @!P5 LEA R22, P6, R32, R22, 0x1 ;  /* 0x000000162016d211 */ /* 0x001fe200078c08ff */
[----:B------:R-:W-:Y:S01]  /*1890*/  @!P4 IMAD R38, R38, R28, RZ ;  /* 0x0000001c2626c224 */ /* 0x000fe200078e02ff */
[----:B------:R-:W-:Y:S01]  /*18a0*/  @!P4 MOV R33, R19 ;  /* 0x000000130021c202 */ /* 0x000fe20000000f00 */
[----:B------:R0:W4:Y:S01]  /*18b0*/  @!P1 LDG.E R26, desc[UR14][R30.64] ;  /* 0x0000000e1e1a9981 */ /* 0x000122000c1e1900 */
[----:B------:R-:W-:Y:S02]  /*18c0*/  @!P5 LEA.HI.X R23, R32, R23, R41, 0x1, P6 ;  /* 0x000000172017d211 */ /* 0x000fe400030f0c29 */
[----:B------:R-:W-:Y:S01]  /*18d0*/  @!P4 MOV R32, R24 ;  /* 0x000000180020c202 */ /* 0x000fe20000000f00 */
[----:B------:R-:W-:Y:S01]  /*18e0*/  @!P4 IMAD R39, R36, R29, R38 ;  /* 0x0000001d2427c224 */ /* 0x000fe200078e0226 */
[----:B------:R-:W-:Y:S01]  /*18f0*/  IADD3 R40, R4, 0x150, RZ ;  /* 0x0000015004287810 */ /* 0x000fe20007ffe0ff */
[----:B------:R2:W4:Y:S01]  /*1900*/  @!P5 LDG.E R27, desc[UR14][R22.64] ;  /* 0x0000000e161bd981 */ /* 0x000522000c1e1900 */
[----:B0-----:R-:W0:Y:S01]  /*1910*/  @!P2 LDC.64 R30, c[0x0][0x270] ;  /* 0x00009c00ff1eab82 */ /* 0x001e220000000a00 */
[----:B------:R-:W-:Y:S01]  /*1920*/  @!P4 IMAD.WIDE.U32 R28, R36, R28, R32 ;  /* 0x0000001c241cc225 */ /* 0x000fe200078e0020 */
[----:B------:R-:W-:-:S02]  /*1930*/  ISETP.GE.U32.AND P1, PT, R40, UR12, PT ;  /* 0x0000000c28007c0c */ /* 0x000fc4000bf26070 */
[----:B------:R-:W-:Y:S02]  /*1940*/  SHF.R.S32.HI R36, RZ, 0x1f, R40 ;  /* 0x0000001fff247819 */ /* 0x000fe40000011428 */
[----:B------:R-:W-:Y:S02]  /*1950*/  @!P4 IADD3 R29, R29, R39, RZ ;  /* 0x000000271d1dc210 */ /* 0x000fe40007ffe0ff */
[----:B------:R-:W0:Y:S01]  /*1960*/  @!P3 LDC.64 R32, c[0x0][0x220] ;  /* 0x00008800ff20bb82 */ /* 0x000e220000000a00 */
[----:B--2---:R-:W-:Y:S02]  /*1970*/  @!P4 LEA R20, P6, R28, R20, 0x1 ;  /* 0x000000141c14c211 */ /* 0x004fe400078c08ff */
[----:B------:R-:W-:Y:S02]  /*1980*/  ISETP.GE.AND.EX P1, PT, R36, UR13, PT, P1 ;  /* 0x0000000d24007c0c */ /* 0x000fe4000bf26310 */
[----:B------:R-:W-:Y:S01]  /*1990*/  @!P4 LEA.HI.X R21, R28, R21, R29, 0x1, P6 ;  /* 0x000000151c15c211 */ /* 0x000fe200030f0c1d */
[----:B------:R-:W-:Y:S01]  /*19a0*/  IMAD.MOV.U32 R28, RZ, RZ, RZ ;  /* 0x000000ffff1c7224 */ /* 0x000fe200078e00ff */
[----:B------:R-:W-:Y:S01]  /*19b0*/  ISETP.GT.U32.OR P1, PT, R77, 0x29f, P1 ;  /* 0x0000029f4d00780c */ /* 0x000fe20000f24470 */
[----:B------:R-:W2:Y:S01]  /*19c0*/  @!P2 LDC.64 R22, c[0x0][0x220] ;  /* 0x00008800ff16ab82 */ /* 0x000ea20000000a00 */
[----:B-1----:R-:W-:-:S03]  /*19d0*/  @!P3 IMAD R29, R35, R2, RZ ;  /* 0x00000002231db224 */ /* 0x002fc600078e02ff */
[----:B------:R1:W4:Y:S01]  /*19e0*/  @!P4 LDG.E R28, desc[UR14][R20.64] ;  /* 0x0000000e141cc981 */ /* 0x000322000c1e1900 */
[----:B------:R-:W-:Y:S02]  /*19f0*/  @!P3 IMAD R29, R0, R3, R29 ;  /* 0x00000003001db224 */ /* 0x000fe400078e021d */
[----:B0-----:R-:W-:Y:S01]  /*1a00*/  @!P2 IMAD R34, R34, R30, RZ ;  /* 0x0000001e2222a224 */ /* 0x001fe200078e02ff */
[----:B-1----:R-:W-:Y:S02]  /*1a10*/  @!P3 MOV R20, R24 ;  /* 0x000000180014b202 */ /* 0x002fe40000000f00 */
[----:B------:R-:W-:Y:S01]  /*1a20*/  @!P3 MOV R21, R19 ;  /* 0x000000130015b202 */ /* 0x000fe20000000f00 */
[----:B------:R-:W-:Y:S01]  /*1a30*/  @!P2 IMAD R41, R37, R31, R34 ;  /* 0x0000001f2529a224 */ /* 0x000fe200078e0222 */
[----:B------:R-:W-:Y:S01]  /*1a40*/  IADD3 R38, R4, 0x160, RZ ;  /* 0x0000016004267810 */ /* 0x000fe20007ffe0ff */
[----:B------:R-:W-:-:S03]  /*1a50*/  @!P3 IMAD.WIDE.U32 R2, R0, R2, R20 ;  /* 0x000000020002b225 */ /* 0x000fc600078e0014 */
[----:B------:R-:W0:Y:S01]  /*1a60*/  @!P1 LDC.64 R20, c[0x0][0x270] ;  /* 0x00009c00ff149b82 */ /* 0x000e220000000a00 */
[----:B------:R-:W-:Y:S01]  /*1a70*/  @!P2 MOV R35, R19 ;  /* 0x000000130023a202 */ /* 0x000fe20000000f00 */
[----:B------:R-:W-:Y:S01]  /*1a80*/  @!P2 IMAD.MOV.U32 R34, RZ, RZ, R24 ;  /* 0x000000ffff22a224 */ /* 0x000fe200078e0018 */
[----:B------:R-:W-:Y:S02]  /*1a90*/  ISETP.GE.U32.AND P4, PT, R38, UR12, PT ;  /* 0x0000000c26007c0c */ /* 0x000fe4000bf86070 */
[----:B------:R-:W-:Y:S02]  /*1aa0*/  SHF.R.S32.HI R39, RZ, 0x1f, R38 ;  /* 0x0000001fff277819 */ /* 0x000fe40000011426 */
[----:B------:R-:W-:Y:S02]  /*1ab0*/  @!P3 IADD3 R29, R3, R29, RZ ;  /* 0x0000001d031db210 */ /* 0x000fe40007ffe0ff */
[----:B------:R-:W-:Y:S01]  /*1ac0*/  @!P3 LEA R32, P6, R2, R32, 0x1 ;  /* 0x000000200220b211 */ /* 0x000fe200078c08ff */
        /* <DEDUP_REMOVED lines=8> */
[----:B--2---:R-:W-:-:S02]  /*1b50*/  @!P2 LEA R22, P6, R30, R22, 0x1 ;  /* 0x000000161e16a211 */ /* 0x004fc400078c08ff */
        /* <DEDUP_REMOVED lines=13> */
[----:B-1----:R-:W-:-:S02]  /*1c30*/  @!P1 MOV R22, R24 ;  /* 0x0000001800169202 */ /* 0x002fc40000000f00 */
[----:B------:R-:W-:Y:S02]  /*1c40*/  @!P1 MOV R23, R19 ;  /* 0x0000001300179202 */ /* 0x000fe40000000f00 */
[----:B------:R-:W-:-:S03]  /*1c50*/  SHF.R.S32.HI R42, RZ, 0x1f, R43 ;  /* 0x0000001fff2a7819 */ /* 0x000fc6000001142b */
[----:B------:R-:W1:Y:S01]  /*1c60*/  @!P5 LDC.64 R36, c[0x0][0x270] ;  /* 0x00009c00ff24db82 */ /* 0x000e620000000a00 */
[----:B------:R-:W-:Y:S01]  /*1c70*/  @!P1 IMAD.WIDE.U32 R20, R40, R20, R22 ;  /* 0x0000001428149225 */ /* 0x000fe200078e0016 */
[----:B------:R-:W-:-:S03]  /*1c80*/  ISETP.GE.AND.EX P3, PT, R42, UR13, PT, P3 ;  /* 0x0000000d2a007c0c */ /* 0x000fc6000bf66330 */
[----:B------:R-:W-:Y:S01]  /*1c90*/  VIADD R45, R4, 0x190 ;  /* 0x00000190042d7836 */ /* 0x000fe20000000000 */
[----:B------:R-:W-:Y:S02]  /*1ca0*/  @!P1 IADD3 R31, R21, R31, RZ ;  /* 0x0000001f151f9210 */ /* 0x000fe40007ffe0ff */
[----:B------:R-:W3:Y:S01]  /*1cb0*/  @!P4 LDC.64 R22, c[0x0][0x220] ;  /* 0x00008800ff16cb82 */ /* 0x000ee20000000a00 */
[C---:B------:R-:W-:Y:S02]  /*1cc0*/  @!P1 LEA R2, P6, R20.reuse, R2, 0x1 ;  /* 0x0000000214029211 */ /* 0x040fe400078c08ff */
[----:B------:R-:W-:Y:S02]  /*1cd0*/  ISETP.GT.U32.OR P3, PT, R77, 0x29f, P3 ;  /* 0x0000029f4d00780c */ /* 0x000fe40001f64470 */
[----:B------:R-:W-:Y:S01]  /*1ce0*/  @!P1 LEA.HI.X R3, R20, R3, R31, 0x1, P6 ;  /* 0x0000000314039211 */ /* 0x000fe200030f0c1f */
[----:B------:R-:W-:Y:S01]  /*1cf0*/  HFMA2.MMA R31, -RZ, RZ, 0, 0 ;  /* 0x00000000ff1f7435 */ /* 0x000fe200000001ff */
[----:B------:R-:W-:Y:S01]  /*1d00*/  ISETP.GE.U32.AND P2, PT, R45, UR12, PT ;  /* 0x0000000c2d007c0c */ /* 0x000fe2000bf46070 */
[----:B------:R-:W3:Y:S01]  /*1d10*/  @!P5 LDC.64 R20, c[0x0][0x220] ;  /* 0x00008800ff14db82 */ /* 0x000ee20000000a00 */
[----:B------:R-:W-:-:S04]  /*1d20*/  SHF.R.S32.HI R46, RZ, 0x1f, R45 ;  /* 0x0000001fff2e7819 */ /* 0x000fc8000001142d */
[----:B------:R-:W-:Y:S01]  /*1d30*/  ISETP.GE.AND.EX P2, PT, R46, UR13, PT, P2 ;  /* 0x0000000d2e007c0c */ /* 0x000fe2000bf46320 */
[----:B0-----:R-:W-:Y:S02]  /*1d40*/  @!P4 IMAD R48, R39, R32, RZ ;  /* 0x000000202730c224 */ /* 0x001fe400078e02ff */
[----:B------:R0:W2:Y:S01]  /*1d50*/  @!P1 LDG.E R31, desc[UR14][R2.64] ;  /* 0x0000000e021f9981 */ /* 0x0000a2000c1e1900 */
[----:B------:R-:W-:Y:S01]  /*1d60*/  ISETP.GT.U32.OR P2, PT, R77, 0x29f, P2 ;  /* 0x0000029f4d00780c */ /* 0x000fe20001744470 */
[----:B------:R-:W3:Y:S01]  /*1d70*/  @!P3 LDC.64 R34, c[0x0][0x270] ;  /* 0x00009c00ff22bb82 */ /* 0x000ee20000000a00 */
[----:B------:R-:W-:Y:S01]  /*1d80*/  @!P4 IMAD R48, R38, R33, R48 ;  /* 0x000000212630c224 */ /* 0x000fe200078e0230 */
[-C--:B------:R-:W-:Y:S02]  /*1d90*/  @!P5 MOV R39, R19.reuse ;  /* 0x000000130027d202 */ /* 0x080fe40000000f00 */
        /* <DEDUP_REMOVED lines=10> */
[----:B---3--:R-:W-:Y:S02]  /*1e40*/  @!P4 LEA R22, P6, R32, R22, 0x1 ;  /* 0x000000162016c211 */ /* 0x008fe400078c08ff */
        /* <DEDUP_REMOVED lines=12> */
[----:B------:R-:W-:Y:S01]  /*1f10*/  @!P3 IMAD R38, R42, R34, RZ ;  /* 0x000000222a26b224 */ /* 0x000fe200078e02ff */
[----:B---3--:R-:W-:Y:S02]  /*1f20*/  @!P3 MOV R22, R24 ;  /* 0x000000180016b202 */ /* 0x008fe40000000f00 */
[----:B------:R-:W-:Y:S01]  /*1f30*/  @!P3 MOV R23, R19 ;  /* 0x000000130017b202 */ /* 0x000fe20000000f00 */
[C---:B------:R-:W-:Y:S01]  /*1f40*/  @!P3 IMAD R38, R43.reuse, R35, R38 ;  /* 0x000000232b26b224 */ /* 0x040fe200078e0226 */
[----:B------:R3:W2:Y:S01]  /*1f50*/  @!P5 LDG.E R33, desc[UR14][R20.64] ;  /* 0x0000000e1421d981 */ /* 0x0006a2000c1e1900 */
[----:B------:R-:W-:Y:S02]  /*1f60*/  VIADD R42, R4, 0x1b0 ;  /* 0x000001b0042a7836 */ /* 0x000fe40000000000 */
[----:B------:R-:W-:-:S03]  /*1f70*/  @!P3 IMAD.WIDE.U32 R34, R43, R34, R22 ;  /* 0x000000222b22b225 */ /* 0x000fc600078e0016 */
[----:B------:R-:W-:Y:S01]  /*1f80*/  ISETP.GE.U32.AND P4, PT, R42, UR12, PT ;  /* 0x0000000c2a007c0c */ /* 0x000fe2000bf86070 */
[----:B------:R-:W5:Y:S01]  /*1f90*/  @!P1 LDC.64 R22, c[0x0][0x270] ;  /* 0x00009c00ff169b82 */ /* 0x000f620000000a00 */
[----:B------:R-:W-:Y:S01]  /*1fa0*/  @!P3 IADD3 R38, R35, R38, RZ ;  /* 0x000000262326b210 */ /* 0x000fe20007ffe0ff */
[----:B-1----:R-:W-:Y:S01]  /*1fb0*/  @!P2 IMAD R35, R46, R2, RZ ;  /* 0x000000022e23a224 */ /* 0x002fe200078e02ff */
[----:B------:R-:W-:Y:S02]  /*1fc0*/  SHF.R.S32.HI R43, RZ, 0x1f, R42 ;  /* 0x0000001fff2b7819 */ /* 0x000fe4000001142a */
[----:B---3--:R-:W-:Y:S02]  /*1fd0*/  @!P2 MOV R20, R24 ;  /* 0x000000180014a202 */ /* 0x008fe40000000f00 */
[----:B------:R-:W-:Y:S01]  /*1fe0*/  @!P2 MOV R21, R19 ;  /* 0x000000130015a202 */ /* 0x000fe20000000f00 */
[----:B------:R-:W-:Y:S01]  /*1ff0*/  @!P2 IMAD R35, R45, R3, R35 ;  /* 0x000000032d23a224 */ /* 0x000fe200078e0223 */
[----:B------:R-:W-:Y:S01]  /*2000*/  ISETP.GE.AND.EX P4, PT, R43, UR13, PT, P4 ;  /* 0x0000000d2b007c0c */ /* 0x000fe2000bf86340 */
[----:B------:R-:W-:-:S03]  /*2010*/  @!P2 IMAD.WIDE.U32 R2, R45, R2, R20 ;  /* 0x000000022d02a225 */ /* 0x000fc600078e0014 */
[----:B------:R-:W-:Y:S01]  /*2020*/  ISETP.GT.U32.OR P4, PT, R77, 0x29f, P4 ;  /* 0x0000029f4d00780c */ /* 0x000fe20002784470 */
[----:B------:R-:W1:Y:S01]  /*2030*/  @!P1 LDC.64 R20, c[0x0][0x220] ;  /* 0x00008800ff149b82 */ /* 0x000e620000000a00 */
[----:B0-----:R-:W-:Y:S02]  /*2040*/  @!P3 LEA R40, P6, R34, R40, 0x1 ;  /* 0x000000282228b211 */ /* 0x001fe400078c08ff */
[----:B------:R-:W-:Y:S02]  /*2050*/  @!P2 IADD3 R35, R3, R35, RZ ;  /* 0x000000230323a210 */ /* 0x000fe40007ffe0ff */
[----:B-----5:R-:W-:Y:S02]  /*2060*/  @!P2 LEA R36, P5, R2, R36, 0x1 ;  /* 0x000000240224a211 */ /* 0x020fe400078a08ff */
[----:B------:R-:W-:Y:S02]  /*2070*/  IADD3 R39, R4, 0x1c0, RZ ;  /* 0x000001c004277810 */ /* 0x000fe40007ffe0ff */
[----:B------:R-:W-:Y:S01]  /*2080*/  @!P3 LEA.HI.X R41, R34, R41, R38, 0x1, P6 ;  /* 0x000000292229b211 */ /* 0x000fe200030f0c26 */
[----:B------:R-:W-:Y:S01]  /*2090*/  IMAD.MOV.U32 R34, RZ, RZ, RZ ;  /* 0x000000ffff227224 */ /* 0x000fe200078e00ff */
[----:B------:R-:W-:Y:S01]  /*20a0*/  @!P2 LEA.HI.X R37, R2, R37, R35, 0x1, P5 ;  /* 0x000000250225a211 */ /* 0x000fe200028f0c23 */
[----:B------:R-:W-:Y:S01]  /*20b0*/  @!P1 IMAD R44, R44, R22, RZ ;  /* 0x000000162c2c9224 */ /* 0x000fe200078e02ff */
[----:B------:R-:W-:Y:S01]  /*20c0*/  ISETP.GE.U32.AND P5, PT, R39, UR12, PT ;  /* 0x0000000c27007c0c */ /* 0x000fe2000bfa6070 */
[----:B------:R-:W0:Y:S01]  /*20d0*/  @!P4 LDC.64 R2, c[0x0][0x270] ;  /* 0x00009c00ff02cb82 */ /* 0x000e220000000a00 */
[----:B------:R-:W-:Y:S01]  /*20e0*/  SHF.R.S32.HI R59, RZ, 0x1f, R39 ;  /* 0x0000001fff3b7819 */ /* 0x000fe20000011427 */
[----:B------:R3:W5:Y:S01]  /*20f0*/  @!P3 LDG.E R34, desc[UR14][R40.64] ;  /* 0x0000000e2822b981 */ /* 0x000762000c1e1900 */
[----:B------:R-:W-:-:S02]  /*2100*/  IADD3 R38, R4, 0x1d0, RZ ;  /* 0x000001d004267810 */ /* 0x000fc40007ffe0ff */
[----:B------:R-:W-:Y:S02]  /*2110*/  ISETP.GE.AND.EX P5, PT, R59, UR13, PT, P5 ;  /* 0x0000000d3b007c0c */ /* 0x000fe4000bfa6350 */
[----:B------:R-:W-:Y:S01]  /*2120*/  ISETP.GE.U32.AND P3, PT, R38, UR12, PT ;  /* 0x0000000c26007c0c */ /* 0x000fe2000bf66070 */
[----:B------:R-:W4:Y:S01]  /*2130*/  @!P4 LDC.64 R48, c[0x0][0x220] ;  /* 0x00008800ff30cb82 */ /* 0x000f220000000a00 */
[----:B------:R-:W-:Y:S02]  /*2140*/  SHF.R.S32.HI R58, RZ, 0x1f, R38 ;  /* 0x0000001fff3a7819 */ /* 0x000fe40000011426 */
[C---:B------:R-:W-:Y:S02]  /*2150*/  ISETP.GT.U32.OR P5, PT, R77.reuse, 0x29f, P5 ;  /* 0x0000029f4d00780c */ /* 0x040fe40002fa4470 */
[----:B------:R-:W-:Y:S01]  /*2160*/  ISETP.GE.AND.EX P3, PT, R58, UR13, PT, P3 ;  /* 0x0000000d3a007c0c */ /* 0x000fe2000bf66330 */
[----:B---3--:R-:W-:Y:S01]  /*2170*/  @!P1 IMAD.MOV.U32 R41, RZ, RZ, R19 ;  /* 0x000000ffff299224 */ /* 0x008fe200078e0013 */
[----:B------:R-:W-:Y:S01]  /*2180*/  @!P1 MOV R40, R24 ;  /* 0x0000001800289202 */ /* 0x000fe20000000f00 */
[----:B------:R-:W-:Y:S01]  /*2190*/  HFMA2.MMA R35, -RZ, RZ, 0, 0 ;  /* 0x00000000ff237435 */ /* 0x000fe200000001ff */
[----:B------:R-:W-:Y:S01]  /*21a0*/  ISETP.GT.U32.OR P3, PT, R77, 0x29f, P3 ;  /* 0x0000029f4d00780c */ /* 0x000fe20001f64470 */
[----:B------:R-:W-:-:S02]  /*21b0*/  @!P1 IMAD R44, R0, R23, R44 ;  /* 0x00000017002c9224 */ /* 0x000fc400078e022c */
[----:B------:R-:W-:Y:S01]  /*21c0*/  @!P1 IMAD.WIDE.U32 R22, R0, R22, R40 ;  /* 0x0000001600169225 */ /* 0x000fe200078e0028 */
[----:B------:R-:W-:-:S03]  /*21d0*/  IADD3 R0, R4, 0x1e0, RZ ;  /* 0x000001e004007810 */ /* 0x000fc60007ffe0ff */
[----:B------:R-:W3:Y:S01]  /*21e0*/  @!P5 LDC.64 R50, c[0x0][0x270] ;  /* 0x00009c00ff32db82 */ /* 0x000ee20000000a00 */
[----:B------:R-:W-:Y:S01]  /*21f0*/  @!P1 IADD3 R44, R23, R44, RZ ;  /* 0x0000002c172c9210 */ /* 0x000fe20007ffe0ff */
[----:B------:R0:W5:Y:S01]  /*2200*/  @!P2 LDG.E R35, desc[UR14][R36.64] ;  /* 0x0000000e2423a981 */ /* 0x000162000c1e1900 */
[----:B-1----:R-:W-:Y:S02]  /*2210*/  @!P1 LEA R20, P6, R22, R20, 0x1 ;  /* 0x0000001416149211 */ /* 0x002fe400078c08ff */
[----:B------:R-:W-:Y:S02]  /*2220*/  ISETP.GE.U32.AND P2, PT, R0, UR12, PT ;  /* 0x0000000c00007c0c */ /* 0x000fe4000bf46070 */
[----:B------:R-:W-:Y:S01]  /*2230*/  SHF.R.S32.HI R56, RZ, 0x1f, R0 ;  /* 0x0000001fff387819 */ /* 0x000fe20000011400 */
[----:B0-----:R-:W-:Y:S01]  /*2240*/  @!P4 IMAD R60, R43, R2, RZ ;  /* 0x000000022b3cc224 */ /* 0x001fe200078e02ff */
[----:B------:R-:W-:Y:S01]  /*2250*/  @!P1 LEA.HI.X R21, R22, R21, R44, 0x1, P6 ;  /* 0x0000001516159211 */ /* 0x000fe200030f0c2c */
[----:B------:R-:W0:Y:S01]  /*2260*/  @!P5 LDC.64 R46, c[0x0][0x220] ;  /* 0x00008800ff2edb82 */ /* 0x000e220000000a00 */
[----:B------:R-:W-:Y:S01]  /*2270*/  IADD3 R37, R4, 0x1f0, RZ ;  /* 0x000001f004257810 */ /* 0x000fe20007ffe0ff */
[----:B------:R-:W-:Y:S01]  /*2280*/  HFMA2.MMA R36, -RZ, RZ, 0, 0 ;  /* 0x00000000ff247435 */ /* 0x000fe200000001ff */
[----:B------:R-:W-:-:S05]  /*2290*/  ISETP.GE.AND.EX P2, PT, R56, UR13, PT, P2 ;  /* 0x0000000d38007c0c */ /* 0x000fca000bf46320 */
[----:B------:R-:W1:Y:S01]  /*22a0*/  @!P3 LDC.64 R44, c[0x0][0x270] ;  /* 0x00009c00ff2cbb82 */ /* 0x000e620000000a00 */
[----:B------:R-:W-:Y:S01]  /*22b0*/  ISETP.GE.U32.AND P6, PT, R37, UR12, PT ;  /* 0x0000000c25007c0c */ /* 0x000fe2000bfc6070 */
[----:B------:R-:W-:Y:S01]  /*22c0*/  @!P4 IMAD.MOV.U32 R23, RZ, RZ, R19 ;  /* 0x000000ffff17c224 */ /* 0x000fe200078e0013 */
[----:B------:R-:W-:Y:S02]  /*22d0*/  SHF.R.S32.HI R57, RZ, 0x1f, R37 ;  /* 0x0000001fff397819 */ /* 0x000fe40000011425 */
[----:B------:R-:W-:Y:S01]  /*22e0*/  @!P4 MOV R22, R24 ;  /* 0x000000180016c202 */ /* 0x000fe20000000f00 */
[C---:B------:R-:W-:Y:S01]  /*22f0*/  @!P4 IMAD R60, R42.reuse, R3, R60 ;  /* 0x000000032a3cc224 */ /* 0x040fe200078e023c */
[----:B------:R-:W-:Y:S01]  /*2300*/  ISETP.GT.U32.OR P2, PT, R77, 0x29f, P2 ;  /* 0x0000029f4d00780c */ /* 0x000fe20001744470 */
[----:B------:R3:W5:Y:S01]  /*2310*/  @!P1 LDG.E R36, desc[UR14][R20.64] ;  /* 0x0000000e14249981 */ /* 0x000762000c1e1900 */
[----:B------:R-:W-:Y:S01]  /*2320*/  ISETP.GE.AND.EX P6, PT, R57, UR13, PT, P6 ;  /* 0x0000000d39007c0c */ /* 0x000fe2000bfc6360 */
[----:B------:R-:W-:Y:S01]  /*2330*/  @!P4 IMAD.WIDE.U32 R2, R42, R2, R22 ;  /* 0x000000022a02c225 */ /* 0x000fe200078e0016 */
[----:B------:R-:W0:Y:S02]  /*2340*/  @!P3 LDC.64 R40, c[0x0][0x220] ;  /* 0x00008800ff28bb82 */ /* 0x000e240000000a00 */
[----:B------:R-:W-:-:S02]  /*2350*/  ISETP.GT.U32.OR P6, PT, R77, 0x29f, P6 ;  /* 0x0000029f4d00780c */ /* 0x000fc400037c4470 */
[----:B------:R-:W-:Y:S02]  /*2360*/  @!P4 IADD3 R60, R3, R60, RZ ;  /* 0x0000003c033cc210 */ /* 0x000fe40007ffe0ff */
[C---:B----4-:R-:W-:Y:S01]  /*2370*/  @!P4 LEA R48, P1, R2.reuse, R48, 0x1 ;  /* 0x000000300230c211 */ /* 0x050fe200078208ff */
[----:B---3--:R-:W-:Y:S01]  /*2380*/  @!P5 IMAD R20, R59, R50, RZ ;  /* 0x000000323b14d224 */ /* 0x008fe200078e02ff */
[----:B------:R-:W-:Y:S01]  /*2390*/  @!P5 MOV R3, R19 ;  /* 0x000000130003d202 */ /* 0x000fe20000000f00 */
[----:B------:R-:W3:Y:S01]  /*23a0*/  @!P2 LDC.64 R42, c[0x0][0x270] ;  /* 0x00009c00ff2aab82 */ /* 0x000ee20000000a00 */
[----:B------:R-:W-:Y:S02]  /*23b0*/  @!P4 LEA.HI.X R49, R2, R49, R60, 0x1, P1 ;  /* 0x000000310231c211 */ /* 0x000fe400008f0c3c */
[----:B------:R-:W-:Y:S01]  /*23c0*/  @!P5 MOV R2, R24 ;  /* 0x000000180002d202 */ /* 0x000fe20000000f00 */
[----:B------:R-:W-:Y:S02]  /*23d0*/  @!P5 IMAD R20, R39, R51, R20 ;  /* 0x000000332714d224 */ /* 0x000fe400078e0214 */
[----:B-1----:R-:W-:-:S02]  /*23e0*/  @!P3 IMAD R58, R58, R44, RZ ;  /* 0x0000002c3a3ab224 */ /* 0x002fc400078e02ff */
[----:B------:R-:W-:Y:S01]  /*23f0*/  @!P5 IMAD.WIDE.U32 R50, R39, R50, R2 ;  /* 0x000000322732d225 */ /* 0x000fe200078e0002 */
[----:B------:R-:W1:Y:S01]  /*2400*/  @!P6 LDC.64 R22, c[0x0][0x270] ;  /* 0x00009c00ff16eb82 */ /* 0x000e620000000a00 */
[----:B------:R-:W-:Y:S02]  /*2410*/  @!P3 MOV R2, R24 ;  /* 0x000000180002b202 */ /* 0x000fe40000000f00 */
[----:B------:R-:W-:Y:S01]  /*2420*/  @!P3 MOV R3, R19 ;  /* 0x000000130003b202 */ /* 0x000fe20000000f00 */
[----:B------:R-:W-:Y:S01]  /*2430*/  @!P3 IMAD R58, R38, R45, R58 ;  /* 0x0000002d263ab224 */ /* 0x000fe200078e023a */
[----:B0-----:R-:W-:Y:S01]  /*2440*/  @!P5 LEA R46, P1, R50, R46, 0x1 ;  /* 0x0000002e322ed211 */ /* 0x001fe200078208ff */
[----:B------:R-:W-:Y:S01]  /*2450*/  @!P3 IMAD.WIDE.U32 R44, R38, R44, R2 ;  /* 0x0000002c262cb225 */ /* 0x000fe200078e0002 */
[----:B------:R-:W-:Y:S01]  /*2460*/  @!P5 IADD3 R2, R51, R20, RZ ;  /* 0x000000143302d210 */ /* 0x000fe20007ffe0ff */
[----:B------:R-:W0:Y:S02]  /*2470*/  @!P2 LDC.64 R38, c[0x0][0x220] ;  /* 0x00008800ff26ab82 */ /* 0x000e240000000a00 */
[----:B------:R-:W-:Y:S01]  /*2480*/  IMAD.MOV.U32 R3, RZ, RZ, RZ ;  /* 0x000000ffff037224 */ /* 0x000fe200078e00ff */
[----:B------:R-:W-:Y:S01]  /*2490*/  @!P5 LEA.HI.X R47, R50, R47, R2, 0x1, P1 ;  /* 0x0000002f322fd211 */ /* 0x000fe200008f0c02 */
[----:B------:R-:W-:Y:S01]  /*24a0*/  HFMA2.MMA R2, -RZ, RZ, 0, 0 ;  /* 0x00000000ff027435 */ /* 0x000fe200000001ff */
[----:B------:R-:W-:-:S02]  /*24b0*/  @!P3 IADD3 R58, R45, R58, RZ ;  /* 0x0000003a2d3ab210 */ /* 0x000fc40007ffe0ff */
[----:B------:R-:W-:Y:S01]  /*24c0*/  @!P3 LEA R40, P1, R44, R40, 0x1 ;  /* 0x000000282c28b211 */ /* 0x000fe200078208ff */
[----:B------:R-:W4:Y:S01]  /*24d0*/  @!P6 LDC.64 R20, c[0x0][0x220] ;  /* 0x00008800ff14eb82 */ /* 0x000f220000000a00 */
[----:B------:R-:W5:Y:S01]  /*24e0*/  @!P4 LDG.E R3, desc[UR14][R48.64] ;  /* 0x0000000e3003c981 */ /* 0x000f62000c1e1900 */
[----:B---3--:R-:W-:Y:S01]  /*24f0*/  @!P2 IMAD R56, R56, R42, RZ ;  /* 0x0000002a3838a224 */ /* 0x008fe200078e02ff */
[----:B------:R-:W-:Y:S02]  /*2500*/  @!P3 LEA.HI.X R41, R44, R41, R58, 0x1, P1 ;  /* 0x000000292c29b211 */ /* 0x000fe400008f0c3a */
[----:B------:R-:W-:Y:S01]  /*2510*/  @!P2 MOV R44, R24 ;  /* 0x00000018002ca202 */ /* 0x000fe20000000f00 */
[----:B------:R3:W5:Y:S01]  /*2520*/  @!P5 LDG.E R2, desc[UR14][R46.64] ;  /* 0x0000000e2e02d981 */ /* 0x000762000c1e1900 */
[----:B------:R-:W-:Y:S01]  /*2530*/  @!P2 MOV R45, R19 ;  /* 0x00000013002da202 */ /* 0x000fe20000000f00 */
[C---:B---3--:R-:W-:Y:S02]  /*2540*/  @!P2 IMAD R46, R0.reuse, R43, R56 ;  /* 0x0000002b002ea224 */ /* 0x048fe400078e0238 */
[----:B------:R-:W-:Y:S01]  /*2550*/  @!P2 IMAD.WIDE.U32 R42, R0, R42, R44 ;  /* 0x0000002a002aa225 */ /* 0x000fe200078e002c */
[----:B------:R-:W-:-:S02]  /*2560*/  @!P6 MOV R44, R24 ;  /* 0x00000018002ce202 */ /* 0x000fc40000000f00 */
[----:B------:R-:W-:Y:S01]  /*2570*/  @!P6 MOV R45, R19 ;  /* 0x00000013002de202 */ /* 0x000fe20000000f00 */
[-C--:B-1----:R-:W-:Y:S02]  /*2580*/  @!P6 IMAD R47, R57, R22.reuse, RZ ;  /* 0x00000016392fe224 */ /* 0x082fe400078e02ff */
[----:B------:R-:W-:Y:S02]  /*2590*/  IMAD.MOV.U32 R0, RZ, RZ, RZ ;  /* 0x000000ffff007224 */ /* 0x000fe400078e00ff */
[C---:B------:R-:W-:Y:S02]  /*25a0*/  @!P6 IMAD R47, R37.reuse, R23, R47 ;  /* 0x00000017252fe224 */ /* 0x040fe400078e022f */
[----:B------:R-:W-:Y:S01]  /*25b0*/  @!P6 IMAD.WIDE.U32 R22, R37, R22, R44 ;  /* 0x000000162516e225 */ /* 0x000fe200078e002c */
[----:B------:R-:W-:Y:S01]  /*25c0*/  HFMA2.MMA R37, -RZ, RZ, 0, 0 ;  /* 0x00000000ff257435 */ /* 0x000fe200000001ff */
[----:B------:R0:W3:Y:S01]  /*25d0*/  @!P3 LDG.E R0, desc[UR14][R40.64] ;  /* 0x0000000e2800b981 */ /* 0x0000e2000c1e1900 */
[----:B------:R-:W-:-:S02]  /*25e0*/  @!P2 IADD3 R46, R43, R46, RZ ;  /* 0x0000002e2b2ea210 */ /* 0x000fc40007ffe0ff */
[----:B------:R-:W-:Y:S02]  /*25f0*/  @!P6 IADD3 R47, R23, R47, RZ ;  /* 0x0000002f172fe210 */ /* 0x000fe40007ffe0ff */
[----:B----4-:R-:W-:Y:S02]  /*2600*/  @!P6 LEA R20, P3, R22, R20, 0x1 ;  /* 0x000000141614e211 */ /* 0x010fe400078608ff */
[----:B0-----:R-:W-:-:S04]  /*2610*/  @!P2 LEA R40, P1, R42, R38, 0x1 ;  /* 0x000000262a28a211 */ /* 0x001fc800078208ff */
[----:B------:R-:W-:Y:S01]  /*2620*/  @!P2 LEA.HI.X R41, R42, R39, R46, 0x1, P1 ;  /* 0x000000272a29a211 */ /* 0x000fe200008f0c2e */
[----:B------:R-:W-:Y:S01]  /*2630*/  IMAD.MOV.U32 R38, RZ, RZ, RZ ;  /* 0x000000ffff267224 */ /* 0x000fe200078e00ff */
[----:B------:R-:W-:-:S03]  /*2640*/  @!P6 LEA.HI.X R21, R22, R21, R47, 0x1, P3 ;  /* 0x000000151615e211 */ /* 0x000fc600018f0c2f */
[----:B------:R-:W4:Y:S04]  /*2650*/  @!P2 LDG.E R37, desc[UR14][R40.64] ;  /* 0x0000000e2825a981 */ /* 0x000f28000c1e1900 */
[----:B------:R0:W4:Y:S01]  /*2660*/  @!P6 LDG.E R38, desc[UR14][R20.64] ;  /* 0x0000000e1426e981 */ /* 0x000122000c1e1900 */
[----:B------:R-:W-:Y:S02]  /*2670*/  PRMT R22, R54, 0x7632, R22 ;  /* 0x0000763236167816 */ /* 0x000fe40000000016 */
[----:B------:R-:W-:Y:S02]  /*2680*/  PRMT R39, R52, 0x7632, R39 ;  /* 0x0000763234277816 */ /* 0x000fe40000000027 */
[----:B------:R-:W-:Y:S02]  /*2690*/  SHF.L.U32 R23, R22, 0x10, RZ ;  /* 0x0000001016177819 */ /* 0x000fe400000006ff */
[----:B------:R-:W-:-:S02]  /*26a0*/  SHF.L.U32 R22, R54, 0x10, RZ ;  /* 0x0000001036167819 */ /* 0x000fc400000006ff */
[----:B------:R-:W-:Y:S01]  /*26b0*/  SHF.L.U32 R45, R39, 0x10, RZ ;  /* 0x00000010272d7819 */ /* 0x000fe200000006ff */
[----:B------:R-:W-:Y:S01]  /*26c0*/  FMUL.FTZ R43, R23, R23 ;  /* 0x00000017172b7220 */ /* 0x000fe20000410000 */
[----:B------:R-:W-:Y:S01]  /*26d0*/  SHF.L.U32 R42, R52, 0x10, RZ ;  /* 0x00000010342a7819 */ /* 0x000fe200000006ff */
[C---:B------:R-:W-:Y:S01]  /*26e0*/  FADD.FTZ R39, R22.reuse, R23 ;  /* 0x0000001716277221 */ /* 0x040fe20000010000 */
[----:B------:R-:W-:Y:S01]  /*26f0*/  PRMT R44, R53, 0x7632, R44 ;  /* 0x00007632352c7816 */ /* 0x000fe2000000002c */
[----:B------:R-:W-:Y:S01]  /*2700*/  FMUL.FTZ R47, R45, R45 ;  /* 0x0000002d2d2f7220 */ /* 0x000fe20000410000 */
[----:B------:R-:W-:Y:S01]  /*2710*/  FFMA.FTZ R43, R22, R22, R43 ;  /* 0x00000016162b7223 */ /* 0x000fe2000001002b */
[----:B------:R-:W-:Y:S01]  /*2720*/  FADD.FTZ R23, R42, R45 ;  /* 0x0000002d2a177221 */ /* 0x000fe20000010000 */
[----:B0-----:R-:W-:Y:S01]  /*2730*/  SHF.L.U32 R20, R44, 0x10, RZ ;  /* 0x000000102c147819 */ /* 0x001fe200000006ff */
[----:B------:R-:W-:Y:S01]  /*2740*/  FADD.FTZ R40, RZ, R39 ;  /* 0x00000027ff287221 */ /* 0x000fe20000010000 */
[----:B------:R-:W-:Y:S01]  /*2750*/  FFMA.FTZ R22, R42, R42, R47 ;  /* 0x0000002a2a167223 */ /* 0x000fe2000001002f */
[----:B------:R-:W-:Y:S01]  /*2760*/  FADD.FTZ R39, RZ, R43 ;  /* 0x0000002bff277221 */ /* 0x000fe20000010000 */
[----:B------:R-:W-:-:S02]  /*2770*/  IMAD.U32 R21, R53, 0x10000, RZ ;  /* 0x0001000035157824 */ /* 0x000fc400078e00ff */
        /* <DEDUP_REMOVED lines=12> */
[----:B------:R-:W-:-:S02]  /*2840*/  SHF.L.U32 R20, R41, 0x10, RZ ;  /* 0x0000001029147819 */ /* 0x000fc400000006ff */
[----:B------:R-:W-:Y:S01]  /*2850*/  FFMA.FTZ R42, R21, R21, R42 ;  /* 0x00000015152a7223 */ /* 0x000fe2000001002a */
[----:B------:R-:W-:Y:S01]  /*2860*/  SHF.L.U32 R41, R6, 0x10, RZ ;  /* 0x0000001006297819 */ /* 0x000fe200000006ff */
[----:B------:R-:W-:Y:S01]  /*2870*/  FADD.FTZ R23, R23, R22 ;  /* 0x0000001617177221 */ /* 0x000fe20000010000 */
[----:B------:R-:W-:Y:S01]  /*2880*/  PRMT R21, R7, 0x7632, R21 ;  /* 0x0000763207157816 */ /* 0x000fe20000000015 */
[----:B------:R-:W-:Y:S01]  /*2890*/  FADD.FTZ R39, R39, R40 ;  /* 0x0000002827277221 */ /* 0x000fe20000010000 */
[----:B------:R-:W-:Y:S01]  /*28a0*/  FMUL.FTZ R22, R20, R20 ;  /* 0x0000001414167220 */ /* 0x000fe20000410000 */
[----:B------:R-:W-:Y:S01]  /*28b0*/  FADD.FTZ R20, R41, R20 ;  /* 0x0000001429147221 */ /* 0x000fe20000010000 */
[----:B------:R-:W-:Y:S01]  /*28c0*/  SHF.L.U32 R21, R21, 0x10, RZ ;  /* 0x0000001015157819 */ /* 0x000fe200000006ff */
[----:B------:R-:W-:Y:S01]  /*28d0*/  FADD.FTZ R39, R39, R42 ;  /* 0x0000002a27277221 */ /* 0x000fe20000010000 */
[----:B------:R-:W-:Y:S01]  /*28e0*/  FFMA.FTZ R40, R41, R41, R22 ;  /* 0x0000002929287223 */ /* 0x000fe20000010016 */
[----:B------:R-:W-:Y:S01]  /*28f0*/  IMAD.U32 R22, R7, 0x10000, RZ ;  /* 0x0001000007167824 */ /* 0x000fe200078e00ff */
        /* <DEDUP_REMOVED lines=18> */
[----:B------:R-:W-:Y:S01]  /*2a20*/  FADD.FTZ R39, R39, R40 ;  /* 0x0000002827277221 */ /* 0x000fe20000010000 */
[----:B------:R-:W-:Y:S01]  /*2a30*/  FMUL.FTZ R41, R21, R21 ;  /* 0x0000001515297220 */ /* 0x000fe20000410000 */
[----:B------:R-:W-:Y:S01]  /*2a40*/  SHF.L.U32 R20, R42, 0x10, RZ ;  /* 0x000000102a147819 */ /* 0x000fe200000006ff */
[C-C-:B------:R-:W-:Y:S01]  /*2a50*/  FADD.FTZ R40, R22.reuse, R21.reuse ;  /* 0x0000001516287221 */ /* 0x140fe20000010000 */
[----:B------:R-:W-:Y:S01]  /*2a60*/  PRMT R21, R11, 0x7632, R21 ;  /* 0x000076320b157816 */ /* 0x000fe20000000015 */
[----:B------:R-:W-:Y:S01]  /*2a70*/  FFMA.FTZ R22, R22, R22, R41 ;  /* 0x0000001616167223 */ /* 0x000fe20000010029 */
[----:B------:R-:W-:-:S02]  /*2a80*/  IMAD.U32 R41, R10, 0x10000, RZ ;  /* 0x000100000a297824 */ /* 0x000fc400078e00ff */
        /* <DEDUP_REMOVED lines=119> */
[----:B-----5:R-:W-:Y:S01]  /*3200*/  PRMT R42, R34, 0x7632, R42 ;  /* 0x00007632222a7816 */ /* 0x020fe2000000002a */
        /* <DEDUP_REMOVED lines=22> */
[----:B------:R-:W-:-:S02]  /*3370*/  IMAD.U32 R41, R36, 0x10000, RZ ;  /* 0x0001000024297824 */ /* 0x000fc400078e00ff */
        /* <DEDUP_REMOVED lines=8> */
[----:B------:R-:W-:Y:S02]  /*3400*/  SHF.L.U32 R21, R21, 0x10, RZ ;  /* 0x0000001015157819 */ /* 0x000fe400000006ff */
[----:B------:R-:W-:Y:S01]  /*3410*/  PRMT R42, R2, 0x7632, R42 ;  /* 0x00007632022a7816 */ /* 0x000fe2000000002a */
[----:B------:R-:W-:Y:S02]  /*3420*/  FADD.FTZ R39, R39, R40 ;  /* 0x0000002827277221 */ /* 0x000fe40000010000 */
[----:B------:R-:W-:Y:S01]  /*3430*/  FMUL.FTZ R41, R21, R21 ;  /* 0x0000001515297220 */ /* 0x000fe20000410000 */
[----:B------:R-:W-:Y:S01]  /*3440*/  SHF.L.U32 R22, R42, 0x10, RZ ;  /* 0x000000102a167819 */ /* 0x000fe200000006ff */
[----:B------:R-:W-:Y:S01]  /*3450*/  FADD.FTZ R40, R20, R21 ;  /* 0x0000001514287221 */ /* 0x000fe20000010000 */
[----:B------:R-:W-:Y:S01]  /*3460*/  SHF.L.U32 R21, R2, 0x10, RZ ;  /* 0x0000001002157819 */ /* 0x000fe200000006ff */
[----:B------:R-:W-:Y:S02]  /*3470*/  FFMA.FTZ R20, R20, R20, R41 ;  /* 0x0000001414147223 */ /* 0x000fe40000010029 */
[----:B------:R-:W-:Y:S01]  /*3480*/  FADD.FTZ R23, R23, R40 ;  /* 0x0000002817177221 */ /* 0x000fe20000010000 */
[----:B------:R-:W-:Y:S01]  /*3490*/  FMUL.FTZ R40, R22, R22 ;  /* 0x0000001616287220 */ /* 0x000fe20000410000 */
[----:B------:R-:W-:Y:S01]  /*34a0*/  FADD.FTZ R20, R39, R20 ;  /* 0x0000001427147221 */ /* 0x000fe20000010000 */
[----:B------:R-:W-:-:S02]  /*34b0*/  FADD.FTZ R22, R21, R22 ;  /* 0x0000001615167221 */ /* 0x000fc40000010000 */
[----:B------:R-:W-:Y:S02]  /*34c0*/  FFMA.FTZ R21, R21, R21, R40 ;  /* 0x0000001515157223 */ /* 0x000fe40000010028 */
[----:B------:R-:W-:Y:S02]  /*34d0*/  FADD.FTZ R22, R23, R22 ;  /* 0x0000001617167221 */ /* 0x000fe40000010000 */
[----:B------:R-:W-:Y:S01]  /*34e0*/  FADD.FTZ R21, R20, R21 ;  /* 0x0000001514157221 */ /* 0x000fe20000010000 */
[C---:B---3--:R-:W-:Y:S01]  /*34f0*/  PRMT R39, R0.reuse, 0x7632, R39 ;  /* 0x0000763200277816 */ /* 0x048fe20000000027 */
[----:B------:R-:W-:-:S03]  /*3500*/  IMAD.U32 R40, R0, 0x10000, RZ ;  /* 0x0001000000287824 */ /* 0x000fc600078e00ff */
[----:B------:R-:W-:Y:S01]  /*3510*/  SHF.L.U32 R23, R39, 0x10, RZ ;  /* 0x0000001027177819 */ /* 0x000fe200000006ff */
[----:B------:R-:W0:Y:S04]  /*3520*/  S2R R41, SR_LANEID ;  /* 0x0000000000297919 */ /* 0x000e280000000000 */
[----:B------:R-:W-:Y:S01]  /*3530*/  FMUL.FTZ R45, R23, R23 ;  /* 0x00000017172d7220 */ /* 0x000fe20000410000 */
[----:B------:R-:W-:Y:S01]  /*3540*/  FADD.FTZ R43, R40, R23 ;  /* 0x00000017282b7221 */ /* 0x000fe20000010000 */
[----:B----4-:R-:W-:-:S04]  /*3550*/  PRMT R20, R37, 0x7632, R20 ;  /* 0x0000763225147816 */ /* 0x010fc80000000014 */
[----:B------:R-:W-:Y:S02]  /*3560*/  SHF.L.U32 R23, R20, 0x10, RZ ;  /* 0x0000001014177819 */ /* 0x000fe400000006ff */
[----:B------:R-:W-:Y:S01]  /*3570*/  PRMT R39, R38, 0x7632, R39 ;  /* 0x0000763226277816 */ /* 0x000fe20000000027 */
[----:B------:R-:W-:Y:S01]  /*3580*/  FADD.FTZ R22, R22, R43 ;  /* 0x0000002b16167221 */ /* 0x000fe20000010000 */
[----:B------:R-:W-:Y:S01]  /*3590*/  SHF.L.U32 R20, R37, 0x10, RZ ;  /* 0x0000001025147819 */ /* 0x000fe200000006ff */
[----:B------:R-:W-:Y:S01]  /*35a0*/  FMUL.FTZ R43, R23, R23 ;  /* 0x00000017172b7220 */ /* 0x000fe20000410000 */
[----:B------:R-:W-:Y:S01]  /*35b0*/  SHF.L.U32 R39, R39, 0x10, RZ ;  /* 0x0000001027277819 */ /* 0x000fe200000006ff */
[----:B------:R-:W-:Y:S01]  /*35c0*/  FFMA.FTZ R40, R40, R40, R45 ;  /* 0x0000002828287223 */ /* 0x000fe2000001002d */
[----:B------:R-:W-:Y:S01]  /*35d0*/  SHF.L.U32 R42, R38, 0x10, RZ ;  /* 0x00000010262a7819 */ /* 0x000fe200000006ff */
[C---:B------:R-:W-:Y:S01]  /*35e0*/  FADD.FTZ R23, R20.reuse, R23 ;  /* 0x0000001714177221 */ /* 0x040fe20000010000 */
[----:B------:R-:W-:Y:S01]  /*35f0*/  FFMA.FTZ R20, R20, R20, R43 ;  /* 0x0000001414147223 */ /* 0x000fe2000001002b */
[----:B------:R-:W-:Y:S01]  /*3600*/  FADD.FTZ R21, R21, R40 ;  /* 0x0000002815157221 */ /* 0x000fe20000010000 */
        /* <DEDUP_REMOVED lines=114> */
.L_x_3439:
[----:B------:R-:W-:Y:S05]  /*3d30*/  BSYNC B0 ;  /* 0x0000000000007941 */ /* 0x000fea0003800000 */
.L_x_3438:
        /* <DEDUP_REMOVED lines=27> */
[--C-:B0-----:R-:W-:Y:S02]  /*3ef0*/  IMAD R23, R23, UR16, R22.reuse ;  /* 0x0000001017177c24 */ /* 0x101fe4000f8e0216 */
[C---:B------:R-:W-:Y:S02]  /*3f00*/  IMAD.IADD R22, R20.reuse, 0x1, R22 ;  /* 0x0000000114167824 */ /* 0x040fe400078e0216 */
[----:B------:R-:W-:-:S05]  /*3f10*/  IMAD R20, R20, UR13, RZ ;  /* 0x0000000d14147c24 */ /* 0x000fca000f8e02ff */
[----:B------:R-:W-:-:S05]  /*3f20*/  SHF.L.U32 R20, R20, 0x1, RZ ;  /* 0x0000000114147819 */ /* 0x000fca00000006ff */
        /* <DEDUP_REMOVED lines=14> */
.L_x_3442:
[----:B------:R-:W2:Y:S04]  /*4010*/  LDG.E.STRONG.GPU R23, desc[UR14][R20.64] ;  /* 0x0000000e14177981 */ /* 0x000ea8000c1ef900 */
[----:B--2---:R-:W-:Y:S01]  /*4020*/  CCTL.IVALL ;  /* 0x00000000ff00798f */ /* 0x004fe20002000000 */
[----:B------:R-:W-:Y:S05]  /*4030*/  YIELD ;  /* 0x0000000000007946 */ /* 0x000fea0003800000 */
[----:B------:R-:W-:-:S13]  /*4040*/  ISETP.NE.AND P1, PT, R23, R22, PT ;  /* 0x000000161700720c */ /* 0x000fda0003f25270 */
[----:B------:R-:W-:Y:S05]  /*4050*/  @P1 BRA `(.L_x_3442) ;  /* 0xfffffffc00ec1947 */ /* 0x000fea000383ffff */
.L_x_3441:
        /* <DEDUP_REMOVED lines=14> */
.L_x_3444:
        /* <DEDUP_REMOVED lines=21> */
[----:B------:R-:W-:-:S04]  /*4290*/  @!P5 IMAD R74, R74, UR13, RZ ;  /* 0x0000000d4a4adc24 */ /* 0x000fc8000f8e02ff */
[----:B------:R-:W-:Y:S02]  /*42a0*/  @!P5 IMAD.SHL.U32 R74, R74, 0x2, RZ ;  /* 0x000000024a4ad824 */ /* 0x000fe400078e00ff */
        /* <DEDUP_REMOVED lines=16> */
[----:B------:R-:W-:Y:S01]  /*43b0*/  MOV R23, UR4 ;  /* 0x0000000400177c02 */ /* 0x000fe20008000f00 */
[----:B------:R-:W-:Y:S01]  /*43c0*/  @!P5 FADD.FTZ R40, R40, R22 ;  /* 0x000000162828d221 */ /* 0x000fe20000010000 */
[----:B0-----:R-:W-:-:S02]  /*43d0*/  @!P6 IMAD R22, R75, UR10, R74 ;  /* 0x0000000a4b16ec24 */ /* 0x001fc4000f8e024a */
[----:B------:R-:W-:Y:S02]  /*43e0*/  @!P6 LOP3.LUT R23, R23, 0x1, RZ, 0xc0, !PT ;  /* 0x000000011717e812 */ /* 0x000fe400078ec0ff */
[----:B------:R-:W0:Y:S03]  /*43f0*/  @!P2 LDC R74, c[0x0][0x10] ;  /* 0x00000400ff4aab82 */ /* 0x000e260000000800 */
[----:B------:R-:W-:Y:S01]  /*4400*/  @!P6 IMAD R23, R23, R75, RZ ;  /* 0x0000004b1717e224 */ /* 0x000fe200078e02ff */
[----:B------:R-:W-:-:S03]  /*4410*/  MOV R75, UR4 ;  /* 0x00000004004b7c02 */ /* 0x000fc60008000f00 */
[----:B------:R-:W-:Y:S01]  /*4420*/  @!P6 IMAD R23, R23, UR13, RZ ;  /* 0x0000000d1717ec24 */ /* 0x000fe2000f8e02ff */
[----:B------:R-:W-:-:S04]  /*4430*/  @!P2 LOP3.LUT R75, R75, 0x1, RZ, 0xc0, !PT ;  /* 0x000000014b4ba812 */ /* 0x000fc800078ec0ff */
[----:B------:R-:W-:-:S05]  /*4440*/  @!P6 SHF.L.U32 R23, R23, 0x1, RZ ;  /* 0x000000011717e819 */ /* 0x000fca00000006ff */
[----:B---3--:R-:W-:-:S04]  /*4450*/  @!P6 IMAD.WIDE R20, R23, 0x4, R20 ;  /* 0x000000041714e825 */ /* 0x008fc800078e0214 */
[----:B------:R-:W-:Y:S02]  /*4460*/  @!P6 IMAD.WIDE.U32 R22, R22, 0x8, R20 ;  /* 0x000000081616e825 */ /* 0x000fe400078e0014 */
[----:B------:R-:W2:Y:S02]  /*4470*/  @!P2 LDC.64 R20, c[0x0][0x248] ;  /* 0x00009200ff14ab82 */ /* 0x000ea40000000a00 */
[----:B0-----:R-:W-:Y:S02]  /*4480*/  @!P2 IMAD R75, R75, R74, RZ ;  /* 0x0000004a4b4ba224 */ /* 0x001fe400078e02ff */
[----:B-1----:R-:W-:Y:S01]  /*4490*/  @!P2 IMAD R46, R74, UR11, R46 ;  /* 0x0000000b4a2eac24 */ /* 0x002fe2000f8e022e */
[----:B------:R-:W3:Y:S01]  /*44a0*/  @!P6 LDG.E.64 R22, desc[UR14][R22.64] ;  /* 0x0000000e1616e981 */ /* 0x000ee2000c1e1b00 */
[----:B------:R-:W-:-:S05]  /*44b0*/  @!P2 IMAD R75, R75, UR13, RZ ;  /* 0x0000000d4b4bac24 */ /* 0x000fca000f8e02ff */
[----:B------:R-:W-:-:S05]  /*44c0*/  @!P2 SHF.L.U32 R75, R75, 0x1, RZ ;  /* 0x000000014b4ba819 */ /* 0x000fca00000006ff */
[----:B--2---:R-:W-:-:S04]  /*44d0*/  @!P2 IMAD.WIDE R20, R75, 0x4, R20 ;  /* 0x000000044b14a825 */ /* 0x004fc800078e0214 */
[----:B------:R-:W-:-:S06]  /*44e0*/  @!P2 IMAD.WIDE.U32 R20, R46, 0x8, R20 ;  /* 0x000000082e14a825 */ /* 0x000fcc00078e0014 */
[----:B------:R-:W2:Y:S01]  /*44f0*/  @!P2 LDG.E.64 R20, desc[UR14][R20.64] ;  /* 0x0000000e1414a981 */ /* 0x000ea2000c1e1b00 */
[----:B------:R-:W-:-:S06]  /*4500*/  UIADD3 UR7, UR7, -0x4, URZ ;  /* 0xfffffffc07077890 */ /* 0x000fcc000fffe03f */
[----:B------:R-:W-:Y:S01]  /*4510*/  ISETP.NE.AND P4, PT, RZ, UR7, PT ;  /* 0x00000007ff007c0c */ /* 0x000fe2000bf85270 */
[----:B------:R-:W-:Y:S01]  /*4520*/  UIADD3 UR5, UR5, 0x4, URZ ;  /* 0x0000000405057890 */ /* 0x000fe2000fffe03f */
[----:B---3--:R-:W-:Y:S01]  /*4530*/  @!P6 FADD.FTZ R40, R40, R22 ;  /* 0x000000162828e221 */ /* 0x008fe20000010000 */
[----:B------:R-:W-:-:S03]  /*4540*/  @!P6 FADD.FTZ R41, R41, R23 ;  /* 0x000000172929e221 */ /* 0x000fc60000010000 */
[----:B--2---:R-:W-:Y:S01]  /*4550*/  @!P2 FADD.FTZ R40, R40, R20 ;  /* 0x000000142828a221 */ /* 0x004fe20000010000 */
[----:B------:R-:W-:-:S06]  /*4560*/  @!P2 FADD.FTZ R41, R41, R21 ;  /* 0x000000152929a221 */ /* 0x000fcc0000010000 */
[----:B------:R-:W-:Y:S05]  /*4570*/  @P4 BRA `(.L_x_3444) ;  /* 0xfffffff800f04947 */ /* 0x000fea000383ffff */
.L_x_3443:
        /* <DEDUP_REMOVED lines=15> */
[----:B------:R-:W-:Y:S01]  /*4670*/  MOV R20, UR10 ;  /* 0x0000000a00147c02 */ /* 0x000fe20008000f00 */
[----:B------:R-:W-:-:S06]  /*4680*/  IMAD.U32 R21, RZ, RZ, UR11 ;  /* 0x0000000bff157e24 */ /* 0x000fcc000f8e00ff */
[----:B------:R-:W2:Y:S02]  /*4690*/  LDG.E.64 R20, desc[UR14][R20.64] ;  /* 0x0000000e14147981 */ /* 0x000ea4000c1e1b00 */
[----:B--2---:R-:W-:Y:S01]  /*46a0*/  FADD.FTZ R40, R40, R20 ;  /* 0x0000001428287221 */ /* 0x004fe20000010000 */
[----:B------:R-:W-:-:S07]  /*46b0*/  FADD.FTZ R41, R41, R21 ;  /* 0x0000001529297221 */ /* 0x000fce0000010000 */
.L_x_3446:
[----:B------:R-:W-:Y:S05]  /*46c0*/  BSYNC B0 ;  /* 0x0000000000007941 */ /* 0x000fea0003800000 */
.L_x_3445:
[----:B------:R-:W-:-:S06]  /*46d0*/  UISETP.NE.AND UP0, UPT, UR19, 0x1, UPT ;  /* 0x000000011300788c */ /* 0x000fcc000bf05270 */
[----:B------:R-:W-:-:S13]  /*46e0*/  PLOP3.LUT P1, PT, PT, PT, UP0, 0x80, 0x0 ;  /* 0x000000000000781c */ /* 0x000fda0003f2f008 */
[----:B------:R-:W-:Y:S05]  /*46f0*/  @!P1 BRA `(.L_x_3440) ;  /* 0x0000000000909947 */ /* 0x000fea0003800000 */
[----:B------:R-:W-:Y:S01]  /*4700*/  UIADD3 UR7, UR5, 0x1, URZ ;  /* 0x0000000105077890 */ /* 0x000fe2000fffe03f */
[----:B------:R-:W-:Y:S01]  /*4710*/  MOV R21, UR4 ;  /* 0x0000000400157c02 */ /* 0x000fe20008000f00 */
        /* <DEDUP_REMOVED lines=34> */
.L_x_3440:
[----:B------:R-:W-:Y:S01]  /*4940*/  ULDC.64 UR10, c[0x0][0x218] ;  /* 0x00008600000a7ab9 */ /* 0x000fe20000000a00 */
[----:B------:R-:W-:Y:S01]  /*4950*/  LOP3.LUT P1, RZ, R77, UR16, RZ, 0xfc, !PT ;  /* 0x000000104dff7c12 */ /* 0x000fe2000f82fcff */
[----:B------:R-:W0:Y:S01]  /*4960*/  S2UR UR7, SR_CgaCtaId ;  /* 0x00000000000779c3 */ /* 0x000e220000008800 */
[----:B------:R-:W-:Y:S01]  /*4970*/  ISETP.EQ.U32.AND P2, PT, RZ, UR10, PT ;  /* 0x0000000aff007c0c */ /* 0x000fe2000bf42070 */
[----:B------:R-:W-:Y:S01]  /*4980*/  UMOV UR5, 0x400 ;  /* 0x0000040000057882 */ /* 0x000fe20000000000 */
[----:B------:R-:W-:Y:S02]  /*4990*/  IMAD.U32 R22, RZ, RZ, UR9 ;  /* 0x00000009ff167e24 */ /* 0x000fe4000f8e00ff */
[----:B------:R-:W-:-:S03]  /*49a0*/  ISETP.EQ.OR.EX P1, PT, RZ, UR11, P1, P2 ;  /* 0x0000000bff007c0c */ /* 0x000fc60008f22720 */
[----:B------:R-:W1:Y:S10]  /*49b0*/  LDC.64 R74, c[0x0][0x230] ;  /* 0x00008c00ff4a7b82 */ /* 0x000e740000000a00 */
[----:B------:R-:W2:Y:S01]  /*49c0*/  @!P1 LDC.64 R20, c[0x0][0x218] ;  /* 0x00008600ff149b82 */ /* 0x000ea20000000a00 */
[----:B0-----:R-:W-:-:S03]  /*49d0*/  ULEA UR5, UR7, UR5, 0x18 ;  /* 0x0000000507057291 */ /* 0x001fc6000f8ec03f */
[----:B------:R-:W-:-:S06]  /*49e0*/  ULDC UR7, c[0x0][0x2a4] ;  /* 0x0000a90000077ab9 */ /* 0x000fcc0000000800 */
[----:B------:R0:W-:Y:S01]  /*49f0*/  @!P3 STS.64 [UR5+0xc8], R40 ;  /* 0x0000c828ff00b988 */ /* 0x0001e20008000a05 */
[----:B--2---:R-:W-:-:S04]  /*4a00*/  @!P1 IMAD.WIDE R20, R22, 0x8, R20 ;  /* 0x0000000816149825 */ /* 0x004fc800078e0214 */
[----:B0-----:R-:W-:Y:S01]  /*4a10*/  @!P1 FMUL.FTZ R41, R41, UR7 ;  /* 0x0000000729299c20 */ /* 0x001fe20008410000 */
[----:B------:R-:W-:Y:S01]  /*4a20*/  @!P1 FMUL.FTZ R40, R40, UR7 ;  /* 0x0000000728289c20 */ /* 0x000fe20008410000 */
[----:B------:R-:W0:Y:S04]  /*4a30*/  LDC.64 R22, c[0x0][0x228] ;  /* 0x00008a00ff167b82 */ /* 0x000e280000000a00 */
[----:B------:R-:W-:Y:S04]  /*4a40*/  @!P1 STG.E.64 desc[UR14][R20.64], R40 ;  /* 0x0000002814009986 */ /* 0x000fe8000c101b0e */
[----:B------:R-:W-:Y:S06]  /*4a50*/  BAR.SYNC.DEFER_BLOCKING 0x0 ;  /* 0x0000000000007b1d */ /* 0x000fec0000010000 */
[----:B------:R-:W2:Y:S02]  /*4a60*/  LDS.64 R20, [UR5+0xc8] ;  /* 0x0000c805ff147984 */ /* 0x000ea40008000a00 */
[----:B--2---:R-:W-:-:S05]  /*4a70*/  FMUL.FTZ R20, R20, UR7 ;  /* 0x0000000714147c20 */ /* 0x004fca0008410000 */
[----:B------:R-:W-:Y:S02]  /*4a80*/  R2UR UR5, R20 ;  /* 0x00000000140572ca */ /* 0x000fe400000e0000 */
[----:B------:R-:W-:-:S05]  /*4a90*/  IADD3 R20, R55, UR6, RZ ;  /* 0x0000000637147c10 */ /* 0x000fca000fffe0ff */
[----:B0-----:R-:W-:-:S05]  /*4aa0*/  IMAD.WIDE R22, R20, 0x2, R22 ;  /* 0x0000000214167825 */ /* 0x001fca00078e0216 */
[----:B------:R-:W2:Y:S01]  /*4ab0*/  LDG.E.U16 R40, desc[UR14][R22.64] ;  /* 0x0000000e16287981 */ /* 0x000ea2000c1e1500 */
[----:B------:R-:W-:-:S03]  /*4ac0*/  MOV R46, UR5 ;  /* 0x00000005002e7c02 */ /* 0x000fc60008000f00 */
[----:B------:R0:W3:Y:S02]  /*4ad0*/  LDG.E.U16 R41, desc[UR14][R22.64+0x2] ;  /* 0x0000020e16297981 */ /* 0x0000e4000c1e1500 */
[----:B------:R-:W-:-:S04]  /*4ae0*/  FMUL.FTZ R46, R46, UR5 ;  /* 0x000000052e2e7c20 */ /* 0x000fc80008410000 */
[----:B0-----:R-:W-:Y:S01]  /*4af0*/  FFMA.FTZ R23, R21, UR7, -R46 ;  /* 0x0000000715177c23 */ /* 0x001fe2000801082e */
[----:B-1----:R-:W-:-:S05]  /*4b00*/  IMAD.WIDE R20, R20, 0x2, R74 ;  /* 0x0000000214147825 */ /* 0x002fca00078e024a */
[----:B------:R-:W4:Y:S04]  /*4b10*/  LDG.E.U16 R22, desc[UR14][R20.64] ;  /* 0x0000000e14167981 */ /* 0x000f28000c1e1500 */
[----:B------:R0:W5:Y:S01]  /*4b20*/  LDG.E.U16 R46, desc[UR14][R20.64+0x2] ;  /* 0x0000020e142e7981 */ /* 0x000162000c1e1500 */
[----:B------:R-:W-:-:S13]  /*4b30*/  FSETP.GTU.FTZ.AND P1, PT, R23, RZ, PT ;  /* 0x000000ff1700720b */ /* 0x000fda0003f3c000 */
[----:B------:R-:W-:Y:S01]  /*4b40*/  VOTEU.ANY UP0, P1 ;  /* 0x00000000003f7886 */ /* 0x000fe20000800100 */
[----:B------:R-:W-:-:S04]  /*4b50*/  PLOP3.LUT P1, PT, PT, PT, UP0, 0x80, 0x0 ;  /* 0x000000000000781c */ /* 0x000fc80003f2f008 */
[----:B------:R-:W-:-:S09]  /*4b60*/  @UP0 ULDC UR6, c[0x0][0x238] ;  /* 0x00008e0000060ab9 */ /* 0x000fd20000000800 */
[----:B------:R-:W-:-:S06]  /*4b70*/  @P1 FADD.FTZ R23, R23, UR6 ;  /* 0x0000000617171e21 */ /* 0x000fcc0008010000 */
[----:B------:R-:W1:Y:S01]  /*4b80*/  @P1 MUFU.RSQ R23, R23 ;  /* 0x0000001700171308 */ /* 0x000e620000001400 */
[----:B------:R-:W-:Y:S02]  /*4b90*/  ISETP.NE.AND P5, PT, RZ, UR17, PT ;  /* 0x00000011ff007c0c */ /* 0x000fe4000bfa5270 */
[----:B------:R-:W-:Y:S02]  /*4ba0*/  SHF.L.U32 R54, R54, 0x10, RZ ;  /* 0x0000001036367819 */ /* 0x000fe400000006ff */
[----:B0-----:R-:W-:Y:S02]  /*4bb0*/  SHF.L.U32 R20, R45, 0x10, RZ ;  /* 0x000000102d147819 */ /* 0x001fe400000006ff */
[----:B-1----:R-:W-:Y:S01]  /*4bc0*/  @P1 R2UR UR6, R23 ;  /* 0x00000000170612ca */ /* 0x002fe200000e0000 */
[----:B------:R-:W-:Y:S02]  /*4bd0*/  FADD.FTZ R54, R54, -UR5 ;  /* 0x8000000536367e21 */ /* 0x000fe40008010000 */
[----:B------:R-:W-:Y:S01]  /*4be0*/  FADD.FTZ R20, R20, -UR5 ;  /* 0x8000000514147e21 */ /* 0x000fe20008010000 */
[----:B------:R-:W-:-:S09]  /*4bf0*/  UMOV UR10, 0x3f800000 ;  /* 0x3f800000000a7882 */ /* 0x000fd20000000000 */
[----:B------:R-:W-:Y:S02]  /*4c00*/  @UP0 UMOV UR10, UR6 ;  /* 0x00000006000a0c82 */ /* 0x000fe40008000000 */
[----:B------:R-:W-:Y:S01]  /*4c10*/  FMUL.FTZ R54, R54, UR10 ;  /* 0x0000000a36367c20 */ /* 0x000fe20008410000 */
[----:B------:R-:W-:Y:S01]  /*4c20*/  FMUL.FTZ R20, R20, UR10 ;  /* 0x0000000a14147c20 */ /* 0x000fe20008410000 */
[----:B--2---:R-:W-:Y:S01]  /*4c30*/  SHF.L.U32 R40, R40, 0x10, RZ ;  /* 0x0000001028287819 */ /* 0x004fe200000006ff */
[----:B---3--:R-:W-:Y:S01]  /*4c40*/  IMAD.U32 R41, R41, 0x10000, RZ ;  /* 0x0001000029297824 */ /* 0x008fe200078e00ff */
[----:B----4-:R-:W-:Y:S02]  /*4c50*/  SHF.L.U32 R45, R22, 0x10, RZ ;  /* 0x00000010162d7819 */ /* 0x010fe400000006ff */
[----:B-----5:R-:W-:-:S03]  /*4c60*/  SHF.L.U32 R46, R46, 0x10, RZ ;  /* 0x000000102e2e7819 */ /* 0x020fc600000006ff */
[----:B------:R-:W-:Y:S02]  /*4c70*/  FFMA.FTZ R54, R40, R54, R45 ;  /* 0x0000003628367223 */ /* 0x000fe4000001002d */
        /* <DEDUP_REMOVED lines=12> */
.L_x_3447:
        /* <DEDUP_REMOVED lines=15> */
.L_x_3449:
[----:B------:R-:W-:Y:S05]  /*4e30*/  BSYNC B0 ;  /* 0x0000000000007941 */ /* 0x000fea0003800000 */
.L_x_3448:
[----:B0-----:R-:W-:Y:S01]  /*4e40*/  VIADD R23, R4, 0x10 ;  /* 0x0000001004177836 */ /* 0x001fe20000000000 */
[----:B------:R-:W-:Y:S01]  /*4e50*/  SHF.L.U32 R52, R52, 0x10, RZ ;  /* 0x0000001034347819 */ /* 0x000fe200000006ff */
[----:B------:R-:W-:Y:S01]  /*4e60*/  ULDC.64 UR6, c[0x0][0x278] ;  /* 0x00009e0000067ab9 */ /* 0x000fe20000000a00 */
[----:B------:R-:W-:Y:S02]  /*4e70*/  SHF.L.U32 R49, R49, 0x10, RZ ;  /* 0x0000001031317819 */ /* 0x000fe400000006ff */
[----:B------:R-:W-:Y:S01]  /*4e80*/  IADD3 R21, R4, 0x10, RZ ;  /* 0x0000001004157810 */ /* 0x000fe20007ffe0ff */
[----:B------:R-:W-:Y:S01]  /*4e90*/  FADD.FTZ R52, R52, -UR5 ;  /* 0x8000000534347e21 */ /* 0x000fe20008010000 */
[----:B------:R-:W-:Y:S01]  /*4ea0*/  ISETP.GE.U32.AND P1, PT, R23, UR6, PT ;  /* 0x0000000617007c0c */ /* 0x000fe2000bf26070 */
[----:B------:R-:W-:Y:S01]  /*4eb0*/  FADD.FTZ R49, R49, -UR5 ;  /* 0x8000000531317e21 */ /* 0x000fe20008010000 */
[----:B------:R-:W-:Y:S01]  /*4ec0*/  SHF.R.S32.HI R21, RZ, 0x1f, R21 ;  /* 0x0000001fff157819 */ /* 0x000fe20000011415 */
[----:B------:R-:W-:-:S02]  /*4ed0*/  FMUL.FTZ R52, R52, UR10 ;  /* 0x0000000a34347c20 */ /* 0x000fc40008410000 */
[----:B------:R-:W-:Y:S01]  /*4ee0*/  FMUL.FTZ R49, R49, UR10 ;  /* 0x0000000a31317c20 */ /* 0x000fe20008410000 */
[----:B------:R-:W-:Y:S01]  /*4ef0*/  ISETP.GE.AND.EX P1, PT, R21, UR7, PT, P1 ;  /* 0x0000000715007c0c */ /* 0x000fe2000bf26310 */
[----:B------:R-:W-:Y:S02]  /*4f00*/  FFMA.FTZ R52, R40, R52, R45 ;  /* 0x0000003428347223 */ /* 0x000fe4000001002d */
        /* <DEDUP_REMOVED lines=13> */
.L_x_3450:
        /* <DEDUP_REMOVED lines=14> */
.L_x_3452:
[----:B------:R-:W-:Y:S05]  /*50c0*/  BSYNC B0 ;  /* 0x0000000000007941 */ /* 0x000fea0003800000 */
.L_x_3451:
[----:B------:R-:W-:Y:S01]  /*50d0*/  SHF.L.U32 R53, R53, 0x10, RZ ;  /* 0x0000001035357819 */ /* 0x000fe200000006ff */
[----:B------:R-:W-:Y:S01]  /*50e0*/  VIADD R54, R4, 0x30 ;  /* 0x0000003004367836 */ /* 0x000fe20000000000 */
[----:B------:R-:W-:Y:S02]  /*50f0*/  SHF.L.U32 R56, R56, 0x10, RZ ;  /* 0x0000001038387819 */ /* 0x000fe400000006ff */
[C---:B0-----:R-:W-:Y:S01]  /*5100*/  IADD3 R23, R4.reuse, 0x20, RZ ;  /* 0x0000002004177810 */ /* 0x041fe20007ffe0ff */
[----:B------:R-:W-:Y:S01]  /*5110*/  FADD.FTZ R20, R53, -UR5 ;  /* 0x8000000535147e21 */ /* 0x000fe20008010000 */
[----:B------:R-:W-:Y:S01]  /*5120*/  IADD3 R52, R4, 0x30, RZ ;  /* 0x0000003004347810 */ /* 0x000fe20007ffe0ff */
[----:B------:R-:W-:Y:S01]  /*5130*/  FADD.FTZ R21, R56, -UR5 ;  /* 0x8000000538157e21 */ /* 0x000fe20008010000 */
[----:B------:R-:W-:Y:S01]  /*5140*/  IADD3 R22, R4, 0x20, RZ ;  /* 0x0000002004167810 */ /* 0x000fe20007ffe0ff */
[----:B------:R-:W-:Y:S01]  /*5150*/  FMUL.FTZ R20, R20, UR10 ;  /* 0x0000000a14147c20 */ /* 0x000fe20008410000 */
[----:B------:R-:W-:Y:S01]  /*5160*/  ISETP.GE.U32.AND P1, PT, R23, UR6, PT ;  /* 0x0000000617007c0c */ /* 0x000fe2000bf26070 */
[----:B------:R-:W-:Y:S01]  /*5170*/  FMUL.FTZ R21, R21, UR10 ;  /* 0x0000000a15157c20 */ /* 0x000fe20008410000 */
[----:B------:R-:W-:-:S02]  /*5180*/  SHF.R.S32.HI R22, RZ, 0x1f, R22 ;  /* 0x0000001fff167819 */ /* 0x000fc40000011416 */
[----:B------:R-:W-:Y:S01]  /*5190*/  ISETP.GE.U32.AND P2, PT, R52, UR6, PT ;  /* 0x0000000634007c0c */ /* 0x000fe2000bf46070 */
[----:B------:R-:W-:Y:S01]  /*51a0*/  FFMA.FTZ R21, R41, R21, R46 ;  /* 0x0000001529157223 */ /* 0x000fe2000001002e */
[----:B------:R-:W-:Y:S02]  /*51b0*/  SHF.R.S32.HI R54, RZ, 0x1f, R54 ;  /* 0x0000001fff367819 */ /* 0x000fe40000011436 */
[----:B------:R-:W-:Y:S02]  /*51c0*/  SHF.L.U32 R5, R5, 0x10, RZ ;  /* 0x0000001005057819 */ /* 0x000fe400000006ff */
[----:B------:R-:W-:Y:S01]  /*51d0*/  SHF.L.U32 R49, R51, 0x10, RZ ;  /* 0x0000001033317819 */ /* 0x000fe200000006ff */
[----:B------:R-:W-:Y:S01]  /*51e0*/  FFMA.FTZ R51, R40, R20, R45 ;  /* 0x0000001428337223 */ /* 0x000fe2000001002d */
[----:B------:R-:W-:Y:S01]  /*51f0*/  ISETP.GE.AND.EX P1, PT, R22, UR7, PT, P1 ;  /* 0x0000000716007c0c */ /* 0x000fe2000bf26310 */
[----:B------:R-:W-:Y:S01]  /*5200*/  FADD.FTZ R5, R5, -UR5 ;  /* 0x8000000505057e21 */ /* 0x000fe20008010000 */
[----:B------:R-:W-:Y:S01]  /*5210*/  ISETP.GE.AND.EX P2, PT, R54, UR7, PT, P2 ;  /* 0x0000000736007c0c */ /* 0x000fe2000bf46320 */
[----:B------:R-:W-:Y:S01]  /*5220*/  FADD.FTZ R49, R49, -UR5 ;  /* 0x8000000531317e21 */ /* 0x000fe20008010000 */
[----:B------:R-:W-:-:S02]  /*5230*/  ISETP.GT.U32.OR P1, PT, R77, 0x29f, P1 ;  /* 0x0000029f4d00780c */ /* 0x000fc40000f24470 */
        /* <DEDUP_REMOVED lines=12> */
.L_x_3453:
        /* <DEDUP_REMOVED lines=14> */
.L_x_3455:
[----:B------:R-:W-:Y:S05]  /*53e0*/  BSYNC B0 ;  /* 0x0000000000007941 */ /* 0x000fea0003800000 */
.L_x_3454:
[----:B------:R-:W-:Y:S01]  /*53f0*/  FMUL.FTZ R5, R5, UR10 ;  /* 0x0000000a05057c20 */ /* 0x000fe20008410000 */
[----:B------:R-:W-:Y:S01]  /*5400*/  FMUL.FTZ R49, R49, UR10 ;  /* 0x0000000a31317c20 */ /* 0x000fe20008410000 */
[----:B------:R-:W-:Y:S01]  /*5410*/  IMAD.U32 R6, R6, 0x10000, RZ ;  /* 0x0001000006067824 */ /* 0x000fe200078e00ff */
[----:B------:R-:W-:Y:S01]  /*5420*/  SHF.L.U32 R58, R58, 0x10, RZ ;  /* 0x000000103a3a7819 */ /* 0x000fe200000006ff */
        /* <DEDUP_REMOVED lines=13> */
.L_x_3456:
        /* <DEDUP_REMOVED lines=14> */
.L_x_3458:
[----:B------:R-:W-:Y:S05]  /*55e0*/  BSYNC B0 ;  /* 0x0000000000007941 */ /* 0x000fea0003800000 */
.L_x_3457:
[C---:B------:R-:W-:Y:S01]  /*55f0*/  VIADD R52, R4.reuse, 0x50 ;  /* 0x0000005004347836 */ /* 0x040fe20000000000 */
[C---:B------:R-:W-:Y:S01]  /*5600*/  IADD3 R21, R4.reuse, 0x40, RZ ;  /* 0x0000004004157810 */ /* 0x040fe20007ffe0ff */
[C---:B0-----:R-:W-:Y:S01]  /*5610*/  VIADD R51, R4.reuse, 0x60 ;  /* 0x0000006004337836 */ /* 0x041fe20000000000 */
[----:B------:R-:W-:Y:S01]  /*5620*/  IADD3 R49, R4, 0x60, RZ ;  /* 0x0000006004317810 */ /* 0x000fe20007ffe0ff */
[----:B------:R-:W-:Y:S01]  /*5630*/  FADD.FTZ R6, R6, -UR5 ;  /* 0x8000000506067e21 */ /* 0x000fe20008010000 */
[----:B------:R-:W-:Y:S01]  /*5640*/  IADD3 R53, R4, 0x50, RZ ;  /* 0x0000005004357810 */ /* 0x000fe20007ffe0ff */
[----:B------:R-:W-:Y:S01]  /*5650*/  FADD.FTZ R58, R58, -UR5 ;  /* 0x800000053a3a7e21 */ /* 0x000fe20008010000 */
[----:B------:R-:W-:Y:S01]  /*5660*/  IADD3 R20, R4, 0x40, RZ ;  /* 0x0000004004147810 */ /* 0x000fe20007ffe0ff */
[----:B------:R-:W-:Y:S01]  /*5670*/  FMUL.FTZ R6, R6, UR10 ;  /* 0x0000000a06067c20 */ /* 0x000fe20008410000 */
[----:B------:R-:W-:Y:S01]  /*5680*/  ISETP.GE.U32.AND P1, PT, R21, UR6, PT ;  /* 0x0000000615007c0c */ /* 0x000fe2000bf26070 */
[----:B------:R-:W-:Y:S01]  /*5690*/  FMUL.FTZ R58, R58, UR10 ;  /* 0x0000000a3a3a7c20 */ /* 0x000fe20008410000 */
[----:B------:R-:W-:Y:S01]  /*56a0*/  ISETP.GE.U32.AND P2, PT, R52, UR6, PT ;  /* 0x0000000634007c0c */ /* 0x000fe2000bf46070 */
[----:B-1----:R-:W-:Y:S01]  /*56b0*/  FFMA.FTZ R23, R40, R6, R45 ;  /* 0x0000000628177223 */ /* 0x002fe2000001002d */
        /* <DEDUP_REMOVED lines=28> */
.L_x_3459:
        /* <DEDUP_REMOVED lines=14> */
.L_x_3461:
[----:B------:R-:W-:Y:S05]  /*5960*/  BSYNC B0 ;  /* 0x0000000000007941 */ /* 0x000fea0003800000 */
.L_x_3460:
        /* <DEDUP_REMOVED lines=17> */
.L_x_3462:
        /* <DEDUP_REMOVED lines=14> */
.L_x_3464:
[----:B------:R-:W-:Y:S05]  /*5b60*/  BSYNC B0 ;  /* 0x0000000000007941 */ /* 0x000fea0003800000 */
.L_x_3463:
        /* <DEDUP_REMOVED lines=17> */
.L_x_3465:
        /* <DEDUP_REMOVED lines=14> */
.L_x_3467:
[----:B------:R-:W-:Y:S05]  /*5d60*/  BSYNC B0 ;  /* 0x0000000000007941 */ /* 0x000fea0003800000 */
.L_x_3466:
[C---:B0-----:R-:W-:Y:S01]  /*5d70*/  IADD3 R9, R4.reuse, 0x70, RZ ;  /* 0x0000007004097810 */ /* 0x041fe20007ffe0ff */
[----:B------:R-:W-:Y:S01]  /*5d80*/  FADD.FTZ R5, R5, -UR5 ;  /* 0x8000000505057e21 */ /* 0x000fe20008010000 */
[----:B------:R-:W-:Y:S01]  /*5d90*/  IADD3 R23, R4, 0x80, RZ ;  /* 0x0000008004177810 */ /* 0x000fe20007ffe0ff */
[----:B------:R-:W-:Y:S01]  /*5da0*/  FADD.FTZ R64, R64, -UR5 ;  /* 0x8000000540407e21 */ /* 0x000fe20008010000 */
[C---:B------:R-:W-:Y:S01]  /*5db0*/  IADD3 R21, R4.reuse, 0x90, RZ ;  /* 0x0000009004157810 */ /* 0x040fe20007ffe0ff */
[----:B------:R-:W-:Y:S01]  /*5dc0*/  IMAD.U32 R69, R69, 0x10000, RZ ;  /* 0x0001000045457824 */ /* 0x000fe200078e00ff */
[C---:B------:R-:W-:Y:S01]  /*5dd0*/  IADD3 R49, R4.reuse, 0x80, RZ ;  /* 0x0000008004317810 */ /* 0x040fe20007ffe0ff */
[----:B------:R-:W-:Y:S01]  /*5de0*/  FMUL.FTZ R6, R5, UR10 ;  /* 0x0000000a05067c20 */ /* 0x000fe20008410000 */
[----:B------:R-:W-:Y:S01]  /*5df0*/  IADD3 R7, R4, 0x70, RZ ;  /* 0x0000007004077810 */ /* 0x000fe20007ffe0ff */
[----:B------:R-:W-:Y:S01]  /*5e00*/  FMUL.FTZ R64, R64, UR10 ;  /* 0x0000000a40407c20 */ /* 0x000fe20008410000 */
[----:B------:R-:W-:Y:S01]  /*5e10*/  IADD3 R22, R4, 0x90, RZ ;  /* 0x0000009004167810 */ /* 0x000fe20007ffe0ff */
[----:B------:R-:W-:Y:S01]  /*5e20*/  FFMA.FTZ R20, R40, R6, R45 ;  /* 0x0000000628147223 */ /* 0x000fe2000001002d */
[----:B------:R-:W-:Y:S01]  /*5e30*/  ISETP.GE.U32.AND P1, PT, R9, UR6, PT ;  /* 0x0000000609007c0c */ /* 0x000fe2000bf26070 */
[----:B------:R-:W-:Y:S01]  /*5e40*/  FFMA.FTZ R64, R41, R64, R46 ;  /* 0x0000004029407223 */ /* 0x000fe2000001002e */
[----:B------:R-:W-:-:S02]  /*5e50*/  ISETP.GE.U32.AND P2, PT, R23, UR6, PT ;  /* 0x0000000617007c0c */ /* 0x000fc4000bf46070 */
[----:B------:R-:W-:Y:S02]  /*5e60*/  ISETP.GE.U32.AND P3, PT, R21, UR6, PT ;  /* 0x0000000615007c0c */ /* 0x000fe4000bf66070 */
[----:B------:R-:W-:Y:S02]  /*5e70*/  SHF.R.S32.HI R7, RZ, 0x1f, R7 ;  /* 0x0000001fff077819 */ /* 0x000fe40000011407 */
[----:B------:R-:W-:Y:S02]  /*5e80*/  SHF.R.S32.HI R49, RZ, 0x1f, R49 ;  /* 0x0000001fff317819 */ /* 0x000fe40000011431 */
[----:B------:R-:W-:Y:S02]  /*5e90*/  SHF.R.S32.HI R22, RZ, 0x1f, R22 ;  /* 0x0000001fff167819 */ /* 0x000fe40000011416 */
[----:B------:R-:W-:Y:S02]  /*5ea0*/  SHF.L.U32 R10, R10, 0x10, RZ ;  /* 0x000000100a0a7819 */ /* 0x000fe400000006ff */
[----:B------:R-:W-:-:S02]  /*5eb0*/  ISETP.GE.AND.EX P1, PT, R7, UR7, PT, P1 ;  /* 0x0000000707007c0c */ /* 0x000fc4000bf26310 */
[----:B------:R-:W-:Y:S01]  /*5ec0*/  ISETP.GE.AND.EX P2, PT, R49, UR7, PT, P2 ;  /* 0x0000000731007c0c */ /* 0x000fe2000bf46320 */
[----:B------:R-:W-:Y:S01]  /*5ed0*/  FADD.FTZ R5, R10, -UR5 ;  /* 0x800000050a057e21 */ /* 0x000fe20008010000 */
[----:B------:R-:W-:Y:S01]  /*5ee0*/  ISETP.GE.AND.EX P3, PT, R22, UR7, PT, P3 ;  /* 0x0000000716007c0c */ /* 0x000fe2000bf66330 */
[----:B------:R-:W-:Y:S01]  /*5ef0*/  FADD.FTZ R10, R69, -UR5 ;  /* 0x80000005450a7e21 */ /* 0x000fe20008010000 */
[----:B------:R-:W-:Y:S02]  /*5f00*/  SHF.L.U32 R11, R11, 0x10, RZ ;  /* 0x000000100b0b7819 */ /* 0x000fe400000006ff */
[C---:B------:R-:W-:Y:S02]  /*5f10*/  ISETP.GT.U32.OR P1, PT, R77.reuse, 0x29f, P1 ;  /* 0x0000029f4d00780c */ /* 0x040fe40000f24470 */
[C---:B------:R-:W-:Y:S02]  /*5f20*/  ISETP.GT.U32.OR P2, PT, R77.reuse, 0x29f, P2 ;  /* 0x0000029f4d00780c */ /* 0x040fe40001744470 */
[----:B------:R-:W-:-:S02]  /*5f30*/  ISETP.GT.U32.OR P3, PT, R77, 0x29f, P3 ;  /* 0x0000029f4d00780c */ /* 0x000fc40001f64470 */
        /* <DEDUP_REMOVED lines=12> */
.L_x_3468:
        /* <DEDUP_REMOVED lines=14> */
.L_x_3470:
[----:B------:R-:W-:Y:S05]  /*60e0*/  BSYNC B0 ;  /* 0x0000000000007941 */ /* 0x000fea0003800000 */
.L_x_3469:
        /* <DEDUP_REMOVED lines=17> */
.L_x_3471:
        /* <DEDUP_REMOVED lines=14> */
.L_x_3473:
[----:B------:R-:W-:Y:S05]  /*62e0*/  BSYNC B0 ;  /* 0x0000000000007941 */ /* 0x000fea0003800000 */
.L_x_3472:
[----:B------:R-:W-:Y:S01]  /*62f0*/  FMUL.FTZ R11, R11, UR10 ;  /* 0x0000000a0b0b7c20 */ /* 0x000fe20008410000 */
[----:B------:R-:W-:Y:S01]  /*6300*/  FMUL.FTZ R68, R68, UR10 ;  /* 0x0000000a44447c20 */ /* 0x000fe20008410000 */
[----:B------:R-:W-:Y:S01]  /*6310*/  IMAD.U32 R12, R12, 0x10000, RZ ;  /* 0x000100000c0c7824 */ /* 0x000fe200078e00ff */
        /* <DEDUP_REMOVED lines=14> */
.L_x_3474:
        /* <DEDUP_REMOVED lines=14> */
.L_x_3476:
[----:B------:R-:W-:Y:S05]  /*64e0*/  BSYNC B0 ;  /* 0x0000000000007941 */ /* 0x000fea0003800000 */
.L_x_3475:
        /* <DEDUP_REMOVED lines=41> */
.L_x_3477:
        /* <DEDUP_REMOVED lines=14> */
.L_x_3479:
[----:B------:R-:W-:Y:S05]  /*6860*/  BSYNC B0 ;  /* 0x0000000000007941 */ /* 0x000fea0003800000 */
.L_x_3478:
        /* <DEDUP_REMOVED lines=17> */
.L_x_3480:
        /* <DEDUP_REMOVED lines=14> */
.L_x_3482:
[----:B------:R-:W-:Y:S05]  /*6a60*/  BSYNC B0 ;  /* 0x0000000000007941 */ /* 0x000fea0003800000 */
.L_x_3481:
        /* <DEDUP_REMOVED lines=17> */
.L_x_3483:
        /* <DEDUP_REMOVED lines=14> */
.L_x_3485:
[----:B------:R-:W-:Y:S05]  /*6c60*/  BSYNC B0 ;  /* 0x0000000000007941 */ /* 0x000fea0003800000 */
.L_x_3484:
[C---:B-1----:R-:W-:Y:S01]  /*6c70*/  VIADD R5, R4.reuse, 0xf0 ;  /* 0x000000f004057836 */ /* 0x042fe20000000000 */
[C---:B------:R-:W-:Y:S01]  /*6c80*/  IADD3 R22, R4.reuse, 0xd0, RZ ;  /* 0x000000d004167810 */ /* 0x040fe20007ffe0ff */
[----:B------:R-:W-:Y:S01]  /*6c90*/  FADD.FTZ R15, R15, -UR5 ;  /* 0x800000050f0f7e21 */ /* 0x000fe20008010000 */
[----:B0-----:R-:W-:Y:S01]  /*6ca0*/  IADD3 R11, R4, 0xe0, RZ ;  /* 0x000000e0040b7810 */ /* 0x001fe20007ffe0ff */
[----:B------:R-:W-:Y:S01]  /*6cb0*/  FADD.FTZ R76, R76, -UR5 ;  /* 0x800000054c4c7e21 */ /* 0x000fe20008010000 */
[----:B------:R-:W-:Y:S01]  /*6cc0*/  IADD3 R23, R4, 0xd0, RZ ;  /* 0x000000d004177810 */ /* 0x000fe20007ffe0ff */
[----:B------:R-:W-:Y:S01]  /*6cd0*/  FMUL.FTZ R15, R15, UR10 ;  /* 0x0000000a0f0f7c20 */ /* 0x000fe20008410000 */
[----:B------:R-:W-:Y:S01]  /*6ce0*/  ISETP.GE.U32.AND P1, PT, R22, UR6, PT ;  /* 0x0000000616007c0c */ /* 0x000fe2000bf26070 */
[----:B------:R-:W-:Y:S01]  /*6cf0*/  FMUL.FTZ R76, R76, UR10 ;  /* 0x0000000a4c4c7c20 */ /* 0x000fe20008410000 */
[----:B------:R-:W-:Y:S01]  /*6d00*/  ISETP.GE.U32.AND P2, PT, R11, UR6, PT ;  /* 0x000000060b007c0c */ /* 0x000fe2000bf46070 */
[----:B------:R-:W-:Y:S01]  /*6d10*/  FFMA.FTZ R15, R40, R15, R45 ;  /* 0x0000000f280f7223 */ /* 0x000fe2000001002d */
[----:B------:R-:W-:-:S02]  /*6d20*/  SHF.R.S32.HI R23, RZ, 0x1f, R23 ;  /* 0x0000001fff177819 */ /* 0x000fc40000011417 */
[----:B------:R-:W-:Y:S02]  /*6d30*/  SHF.R.S32.HI R12, RZ, 0x1f, R11 ;  /* 0x0000001fff0c7819 */ /* 0x000fe4000001140b */
[----:B------:R-:W-:Y:S02]  /*6d40*/  ISETP.GE.U32.AND P3, PT, R5, UR6, PT ;  /* 0x0000000605007c0c */ /* 0x000fe4000bf66070 */
[----:B------:R-:W-:Y:S02]  /*6d50*/  SHF.R.S32.HI R10, RZ, 0x1f, R5 ;  /* 0x0000001fff0a7819 */ /* 0x000fe40000011405 */
[----:B------:R-:W-:Y:S01]  /*6d60*/  SHF.L.U32 R13, R16, 0x10, RZ ;  /* 0x00000010100d7819 */ /* 0x000fe200000006ff */
[----:B------:R-:W-:Y:S01]  /*6d70*/  FFMA.FTZ R16, R41, R76, R46 ;  /* 0x0000004c29107223 */ /* 0x000fe2000001002e */
        /* <DEDUP_REMOVED lines=22> */
.L_x_3486:
        /* <DEDUP_REMOVED lines=14> */
.L_x_3488:
[----:B------:R-:W-:Y:S05]  /*6fc0*/  BSYNC B0 ;  /* 0x0000000000007941 */ /* 0x000fea0003800000 */
.L_x_3487:
        /* <DEDUP_REMOVED lines=17> */
.L_x_3489:
        /* <DEDUP_REMOVED lines=14> */
.L_x_3491:
[----:B------:R-:W-:Y:S05]  /*71c0*/  BSYNC B0 ;  /* 0x0000000000007941 */ /* 0x000fea0003800000 */
.L_x_3490:
        /* <DEDUP_REMOVED lines=17> */
.L_x_3492:
        /* <DEDUP_REMOVED lines=10> */
[----:B01----:R-:W-:Y:S02]  /*7380*/  LEA R8, P1, R6, UR12, 0x1 ;  /* 0x0000000c06087c11 */ /* 0x003fe4000f8208ff */
[----:B------:R-:W-:-:S04]  /*7390*/  IADD3 R5, R7, R5, RZ ;  /* 0x0000000507057210 */ /* 0x000fc80007ffe0ff */
[----:B------:R-:W-:-:S05]  /*73a0*/  LEA.HI.X R9, R6, UR13, R5, 0x1, P1 ;  /* 0x0000000d06097c11 */ /* 0x000fca00088f0c05 */
[----:B------:R2:W-:Y:S02]  /*73b0*/  STG.E desc[UR14][R8.64], R17 ;  /* 0x0000001108007986 */ /* 0x0005e4000c10190e */
.L_x_3494:
[----:B------:R-:W-:Y:S05]  /*73c0*/  BSYNC B0 ;  /* 0x0000000000007941 */ /* 0x000fea0003800000 */
.L_x_3493:
[----:B012---:R-:W-:Y:S01]  /*73d0*/  IADD3 R9, R4, 0x100, RZ ;  /* 0x0000010004097810 */ /* 0x007fe20007ffe0ff */
[----:B------:R-:W-:Y:S01]  /*73e0*/  FADD.FTZ R26, R26, -UR5 ;  /* 0x800000051a1a7e21 */ /* 0x000fe20008010000 */
[----:B------:R-:W-:Y:S01]  /*73f0*/  IADD3 R11, R4, 0x110, RZ ;  /* 0x00000110040b7810 */ /* 0x000fe20007ffe0ff */
[----:B------:R-:W-:Y:S01]  /*7400*/  FADD.FTZ R70, R70, -UR5 ;  /* 0x8000000546467e21 */ /* 0x000fe20008010000 */
[----:B------:R-:W-:Y:S01]  /*7410*/  IADD3 R5, R4, 0x120, RZ ;  /* 0x0000012004057810 */ /* 0x000fe20007ffe0ff */
[----:B------:R-:W-:Y:S01]  /*7420*/  IMAD.U32 R14, R65, 0x10000, RZ ;  /* 0x00010000410e7824 */ /* 0x000fe200078e00ff */
[----:B------:R-:W-:Y:S01]  /*7430*/  ISETP.GE.U32.AND P1, PT, R9, UR6, PT ;  /* 0x0000000609007c0c */ /* 0x000fe2000bf26070 */
[----:B------:R-:W-:Y:S01]  /*7440*/  FMUL.FTZ R26, R26, UR10 ;  /* 0x0000000a1a1a7c20 */ /* 0x000fe20008410000 */
[----:B------:R-:W-:Y:S01]  /*7450*/  ISETP.GE.U32.AND P2, PT, R11, UR6, PT ;  /* 0x000000060b007c0c */ /* 0x000fe2000bf46070 */
[----:B------:R-:W-:Y:S01]  /*7460*/  FMUL.FTZ R70, R70, UR10 ;  /* 0x0000000a46467c20 */ /* 0x000fe20008410000 */
[----:B------:R-:W-:Y:S01]  /*7470*/  SHF.R.S32.HI R6, RZ, 0x1f, R9 ;  /* 0x0000001fff067819 */ /* 0x000fe20000011409 */
[----:B------:R-:W-:Y:S01]  /*7480*/  FADD.FTZ R14, R14, -UR5 ;  /* 0x800000050e0e7e21 */ /* 0x000fe20008010000 */
[----:B------:R-:W-:Y:S01]  /*7490*/  SHF.R.S32.HI R12, RZ, 0x1f, R11 ;  /* 0x0000001fff0c7819 */ /* 0x000fe2000001140b */
[----:B------:R-:W-:Y:S01]  /*74a0*/  FFMA.FTZ R15, R40, R26, R45 ;  /* 0x0000001a280f7223 */ /* 0x000fe2000001002d */
[----:B------:R-:W-:Y:S01]  /*74b0*/  ISETP.GE.U32.AND P3, PT, R5, UR6, PT ;  /* 0x0000000605007c0c */ /* 0x000fe2000bf66070 */
[----:B------:R-:W-:Y:S01]  /*74c0*/  FFMA.FTZ R70, R41, R70, R46 ;  /* 0x0000004629467223 */ /* 0x000fe2000001002e */
[----:B------:R-:W-:-:S02]  /*74d0*/  SHF.R.S32.HI R10, RZ, 0x1f, R5 ;  /* 0x0000001fff0a7819 */ /* 0x000fc40000011405 */
[----:B------:R-:W-:Y:S02]  /*74e0*/  SHF.L.U32 R13, R27, 0x10, RZ ;  /* 0x000000101b0d7819 */ /* 0x000fe400000006ff */
[----:B------:R-:W-:Y:S02]  /*74f0*/  ISETP.GE.AND.EX P1, PT, R6, UR7, PT, P1 ;  /* 0x0000000706007c0c */ /* 0x000fe4000bf26310 */
        /* <DEDUP_REMOVED lines=19> */
.L_x_3495:
        /* <DEDUP_REMOVED lines=10> */
[----:B------:R-:W-:Y:S01]  /*76d0*/  LEA R8, P1, R6, UR12, 0x1 ;  /* 0x0000000c06087c11 */ /* 0x000fe2000f8208ff */
[----:B------:R-:W-:-:S05]  /*76e0*/  IMAD.IADD R9, R7, 0x1, R9 ;  /* 0x0000000107097824 */ /* 0x000fca00078e0209 */
[----:B------:R-:W-:-:S05]  /*76f0*/  LEA.HI.X R9, R6, UR13, R9, 0x1, P1 ;  /* 0x0000000d06097c11 */ /* 0x000fca00088f0c09 */
[----:B------:R0:W-:Y:S02]  /*7700*/  STG.E desc[UR14][R8.64], R15 ;  /* 0x0000000f08007986 */ /* 0x0001e4000c10190e */
.L_x_3497:
[----:B------:R-:W-:Y:S05]  /*7710*/  BSYNC B0 ;  /* 0x0000000000007941 */ /* 0x000fea0003800000 */
.L_x_3496:
        /* <DEDUP_REMOVED lines=17> */
.L_x_3498:
        /* <DEDUP_REMOVED lines=14> */
.L_x_3500:
[----:B------:R-:W-:Y:S05]  /*7910*/  BSYNC B0 ;  /* 0x0000000000007941 */ /* 0x000fea0003800000 */
.L_x_3499:
[----:B------:R-:W-:Y:S01]  /*7920*/  FMUL.FTZ R28, R28, UR10 ;  /* 0x0000000a1c1c7c20 */ /* 0x000fe20008410000 */
[----:B------:R-:W-:Y:S01]  /*7930*/  FMUL.FTZ R63, R63, UR10 ;  /* 0x0000000a3f3f7c20 */ /* 0x000fe20008410000 */
[----:B------:R-:W-:Y:S02]  /*7940*/  SHF.L.U32 R29, R29, 0x10, RZ ;  /* 0x000000101d1d7819 */ /* 0x000fe400000006ff */
[----:B------:R-:W-:Y:S01]  /*7950*/  SHF.L.U32 R62, R62, 0x10, RZ ;  /* 0x000000103e3e7819 */ /* 0x000fe200000006ff */
[----:B------:R-:W-:Y:S01]  /*7960*/  FFMA.FTZ R28, R40, R28, R45 ;  /* 0x0000001c281c7223 */ /* 0x000fe2000001002d */
        /* <DEDUP_REMOVED lines=12> */
.L_x_3501:
        /* <DEDUP_REMOVED lines=14> */
.L_x_3503:
[----:B------:R-:W-:Y:S05]  /*7b10*/  BSYNC B0 ;  /* 0x0000000000007941 */ /* 0x000fea0003800000 */
.L_x_3502:
[C---:B012---:R-:W-:Y:S01]  /*7b20*/  IADD3 R9, R4.reuse, 0x130, RZ ;  /* 0x0000013004097810 */ /* 0x047fe20007ffe0ff */
        /* <DEDUP_REMOVED lines=37> */
.L_x_3504:
        /* <DEDUP_REMOVED lines=10> */
[----:B------:R-:W-:Y:S01]  /*7e20*/  LEA R8, P1, R6, UR12, 0x1 ;  /* 0x0000000c06087c11 */ /* 0x000fe2000f8208ff */
[----:B------:R-:W-:-:S05]  /*7e30*/  IMAD.IADD R9, R7, 0x1, R9 ;  /* 0x0000000107097824 */ /* 0x000fca00078e0209 */
[----:B------:R-:W-:-:S05]  /*7e40*/  LEA.HI.X R9, R6, UR13, R9, 0x1, P1 ;  /* 0x0000000d06097c11 */ /* 0x000fca00088f0c09 */
[----:B------:R0:W-:Y:S02]  /*7e50*/  STG.E desc[UR14][R8.64], R29 ;  /* 0x0000001d08007986 */ /* 0x0001e4000c10190e */
.L_x_3506:
[----:B------:R-:W-:Y:S05]  /*7e60*/  BSYNC B0 ;  /* 0x0000000000007941 */ /* 0x000fea0003800000 */
.L_x_3505:
        /* <DEDUP_REMOVED lines=17> */
.L_x_3507:
        /* <DEDUP_REMOVED lines=14> */
.L_x_3509:
[----:B------:R-:W-:Y:S05]  /*8060*/  BSYNC B0 ;  /* 0x0000000000007941 */ /* 0x000fea0003800000 */
.L_x_3508:
        /* <DEDUP_REMOVED lines=17> */
.L_x_3510:
        /* <DEDUP_REMOVED lines=14> */
.L_x_3512:
[----:B------:R-:W-:Y:S05]  /*8260*/  BSYNC B0 ;  /* 0x0000000000007941 */ /* 0x000fea0003800000 */
.L_x_3511:
[----:B012---:R-:W-:Y:S01]  /*8270*/  SHF.L.U32 R8, R36, 0x10, RZ ;  /* 0x0000001024087819 */ /* 0x007fe200000006ff */
[----:B------:R-:W-:Y:S01]  /*8280*/  IMAD.U32 R6, R35, 0x10000, RZ ;  /* 0x0001000023067824 */ /* 0x000fe200078e00ff */
[----:B------:R-:W-:Y:S01]  /*8290*/  SHF.L.U32 R9, R3, 0x10, RZ ;  /* 0x0000001003097819 */ /* 0x000fe200000006ff */
[----:B------:R-:W-:Y:S01]  /*82a0*/  VIADD R17, R4, 0x180 ;  /* 0x0000018004117836 */ /* 0x000fe20000000000 */
        /* <DEDUP_REMOVED lines=14> */
[----:B------:R-:W-:Y:S01]  /*8390*/  IADD3 R23, R4, 0x170, RZ ;  /* 0x0000017004177810 */ /* 0x000fe20007ffe0ff */
[----:B------:R-:W-:Y:S01]  /*83a0*/  FADD.FTZ R12, R12, -UR5 ;  /* 0x800000050c0c7e21 */ /* 0x000fe20008010000 */
[C---:B------:R-:W-:Y:S01]  /*83b0*/  IADD3 R15, R4.reuse, 0x190, RZ ;  /* 0x00000190040f7810 */ /* 0x040fe20007ffe0ff */
        /* <DEDUP_REMOVED lines=40> */
[C---:B------:R-:W-:Y:S01]  /*8640*/  ISETP.GT.U32.OR P6, PT, R77.reuse, 0x29f, P6 ;  /* 0x0000029f4d00780c */ /* 0x040fe200037c4470 */
        /* <DEDUP_REMOVED lines=20> */
.L_x_3513:
        /* <DEDUP_REMOVED lines=14> */
.L_x_3515:
[----:B------:R-:W-:Y:S05]  /*8870*/  BSYNC B0 ;  /* 0x0000000000007941 */ /* 0x000fea0003800000 */
.L_x_3514:
        /* <DEDUP_REMOVED lines=17> */
.L_x_3516:
        /* <DEDUP_REMOVED lines=14> */
.L_x_3518:
[----:B------:R-:W-:Y:S05]  /*8a70*/  BSYNC B0 ;  /* 0x0000000000007941 */ /* 0x000fea0003800000 */
.L_x_3517:
        /* <DEDUP_REMOVED lines=14> */
.L_x_3519:
        /* <DEDUP_REMOVED lines=14> */
.L_x_3521:
[----:B------:R-:W-:Y:S05]  /*8c40*/  BSYNC B0 ;  /* 0x0000000000007941 */ /* 0x000fea0003800000 */
.L_x_3520:
        /* <DEDUP_REMOVED lines=13> */
.L_x_3522:
        /* <DEDUP_REMOVED lines=14> */
.L_x_3524:
[----:B------:R-:W-:Y:S05]  /*8e00*/  BSYNC B0 ;  /* 0x0000000000007941 */ /* 0x000fea0003800000 */
.L_x_3523:
        /* <DEDUP_REMOVED lines=12> */
.L_x_3525:
        /* <DEDUP_REMOVED lines=14> */
.L_x_3527:
[----:B------:R-:W-:Y:S05]  /*8fb0*/  BSYNC B0 ;  /* 0x0000000000007941 */ /* 0x000fea0003800000 */
.L_x_3526:
[----:B------:R-:W-:Y:S01]  /*8fc0*/  PRMT R0, R0, 0x7632, R0 ;  /* 0x0000763200007816 */ /* 0x000fe20000000000 */
[----:B------:R-:W-:Y:S01]  /*8fd0*/  VIADD R13, R4, 0x1b0 ;  /* 0x000001b0040d7836 */ /* 0x000fe20000000000 */
[----:B------:R-:W-:Y:S01]  /*8fe0*/  PRMT R2, R37, 0x7632, R2 ;  /* 0x0000763225027816 */ /* 0x000fe20000000002 */
[----:B------:R-:W-:Y:S01]  /*8ff0*/  IMAD.U32 R39, R39, 0x10000, RZ ;  /* 0x0001000027277824 */ /* 0x000fe200078e00ff */
[----:B------:R-:W-:Y:S02]  /*9000*/  PRMT R3, R38, 0x7632, R3 ;  /* 0x0000763226037816 */ /* 0x000fe40000000003 */
[----:B------:R-:W-:Y:S01]  /*9010*/  SHF.L.U32 R0, R0, 0x10, RZ ;  /* 0x0000001000007819 */ /* 0x000fe200000006ff */
[----:B------:R-:W-:Y:S01]  /*9020*/  FADD.FTZ R39, R39, -UR5 ;  /* 0x8000000527277e21 */ /* 0x000fe20008010000 */
[----:B------:R-:W-:Y:S02]  /*9030*/  SHF.L.U32 R2, R2, 0x10, RZ ;  /* 0x0000001002027819 */ /* 0x000fe400000006ff */
        /* <DEDUP_REMOVED lines=8> */
[----:B------:R-:W-:Y:S01]  /*90c0*/  IADD3 R14, R4, 0x1e0, RZ ;  /* 0x000001e0040e7810 */ /* 0x000fe20007ffe0ff */
[----:B---3--:R-:W-:Y:S01]  /*90d0*/  FMUL.FTZ R11, R0, UR10 ;  /* 0x0000000a000b7c20 */ /* 0x008fe20008410000 */
        /* <DEDUP_REMOVED lines=11> */
[C-C-:B------:R-:W-:Y:S01]  /*9190*/  FFMA.FTZ R23, R41.reuse, R39, R46.reuse ;  /* 0x0000002729177223 */ /* 0x140fe2000001002e */
[----:B------:R-:W-:Y:S01]  /*91a0*/  SHF.R.S32.HI R28, RZ, 0x1f, R13 ;  /* 0x0000001fff1c7819 */ /* 0x000fe2000001140d */
[C-C-:B------:R-:W-:Y:S01]  /*91b0*/  FFMA.FTZ R17, R41.reuse, R17, R46.reuse ;  /* 0x0000001129117223 */ /* 0x140fe2000001002e */
[----:B------:R-:W-:Y:S01]  /*91c0*/  SHF.R.S32.HI R22, RZ, 0x1f, R21 ;  /* 0x0000001fff167819 */ /* 0x000fe20000011415 */
[C---:B------:R-:W-:Y:S01]  /*91d0*/  FFMA.FTZ R11, R41.reuse, R27, R46 ;  /* 0x0000001b290b7223 */ /* 0x040fe2000001002e */
        /* <DEDUP_REMOVED lines=25> */
.L_x_3528:
        /* <DEDUP_REMOVED lines=14> */
.L_x_3530:
[----:B------:R-:W-:Y:S05]  /*9450*/  BSYNC B0 ;  /* 0x0000000000007941 */ /* 0x000fea0003800000 */
.L_x_3529:
        /* <DEDUP_REMOVED lines=11> */
.L_x_3531:
        /* <DEDUP_REMOVED lines=14> */
.L_x_3533:
[----:B------:R-:W-:Y:S05]  /*95f0*/  BSYNC B0 ;  /* 0x0000000000007941 */ /* 0x000fea0003800000 */
.L_x_3532:
        /* <DEDUP_REMOVED lines=11> */
.L_x_3534:
        /* <DEDUP_REMOVED lines=8> */
[----:B-1----:R-:W-:Y:S01]  /*9730*/  IMAD.WIDE.U32 R12, R16, UR6, R2 ;  /* 0x00000006100c7c25 */ /* 0x002fe2000f8e0002 */
[----:B------:R-:W-:-:S03]  /*9740*/  ULDC.64 UR6, c[0x0][0x210] ;  /* 0x0000840000067ab9 */ /* 0x000fc60000000a00 */
[----:B------:R-:W-:Y:S01]  /*9750*/  IMAD.IADD R5, R13, 0x1, R5 ;  /* 0x000000010d057824 */ /* 0x000fe200078e0205 */
[----:B------:R-:W-:-:S04]  /*9760*/  LEA R2, P1, R12, UR6, 0x1 ;  /* 0x000000060c027c11 */ /* 0x000fc8000f8208ff */
[----:B------:R-:W-:-:S05]  /*9770*/  LEA.HI.X R3, R12, UR7, R5, 0x1, P1 ;  /* 0x000000070c037c11 */ /* 0x000fca00088f0c05 */
[----:B------:R2:W-:Y:S04]  /*9780*/  STG.E desc[UR14][R2.64], R9 ;  /* 0x0000000902007986 */ /* 0x0005e8000c10190e */
.L_x_3536:
[----:B------:R-:W-:Y:S05]  /*9790*/  BSYNC B0 ;  /* 0x0000000000007941 */ /* 0x000fea0003800000 */
.L_x_3535:
        /* <DEDUP_REMOVED lines=11> */
.L_x_3537:
        /* <DEDUP_REMOVED lines=14> */
.L_x_3539:
[----:B------:R-:W-:Y:S05]  /*9930*/  BSYNC B0 ;  /* 0x0000000000007941 */ /* 0x000fea0003800000 */
.L_x_3538:
        /* <DEDUP_REMOVED lines=11> */
.L_x_3540:
        /* <DEDUP_REMOVED lines=13> */
.L_x_3542:
[----:B------:R-:W-:Y:S05]  /*9ac0*/  BSYNC B0 ;  /* 0x0000000000007941 */ /* 0x000fea0003800000 */
.L_x_3541:
[----:B------:R-:W-:Y:S01]  /*9ad0*/  ULDC UR5, c[0x0][0x10] ;  /* 0x0000040000057ab9 */ /* 0x000fe20000000800 */
[----:B------:R-:W-:Y:S02]  /*9ae0*/  UIADD3 UR4, UR4, 0x1, URZ ;  /* 0x0000000104047890 */ /* 0x000fe4000fffe03f */
[----:B------:R-:W-:-:S04]  /*9af0*/  UIADD3 UR9, UR5, UR9, URZ ;  /* 0x0000000905097290 */ /* 0x000fc8000fffe03f */
[----:B------:R-:W-:-:S06]  /*9b00*/  UISETP.GE.AND UP0, UPT, UR9, UR8, UPT ;  /* 0x000000080900728c */ /* 0x000fcc000bf06270 */
[----:B------:R-:W-:-:S13]  /*9b10*/  PLOP3.LUT P1, PT, PT, PT, UP0, 0x80, 0x0 ;  /* 0x000000000000781c */ /* 0x000fda0003f2f008 */
[----:B------:R-:W-:Y:S05]  /*9b20*/  @!P1 BRA `(.L_x_3543) ;  /* 0xffffff6400cc9947 */ /* 0x000fea000383ffff */
[----:B------:R-:W-:Y:S05]  /*9b30*/  EXIT ;  /* 0x000000000000794d */ /* 0x000fea0003800000 */
.L_x_3544:
        /* <DEDUP_REMOVED lines=12> */
.L_x_5157:


//--------------------- .text._Z35group_norm_nhwc_fwd_one_pass_kernelI11Bf16IOFp16WLi64ELi84ELi672EEv26Group_norm_nhwc_fwd_params --------------------------
	.section	.text._Z35group_norm_nhwc_fwd_one_pass_kernelI11Bf16IOFp16WLi64ELi84ELi672EEv26Group_norm_nhwc_fwd_params,"ax",@progbits
	.align	128
        .global         _Z35group_norm_nhwc_fwd_one_pass_kernelI11Bf16IOFp16WLi64ELi84ELi672EEv26Group_norm_nhwc_fwd_params
        .type           _Z35group_norm_nhwc_fwd_one_pass_kernelI11Bf16IOFp16WLi64ELi84ELi672EEv26Group_norm_nhwc_fwd_params,@function
        .size           _Z35group_norm_nhwc_fwd_one_pass_kernelI11Bf16IOFp16WLi64ELi84ELi672EEv26Group_norm_nhwc_fwd_params,(.L_x_5158 - _Z35group_norm_nhwc_fwd_one_pass_kernelI11Bf16IOFp16WLi64ELi84ELi672EEv26Group_norm_nhwc_fwd_params)
        .other          _Z35group_norm_nhwc_fwd_one_pass_kernelI11Bf16IOFp16WLi64ELi84ELi672EEv26Group_norm_nhwc_fwd_params,@"STO_CUDA_ENTRY STV_DEFAULT"
_Z35group_norm_nhwc_fwd_one_pass_kernelI11Bf16IOFp16WLi64ELi84ELi672EEv26Group_norm_nhwc_fwd_params:
.text._Z35group_norm_nhwc_fwd_one_pass_kernelI11Bf16IOFp16WLi64ELi84ELi672EEv26Group_norm_nhwc_fwd_params:
        /* <DEDUP_REMOVED lines=30> */
.L_x_3566:
        /* <DEDUP_REMOVED lines=221> */
.L_x_3546:
[----:B------:R-:W-:Y:S05]  /*0fb0*/  BSYNC B0 ;  /* 0x0000000000007941 */ /* 0x000fea0003800000 */
.L_x_3545:
        /* <DEDUP_REMOVED lines=29> */
.L_x_3549:
[----:B--2---:R-:W2:Y:S04]  /*1190*/  LDG.E.STRONG.GPU R11, desc[UR8][R8.64] ;  /* 0x00000008080b7981 */ /* 0x004ea8000c1ef900 */
[----:B--2---:R-:W-:Y:S01]  /*11a0*/  CCTL.IVALL ;  /* 0x00000000ff00798f */ /* 0x004fe20002000000 */
[----:B------:R-:W-:Y:S05]  /*11b0*/  YIELD ;  /* 0x0000000000007946 */ /* 0x000fea0003800000 */
[----:B------:R-:W-:-:S13]  /*11c0*/  ISETP.NE.AND P1, PT, R11, R28, PT ;  /* 0x0000001c0b00720c */ /* 0x000fda0003f25270 */
[----:B------:R-:W-:Y:S05]  /*11d0*/  @P1 BRA `(.L_x_3549) ;  /* 0xfffffffc00ec1947 */ /* 0x000fea000383ffff */
.L_x_3548:
        /* <DEDUP_REMOVED lines=11> */
.L_x_3551:
        /* <DEDUP_REMOVED lines=63> */
.L_x_3550:
        /* <DEDUP_REMOVED lines=19> */
.L_x_3553:
[----:B------:R-:W-:Y:S05]  /*17b0*/  BSYNC B0 ;  /* 0x0000000000007941 */ /* 0x000fea0003800000 */
.L_x_3552:
        /* <DEDUP_REMOVED lines=32> */
.L_x_3547:
        /* <DEDUP_REMOVED lines=72> */
[----:B--2---:R-:W-:-:S02]  /*1e40*/  HADD2.F32 R10, -RZ, R2.H0_H0 ;  /* 0x20000002ff0a7230 */ /* 0x004fc40000004100 */
[----:B---3--:R-:W-:-:S05]  /*1e50*/  HADD2.F32 R13, -RZ, R13.H0_H0 ;  /* 0x2000000dff0d7230 */ /* 0x008fca0000004100 */
[C-C-:B------:R-:W-:Y:S01]  /*1e60*/  FFMA.FTZ R18, R10.reuse, R7, R13.reuse ;  /* 0x000000070a127223 */ /* 0x140fe2000001000d */
[C-C-:B------:R-:W-:Y:S01]  /*1e70*/  FFMA.FTZ R2, R10.reuse, R14, R13.reuse ;  /* 0x0000000e0a027223 */ /* 0x140fe2000001000d */
[C-C-:B------:R-:W-:Y:S01]  /*1e80*/  FFMA.FTZ R4, R10.reuse, R4, R13.reuse ;  /* 0x000000040a047223 */ /* 0x140fe2000001000d */
[----:B------:R-:W-:Y:S01]  /*1e90*/  FFMA.FTZ R10, R10, R12, R13 ;  /* 0x0000000c0a0a7223 */ /* 0x000fe2000001000d */
[----:B------:R-:W-:Y:S01]  /*1ea0*/  IADD3 R12, R22, 0x30, RZ ;  /* 0x00000030160c7810 */ /* 0x000fe20007ffe0ff */
[----:B-----5:R-:W-:Y:S01]  /*1eb0*/  HADD2.F32 R28, -RZ, R28.H0_H0 ;  /* 0x2000001cff1c7230 */ /* 0x020fe20000004100 */
[----:B------:R-:W-:Y:S01]  /*1ec0*/  SHF.R.S32.HI R13, RZ, 0x1f, R11 ;  /* 0x0000001fff0d7819 */ /* 0x000fe2000001140b */
[----:B------:R-:W-:Y:S01]  /*1ed0*/  HADD2.F32 R7, -RZ, R15.H0_H0 ;  /* 0x2000000fff077230 */ /* 0x000fe20000004100 */
[----:B------:R-:W-:Y:S02]  /*1ee0*/  ISETP.GE.U32.AND P1, PT, R12, UR12, PT ;  /* 0x0000000c0c007c0c */ /* 0x000fe4000bf26070 */
[----:B------:R-:W-:-:S02]  /*1ef0*/  SHF.R.S32.HI R14, RZ, 0x1f, R12 ;  /* 0x0000001fff0e7819 */ /* 0x000fc4000001140c */
[----:B------:R-:W-:Y:S01]  /*1f00*/  ISETP.GE.AND.EX P3, PT, R13, UR13, PT, P3 ;  /* 0x0000000d0d007c0c */ /* 0x000fe2000bf66330 */
[--C-:B------:R-:W-:Y:S01]  /*1f10*/  FFMA.FTZ R15, R28, R19, R7.reuse ;  /* 0x000000131c0f7223 */ /* 0x100fe20000010007 */
[----:B------:R-:W-:Y:S01]  /*1f20*/  ISETP.GE.AND.EX P1, PT, R14, UR13, PT, P1 ;  /* 0x0000000d0e007c0c */ /* 0x000fe2000bf26310 */
        /* <DEDUP_REMOVED lines=16> */
.L_x_3554:
        /* <DEDUP_REMOVED lines=14> */
.L_x_3556:
[----:B------:R-:W-:Y:S05]  /*2110*/  BSYNC B0 ;  /* 0x0000000000007941 */ /* 0x000fea0003800000 */
.L_x_3555:
        /* <DEDUP_REMOVED lines=11> */
.L_x_3557:
        /* <DEDUP_REMOVED lines=14> */
.L_x_3559:
[----:B------:R-:W-:Y:S05]  /*22b0*/  BSYNC B0 ;  /* 0x0000000000007941 */ /* 0x000fea0003800000 */
.L_x_3558:
        /* <DEDUP_REMOVED lines=11> */
.L_x_3560:
        /* <DEDUP_REMOVED lines=14> */
.L_x_3562:
[----:B------:R-:W-:Y:S05]  /*2450*/  BSYNC B0 ;  /* 0x0000000000007941 */ /* 0x000fea0003800000 */
.L_x_3561:
        /* <DEDUP_REMOVED lines=11> */
.L_x_3563:
        /* <DEDUP_REMOVED lines=14> */
.L_x_3565:
[----:B------:R-:W-:Y:S05]  /*25f0*/  BSYNC B0 ;  /* 0x0000000000007941 */ /* 0x000fea0003800000 */
.L_x_3564:
[----:B------:R-:W4:Y:S01]  /*2600*/  LDC R2, c[0x0][0x10] ;  /* 0x00000400ff027b82 */ /* 0x000f220000000800 */
[----:B------:R-:W-:Y:S02]  /*2610*/  IADD3 R17, R17, 0x1, RZ ;  /* 0x0000000111117810 */ /* 0x000fe40007ffe0ff */
[----:B----4-:R-:W-:-:S04]  /*2620*/  IADD3 R23, R2, R23, RZ ;  /* 0x0000001702177210 */ /* 0x010fc80007ffe0ff */
[----:B------:R-:W-:-:S13]  /*2630*/  ISETP.GE.AND P1, PT, R23, UR4, PT ;  /* 0x0000000417007c0c */ /* 0x000fda000bf26270 */
[----:B------:R-:W-:Y:S05]  /*2640*/  @!P1 BRA `(.L_x_3566) ;  /* 0xffffffd800e49947 */ /* 0x000fea000383ffff */
[----:B------:R-:W-:Y:S05]  /*2650*/  EXIT ;  /* 0x000000000000794d */ /* 0x000fea0003800000 */
.L_x_3567:
        /* <DEDUP_REMOVED lines=10> */
.L_x_5158:


//--------------------- .text._Z35group_norm_nhwc_fwd_one_pass_kernelI11Bf16IOFp16WLi128ELi84ELi672EEv26Group_norm_nhwc_fwd_params --------------------------
	.section	.text._Z35group_norm_nhwc_fwd_one_pass_kernelI11Bf16IOFp16WLi128ELi84ELi672EEv26Group_norm_nhwc_fwd_params,"ax",@progbits
	.align	128
        .global         _Z35group_norm_nhwc_fwd_one_pass_kernelI11Bf16IOFp16WLi128ELi84ELi672EEv26Group_norm_nhwc_fwd_params
        .type           _Z35group_norm_nhwc_fwd_one_pass_kernelI11Bf16IOFp16WLi128ELi84ELi672EEv26Group_norm_nhwc_fwd_params,@function
        .size           _Z35group_norm_nhwc_fwd_one_pass_kernelI11Bf16IOFp16WLi128ELi84ELi672EEv26Group_norm_nhwc_fwd_params,(.L_x_5159 - _Z35group_norm_nhwc_fwd_one_pass_kernelI11Bf16IOFp16WLi128ELi84ELi672EEv26Group_norm_nhwc_fwd_params)
        .other          _Z35group_norm_nhwc_fwd_one_pass_kernelI11Bf16IOFp16WLi128ELi84ELi672EEv26Group_norm_nhwc_fwd_params,@"STO_CUDA_ENTRY STV_DEFAULT"
_Z35group_norm_nhwc_fwd_one_pass_kernelI11Bf16IOFp16WLi128ELi84ELi672EEv26Group_norm_nhwc_fwd_params:
.text._Z35group_norm_nhwc_fwd_one_pass_kernelI11Bf16IOFp16WLi128ELi84ELi672EEv26Group_norm_nhwc_fwd_params:
        /* <DEDUP_REMOVED lines=40> */
.L_x_3601:
        /* <DEDUP_REMOVED lines=309> */
.L_x_3569:
[----:B------:R-:W-:Y:S05]  /*15d0*/  BSYNC B0 ;  /* 0x0000000000007941 */ /* 0x000fea0003800000 */
.L_x_3568:
        /* <DEDUP_REMOVED lines=36> */
.L_x_3572:
[----:B--2---:R-:W2:Y:S04]  /*1820*/  LDG.E.STRONG.GPU R22, desc[UR8][R20.64] ;  /* 0x0000000814167981 */ /* 0x004ea8000c1ef900 */
[----:B--2---:R-:W-:Y:S01]  /*1830*/  CCTL.IVALL ;  /* 0x00000000ff00798f */ /* 0x004fe20002000000 */
[----:B------:R-:W-:Y:S05]  /*1840*/  YIELD ;  /* 0x0000000000007946 */ /* 0x000fea0003800000 */
[----:B------:R-:W-:-:S13]  /*1850*/  ISETP.NE.AND P1, PT, R22, R55, PT ;  /* 0x000000371600720c */ /* 0x000fda0003f25270 */
[----:B------:R-:W-:Y:S05]  /*1860*/  @P1 BRA `(.L_x_3572) ;  /* 0xfffffffc00ec1947 */ /* 0x000fea000383ffff */
.L_x_3571:
        /* <DEDUP_REMOVED lines=11> */
.L_x_3574:
        /* <DEDUP_REMOVED lines=63> */
.L_x_3573:
        /* <DEDUP_REMOVED lines=19> */
.L_x_3576:
[----:B------:R-:W-:Y:S05]  /*1e40*/  BSYNC B0 ;  /* 0x0000000000007941 */ /* 0x000fea0003800000 */
.L_x_3575:
        /* <DEDUP_REMOVED lines=32> */
.L_x_3570:
        /* <DEDUP_REMOVED lines=87> */
[----:B--2---:R-:W-:-:S02]  /*25c0*/  HADD2.F32 R22, -RZ, R54.H0_H0 ;  /* 0x20000036ff167230 */ /* 0x004fc40000004100 */
[----:B---3--:R-:W-:Y:S02]  /*25d0*/  HADD2.F32 R20, -RZ, R52.H0_H0 ;  /* 0x20000034ff147230 */ /* 0x008fe40000004100 */
[----:B----4-:R-:W-:Y:S02]  /*25e0*/  HADD2.F32 R23, -RZ, R41.H0_H0 ;  /* 0x20000029ff177230 */ /* 0x010fe40000004100 */
[-C--:B------:R-:W-:Y:S01]  /*25f0*/  FMUL.FTZ R41, R25, R16.reuse ;  /* 0x0000001019297220 */ /* 0x080fe20000410000 */
[----:B------:R-:W-:Y:S01]  /*2600*/  FMUL.FTZ R25, R59, R16 ;  /* 0x000000103b197220 */ /* 0x000fe20000410000 */
[----:B-----5:R-:W-:Y:S02]  /*2610*/  HADD2.F32 R21, -RZ, R53.H0_H0 ;  /* 0x20000035ff157230 */ /* 0x020fe40000004100 */
        /* <DEDUP_REMOVED lines=13> */
.L_x_3577:
        /* <DEDUP_REMOVED lines=14> */
.L_x_3579:
[----:B------:R-:W-:Y:S05]  /*27d0*/  BSYNC B0 ;  /* 0x0000000000007941 */ /* 0x000fea0003800000 */
.L_x_3578:
        /* <DEDUP_REMOVED lines=13> */
.L_x_3580:
        /* <DEDUP_REMOVED lines=14> */
.L_x_3582:
[----:B------:R-:W-:Y:S05]  /*2990*/  BSYNC B0 ;  /* 0x0000000000007941 */ /* 0x000fea0003800000 */
.L_x_3581:
        /* <DEDUP_REMOVED lines=13> */
.L_x_3583:
        /* <DEDUP_REMOVED lines=14> */
.L_x_3585:
[----:B------:R-:W-:Y:S05]  /*2b50*/  BSYNC B0 ;  /* 0x0000000000007941 */ /* 0x000fea0003800000 */
.L_x_3584:
        /* <DEDUP_REMOVED lines=36> */
.L_x_3586:
        /* <DEDUP_REMOVED lines=14> */
.L_x_3588:
[----:B------:R-:W-:Y:S05]  /*2e80*/  BSYNC B0 ;  /* 0x0000000000007941 */ /* 0x000fea0003800000 */
.L_x_3587:
        /* <DEDUP_REMOVED lines=11> */
.L_x_3589:
        /* <DEDUP_REMOVED lines=14> */
.L_x_3591:
[----:B------:R-:W-:Y:S05]  /*3020*/  BSYNC B0 ;  /* 0x0000000000007941 */ /* 0x000fea0003800000 */
.L_x_3590:
        /* <DEDUP_REMOVED lines=11> */
.L_x_3592:
        /* <DEDUP_REMOVED lines=14> */
.L_x_3594:
[----:B------:R-:W-:Y:S05]  /*31c0*/  BSYNC B0 ;  /* 0x0000000000007941 */ /* 0x000fea0003800000 */
.L_x_3593:
        /* <DEDUP_REMOVED lines=11> */
.L_x_3595:
        /* <DEDUP_REMOVED lines=14> */
.L_x_3597:
[----:B------:R-:W-:Y:S05]  /*3360*/  BSYNC B0 ;  /* 0x0000000000007941 */ /* 0x000fea0003800000 */
.L_x_3596:
        /* <DEDUP_REMOVED lines=11> */
.L_x_3598:
        /* <DEDUP_REMOVED lines=13> */
.L_x_3600:
[----:B------:R-:W-:Y:S05]  /*34f0*/  BSYNC B0 ;  /* 0x0000000000007941 */ /* 0x000fea0003800000 */
.L_x_3599:
[----:B----4-:R-:W4:Y:S01]  /*3500*/  LDC R17, c[0x0][0x10] ;  /* 0x00000400ff117b82 */ /* 0x010f220000000800 */
[----:B------:R-:W-:Y:S02]  /*3510*/  IADD3 R6, R6, 0x1, RZ ;  /* 0x0000000106067810 */ /* 0x000fe40007ffe0ff */
[----:B----4-:R-:W-:-:S04]  /*3520*/  IADD3 R4, R17, R4, RZ ;  /* 0x0000000411047210 */ /* 0x010fc80007ffe0ff */
[----:B------:R-:W-:-:S13]  /*3530*/  ISETP.GE.AND P1, PT, R4, UR4, PT ;  /* 0x0000000404007c0c */ /* 0x000fda000bf26270 */
[----:B------:R-:W-:Y:S05]  /*3540*/  @!P1 BRA `(.L_x_3601) ;  /* 0xffffffcc004c9947 */ /* 0x000fea000383ffff */
[----:B------:R-:W-:Y:S05]  /*3550*/  EXIT ;  /* 0x000000000000794d */ /* 0x000fea0003800000 */
.L_x_3602:
        /* <DEDUP_REMOVED lines=10> */
.L_x_5159:


//--------------------- .text._Z35group_norm_nhwc_fwd_one_pass_kernelI11Bf16IOFp16WLi256ELi84ELi672EEv26Group_norm_nhwc_fwd_params --------------------------
	.section	.text._Z35group_norm_nhwc_fwd_one_pass_kernelI11Bf16IOFp16WLi256ELi84ELi672EEv26Group_norm_nhwc_fwd_params,"ax",@progbits
	.align	128
        .global         _Z35group_norm_nhwc_fwd_one_pass_kernelI11Bf16IOFp16WLi256ELi84ELi672EEv26Group_norm_nhwc_fwd_params
        .type           _Z35group_norm_nhwc_fwd_one_pass_kernelI11Bf16IOFp16WLi256ELi84ELi672EEv26Group_norm_nhwc_fwd_params,@function
        .size           _Z35group_norm_nhwc_fwd_one_pass_kernelI11Bf16IOFp16WLi256ELi84ELi672EEv26Group_norm_nhwc_fwd_params,(.L_x_5160 - _Z35group_norm_nhwc_fwd_one_pass_kernelI11Bf16IOFp16WLi256ELi84ELi672EEv26Group_norm_nhwc_fwd_params)
        .other          _Z35group_norm_nhwc_fwd_one_pass_kernelI11Bf16IOFp16WLi256ELi84ELi672EEv26Group_norm_nhwc_fwd_params,@"STO_CUDA_ENTRY STV_DEFAULT"
_Z35group_norm_nhwc_fwd_one_pass_kernelI11Bf16IOFp16WLi256ELi84ELi672EEv26Group_norm_nhwc_fwd_params:
.text._Z35group_norm_nhwc_fwd_one_pass_kernelI11Bf16IOFp16WLi256ELi84ELi672EEv26Group_norm_nhwc_fwd_params:
        /* <DEDUP_REMOVED lines=30> */
[----:B------:R-:W-:Y:S02]  /*01e0*/  SHF.L.U32 R60, R60, 0x1, RZ ;  /* 0x000000013c3c7819 */ /* 0x000fe400000006ff */
        /* <DEDUP_REMOVED lines=8> */
[C---:B------:R-:W-:Y:S02]  /*0270*/  IADD3 R12, R59.reuse, 0x90, RZ ;  /* 0x000000903b0c7810 */ /* 0x040fe40007ffe0ff */
[----:B------:R-:W-:Y:S02]  /*0280*/  ISETP.LT.U32.AND P0, PT, R0, 0x2a0, !P0 ;  /* 0x000002a00000780c */ /* 0x000fe40004701070 */
[C---:B------:R-:W-:Y:S02]  /*0290*/  IADD3 R13, R59.reuse, 0xa0, RZ ;  /* 0x000000a03b0d7810 */ /* 0x040fe40007ffe0ff */
[C---:B------:R-:W-:Y:S02]  /*02a0*/  IADD3 R14, R59.reuse, 0xb0, RZ ;  /* 0x000000b03b0e7810 */ /* 0x040fe40007ffe0ff */
[----:B------:R-:W-:-:S02]  /*02b0*/  IADD3 R15, R59, 0xc0, RZ ;  /* 0x000000c03b0f7810 */ /* 0x000fc40007ffe0ff */
[C---:B------:R-:W-:Y:S02]  /*02c0*/  IADD3 R40, R59.reuse, 0xd0, RZ ;  /* 0x000000d03b287810 */ /* 0x040fe40007ffe0ff */
[C---:B------:R-:W-:Y:S02]  /*02d0*/  IADD3 R41, R59.reuse, 0xe0, RZ ;  /* 0x000000e03b297810 */ /* 0x040fe40007ffe0ff */
[----:B------:R-:W-:Y:S02]  /*02e0*/  IADD3 R42, R59, 0xf0, RZ ;  /* 0x000000f03b2a7810 */ /* 0x000fe40007ffe0ff */
[----:B------:R-:W-:Y:S01]  /*02f0*/  LEA R4, R4, UR4, 0x3 ;  /* 0x0000000404047c11 */ /* 0x000fe2000f8e18ff */
[----:B0-----:R-:W-:-:S06]  /*0300*/  UMOV UR4, URZ ;  /* 0x0000003f00047c82 */ /* 0x001fcc0008000000 */
.L_x_3660:
[----:B0-----:R-:W0:Y:S01]  /*0310*/  LDC R22, c[0x0][0x288] ;  /* 0x0000a200ff167b82 */ /* 0x001e220000000800 */
[----:B------:R-:W-:Y:S01]  /*0320*/  ULDC.64 UR16, c[0x0][0x278] ;  /* 0x00009e0000107ab9 */ /* 0x000fe20000000a00 */
[----:B-1----:R-:W-:Y:S01]  /*0330*/  SHF.R.S32.HI R33, RZ, 0x1f, R8 ;  /* 0x0000001fff217819 */ /* 0x002fe20000011408 */
[----:B------:R-:W-:Y:S01]  /*0340*/  ULDC.64 UR14, c[0x0][0x280] ;  /* 0x0000a000000e7ab9 */ /* 0x000fe20000000a00 */
[----:B------:R-:W-:Y:S01]  /*0350*/  ISETP.GE.U32.AND P5, PT, R8, UR16, PT ;  /* 0x0000001008007c0c */ /* 0x000fe2000bfa6070 */
[----:B------:R-:W-:Y:S01]  /*0360*/  IMAD.MOV.U32 R44, RZ, RZ, RZ ;  /* 0x000000ffff2c7224 */ /* 0x000fe200078e00ff */
        /* <DEDUP_REMOVED lines=16> */
[----:B---3--:R-:W-:-:S04]  /*0470*/  IMAD.MOV R20, RZ, RZ, -R17 ;  /* 0x000000ffff147224 */ /* 0x008fc800078e0a11 */
[----:B------:R-:W-:Y:S01]  /*0480*/  IMAD R21, R20, R19, RZ ;  /* 0x0000001314157224 */ /* 0x000fe200078e02ff */
[----:B------:R-:W-:-:S04]  /*0490*/  IABS R20, UR6 ;  /* 0x0000000600147c13 */ /* 0x000fc80008000000 */
        /* <DEDUP_REMOVED lines=35> */
[----:B------:R-:W-:-:S05]  /*06d0*/  IMAD.WIDE.U32 R70, R23, UR14, R70 ;  /* 0x0000000e17467c25 */ /* 0x000fca000f8e0046 */
[----:B------:R-:W-:Y:S02]  /*06e0*/  IADD3 R73, R71, R73, RZ ;  /* 0x0000004947497210 */ /* 0x000fe40007ffe0ff */
[----:B------:R-:W4:Y:S01]  /*06f0*/  @!P4 LDC.64 R22, c[0x0][0x220] ;  /* 0x00008800ff16cb82 */ /* 0x000f220000000a00 */
[-C--:B------:R-:W-:Y:S02]  /*0700*/  @P0 MOV R72, R70.reuse ;  /* 0x0000004600480202 */ /* 0x080fe40000000f00 */
[----:B------:R-:W-:Y:S01]  /*0710*/  @!P5 MOV R32, R70 ;  /* 0x000000460020d202 */ /* 0x000fe20000000f00 */
[----:B---3--:R-:W-:Y:S02]  /*0720*/  @!P4 IMAD R30, R31, R16, RZ ;  /* 0x000000101f1ec224 */ /* 0x008fe400078e02ff */
[----:B------:R-:W-:Y:S02]  /*0730*/  @P0 IMAD.WIDE.U32 R26, R59, R20, R72 ;  /* 0x000000143b1a0225 */ /* 0x000fe400078e0048 */
[----:B------:R-:W3:Y:S02]  /*0740*/  @!P1 LDC.64 R20, c[0x0][0x270] ;  /* 0x00009c00ff149b82 */ /* 0x000ee40000000a00 */
[----:B------:R-:W-:Y:S01]  /*0750*/  @!P4 IMAD R31, R7, R17, R30 ;  /* 0x00000011071fc224 */ /* 0x000fe200078e021e */
[----:B------:R-:W-:-:S02]  /*0760*/  @P0 IADD3 R27, R27, R35, RZ ;  /* 0x000000231b1b0210 */ /* 0x000fc40007ffe0ff */
[C---:B-1----:R-:W-:Y:S01]  /*0770*/  @P0 LEA R28, P2, R26.reuse, R28, 0x1 ;  /* 0x0000001c1a1c0211 */ /* 0x042fe200078408ff */
[----:B--2---:R-:W-:Y:S01]  /*0780*/  @!P5 IMAD R33, R33, R18, RZ ;  /* 0x000000122121d224 */ /* 0x004fe200078e02ff */
[----:B------:R-:W-:Y:S02]  /*0790*/  SHF.R.S32.HI R35, RZ, 0x1f, R11 ;  /* 0x0000001fff237819 */ /* 0x000fe4000001140b */
[----:B------:R-:W-:Y:S01]  /*07a0*/  @P0 LEA.HI.X R29, R26, R29, R27, 0x1, P2 ;  /* 0x0000001d1a1d0211 */ /* 0x000fe200010f0c1b */
[----:B------:R-:W-:Y:S01]  /*07b0*/  @!P5 IMAD R45, R8, R19, R33 ;  /* 0x00000013082dd224 */ /* 0x000fe200078e0221 */
[----:B------:R-:W-:Y:S02]  /*07c0*/  @!P4 MOV R26, R70 ;  /* 0x00000046001ac202 */ /* 0x000fe40000000f00 */
[-C--:B------:R-:W-:Y:S02]  /*07d0*/  @!P4 MOV R27, R73.reuse ;  /* 0x00000049001bc202 */ /* 0x080fe40000000f00 */
        /* <DEDUP_REMOVED lines=8> */
[----:B---3--:R-:W-:Y:S01]  /*0860*/  @!P1 IMAD R34, R39, R20, RZ ;  /* 0x0000001427229224 */ /* 0x008fe200078e02ff */
        /* <DEDUP_REMOVED lines=10> */
[----:B------:R-:W-:Y:S01]  /*0910*/  ISETP.GE.U32.AND P6, PT, R12, UR16, PT ;  /* 0x000000100c007c0c */ /* 0x000fe2000bfc6070 */
[----:B------:R-:W-:Y:S01]  /*0920*/  HFMA2.MMA R45, -RZ, RZ, 0, 0 ;  /* 0x00000000ff2d7435 */ /* 0x000fe200000001ff */
[----:B------:R-:W-:-:S02]  /*0930*/  @!P1 MOV R32, R70 ;  /* 0x0000004600209202 */ /* 0x000fc40000000f00 */
[----:B------:R-:W-:Y:S02]  /*0940*/  @!P1 MOV R33, R73 ;  /* 0x0000004900219202 */ /* 0x000fe40000000f00 */
[----:B------:R-:W-:Y:S01]  /*0950*/  ISETP.GE.AND.EX P6, PT, R39, UR17, PT, P6 ;  /* 0x0000001127007c0c */ /* 0x000fe2000bfc6360 */
[----:B------:R-:W-:Y:S02]  /*0960*/  @!P1 IMAD.WIDE.U32 R32, R9, R20, R32 ;  /* 0x0000001409209225 */ /* 0x000fe400078e0020 */
[----:B------:R-:W5:Y:S01]  /*0970*/  @!P2 LDC.64 R20, c[0x0][0x270] ;  /* 0x00009c00ff14ab82 */ /* 0x000f620000000a00 */
[----:B------:R-:W-:Y:S01]  /*0980*/  ISETP.GT.U32.OR P6, PT, R0, 0x29f, P6 ;  /* 0x0000029f0000780c */ /* 0x000fe200037c4470 */
[----:B-1----:R-:W-:Y:S01]  /*0990*/  @!P3 IMAD R37, R37, R16, RZ ;  /* 0x000000102525b224 */ /* 0x002fe200078e02ff */
[----:B------:R-:W-:Y:S01]  /*09a0*/  @!P1 IADD3 R25, R33, R25, RZ ;  /* 0x0000001921199210 */ /* 0x000fe20007ffe0ff */
[----:B------:R1:W3:Y:S01]  /*09b0*/  @!P5 LDG.E R45, desc[UR10][R26.64] ;  /* 0x0000000a1a2dd981 */ /* 0x0002e2000c1e1900 */
[----:B--2---:R-:W-:Y:S01]  /*09c0*/  @!P1 LEA R24, P4, R32, R18, 0x1 ;  /* 0x0000001220189211 */ /* 0x004fe200078808ff */
[----:B------:R-:W-:Y:S01]  /*09d0*/  @!P3 IMAD R17, R10, R17, R37 ;  /* 0x000000110a11b224 */ /* 0x000fe200078e0225 */
[----:B0-----:R-:W-:-:S02]  /*09e0*/  @!P3 MOV R30, R70 ;  /* 0x00000046001eb202 */ /* 0x001fc40000000f00 */
[----:B------:R-:W-:Y:S02]  /*09f0*/  CS2R R46, SRZ ;  /* 0x00000000002e7805 */ /* 0x000fe4000001ff00 */
[----:B------:R-:W-:Y:S02]  /*0a00*/  @!P3 MOV R31, R73 ;  /* 0x00000049001fb202 */ /* 0x000fe40000000f00 */
[----:B------:R-:W-:Y:S02]  /*0a10*/  @!P1 LEA.HI.X R25, R32, R19, R25, 0x1, P4 ;  /* 0x0000001320199211 */ /* 0x000fe400020f0c19 */
[----:B------:R-:W-:Y:S01]  /*0a20*/  SHF.R.S32.HI R37, RZ, 0x1f, R13 ;  /* 0x0000001fff257819 */ /* 0x000fe2000001140d */
[----:B------:R-:W-:Y:S01]  /*0a30*/  @!P3 IMAD.WIDE.U32 R30, R10, R16, R30 ;  /* 0x000000100a1eb225 */ /* 0x000fe200078e001e */
[----:B------:R-:W-:Y:S01]  /*0a40*/  ISETP.GE.U32.AND P4, PT, R13, UR16, PT ;  /* 0x000000100d007c0c */ /* 0x000fe2000bf86070 */
[----:B------:R-:W0:Y:S01]  /*0a50*/  @!P2 LDC.64 R18, c[0x0][0x220] ;  /* 0x00008800ff12ab82 */ /* 0x000e220000000a00 */
[----:B------:R-:W-:Y:S01]  /*0a60*/  SHF.R.S32.HI R49, RZ, 0x1f, R58 ;  /* 0x0000001fff317819 */ /* 0x000fe2000001143a */
[----:B------:R-:W2:Y:S01]  /*0a70*/  @!P1 LDG.E R46, desc[UR10][R24.64] ;  /* 0x0000000a182e9981 */ /* 0x000ea2000c1e1900 */
[----:B------:R-:W-:-:S02]  /*0a80*/  ISETP.GE.AND.EX P4, PT, R37, UR17, PT, P4 ;  /* 0x0000001125007c0c */ /* 0x000fc4000bf86340 */
[----:B-1----:R-:W-:Y:S02]  /*0a90*/  @!P3 IADD3 R26, R31, R17, RZ ;  /* 0x000000111f1ab210 */ /* 0x002fe40007ffe0ff */
[----:B----4-:R-:W-:Y:S01]  /*0aa0*/  @!P3 LEA R22, P5, R30, R22, 0x1 ;  /* 0x000000161e16b211 */ /* 0x010fe200078a08ff */
[----:B------:R-:W1:Y:S01]  /*0ab0*/  @!P6 LDC.64 R16, c[0x0][0x270] ;  /* 0x00009c00ff10eb82 */ /* 0x000e620000000a00 */
[----:B------:R-:W-:Y:S02]  /*0ac0*/  ISETP.GT.U32.OR P4, PT, R0, 0x29f, P4 ;  /* 0x0000029f0000780c */ /* 0x000fe40002784470 */
[----:B------:R-:W-:Y:S01]  /*0ad0*/  @!P3 LEA.HI.X R23, R30, R23, R26, 0x1, P5 ;  /* 0x000000171e17b211 */ /* 0x000fe200028f0c1a */
[----:B-----5:R-:W-:-:S04]  /*0ae0*/  @!P2 IMAD R26, R35, R20, RZ ;  /* 0x00000014231aa224 */ /* 0x020fc800078e02ff */
[----:B------:R4:W5:Y:S01]  /*0af0*/  @!P3 LDG.E R47, desc[UR10][R22.64] ;  /* 0x0000000a162fb981 */ /* 0x000962000c1e1900 */
[----:B------:R-:W-:Y:S01]  /*0b00*/  ISETP.GE.U32.AND P3, PT, R58, UR16, PT ;  /* 0x000000103a007c0c */ /* 0x000fe2000bf66070 */
[----:B------:R-:W0:Y:S01]  /*0b10*/  @!P6 LDC.64 R34, c[0x0][0x220] ;  /* 0x00008800ff22eb82 */ /* 0x000e220000000a00 */
[----:B------:R-:W-:Y:S01]  /*0b20*/  SHF.R.S32.HI R31, RZ, 0x1f, R14 ;  /* 0x0000001fff1f7819 */ /* 0x000fe2000001140e */
[----:B------:R-:W-:Y:S01]  /*0b30*/  @!P2 IMAD R27, R11, R21, R26 ;  /* 0x000000150b1ba224 */ /* 0x000fe200078e021a */
[----:B------:R-:W-:Y:S02]  /*0b40*/  ISETP.GE.U32.AND P1, PT, R14, UR16, PT ;  /* 0x000000100e007c0c */ /* 0x000fe4000bf26070 */
[----:B----4-:R-:W-:-:S03]  /*0b50*/  @!P2 MOV R22, R70 ;  /* 0x000000460016a202 */ /* 0x010fc60000000f00 */
[----:B------:R-:W4:Y:S01]  /*0b60*/  @!P4 LDC.64 R32, c[0x0][0x270] ;  /* 0x00009c00ff20cb82 */ /* 0x000f220000000a00 */
[----:B------:R-:W-:Y:S02]  /*0b70*/  @!P2 MOV R23, R73 ;  /* 0x000000490017a202 */ /* 0x000fe40000000f00 */
[----:B------:R-:W-:Y:S01]  /*0b80*/  ISETP.GE.AND.EX P3, PT, R49, UR17, PT, P3 ;  /* 0x0000001131007c0c */ /* 0x000fe2000bf66330 */
[----:B------:R-:W-:Y:S01]  /*0b90*/  @!P2 IMAD.WIDE.U32 R20, R11, R20, R22 ;  /* 0x000000140b14a225 */ /* 0x000fe200078e0016 */
[----:B------:R-:W-:Y:S01]  /*0ba0*/  ISETP.GE.AND.EX P1, PT, R31, UR17, PT, P1 ;  /* 0x000000111f007c0c */ /* 0x000fe2000bf26310 */
[----:B------:R-:W-:Y:S01]  /*0bb0*/  HFMA2.MMA R48, -RZ, RZ, 0, 0 ;  /* 0x00000000ff307435 */ /* 0x000fe200000001ff */
[----:B------:R-:W-:Y:S01]  /*0bc0*/  ISETP.GT.U32.OR P3, PT, R0, 0x29f, P3 ;  /* 0x0000029f0000780c */ /* 0x000fe20001f64470 */
[----:B-1----:R-:W-:Y:S01]  /*0bd0*/  @!P6 IMAD R39, R39, R16, RZ ;  /* 0x000000102727e224 */ /* 0x002fe200078e02ff */
[----:B------:R-:W-:Y:S01]  /*0be0*/  @!P2 IADD3 R21, R21, R27, RZ ;  /* 0x0000001b1515a210 */ /* 0x000fe20007ffe0ff */
[----:B------:R-:W1:Y:S01]  /*0bf0*/  @!P4 LDC.64 R22, c[0x0][0x220] ;  /* 0x00008800ff16cb82 */ /* 0x000e620000000a00 */
[----:B0-----:R-:W-:-:S02]  /*0c00*/  @!P2 LEA R18, P5, R20, R18, 0x1 ;  /* 0x000000121412a211 */ /* 0x001fc400078a08ff */
        /* <DEDUP_REMOVED lines=8> */
[----:B------:R0:W5:Y:S01]  /*0c90*/  @!P2 LDG.E R48, desc[UR10][R18.64] ;  /* 0x0000000a1230a981 */ /* 0x000162000c1e1900 */
[----:B------:R-:W0:Y:S01]  /*0ca0*/  @!P3 LDC.64 R20, c[0x0][0x270] ;  /* 0x00009c00ff14bb82 */ /* 0x000e220000000a00 */
[----:B------:R-:W-:-:S02]  /*0cb0*/  ISETP.GE.AND.EX P5, PT, R51, UR17, PT, P5 ;  /* 0x0000001133007c0c */ /* 0x000fc4000bfa6350 */
[----:B------:R-:W-:Y:S02]  /*0cc0*/  @!P6 IADD3 R17, R17, R39, RZ ;  /* 0x000000271111e210 */ /* 0x000fe40007ffe0ff */
[----:B------:R-:W-:Y:S02]  /*0cd0*/  ISETP.GT.U32.OR P2, PT, R0, 0x29f, P5 ;  /* 0x0000029f0000780c */ /* 0x000fe40002f44470 */
[C---:B------:R-:W-:Y:S01]  /*0ce0*/  @!P6 LEA R34, P5, R16.reuse, R34, 0x1 ;  /* 0x000000221022e211 */ /* 0x040fe200078a08ff */
[----:B------:R-:W0:Y:S01]  /*0cf0*/  @!P1 LDC.64 R26, c[0x0][0x270] ;  /* 0x00009c00ff1a9b82 */ /* 0x000e220000000a00 */
[----:B----4-:R-:W-:Y:S02]  /*0d00*/  @!P4 IMAD R24, R37, R32, RZ ;  /* 0x000000202518c224 */ /* 0x010fe400078e02ff */
[----:B------:R-:W-:Y:S01]  /*0d10*/  @!P6 LEA.HI.X R35, R16, R35, R17, 0x1, P5 ;  /* 0x000000231023e211 */ /* 0x000fe200028f0c11 */
[----:B------:R-:W-:Y:S01]  /*0d20*/  @!P4 IMAD.MOV.U32 R17, RZ, RZ, R73 ;  /* 0x000000ffff11c224 */ /* 0x000fe200078e0049 */
[----:B------:R-:W-:-:S02]  /*0d30*/  @!P4 MOV R16, R70 ;  /* 0x000000460010c202 */ /* 0x000fc40000000f00 */
[----:B------:R-:W-:Y:S02]  /*0d40*/  SHF.R.S32.HI R53, RZ, 0x1f, R6 ;  /* 0x0000001fff357819 */ /* 0x000fe40000011406 */
[----:B------:R-:W-:Y:S01]  /*0d50*/  ISETP.GE.U32.AND P5, PT, R6, UR16, PT ;  /* 0x0000001006007c0c */ /* 0x000fe2000bfa6070 */
[C---:B------:R-:W-:Y:S01]  /*0d60*/  @!P4 IMAD R37, R13.reuse, R33, R24 ;  /* 0x000000210d25c224 */ /* 0x040fe200078e0218 */
[----:B------:R-:W-:Y:S01]  /*0d70*/  HFMA2.MMA R50, -RZ, RZ, 0, 0 ;  /* 0x00000000ff327435 */ /* 0x000fe200000001ff */
[----:B------:R-:W-:Y:S01]  /*0d80*/  @!P4 IMAD.WIDE.U32 R32, R13, R32, R16 ;  /* 0x000000200d20c225 */ /* 0x000fe200078e0010 */
[----:B------:R-:W-:Y:S01]  /*0d90*/  ISETP.GE.AND.EX P5, PT, R53, UR17, PT, P5 ;  /* 0x0000001135007c0c */ /* 0x000fe2000bfa6350 */
[----:B------:R-:W4:Y:S03]  /*0da0*/  @!P1 LDC.64 R16, c[0x0][0x220] ;  /* 0x00008800ff109b82 */ /* 0x000f260000000a00 */
[----:B------:R-:W-:-:S05]  /*0db0*/  ISETP.GT.U32.OR P5, PT, R0, 0x29f, P5 ;  /* 0x0000029f0000780c */ /* 0x000fca0002fa4470 */
[----:B------:R-:W4:Y:S01]  /*0dc0*/  @!P3 LDC.64 R24, c[0x0][0x220] ;  /* 0x00008800ff18bb82 */ /* 0x000f220000000a00 */
[----:B------:R0:W5:Y:S01]  /*0dd0*/  @!P6 LDG.E R50, desc[UR10][R34.64] ;  /* 0x0000000a2232e981 */ /* 0x000162000c1e1900 */
[----:B------:R-:W-:Y:S02]  /*0de0*/  @!P4 IADD3 R33, R33, R37, RZ ;  /* 0x000000252121c210 */ /* 0x000fe40007ffe0ff */
[----:B-1----:R-:W-:Y:S01]  /*0df0*/  @!P4 LEA R30, P6, R32, R22, 0x1 ;  /* 0x00000016201ec211 */ /* 0x002fe200078c08ff */
[----:B0-----:R-:W-:-:S03]  /*0e00*/  @!P3 IMAD R22, R49, R20, RZ ;  /* 0x000000143116b224 */ /* 0x001fc600078e02ff */
[----:B------:R-:W0:Y:S01]  /*0e10*/  @!P2 LDC.64 R18, c[0x0][0x270] ;  /* 0x00009c00ff12ab82 */ /* 0x000e220000000a00 */
        /* <DEDUP_REMOVED lines=13> */
[----:B------:R4:W5:Y:S02]  /*0ef0*/  @!P4 LDG.E R52, desc[UR10][R30.64] ;  /* 0x0000000a1e34c981 */ /* 0x000964000c1e1900 */
[----:B----4-:R-:W-:Y:S02]  /*0f00*/  @!P1 LEA R26, P6, R32, R16, 0x1 ;  /* 0x00000010201a9211 */ /* 0x010fe400078c08ff */
[----:B------:R-:W-:Y:S02]  /*0f10*/  @!P3 IADD3 R16, R35, R37, RZ ;  /* 0x000000252310b210 */ /* 0x000fe40007ffe0ff */
[----:B------:R-:W-:Y:S02]  /*0f20*/  @!P3 LEA R24, P4, R34, R24, 0x1 ;  /* 0x000000182218b211 */ /* 0x000fe400078808ff */
[----:B------:R-:W-:-:S02]  /*0f30*/  @!P1 IADD3 R27, R33, R27, RZ ;  /* 0x0000001b211b9210 */ /* 0x000fc40007ffe0ff */
[----:B------:R-:W-:Y:S02]  /*0f40*/  @!P3 LEA.HI.X R25, R34, R25, R16, 0x1, P4 ;  /* 0x000000192219b211 */ /* 0x000fe400020f0c10 */
[----:B------:R-:W-:Y:S02]  /*0f50*/  @!P2 MOV R30, R70 ;  /* 0x00000046001ea202 */ /* 0x000fe40000000f00 */
[----:B------:R-:W-:Y:S01]  /*0f60*/  @!P2 MOV R31, R73 ;  /* 0x00000049001fa202 */ /* 0x000fe20000000f00 */
[----:B0-----:R-:W-:Y:S01]  /*0f70*/  @!P2 IMAD R36, R51, R18, RZ ;  /* 0x000000123324a224 */ /* 0x001fe200078e02ff */
[----:B------:R-:W-:Y:S02]  /*0f80*/  @!P1 LEA.HI.X R27, R32, R17, R27, 0x1, P6 ;  /* 0x00000011201b9211 */ /* 0x000fe400030f0c1b */
[----:B------:R-:W-:Y:S01]  /*0f90*/  SHF.R.S32.HI R33, RZ, 0x1f, R15 ;  /* 0x0000001fff217819 */ /* 0x000fe2000001140f */
[----:B------:R-:W0:Y:S01]  /*0fa0*/  @!P5 LDC.64 R16, c[0x0][0x220] ;  /* 0x00008800ff10db82 */ /* 0x000e220000000a00 */
[----:B------:R-:W-:-:S02]  /*0fb0*/  ISETP.GE.U32.AND P4, PT, R15, UR16, PT ;  /* 0x000000100f007c0c */ /* 0x000fc4000bf86070 */
[----:B------:R-:W-:Y:S01]  /*0fc0*/  CS2R R54, SRZ ;  /* 0x0000000000367805 */ /* 0x000fe2000001ff00 */
[----:B------:R-:W-:Y:S01]  /*0fd0*/  @!P2 IMAD.WIDE.U32 R30, R5, R18, R30 ;  /* 0x00000012051ea225 */ /* 0x000fe200078e001e */
[----:B------:R-:W-:-:S03]  /*0fe0*/  ISETP.GE.AND.EX P4, PT, R33, UR17, PT, P4 ;  /* 0x0000001121007c0c */ /* 0x000fc6000bf86340 */
[----:B------:R-:W-:Y:S01]  /*0ff0*/  @!P2 IMAD R19, R5, R19, R36 ;  /* 0x000000130513a224 */ /* 0x000fe200078e0224 */
[----:B-1----:R-:W-:Y:S01]  /*1000*/  @!P2 LEA R18, P6, R30, R20, 0x1 ;  /* 0x000000141e12a211 */ /* 0x002fe200078c08ff */
[----:B------:R1:W4:Y:S01]  /*1010*/  @!P3 LDG.E R54, desc[UR10][R24.64] ;  /* 0x0000000a1836b981 */ /* 0x000322000c1e1900 */
[----:B------:R-:W-:Y:S01]  /*1020*/  ISETP.GT.U32.OR P4, PT, R0, 0x29f, P4 ;  /* 0x0000029f0000780c */ /* 0x000fe20002784470 */
[----:B------:R-:W-:Y:S01]  /*1030*/  @!P5 IMAD R20, R53, R22, RZ ;  /* 0x000000163514d224 */ /* 0x000fe200078e02ff */
[----:B------:R-:W-:Y:S02]  /*1040*/  @!P2 IADD3 R19, R31, R19, RZ ;  /* 0x000000131f13a210 */ /* 0x000fe40007ffe0ff */
[----:B------:R-:W-:Y:S02]  /*1050*/  SHF.R.S32.HI R39, RZ, 0x1f, R40 ;  /* 0x0000001fff277819 */ /* 0x000fe40000011428 */
[----:B------:R-:W-:Y:S01]  /*1060*/  ISETP.GE.U32.AND P3, PT, R40, UR16, PT ;  /* 0x0000001028007c0c */ /* 0x000fe2000bf66070 */
[----:B------:R-:W-:Y:S01]  /*1070*/  @!P5 IMAD R31, R6, R23, R20 ;  /* 0x00000017061fd224 */ /* 0x000fe200078e0214 */
[----:B------:R-:W-:-:S02]  /*1080*/  @!P2 LEA.HI.X R19, R30, R21, R19, 0x1, P6 ;  /* 0x000000151e13a211 */ /* 0x000fc400030f0c13 */
[----:B------:R-:W-:Y:S02]  /*1090*/  ISETP.GE.AND.EX P3, PT, R39, UR17, PT, P3 ;  /* 0x0000001127007c0c */ /* 0x000fe4000bf66330 */
[----:B------:R-:W-:Y:S02]  /*10a0*/  @!P5 MOV R20, R70 ;  /* 0x000000460014d202 */ /* 0x000fe40000000f00 */
[----:B------:R-:W-:Y:S02]  /*10b0*/  CS2R R56, SRZ ;  /* 0x0000000000387805 */ /* 0x000fe4000001ff00 */
[----:B------:R-:W-:Y:S01]  /*10c0*/  @!P5 MOV R21, R73 ;  /* 0x000000490015d202 */ /* 0x000fe20000000f00 */
[----:B------:R1:W4:Y:S01]  /*10d0*/  @!P2 LDG.E R55, desc[UR10][R18.64] ;  /* 0x0000000a1237a981 */ /* 0x000322000c1e1900 */
[----:B------:R-:W-:Y:S01]  /*10e0*/  ISETP.GT.U32.OR P3, PT, R0, 0x29f, P3 ;  /* 0x0000029f0000780c */ /* 0x000fe20001f64470 */
[----:B------:R-:W-:Y:S01]  /*10f0*/  @!P5 IMAD.WIDE.U32 R22, R6, R22, R20 ;  /* 0x000000160616d225 */ /* 0x000fe200078e0014 */
[----:B------:R-:W-:-:S02]  /*1100*/  SHF.R.S32.HI R35, RZ, 0x1f, R41 ;  /* 0x0000001fff237819 */ /* 0x000fc40000011429 */
[----:B------:R-:W3:Y:S01]  /*1110*/  @!P4 LDC.64 R20, c[0x0][0x270] ;  /* 0x00009c00ff14cb82 */ /* 0x000ee20000000a00 */
[----:B------:R3:W4:Y:S01]  /*1120*/  @P0 LDG.E R56, desc[UR10][R28.64] ;  /* 0x0000000a1c380981 */ /* 0x000722000c1e1900 */
[----:B------:R-:W-:Y:S02]  /*1130*/  @!P5 IADD3 R23, R23, R31, RZ ;  /* 0x0000001f1717d210 */ /* 0x000fe40007ffe0ff */
[----:B0-----:R-:W-:-:S05]  /*1140*/  @!P5 LEA R30, P6, R22, R16, 0x1 ;  /* 0x00000010161ed211 */ /* 0x001fca00078c08ff */
[----:B-1----:R-:W0:Y:S01]  /*1150*/  @!P3 LDC.64 R24, c[0x0][0x270] ;  /* 0x00009c00ff18bb82 */ /* 0x002e220000000a00 */
[----:B------:R-:W-:Y:S02]  /*1160*/  @!P5 LEA.HI.X R31, R22, R17, R23, 0x1, P6 ;  /* 0x00000011161fd211 */ /* 0x000fe400030f0c17 */
[----:B------:R-:W-:Y:S02]  /*1170*/  ISETP.GE.U32.AND P6, PT, R41, UR16, PT ;  /* 0x0000001029007c0c */ /* 0x000fe4000bfc6070 */
[----:B------:R-:W-:Y:S01]  /*1180*/  SHF.R.S32.HI R37, RZ, 0x1f, R42 ;  /* 0x0000001fff257819 */ /* 0x000fe2000001142a */
[----:B------:R1:W4:Y:S01]  /*1190*/  @!P5 LDG.E R57, desc[UR10][R30.64] ;  /* 0x0000000a1e39d981 */ /* 0x000322000c1e1900 */
[----:B------:R-:W-:Y:S01]  /*11a0*/  ISETP.GE.AND.EX P6, PT, R35, UR17, PT, P6 ;  /* 0x0000001123007c0c */ /* 0x000fe2000bfc6360 */
[----:B------:R-:W0:Y:S01]  /*11b0*/  @!P4 LDC.64 R16, c[0x0][0x220] ;  /* 0x00008800ff10cb82 */ /* 0x000e220000000a00 */
[----:B------:R-:W-:Y:S02]  /*11c0*/  ISETP.GE.U32.AND P2, PT, R42, UR16, PT ;  /* 0x000000102a007c0c */ /* 0x000fe4000bf46070 */
[----:B------:R-:W-:-:S02]  /*11d0*/  ISETP.GT.U32.OR P6, PT, R0, 0x29f, P6 ;  /* 0x0000029f0000780c */ /* 0x000fc400037c4470 */
[----:B------:R-:W-:-:S03]  /*11e0*/  ISETP.GE.AND.EX P2, PT, R37, UR17, PT, P2 ;  /* 0x0000001125007c0c */ /* 0x000fc6000bf46320 */
[----:B------:R-:W2:Y:S01]  /*11f0*/  @!P3 LDC.64 R18, c[0x0][0x220] ;  /* 0x00008800ff12bb82 */ /* 0x000ea20000000a00 */
[----:B------:R-:W-:Y:S01]  /*1200*/  ISETP.GT.U32.OR P2, PT, R0, 0x29f, P2 ;  /* 0x0000029f0000780c */ /* 0x000fe20001744470 */
[-C--:B---3--:R-:W-:Y:S01]  /*1210*/  @!P4 IMAD R22, R33, R20.reuse, RZ ;  /* 0x000000142116c224 */ /* 0x088fe200078e02ff */
[----:B------:R-:W-:Y:S01]  /*1220*/  HFMA2.MMA R61, -RZ, RZ, 0, 0 ;  /* 0x00000000ff3d7435 */ /* 0x000fe200000001ff */
[----:B------:R-:W-:Y:S01]  /*1230*/  @!P4 MOV R33, R73 ;  /* 0x000000490021c202 */ /* 0x000fe20000000f00 */
[----:B------:R-:W-:Y:S02]  /*1240*/  @!P4 IMAD.MOV.U32 R32, RZ, RZ, R70 ;  /* 0x000000ffff20c224 */ /* 0x000fe400078e0046 */
[C---:B------:R-:W-:Y:S02]  /*1250*/  @!P4 IMAD R29, R15.reuse, R21, R22 ;  /* 0x000000150f1dc224 */ /* 0x040fe400078e0216 */
[----:B------:R-:W3:Y:S01]  /*1260*/  @!P6 LDC.64 R22, c[0x0][0x270] ;  /* 0x00009c00ff16eb82 */ /* 0x000ee20000000a00 */
[----:B------:R-:W-:Y:S01]  /*1270*/  @!P4 IMAD.WIDE.U32 R32, R15, R20, R32 ;  /* 0x000000140f20c225 */ /* 0x000fe200078e0020 */
[----:B-1----:R-:W-:-:S02]  /*1280*/  @!P3 MOV R30, R70 ;  /* 0x00000046001eb202 */ /* 0x002fc40000000f00 */
[----:B------:R-:W-:Y:S01]  /*1290*/  @!P3 MOV R31, R73 ;  /* 0x00000049001fb202 */ /* 0x000fe20000000f00 */
[-C--:B0-----:R-:W-:Y:S01]  /*12a0*/  @!P3 IMAD R39, R39, R24.reuse, RZ ;  /* 0x000000182727b224 */ /* 0x081fe200078e02ff */
[----:B------:R3:W4:Y:S02]  /*12b0*/  @!P1 LDG.E R61, desc[UR10][R26.64] ;  /* 0x0000000a1a3d9981 */ /* 0x000724000c1e1900 */
[----:B------:R-:W0:Y:S01]  /*12c0*/  @!P2 LDC.64 R20, c[0x0][0x270] ;  /* 0x00009c00ff14ab82 */ /* 0x000e220000000a00 */
[C---:B------:R-:W-:Y:S01]  /*12d0*/  @!P3 IMAD R39, R40.reuse, R25, R39 ;  /* 0x000000192827b224 */ /* 0x040fe200078e0227 */
[----:B------:R-:W-:Y:S01]  /*12e0*/  @!P4 IADD3 R29, R33, R29, RZ ;  /* 0x0000001d211dc210 */ /* 0x000fe20007ffe0ff */
[----:B------:R-:W-:Y:S01]  /*12f0*/  @!P3 IMAD.WIDE.U32 R30, R40, R24, R30 ;  /* 0x00000018281eb225 */ /* 0x000fe200078e001e */
[----:B------:R-:W-:-:S04]  /*1300*/  @!P4 LEA R28, P1, R32, R16, 0x1 ;  /* 0x00000010201cc211 */ /* 0x000fc800078208ff */
[----:B------:R-:W1:Y:S01]  /*1310*/  @!P6 LDC.64 R24, c[0x0][0x220] ;  /* 0x00008800ff18eb82 */ /* 0x000e620000000a00 */
[----:B------:R-:W-:Y:S02]  /*1320*/  @!P4 LEA.HI.X R29, R32, R17, R29, 0x1, P1 ;  /* 0x00000011201dc211 */ /* 0x000fe400008f0c1d */
[----:B------:R-:W-:Y:S02]  /*1330*/  @!P3 IADD3 R31, R31, R39, RZ ;  /* 0x000000271f1fb210 */ /* 0x000fe40007ffe0ff */
[C---:B--2---:R-:W-:Y:S02]  /*1340*/  @!P3 LEA R18, P1, R30.reuse, R18, 0x1 ;  /* 0x000000121e12b211 */ /* 0x044fe400078208ff */
[----:B------:R-:W-:Y:S01]  /*1350*/  CS2R R62, SRZ ;  /* 0x00000000003e7805 */ /* 0x000fe2000001ff00 */
[----:B------:R-:W2:Y:S01]  /*1360*/  @!P2 LDC.64 R16, c[0x0][0x220] ;  /* 0x00008800ff10ab82 */ /* 0x000ea20000000a00 */
[----:B------:R-:W-:Y:S01]  /*1370*/  @!P3 LEA.HI.X R19, R30, R19, R31, 0x1, P1 ;  /* 0x000000131e13b211 */ /* 0x000fe200008f0c1f */
[----:B---3--:R-:W-:-:S03]  /*1380*/  @!P6 IMAD R26, R35, R22, RZ ;  /* 0x00000016231ae224 */ /* 0x008fc600078e02ff */
[----:B------:R-:W3:Y:S04]  /*1390*/  @!P4 LDG.E R62, desc[UR10][R28.64] ;  /* 0x0000000a1c3ec981 */ /* 0x000ee8000c1e1900 */
[----:B------:R1:W3:Y:S01]  /*13a0*/  @!P3 LDG.E R63, desc[UR10][R18.64] ;  /* 0x0000000a123fb981 */ /* 0x0002e2000c1e1900 */
[----:B------:R-:W-:Y:S02]  /*13b0*/  @!P6 IMAD R27, R41, R23, R26 ;  /* 0x00000017291be224 */ /* 0x000fe400078e021a */
[----:B0-----:R-:W-:Y:S01]  /*13c0*/  @!P2 IMAD R37, R37, R20, RZ ;  /* 0x000000142525a224 */ /* 0x001fe200078e02ff */
[----:B-1----:R-:W-:Y:S02]  /*13d0*/  @!P6 MOV R18, R70 ;  /* 0x000000460012e202 */ /* 0x002fe40000000f00 */
[----:B------:R-:W-:-:S03]  /*13e0*/  @!P6 MOV R19, R73 ;  /* 0x000000490013e202 */ /* 0x000fc60000000f00 */
[----:B------:R-:W-:Y:S01]  /*13f0*/  @!P6 IMAD.WIDE.U32 R22, R41, R22, R18 ;  /* 0x000000162916e225 */ /* 0x000fe200078e0012 */
[----:B------:R-:W-:Y:S02]  /*1400*/  @!P2 MOV R18, R70 ;  /* 0x000000460012a202 */ /* 0x000fe40000000f00 */
[----:B------:R-:W-:Y:S01]  /*1410*/  @!P2 MOV R19, R73 ;  /* 0x000000490013a202 */ /* 0x000fe20000000f00 */
[C---:B------:R-:W-:Y:S01]  /*1420*/  @!P2 IMAD R37, R42.reuse, R21, R37 ;  /* 0x000000152a25a224 */ /* 0x040fe200078e0225 */
[----:B------:R-:W-:Y:S01]  /*1430*/  HFMA2.MMA R64, -RZ, RZ, 0, 0 ;  /* 0x00000000ff407435 */ /* 0x000fe200000001ff */
[----:B------:R-:W-:Y:S01]  /*1440*/  @!P6 IADD3 R23, R23, R27, RZ ;  /* 0x0000001b1717e210 */ /* 0x000fe20007ffe0ff */
[----:B------:R-:W-:Y:S01]  /*1450*/  @!P2 IMAD.WIDE.U32 R20, R42, R20, R18 ;  /* 0x000000142a14a225 */ /* 0x000fe200078e0012 */
[----:B------:R-:W-:-:S04]  /*1460*/  @!P6 LEA R24, P1, R22, R24, 0x1 ;  /* 0x000000181618e211 */ /* 0x000fc800078208ff */
[----:B------:R-:W-:Y:S02]  /*1470*/  @!P2 IADD3 R21, R21, R37, RZ ;  /* 0x000000251515a210 */ /* 0x000fe40007ffe0ff */
[----:B--2---:R-:W-:Y:S02]  /*1480*/  @!P2 LEA R16, P3, R20, R16, 0x1 ;  /* 0x000000101410a211 */ /* 0x004fe400078608ff */
[----:B------:R-:W-:Y:S02]  /*1490*/  @!P6 LEA.HI.X R25, R22, R25, R23, 0x1, P1 ;  /* 0x000000191619e211 */ /* 0x000fe400008f0c17 */
[----:B------:R-:W-:Y:S02]  /*14a0*/  MOV R67, RZ ;  /* 0x000000ff00437202 */ /* 0x000fe40000000f00 */
[----:B------:R-:W-:Y:S01]  /*14b0*/  @!P2 LEA.HI.X R17, R20, R17, R21, 0x1, P3 ;  /* 0x000000111411a211 */ /* 0x000fe200018f0c15 */
[----:B------:R0:W2:Y:S04]  /*14c0*/  @!P6 LDG.E R64, desc[UR10][R24.64] ;  /* 0x0000000a1840e981 */ /* 0x0000a8000c1e1900 */
[----:B------:R1:W2:Y:S01]  /*14d0*/  @!P2 LDG.E R67, desc[UR10][R16.64] ;  /* 0x0000000a1043a981 */ /* 0x0002a2000c1e1900 */
[----:B------:R-:W-:-:S04]  /*14e0*/  PRMT R18, R44, 0x7632, R18 ;  /* 0x000076322c127816 */ /* 0x000fc80000000012 */
[----:B------:R-:W-:Y:S02]  /*14f0*/  SHF.L.U32 R19, R18, 0x10, RZ ;  /* 0x0000001012137819 */ /* 0x000fe400000006ff */
[----:B------:R-:W-:-:S03]  /*1500*/  SHF.L.U32 R18, R44, 0x10, RZ ;  /* 0x000000102c127819 */ /* 0x000fc600000006ff */
[----:B------:R-:W-:Y:S01]  /*1510*/  FMUL.FTZ R21, R19, R19 ;  /* 0x0000001313157220 */ /* 0x000fe20000410000 */
[----:B------:R-:W-:-:S04]  /*1520*/  PRMT R20, R45, 0x7632, R20 ;  /* 0x000076322d147816 */ /* 0x000fc80000000014 */
[----:B------:R-:W-:Y:S01]  /*1530*/  SHF.L.U32 R23, R20, 0x10, RZ ;  /* 0x0000001014177819 */ /* 0x000fe200000006ff */
[----:B------:R-:W-:Y:S02]  /*1540*/  IMAD.U32 R22, R45, 0x10000, RZ ;  /* 0x000100002d167824 */ /* 0x000fe400078e00ff */
[C---:B0-----:R-:W-:Y:S01]  /*1550*/  FFMA.FTZ R24, R18.reuse, R18, R21 ;  /* 0x0000001212187223 */ /* 0x041fe20000010015 */
[----:B------:R-:W-:Y:S01]  /*1560*/  FADD.FTZ R26, R18, R19 ;  /* 0x00000013121a7221 */ /* 0x000fe20000010000 */
[----:B-1----:R-:W-:Y:S01]  /*1570*/  FMUL.FTZ R17, R23, R23 ;  /* 0x0000001717117220 */ /* 0x002fe20000410000 */
[----:B------:R-:W-:Y:S01]  /*1580*/  PRMT R20, R46, 0x7632, R20 ;  /* 0x000076322e147816 */ /* 0x000fe20000000014 */
[----:B------:R-:W-:-:S03]  /*1590*/  FADD.FTZ R23, R22, R23 ;  /* 0x0000001716177221 */ /* 0x000fc60000010000 */
[----:B------:R-:W-:Y:S01]  /*15a0*/  SHF.L.U32 R21, R20, 0x10, RZ ;  /* 0x0000001014157819 */ /* 0x000fe200000006ff */
[----:B------:R-:W-:Y:S01]  /*15b0*/  FFMA.FTZ R22, R22, R22, R17 ;  /* 0x0000001616167223 */ /* 0x000fe20000010011 */
[----:B------:R-:W-:-:S03]  /*15c0*/  SHF.L.U32 R20, R46, 0x10, RZ ;  /* 0x000000102e147819 */ /* 0x000fc600000006ff */
[----:B------:R-:W-:Y:S01]  /*15d0*/  FMUL.FTZ R17, R21, R21 ;  /* 0x0000001515117220 */ /* 0x000fe20000410000 */
[----:B-----5:R-:W-:Y:S01]  /*15e0*/  PRMT R16, R47, 0x7632, R16 ;  /* 0x000076322f107816 */ /* 0x020fe20000000010 */
[----:B------:R-:W-:-:S03]  /*15f0*/  FADD.FTZ R21, R20, R21 ;  /* 0x0000001514157221 */ /* 0x000fc60000010000 */
[----:B------:R-:W-:Y:S01]  /*1600*/  SHF.L.U32 R16, R16, 0x10, RZ ;  /* 0x0000001010107819 */ /* 0x000fe200000006ff */
[----:B------:R-:W-:Y:S01]  /*1610*/  FFMA.FTZ R20, R20, R20, R17 ;  /* 0x0000001414147223 */ /* 0x000fe20000010011 */
[----:B------:R-:W-:Y:S02]  /*1620*/  SHF.L.U32 R19, R47, 0x10, RZ ;  /* 0x000000102f137819 */ /* 0x000fe400000006ff */
[----:B------:R-:W-:-:S04]  /*1630*/  PRMT R18, R48, 0x7632, R18 ;  /* 0x0000763230127816 */ /* 0x000fc80000000012 */
[----:B------:R-:W-:Y:S01]  /*1640*/  SHF.L.U32 R28, R18, 0x10, RZ ;  /* 0x00000010121c7819 */ /* 0x000fe200000006ff */
[----:B------:R-:W-:Y:S01]  /*1650*/  FMUL.FTZ R18, R16, R16 ;  /* 0x0000001010127220 */ /* 0x000fe20000410000 */
[----:B------:R-:W-:Y:S01]  /*1660*/  SHF.L.U32 R17, R48, 0x10, RZ ;  /* 0x0000001030117819 */ /* 0x000fe200000006ff */
[C---:B------:R-:W-:Y:S02]  /*1670*/  FADD.FTZ R16, R19.reuse, R16 ;  /* 0x0000001013107221 */ /* 0x040fe40000010000 */
[----:B------:R-:W-:Y:S01]  /*1680*/  FMUL.FTZ R30, R28, R28 ;  /* 0x0000001c1c1e7220 */ /* 0x000fe20000410000 */
[----:B------:R-:W-:Y:S01]  /*1690*/  FFMA.FTZ R19, R19, R19, R18 ;  /* 0x0000001313137223 */ /* 0x000fe20000010012 */
[C---:B------:R-:W-:Y:S02]  /*16a0*/  FADD.FTZ R18, R17.reuse, R28 ;  /* 0x0000001c11127221 */ /* 0x040fe40000010000 */
[----:B------:R-:W-:Y:S01]  /*16b0*/  FFMA.FTZ R17, R17, R17, R30 ;  /* 0x0000001111117223 */ /* 0x000fe2000001001e */
[----:B------:R-:W-:-:S04]  /*16c0*/  PRMT R33, R50, 0x7632, R33 ;  /* 0x0000763232217816 */ /* 0x000fc80000000021 */
[----:B------:R-:W-:-:S05]  /*16d0*/  SHF.L.U32 R33, R33, 0x10, RZ ;  /* 0x0000001021217819 */ /* 0x000fca00000006ff */
[----:B------:R-:W-:Y:S01]  /*16e0*/  FMUL.FTZ R35, R33, R33 ;  /* 0x0000002121237220 */ /* 0x000fe20000410000 */
[----:B----4-:R-:W-:-:S04]  /*16f0*/  PRMT R27, R54, 0x7632, R27 ;  /* 0x00007632361b7816 */ /* 0x010fc8000000001b */
        /* <DEDUP_REMOVED lines=35> */
[----:B------:R-:W-:-:S03]  /*1930*/  FADD.FTZ R26, R29, R26 ;  /* 0x0000001a1d1a7221 */ /* 0x000fc60000010000 */
[----:B------:R-:W-:Y:S02]  /*1940*/  IMAD.U32 R28, R28, 0x10000, RZ ;  /* 0x000100001c1c7824 */ /* 0x000fe400078e00ff */
[----:B------:R-:W-:Y:S01]  /*1950*/  FADD.FTZ R31, R31, R24 ;  /* 0x000000181f1f7221 */ /* 0x000fe20000010000 */
[----:B------:R-:W-:Y:S01]  /*1960*/  FADD.FTZ R26, R26, R23 ;  /* 0x000000171a1a7221 */ /* 0x000fe20000010000 */
[----:B------:R-:W-:Y:S01]  /*1970*/  SHF.L.U32 R23, R52, 0x10, RZ ;  /* 0x0000001034177819 */ /* 0x000fe200000006ff */
[----:B------:R-:W-:Y:S01]  /*1980*/  FMUL.FTZ R24, R28, R28 ;  /* 0x0000001c1c187220 */ /* 0x000fe20000410000 */
[----:B------:R-:W-:Y:S01]  /*1990*/  PRMT R29, R61, 0x7632, R29 ;  /* 0x000076323d1d7816 */ /* 0x000fe2000000001d */
[----:B------:R-:W-:Y:S02]  /*19a0*/  FADD.FTZ R31, R31, R22 ;  /* 0x000000161f1f7221 */ /* 0x000fe40000010000 */
[----:B------:R-:W-:Y:S01]  /*19b0*/  FADD.FTZ R22, R23, R28 ;  /* 0x0000001c17167221 */ /* 0x000fe20000010000 */
[----:B------:R-:W-:Y:S01]  /*19c0*/  SHF.L.U32 R33, R29, 0x10, RZ ;  /* 0x000000101d217819 */ /* 0x000fe200000006ff */
[----:B------:R-:W-:Y:S01]  /*19d0*/  FFMA.FTZ R23, R23, R23, R24 ;  /* 0x0000001717177223 */ /* 0x000fe20000010018 */
[----:B------:R-:W-:Y:S01]  /*19e0*/  FADD.FTZ R29, R26, R21 ;  /* 0x000000151a1d7221 */ /* 0x000fe20000010000 */
[----:B------:R-:W-:-:S03]  /*19f0*/  FADD.FTZ R24, R31, R20 ;  /* 0x000000141f187221 */ /* 0x000fc60000010000 */
[----:B------:R-:W-:Y:S01]  /*1a00*/  FADD.FTZ R29, R29, R16 ;  /* 0x000000101d1d7221 */ /* 0x000fe20000010000 */
[----:B------:R-:W-:Y:S01]  /*1a10*/  FADD.FTZ R24, R24, R19 ;  /* 0x0000001318187221 */ /* 0x000fe20000010000 */
[----:B---3--:R-:W-:-:S04]  /*1a20*/  PRMT R26, R62, 0x7632, R26 ;  /* 0x000076323e1a7816 */ /* 0x008fc8000000001a */
        /* <DEDUP_REMOVED lines=26> */
[----:B------:R-:W-:Y:S02]  /*1bd0*/  PRMT R25, R67, 0x7632, R25 ;  /* 0x0000763243197816 */ /* 0x000fe40000000019 */
        /* <DEDUP_REMOVED lines=106> */
.L_x_3604:
[----:B------:R-:W-:Y:S05]  /*2280*/  BSYNC B0 ;  /* 0x0000000000007941 */ /* 0x000fea0003800000 */
.L_x_3603:
        /* <DEDUP_REMOVED lines=41> */
.L_x_3607:
[----:B0-----:R-:W2:Y:S04]  /*2520*/  LDG.E.STRONG.GPU R18, desc[UR10][R16.64] ;  /* 0x0000000a10127981 */ /* 0x001ea8000c1ef900 */
[----:B--2---:R-:W-:Y:S01]  /*2530*/  CCTL.IVALL ;  /* 0x00000000ff00798f */ /* 0x004fe20002000000 */
[----:B------:R-:W-:Y:S05]  /*2540*/  YIELD ;  /* 0x0000000000007946 */ /* 0x000fea0003800000 */
[----:B------:R-:W-:-:S13]  /*2550*/  ISETP.NE.AND P1, PT, R18, R21, PT ;  /* 0x000000151200720c */ /* 0x000fda0003f25270 */
[----:B------:R-:W-:Y:S05]  /*2560*/  @P1 BRA `(.L_x_3607) ;  /* 0xfffffffc00ec1947 */ /* 0x000fea000383ffff */
.L_x_3606:
[----:B------:R-:W-:Y:S01]  /*2570*/  ISETP.NE.AND P1, PT, R68, RZ, PT ;  /* 0x000000ff4400720c */ /* 0x000fe20003f25270 */
[----:B------:R-:W-:Y:S05]  /*2580*/  WARPSYNC.ALL ;  /* 0x0000000000007948 */ /* 0x000fea0003800000 */
[----:B------:R-:W-:Y:S07]  /*2590*/  BAR.SYNC.DEFER_BLOCKING 0x0 ;  /* 0x0000000000007b1d */ /* 0x000fee0000010000 */
[----:B------:R-:W-:Y:S05]  /*25a0*/  @!P1 BRA `(.L_x_3605) ;  /* 0x0000000800009947 */ /* 0x000fea0003800000 */
[----:B0-----:R-:W-:Y:S01]  /*25b0*/  VIADD R16, R68, 0xffffffff ;  /* 0xffffffff44107836 */ /* 0x001fe20000000000 */
[----:B------:R-:W-:-:S04]  /*25c0*/  HFMA2.MMA R37, -RZ, RZ, 0, 0 ;  /* 0x00000000ff257435 */ /* 0x000fc800000001ff */
[----:B------:R-:W-:-:S13]  /*25d0*/  ISETP.GE.U32.AND P1, PT, R16, 0x3, PT ;  /* 0x000000031000780c */ /* 0x000fda0003f26070 */
[----:B------:R-:W-:Y:S05]  /*25e0*/  @!P1 BRA `(.L_x_3608) ;  /* 0x0000000400189947 */ /* 0x000fea0003800000 */
[----:B------:R-:W-:Y:S02]  /*25f0*/  LOP3.LUT R69, R68, 0x3, RZ, 0xc0, !PT ;  /* 0x0000000344457812 */ /* 0x000fe400078ec0ff */
[----:B------:R-:W-:Y:S02]  /*2600*/  MOV R37, RZ ;  /* 0x000000ff00257202 */ /* 0x000fe40000000f00 */
[----:B------:R-:W-:-:S07]  /*2610*/  IADD3 R69, -R69, R68, RZ ;  /* 0x0000004445457210 */ /* 0x000fce0007ffe1ff */
.L_x_3609:
        /* <DEDUP_REMOVED lines=67> */
.L_x_3608:
        /* <DEDUP_REMOVED lines=11> */
[----:B------:R-:W-:-:S04]  /*2b00*/  IMAD R18, R68, UR7, RZ ;  /* 0x0000000744127c24 */ /* 0x000fc8000f8e02ff */
[----:B------:R-:W-:-:S04]  /*2b10*/  IMAD.SHL.U32 R19, R18, 0x2, RZ ;  /* 0x0000000212137824 */ /* 0x000fc800078e00ff */
[----:B-1----:R-:W-:-:S04]  /*2b20*/  IMAD.WIDE R16, R19, 0x4, R16 ;  /* 0x0000000413107825 */ /* 0x002fc800078e0210 */
[----:B0-----:R-:W-:-:S04]  /*2b30*/  IMAD R19, R37, UR8, R22 ;  /* 0x0000000825137c24 */ /* 0x001fc8000f8e0216 */
[----:B------:R-:W-:-:S06]  /*2b40*/  IMAD.WIDE.U32 R16, R19, 0x8, R16 ;  /* 0x0000000813107825 */ /* 0x000fcc00078e0010 */
[----:B------:R-:W2:Y:S02]  /*2b50*/  LDG.E.64 R16, desc[UR10][R16.64] ;  /* 0x0000000a10107981 */ /* 0x000ea4000c1e1b00 */
[----:B--2---:R-:W-:Y:S01]  /*2b60*/  FADD.FTZ R38, R38, R16 ;  /* 0x0000001026267221 */ /* 0x004fe20000010000 */
[----:B------:R-:W-:-:S07]  /*2b70*/  FADD.FTZ R39, R39, R17 ;  /* 0x0000001127277221 */ /* 0x000fce0000010000 */
.L_x_3611:
[----:B------:R-:W-:Y:S05]  /*2b80*/  BSYNC B0 ;  /* 0x0000000000007941 */ /* 0x000fea0003800000 */
.L_x_3610:
        /* <DEDUP_REMOVED lines=34> */
.L_x_3605:
        /* <DEDUP_REMOVED lines=39> */
[----:B------:R-:W-:Y:S01]  /*3020*/  MOV R18, UR7 ;  /* 0x0000000700127c02 */ /* 0x000fe20008000f00 */
[----:B------:R-:W-:Y:S01]  /*3030*/  FADD.FTZ R16, R16, -UR7 ;  /* 0x8000000710107e21 */ /* 0x000fe20008010000 */
[----:B------:R-:W-:Y:S01]  /*3040*/  FADD.FTZ R36, R36, -UR7 ;  /* 0x8000000724247e21 */ /* 0x000fe20008010000 */
[----:B------:R-:W-:Y:S02]  /*3050*/  FADD.FTZ R35, R54, -UR7 ;  /* 0x8000000736237e21 */ /* 0x000fe40008010000 */
        /* <DEDUP_REMOVED lines=17> */
[----:B--2---:R-:W-:Y:S02]  /*3170*/  HADD2.F32 R20, -RZ, R43.H0_H0 ;  /* 0x2000002bff147230 */ /* 0x004fe40000004100 */
[----:B---3--:R-:W-:Y:S02]  /*3180*/  HADD2.F32 R21, -RZ, R75.H0_H0 ;  /* 0x2000004bff157230 */ /* 0x008fe40000004100 */
[----:B----4-:R-:W-:Y:S02]  /*3190*/  HADD2.F32 R23, -RZ, R74.H0_H0 ;  /* 0x2000004aff177230 */ /* 0x010fe40000004100 */
[----:B-----5:R-:W-:-:S03]  /*31a0*/  HADD2.F32 R22, -RZ, R37.H0_H0 ;  /* 0x20000025ff167230 */ /* 0x020fc60000004100 */
        /* <DEDUP_REMOVED lines=13> */
.L_x_3612:
[----:B------:R-:W-:Y:S04]  /*3280*/  BSSY B0, `(.L_x_3613) ;  /* 0x000000e000007945 */ /* 0x000fe80003800000 */
[----:B------:R-:W-:Y:S05]  /*3290*/  @!P0 BRA `(.L_x_3614) ;  /* 0x0000000000308947 */ /* 0x000fea0003800000 */
        /* <DEDUP_REMOVED lines=12> */
.L_x_3614:
[----:B------:R-:W-:Y:S05]  /*3360*/  BSYNC B0 ;  /* 0x0000000000007941 */ /* 0x000fea0003800000 */
.L_x_3613:
        /* <DEDUP_REMOVED lines=17> */
.L_x_3615:
        /* <DEDUP_REMOVED lines=14> */
.L_x_3617:
[----:B------:R-:W-:Y:S05]  /*3560*/  BSYNC B0 ;  /* 0x0000000000007941 */ /* 0x000fea0003800000 */
.L_x_3616:
        /* <DEDUP_REMOVED lines=17> */
.L_x_3618:
        /* <DEDUP_REMOVED lines=14> */
.L_x_3620:
[----:B------:R-:W-:Y:S05]  /*3760*/  BSYNC B0 ;  /* 0x0000000000007941 */ /* 0x000fea0003800000 */
.L_x_3619:
        /* <DEDUP_REMOVED lines=35> */
.L_x_3621:
        /* <DEDUP_REMOVED lines=10> */
[----:B0-2---:R-:W-:-:S02]  /*3a40*/  LEA R18, P1, R16, UR16, 0x1 ;  /* 0x0000001010127c11 */ /* 0x005fc4000f8208ff */
[----:B------:R-:W-:-:S04]  /*3a50*/  IADD3 R53, R17, R53, RZ ;  /* 0x0000003511357210 */ /* 0x000fc80007ffe0ff */
[----:B------:R-:W-:-:S05]  /*3a60*/  LEA.HI.X R19, R16, UR17, R53, 0x1, P1 ;  /* 0x0000001110137c11 */ /* 0x000fca00088f0c35 */
[----:B------:R1:W-:Y:S02]  /*3a70*/  STG.E desc[UR10][R18.64], R57 ;  /* 0x0000003912007986 */ /* 0x0003e4000c10190a */
.L_x_3623:
[----:B------:R-:W-:Y:S05]  /*3a80*/  BSYNC B0 ;  /* 0x0000000000007941 */ /* 0x000fea0003800000 */
.L_x_3622:
        /* <DEDUP_REMOVED lines=17> */
.L_x_3624:
[----:B------:R-:W-:Y:S04]  /*3ba0*/  BSSY B0, `(.L_x_3625) ;  /* 0x000000e000007945 */ /* 0x000fe80003800000 */
[----:B------:R-:W-:Y:S05]  /*3bb0*/  @P2 BRA `(.L_x_3626) ;  /* 0x0000000000302947 */ /* 0x000fea0003800000 */
[----:B------:R-:W-:Y:S01]  /*3bc0*/  ULDC.64 UR16, c[0x0][0x270] ;  /* 0x00009c0000107ab9 */ /* 0x000fe20000000a00 */
[----:B------:R-:W-:Y:S01]  /*3bd0*/  MOV R16, R70 ;  /* 0x0000004600107202 */ /* 0x000fe20000000f00 */
[----:B012---:R-:W-:Y:S01]  /*3be0*/  IMAD R18, R35, UR16, RZ ;  /* 0x0000001023127c24 */ /* 0x007fe2000f8e02ff */
        /* <DEDUP_REMOVED lines=9> */
.L_x_3626:
[----:B------:R-:W-:Y:S05]  /*3c80*/  BSYNC B0 ;  /* 0x0000000000007941 */ /* 0x000fea0003800000 */
.L_x_3625:
        /* <DEDUP_REMOVED lines=17> */
.L_x_3627:
        /* <DEDUP_REMOVED lines=14> */
.L_x_3629:
[----:B------:R-:W-:Y:S05]  /*3e80*/  BSYNC B0 ;  /* 0x0000000000007941 */ /* 0x000fea0003800000 */
.L_x_3628:
[----:B01234-:R-:W-:Y:S01]  /*3e90*/  SHF.L.U32 R19, R48, 0x10, RZ ;  /* 0x0000001030137819 */ /* 0x01ffe200000006ff */
        /* <DEDUP_REMOVED lines=54> */
[--C-:B------:R-:W-:Y:S01]  /*4200*/  FFMA.FTZ R35, R20, R54, R23.reuse ;  /* 0x0000003614237223 */ /* 0x100fe20000010017 */
[----:B------:R-:W-:Y:S01]  /*4210*/  SHF.L.U32 R48, R25, 0x10, RZ ;  /* 0x0000001019307819 */ /* 0x000fe200000006ff */
[----:B------:R-:W-:Y:S01]  /*4220*/  IMAD.U32 R49, R26, 0x10000, RZ ;  /* 0x000100001a317824 */ /* 0x000fe200078e00ff */
[----:B------:R-:W-:Y:S01]  /*4230*/  ISETP.GT.U32.OR P6, PT, R0, 0x29f, P6 ;  /* 0x0000029f0000780c */ /* 0x000fe200037c4470 */
[----:B------:R-:W-:Y:S01]  /*4240*/  FFMA.FTZ R20, R20, R56, R23 ;  /* 0x0000003814147223 */ /* 0x000fe20000010017 */
[C---:B------:R-:W-:Y:S01]  /*4250*/  ISETP.GT.U32.OR P1, PT, R0.reuse, 0x29f, P1 ;  /* 0x0000029f0000780c */ /* 0x040fe20000f24470 */
[----:B------:R-:W-:Y:S01]  /*4260*/  FADD.FTZ R25, R17, -UR7 ;  /* 0x8000000711197e21 */ /* 0x000fe20008010000 */
[C---:B------:R-:W-:Y:S01]  /*4270*/  ISETP.GT.U32.OR P2, PT, R0.reuse, 0x29f, P2 ;  /* 0x0000029f0000780c */ /* 0x040fe20001744470 */
        /* <DEDUP_REMOVED lines=14> */
.L_x_3630:
        /* <DEDUP_REMOVED lines=14> */
.L_x_3632:
[----:B------:R-:W-:Y:S05]  /*4440*/  BSYNC B0 ;  /* 0x0000000000007941 */ /* 0x000fea0003800000 */
.L_x_3631:
        /* <DEDUP_REMOVED lines=17> */
.L_x_3633:
        /* <DEDUP_REMOVED lines=14> */
.L_x_3635:
[----:B------:R-:W-:Y:S05]  /*4640*/  BSYNC B0 ;  /* 0x0000000000007941 */ /* 0x000fea0003800000 */
.L_x_3634:
        /* <DEDUP_REMOVED lines=14> */
.L_x_3636:
[----:B------:R-:W-:Y:S04]  /*4730*/  BSSY B0, `(.L_x_3637) ;  /* 0x000000e000007945 */ /* 0x000fe80003800000 */
[----:B------:R-:W-:Y:S05]  /*4740*/  @P2 BRA `(.L_x_3638) ;  /* 0x0000000000302947 */ /* 0x000fea0003800000 */
[----:B------:R-:W-:Y:S01]  /*4750*/  ULDC.64 UR16, c[0x0][0x270] ;  /* 0x00009c0000107ab9 */ /* 0x000fe20000000a00 */
[----:B------:R-:W-:Y:S01]  /*4760*/  MOV R16, R70 ;  /* 0x0000004600107202 */ /* 0x000fe20000000f00 */
[----:B------:R-:W-:Y:S01]  /*4770*/  IMAD R44, R44, UR16, RZ ;  /* 0x000000102c2c7c24 */ /* 0x000fe2000f8e02ff */
[----:B------:R-:W-:Y:S02]  /*4780*/  MOV R17, R73 ;  /* 0x0000004900117202 */ /* 0x000fe40000000f00 */
[----:B------:R-:W-:Y:S01]  /*4790*/  F2FP.BF16.F32.PACK_AB R43, R48, R43 ;  /* 0x0000002b302b723e */ /* 0x000fe200000010ff */
[C---:B01----:R-:W-:Y:S02]  /*47a0*/  IMAD R19, R11.reuse, UR17, R44 ;  /* 0x000000110b137c24 */ /* 0x043fe4000f8e022c */
[----:B------:R-:W-:Y:S01]  /*47b0*/  IMAD.WIDE.U32 R16, R11, UR16, R16 ;  /* 0x000000100b107c25 */ /* 0x000fe2000f8e0010 */
[----:B------:R-:W-:Y:S02]  /*47c0*/  ULDC.64 UR16, c[0x0][0x210] ;  /* 0x0000840000107ab9 */ /* 0x000fe40000000a00 */
[----:B------:R-:W-:-:S02]  /*47d0*/  LEA R18, P1, R16, UR16, 0x1 ;  /* 0x0000001010127c11 */ /* 0x000fc4000f8208ff */
[----:B------:R-:W-:-:S04]  /*47e0*/  IADD3 R19, R17, R19, RZ ;  /* 0x0000001311137210 */ /* 0x000fc80007ffe0ff */
[----:B------:R-:W-:-:S05]  /*47f0*/  LEA.HI.X R19, R16, UR17, R19, 0x1, P1 ;  /* 0x0000001110137c11 */ /* 0x000fca00088f0c13 */
[----:B------:R2:W-:Y:S02]  /*4800*/  STG.E desc[UR10][R18.64], R43 ;  /* 0x0000002b12007986 */ /* 0x0005e4000c10190a */
.L_x_3638:
[----:B------:R-:W-:Y:S05]  /*4810*/  BSYNC B0 ;  /* 0x0000000000007941 */ /* 0x000fea0003800000 */
.L_x_3637:
        /* <DEDUP_REMOVED lines=13> */
.L_x_3639:
        /* <DEDUP_REMOVED lines=14> */
.L_x_3641:
[----:B------:R-:W-:Y:S05]  /*49d0*/  BSYNC B0 ;  /* 0x0000000000007941 */ /* 0x000fea0003800000 */
.L_x_3640:
        /* <DEDUP_REMOVED lines=12> */
.L_x_3642:
        /* <DEDUP_REMOVED lines=14> */
.L_x_3644:
[----:B------:R-:W-:Y:S05]  /*4b80*/  BSYNC B0 ;  /* 0x0000000000007941 */ /* 0x000fea0003800000 */
.L_x_3643:
[----:B------:R-:W-:Y:S01]  /*4b90*/  IMAD.U32 R29, R29, 0x10000, RZ ;  /* 0x000100001d1d7824 */ /* 0x000fe200078e00ff */
        /* <DEDUP_REMOVED lines=50> */
.L_x_3645:
        /* <DEDUP_REMOVED lines=14> */
.L_x_3647:
[----:B------:R-:W-:Y:S05]  /*4fa0*/  BSYNC B0 ;  /* 0x0000000000007941 */ /* 0x000fea0003800000 */
.L_x_3646:
        /* <DEDUP_REMOVED lines=11> */
.L_x_3648:
        /* <DEDUP_REMOVED lines=14> */
.L_x_3650:
[----:B------:R-:W-:Y:S05]  /*5140*/  BSYNC B0 ;  /* 0x0000000000007941 */ /* 0x000fea0003800000 */
.L_x_3649:
        /* <DEDUP_REMOVED lines=11> */
.L_x_3651:
        /* <DEDUP_REMOVED lines=14> */
.L_x_3653:
[----:B------:R-:W-:Y:S05]  /*52e0*/  BSYNC B0 ;  /* 0x0000000000007941 */ /* 0x000fea0003800000 */
.L_x_3652:
        /* <DEDUP_REMOVED lines=11> */
.L_x_3654:
        /* <DEDUP_REMOVED lines=14> */
.L_x_3656:
[----:B------:R-:W-:Y:S05]  /*5480*/  BSYNC B0 ;  /* 0x0000000000007941 */ /* 0x000fea0003800000 */
.L_x_3655:
        /* <DEDUP_REMOVED lines=11> */
.L_x_3657:
        /* <DEDUP_REMOVED lines=13> */
.L_x_3659:
[----:B------:R-:W-:Y:S05]  /*5610*/  BSYNC B0 ;  /* 0x0000000000007941 */ /* 0x000fea0003800000 */
.L_x_3658:
[----:B------:R-:W-:Y:S01]  /*5620*/  ULDC UR7, c[0x0][0x10] ;  /* 0x0000040000077ab9 */ /* 0x000fe20000000800 */
[----:B------:R-:W-:Y:S02]  /*5630*/  UIADD3 UR4, UR4, 0x1, URZ ;  /* 0x0000000104047890 */ /* 0x000fe4000fffe03f */
[----:B------:R-:W-:-:S04]  /*5640*/  UIADD3 UR6, UR7, UR6, URZ ;  /* 0x0000000607067290 */ /* 0x000fc8000fffe03f */
[----:B------:R-:W-:-:S06]  /*5650*/  UISETP.GE.AND UP0, UPT, UR6, UR5, UPT ;  /* 0x000000050600728c */ /* 0x000fcc000bf06270 */
[----:B------:R-:W-:-:S13]  /*5660*/  PLOP3.LUT P1, PT, PT, PT, UP0, 0x80, 0x0 ;  /* 0x000000000000781c */ /* 0x000fda0003f2f008 */
[----:B------:R-:W-:Y:S05]  /*5670*/  @!P1 BRA `(.L_x_3660) ;  /* 0xffffffac00249947 */ /* 0x000fea000383ffff */
[----:B------:R-:W-:Y:S05]  /*5680*/  EXIT ;  /* 0x000000000000794d */ /* 0x000fea0003800000 */
.L_x_3661:
        /* <DEDUP_REMOVED lines=15> */
.L_x_5160:


//--------------------- .text._Z35group_norm_nhwc_fwd_one_pass_kernelI11Bf16IOFp16WLi512ELi84ELi672EEv26Group_norm_nhwc_fwd_params --------------------------
	.section	.text._Z35group_norm_nhwc_fwd_one_pass_kernelI11Bf16IOFp16WLi512ELi84ELi672EEv26Group_norm_nhwc_fwd_params,"ax",@progbits
	.align	128
        .global         _Z35group_norm_nhwc_fwd_one_pass_kernelI11Bf16IOFp16WLi512ELi84ELi672EEv26Group_norm_nhwc_fwd_params
        .type           _Z35group_norm_nhwc_fwd_one_pass_kernelI11Bf16IOFp16WLi512ELi84ELi672EEv26Group_norm_nhwc_fwd_params,@function
        .size           _Z35group_norm_nhwc_fwd_one_pass_kernelI11Bf16IOFp16WLi512ELi84ELi672EEv26Group_norm_nhwc_fwd_params,(.L_x_5161 - _Z35group_norm_nhwc_fwd_one_pass_kernelI11Bf16IOFp16WLi512ELi84ELi672EEv26Group_norm_nhwc_fwd_params)
        .other          _Z35group_norm_nhwc_fwd_one_pass_kernelI11Bf16IOFp16WLi512ELi84ELi672EEv26Group_norm_nhwc_fwd_params,@"STO_CUDA_ENTRY STV_DEFAULT"
_Z35group_norm_nhwc_fwd_one_pass_kernelI11Bf16IOFp16WLi512ELi84ELi672EEv26Group_norm_nhwc_fwd_params:
.text._Z35group_norm_nhwc_fwd_one_pass_kernelI11Bf16IOFp16WLi512ELi84ELi672EEv26Group_norm_nhwc_fwd_params:
        /* <DEDUP_REMOVED lines=38> */
.L_x_3767:
        /* <DEDUP_REMOVED lines=941> */
.L_x_3663:
[----:B------:R-:W-:Y:S05]  /*3d30*/  BSYNC B0 ;  /* 0x0000000000007941 */ /* 0x000fea0003800000 */
.L_x_3662:
        /* <DEDUP_REMOVED lines=45> */
.L_x_3666:
[----:B------:R-:W2:Y:S04]  /*4010*/  LDG.E.STRONG.GPU R23, desc[UR14][R20.64] ;  /* 0x0000000e14177981 */ /* 0x000ea8000c1ef900 */
[----:B--2---:R-:W-:Y:S01]  /*4020*/  CCTL.IVALL ;  /* 0x00000000ff00798f */ /* 0x004fe20002000000 */
[----:B------:R-:W-:Y:S05]  /*4030*/  YIELD ;  /* 0x0000000000007946 */ /* 0x000fea0003800000 */
[----:B------:R-:W-:-:S13]  /*4040*/  ISETP.NE.AND P1, PT, R23, R22, PT ;  /* 0x000000161700720c */ /* 0x000fda0003f25270 */
[----:B------:R-:W-:Y:S05]  /*4050*/  @P1 BRA `(.L_x_3666) ;  /* 0xfffffffc00ec1947 */ /* 0x000fea000383ffff */
.L_x_3665:
        /* <DEDUP_REMOVED lines=14> */
.L_x_3668:
        /* <DEDUP_REMOVED lines=68> */
.L_x_3667:
        /* <DEDUP_REMOVED lines=20> */
.L_x_3670:
[----:B------:R-:W-:Y:S05]  /*46c0*/  BSYNC B0 ;  /* 0x0000000000007941 */ /* 0x000fea0003800000 */
.L_x_3669:
        /* <DEDUP_REMOVED lines=39> */
.L_x_3664:
[----:B------:R-:W-:Y:S01]  /*4940*/  ULDC.64 UR10, c[0x0][0x218] ;  /* 0x00008600000a7ab9 */ /* 0x000fe20000000a00 */
[----:B------:R-:W-:Y:S01]  /*4950*/  LOP3.LUT P1, RZ, R77, UR16, RZ, 0xfc, !PT ;  /* 0x000000104dff7c12 */ /* 0x000fe2000f82fcff */
[----:B------:R-:W0:Y:S01]  /*4960*/  S2UR UR7, SR_CgaCtaId ;  /* 0x00000000000779c3 */ /* 0x000e220000008800 */
[----:B------:R-:W-:Y:S01]  /*4970*/  ISETP.EQ.U32.AND P2, PT, RZ, UR10, PT ;  /* 0x0000000aff007c0c */ /* 0x000fe2000bf42070 */
[----:B------:R-:W-:Y:S01]  /*4980*/  UMOV UR5, 0x400 ;  /* 0x0000040000057882 */ /* 0x000fe20000000000 */
[----:B------:R-:W-:Y:S02]  /*4990*/  MOV R22, UR9 ;  /* 0x0000000900167c02 */ /* 0x000fe40008000f00 */
        /* <DEDUP_REMOVED lines=14> */
[----:B------:R-:W-:Y:S01]  /*4a80*/  R2UR UR5, R20 ;  /* 0x00000000140572ca */ /* 0x000fe200000e0000 */
[----:B------:R-:W-:-:S04]  /*4a90*/  VIADD R20, R55, UR6 ;  /* 0x0000000637147c36 */ /* 0x000fc80008000000 */
[----:B0-----:R-:W-:-:S05]  /*4aa0*/  IMAD.WIDE R22, R20, 0x2, R22 ;  /* 0x0000000214167825 */ /* 0x001fca00078e0216 */
[----:B------:R-:W2:Y:S03]  /*4ab0*/  LDG.E.U16 R40, desc[UR14][R22.64] ;  /* 0x0000000e16287981 */ /* 0x000ea6000c1e1500 */
[----:B------:R-:W-:Y:S01]  /*4ac0*/  MOV R46, UR5 ;  /* 0x00000005002e7c02 */ /* 0x000fe20008000f00 */
[----:B------:R0:W3:Y:S04]  /*4ad0*/  LDG.E.U16 R41, desc[UR14][R22.64+0x2] ;  /* 0x0000020e16297981 */ /* 0x0000e8000c1e1500 */
        /* <DEDUP_REMOVED lines=21> */
[----:B--2---:R-:W-:Y:S02]  /*4c30*/  HADD2.F32 R40, -RZ, R40.H0_H0 ;  /* 0x20000028ff287230 */ /* 0x004fe40000004100 */
[----:B---3--:R-:W-:Y:S02]  /*4c40*/  HADD2.F32 R41, -RZ, R41.H0_H0 ;  /* 0x20000029ff297230 */ /* 0x008fe40000004100 */
[----:B----4-:R-:W-:Y:S02]  /*4c50*/  HADD2.F32 R45, -RZ, R22.H0_H0 ;  /* 0x20000016ff2d7230 */ /* 0x010fe40000004100 */
[----:B-----5:R-:W-:-:S03]  /*4c60*/  HADD2.F32 R46, -RZ, R46.H0_H0 ;  /* 0x2000002eff2e7230 */ /* 0x020fc60000004100 */
        /* <DEDUP_REMOVED lines=13> */
.L_x_3671:
        /* <DEDUP_REMOVED lines=15> */
.L_x_3673:
[----:B------:R-:W-:Y:S05]  /*4e30*/  BSYNC B0 ;  /* 0x0000000000007941 */ /* 0x000fea0003800000 */
.L_x_3672:
        /* <DEDUP_REMOVED lines=26> */
.L_x_3674:
        /* <DEDUP_REMOVED lines=14> */
.L_x_3676:
[----:B------:R-:W-:Y:S05]  /*50c0*/  BSYNC B0 ;  /* 0x0000000000007941 */ /* 0x000fea0003800000 */
.L_x_3675:
[----:B------:R-:W-:Y:S01]  /*50d0*/  SHF.L.U32 R53, R53, 0x10, RZ ;  /* 0x0000001035357819 */ /* 0x000fe200000006ff */
[----:B0-----:R-:W-:Y:S01]  /*50e0*/  VIADD R22, R4, 0x20 ;  /* 0x0000002004167836 */ /* 0x001fe20000000000 */
[----:B------:R-:W-:Y:S02]  /*50f0*/  SHF.L.U32 R56, R56, 0x10, RZ ;  /* 0x0000001038387819 */ /* 0x000fe400000006ff */
[C---:B------:R-:W-:Y:S01]  /*5100*/  IADD3 R23, R4.reuse, 0x20, RZ ;  /* 0x0000002004177810 */ /* 0x040fe20007ffe0ff */
        /* <DEDUP_REMOVED lines=31> */
.L_x_3677:
        /* <DEDUP_REMOVED lines=14> */
.L_x_3679:
[----:B------:R-:W-:Y:S05]  /*53e0*/  BSYNC B0 ;  /* 0x0000000000007941 */ /* 0x000fea0003800000 */
.L_x_3678:
[----:B------:R-:W-:Y:S01]  /*53f0*/  FMUL.FTZ R5, R5, UR10 ;  /* 0x0000000a05057c20 */ /* 0x000fe20008410000 */
[----:B------:R-:W-:Y:S01]  /*5400*/  FMUL.FTZ R49, R49, UR10 ;  /* 0x0000000a31317c20 */ /* 0x000fe20008410000 */
[----:B------:R-:W-:Y:S02]  /*5410*/  SHF.L.U32 R6, R6, 0x10, RZ ;  /* 0x0000001006067819 */ /* 0x000fe400000006ff */
        /* <DEDUP_REMOVED lines=14> */
.L_x_3680:
        /* <DEDUP_REMOVED lines=14> */
.L_x_3682:
[----:B------:R-:W-:Y:S05]  /*55e0*/  BSYNC B0 ;  /* 0x0000000000007941 */ /* 0x000fea0003800000 */
.L_x_3681:
[C---:B------:R-:W-:Y:S01]  /*55f0*/  VIADD R21, R4.reuse, 0x40 ;  /* 0x0000004004157836 */ /* 0x040fe20000000000 */
[C---:B------:R-:W-:Y:S01]  /*5600*/  IADD3 R52, R4.reuse, 0x50, RZ ;  /* 0x0000005004347810 */ /* 0x040fe20007ffe0ff */
[C---:B------:R-:W-:Y:S01]  /*5610*/  VIADD R20, R4.reuse, 0x40 ;  /* 0x0000004004147836 */ /* 0x040fe20000000000 */
[----:B------:R-:W-:Y:S01]  /*5620*/  IADD3 R49, R4, 0x60, RZ ;  /* 0x0000006004317810 */ /* 0x000fe20007ffe0ff */
[----:B------:R-:W-:Y:S01]  /*5630*/  FADD.FTZ R6, R6, -UR5 ;  /* 0x8000000506067e21 */ /* 0x000fe20008010000 */
[----:B------:R-:W-:Y:S01]  /*5640*/  IADD3 R53, R4, 0x50, RZ ;  /* 0x0000005004357810 */ /* 0x000fe20007ffe0ff */
[----:B------:R-:W-:Y:S01]  /*5650*/  FADD.FTZ R58, R58, -UR5 ;  /* 0x800000053a3a7e21 */ /* 0x000fe20008010000 */
[----:B0-----:R-:W-:Y:S01]  /*5660*/  IADD3 R51, R4, 0x60, RZ ;  /* 0x0000006004337810 */ /* 0x001fe20007ffe0ff */
        /* <DEDUP_REMOVED lines=33> */
.L_x_3683:
        /* <DEDUP_REMOVED lines=14> */
.L_x_3685:
[----:B------:R-:W-:Y:S05]  /*5960*/  BSYNC B0 ;  /* 0x0000000000007941 */ /* 0x000fea0003800000 */
.L_x_3684:
        /* <DEDUP_REMOVED lines=17> */
.L_x_3686:
        /* <DEDUP_REMOVED lines=14> */
.L_x_3688:
[----:B------:R-:W-:Y:S05]  /*5b60*/  BSYNC B0 ;  /* 0x0000000000007941 */ /* 0x000fea0003800000 */
.L_x_3687:
        /* <DEDUP_REMOVED lines=17> */
.L_x_3689:
        /* <DEDUP_REMOVED lines=14> */
.L_x_3691:
[----:B------:R-:W-:Y:S05]  /*5d60*/  BSYNC B0 ;  /* 0x0000000000007941 */ /* 0x000fea0003800000 */
.L_x_3690:
        /* <DEDUP_REMOVED lines=41> */
.L_x_3692:
        /* <DEDUP_REMOVED lines=14> */
.L_x_3694:
[----:B------:R-:W-:Y:S05]  /*60e0*/  BSYNC B0 ;  /* 0x0000000000007941 */ /* 0x000fea0003800000 */
.L_x_3693:
        /* <DEDUP_REMOVED lines=17> */
.L_x_3695:
        /* <DEDUP_REMOVED lines=14> */
.L_x_3697:
[----:B------:R-:W-:Y:S05]  /*62e0*/  BSYNC B0 ;  /* 0x0000000000007941 */ /* 0x000fea0003800000 */
.L_x_3696:
        /* <DEDUP_REMOVED lines=17> */
.L_x_3698:
        /* <DEDUP_REMOVED lines=14> */
.L_x_3700:
[----:B------:R-:W-:Y:S05]  /*64e0*/  BSYNC B0 ;  /* 0x0000000000007941 */ /* 0x000fea0003800000 */
.L_x_3699:
        /* <DEDUP_REMOVED lines=41> */
.L_x_3701:
        /* <DEDUP_REMOVED lines=14> */
.L_x_3703:
[----:B------:R-:W-:Y:S05]  /*6860*/  BSYNC B0 ;  /* 0x0000000000007941 */ /* 0x000fea0003800000 */
.L_x_3702:
        /* <DEDUP_REMOVED lines=17> */
.L_x_3704:
        /* <DEDUP_REMOVED lines=14> */
.L_x_3706:
[----:B------:R-:W-:Y:S05]  /*6a60*/  BSYNC B0 ;  /* 0x0000000000007941 */ /* 0x000fea0003800000 */
.L_x_3705:
        /* <DEDUP_REMOVED lines=17> */
.L_x_3707:
        /* <DEDUP_REMOVED lines=14> */
.L_x_3709:
[----:B------:R-:W-:Y:S05]  /*6c60*/  BSYNC B0 ;  /* 0x0000000000007941 */ /* 0x000fea0003800000 */
.L_x_3708:
        /* <DEDUP_REMOVED lines=11> */
[----:B------:R-:W-:Y:S01]  /*6d20*/  IMAD.U32 R66, R66, 0x10000, RZ ;  /* 0x0001000042427824 */ /* 0x000fe200078e00ff */
        /* <DEDUP_REMOVED lines=27> */
.L_x_3710:
        /* <DEDUP_REMOVED lines=14> */
.L_x_3712:
[----:B------:R-:W-:Y:S05]  /*6fc0*/  BSYNC B0 ;  /* 0x0000000000007941 */ /* 0x000fea0003800000 */
.L_x_3711:
        /* <DEDUP_REMOVED lines=17> */
.L_x_3713:
        /* <DEDUP_REMOVED lines=14> */
.L_x_3715:
[----:B------:R-:W-:Y:S05]  /*71c0*/  BSYNC B0 ;  /* 0x0000000000007941 */ /* 0x000fea0003800000 */
.L_x_3714:
[----:B------:R-:W-:Y:S01]  /*71d0*/  FMUL.FTZ R17, R17, UR10 ;  /* 0x0000000a11117c20 */ /* 0x000fe20008410000 */
[----:B------:R-:W-:Y:S01]  /*71e0*/  FMUL.FTZ R66, R66, UR10 ;  /* 0x0000000a42427c20 */ /* 0x000fe20008410000 */
[----:B------:R-:W-:Y:S01]  /*71f0*/  IMAD.U32 R26, R26, 0x10000, RZ ;  /* 0x000100001a1a7824 */ /* 0x000fe200078e00ff */
        /* <DEDUP_REMOVED lines=14> */
.L_x_3716:
        /* <DEDUP_REMOVED lines=14> */
.L_x_3718:
[----:B------:R-:W-:Y:S05]  /*73c0*/  BSYNC B0 ;  /* 0x0000000000007941 */ /* 0x000fea0003800000 */
.L_x_3717:
        /* <DEDUP_REMOVED lines=38> */
.L_x_3719:
        /* <DEDUP_REMOVED lines=14> */
.L_x_3721:
[----:B------:R-:W-:Y:S05]  /*7710*/  BSYNC B0 ;  /* 0x0000000000007941 */ /* 0x000fea0003800000 */
.L_x_3720:
        /* <DEDUP_REMOVED lines=17> */
.L_x_3722:
        /* <DEDUP_REMOVED lines=14> */
.L_x_3724:
[----:B------:R-:W-:Y:S05]  /*7910*/  BSYNC B0 ;  /* 0x0000000000007941 */ /* 0x000fea0003800000 */
.L_x_3723:
        /* <DEDUP_REMOVED lines=17> */
.L_x_3725:
        /* <DEDUP_REMOVED lines=14> */
.L_x_3727:
[----:B------:R-:W-:Y:S05]  /*7b10*/  BSYNC B0 ;  /* 0x0000000000007941 */ /* 0x000fea0003800000 */
.L_x_3726:
[C---:B012---:R-:W-:Y:S01]  /*7b20*/  IADD3 R9, R4.reuse, 0x130, RZ ;  /* 0x0000013004097810 */ /* 0x047fe20007ffe0ff */
        /* <DEDUP_REMOVED lines=8> */
[----:B------:R-:W-:Y:S01]  /*7bb0*/  IMAD.U32 R31, R31, 0x10000, RZ ;  /* 0x000100001f1f7824 */ /* 0x000fe200078e00ff */
        /* <DEDUP_REMOVED lines=28> */
.L_x_3728:
        /* <DEDUP_REMOVED lines=14> */
.L_x_3730:
[----:B------:R-:W-:Y:S05]  /*7e60*/  BSYNC B0 ;  /* 0x0000000000007941 */ /* 0x000fea0003800000 */
.L_x_3729:
        /* <DEDUP_REMOVED lines=17> */
.L_x_3731:
        /* <DEDUP_REMOVED lines=10> */
[----:B0-----:R-:W-:Y:S01]  /*8020*/  LEA R8, P1, R6, UR12, 0x1 ;  /* 0x0000000c06087c11 */ /* 0x001fe2000f8208ff */
[----:B------:R-:W-:-:S05]  /*8030*/  IMAD.IADD R11, R7, 0x1, R11 ;  /* 0x00000001070b7824 */ /* 0x000fca00078e020b */
[----:B------:R-:W-:-:S05]  /*8040*/  LEA.HI.X R9, R6, UR13, R11, 0x1, P1 ;  /* 0x0000000d06097c11 */ /* 0x000fca00088f0c0b */
[----:B------:R1:W-:Y:S02]  /*8050*/  STG.E desc[UR14][R8.64], R59 ;  /* 0x0000003b08007986 */ /* 0x0003e4000c10190e */
.L_x_3733:
[----:B------:R-:W-:Y:S05]  /*8060*/  BSYNC B0 ;  /* 0x0000000000007941 */ /* 0x000fea0003800000 */
.L_x_3732:
        /* <DEDUP_REMOVED lines=17> */
.L_x_3734:
        /* <DEDUP_REMOVED lines=14> */
.L_x_3736:
[----:B------:R-:W-:Y:S05]  /*8260*/  BSYNC B0 ;  /* 0x0000000000007941 */ /* 0x000fea0003800000 */
.L_x_3735:
[----:B012---:R-:W-:Y:S01]  /*8270*/  SHF.L.U32 R8, R36, 0x10, RZ ;  /* 0x0000001024087819 */ /* 0x007fe200000006ff */
        /* <DEDUP_REMOVED lines=42> */
[----:B------:R-:W-:Y:S01]  /*8520*/  IMAD.U32 R48, R48, 0x10000, RZ ;  /* 0x0001000030307824 */ /* 0x000fe200078e00ff */
[----:B------:R-:W-:Y:S01]  /*8530*/  SHF.R.S32.HI R13, RZ, 0x1f, R14 ;  /* 0x0000001fff0d7819 */ /* 0x000fe2000001140e */
        /* <DEDUP_REMOVED lines=37> */
.L_x_3737:
        /* <DEDUP_REMOVED lines=14> */
.L_x_3739:
[----:B------:R-:W-:Y:S05]  /*8870*/  BSYNC B0 ;  /* 0x0000000000007941 */ /* 0x000fea0003800000 */
.L_x_3738:
        /* <DEDUP_REMOVED lines=17> */
.L_x_3740:
        /* <DEDUP_REMOVED lines=14> */
.L_x_3742:
[----:B------:R-:W-:Y:S05]  /*8a70*/  BSYNC B0 ;  /* 0x0000000000007941 */ /* 0x000fea0003800000 */
.L_x_3741:
        /* <DEDUP_REMOVED lines=14> */
.L_x_3743:
        /* <DEDUP_REMOVED lines=14> */
.L_x_3745:
[----:B------:R-:W-:Y:S05]  /*8c40*/  BSYNC B0 ;  /* 0x0000000000007941 */ /* 0x000fea0003800000 */
.L_x_3744:
        /* <DEDUP_REMOVED lines=13> */
.L_x_3746:
        /* <DEDUP_REMOVED lines=14> */
.L_x_3748:
[----:B------:R-:W-:Y:S05]  /*8e00*/  BSYNC B0 ;  /* 0x0000000000007941 */ /* 0x000fea0003800000 */
.L_x_3747:
        /* <DEDUP_REMOVED lines=12> */
.L_x_3749:
        /* <DEDUP_REMOVED lines=14> */
.L_x_3751:
[----:B------:R-:W-:Y:S05]  /*8fb0*/  BSYNC B0 ;  /* 0x0000000000007941 */ /* 0x000fea0003800000 */
.L_x_3750:
[----:B------:R-:W-:Y:S01]  /*8fc0*/  PRMT R0, R0, 0x7632, R0 ;  /* 0x0000763200007816 */ /* 0x000fe20000000000 */
[----:B------:R-:W-:Y:S01]  /*8fd0*/  VIADD R14, R4, 0x1e0 ;  /* 0x000001e0040e7836 */ /* 0x000fe20000000000 */
[----:B------:R-:W-:Y:S02]  /*8fe0*/  PRMT R2, R37, 0x7632, R2 ;  /* 0x0000763225027816 */ /* 0x000fe40000000002 */
[----:B------:R-:W-:Y:S02]  /*8ff0*/  PRMT R3, R38, 0x7632, R3 ;  /* 0x0000763226037816 */ /* 0x000fe40000000003 */
        /* <DEDUP_REMOVED lines=55> */
.L_x_3752:
        /* <DEDUP_REMOVED lines=14> */
.L_x_3754:
[----:B------:R-:W-:Y:S05]  /*9450*/  BSYNC B0 ;  /* 0x0000000000007941 */ /* 0x000fea0003800000 */
.L_x_3753:
        /* <DEDUP_REMOVED lines=11> */
.L_x_3755:
        /* <DEDUP_REMOVED lines=14> */
.L_x_3757:
[----:B------:R-:W-:Y:S05]  /*95f0*/  BSYNC B0 ;  /* 0x0000000000007941 */ /* 0x000fea0003800000 */
.L_x_3756:
        /* <DEDUP_REMOVED lines=11> */
.L_x_3758:
        /* <DEDUP_REMOVED lines=14> */
.L_x_3760:
[----:B------:R-:W-:Y:S05]  /*9790*/  BSYNC B0 ;  /* 0x0000000000007941 */ /* 0x000fea0003800000 */
.L_x_3759:
        /* <DEDUP_REMOVED lines=11> */
.L_x_3761:
        /* <DEDUP_REMOVED lines=14> */
.L_x_3763:
[----:B------:R-:W-:Y:S05]  /*9930*/  BSYNC B0 ;  /* 0x0000000000007941 */ /* 0x000fea0003800000 */
.L_x_3762:
        /* <DEDUP_REMOVED lines=11> */
.L_x_3764:
        /* <DEDUP_REMOVED lines=13> */
.L_x_3766:
[----:B------:R-:W-:Y:S05]  /*9ac0*/  BSYNC B0 ;  /* 0x0000000000007941 */ /* 0x000fea0003800000 */
.L_x_3765:
[----:B------:R-:W-:Y:S01]  /*9ad0*/  ULDC UR5, c[0x0][0x10] ;  /* 0x0000040000057ab9 */ /* 0x000fe20000000800 */
[----:B------:R-:W-:Y:S02]  /*9ae0*/  UIADD3 UR4, UR4, 0x1, URZ ;  /* 0x0000000104047890 */ /* 0x000fe4000fffe03f */
[----:B------:R-:W-:-:S04]  /*9af0*/  UIADD3 UR9, UR5, UR9, URZ ;  /* 0x0000000905097290 */ /* 0x000fc8000fffe03f */
[----:B------:R-:W-:-:S06]  /*9b00*/  UISETP.GE.AND UP0, UPT, UR9, UR8, UPT ;  /* 0x000000080900728c */ /* 0x000fcc000bf06270 */
[----:B------:R-:W-:-:S13]  /*9b10*/  PLOP3.LUT P1, PT, PT, PT, UP0, 0x80, 0x0 ;  /* 0x000000000000781c */ /* 0x000fda0003f2f008 */
[----:B------:R-:W-:Y:S05]  /*9b20*/  @!P1 BRA `(.L_x_3767) ;  /* 0xffffff6400cc9947 */ /* 0x000fea000383ffff */
[----:B------:R-:W-:Y:S05]  /*9b30*/  EXIT ;  /* 0x000000000000794d */ /* 0x000fea0003800000 */
.L_x_3768:
        /* <DEDUP_REMOVED lines=12> */
.L_x_5161:


//--------------------- .text._Z35group_norm_nhwc_fwd_one_pass_kernelI11Fp16IOFp32WLi64ELi84ELi672EEv26Group_norm_nhwc_fwd_params --------------------------
	.section	.text._Z35group_norm_nhwc_fwd_one_pass_kernelI11Fp16IOFp32WLi64ELi84ELi672EEv26Group_norm_nhwc_fwd_params,"ax",@progbits
	.align	128
        .global         _Z35group_norm_nhwc_fwd_one_pass_kernelI11Fp16IOFp32WLi64ELi84ELi672EEv26Group_norm_nhwc_fwd_params
        .type           _Z35group_norm_nhwc_fwd_one_pass_kernelI11Fp16IOFp32WLi64ELi84ELi672EEv26Group_norm_nhwc_fwd_params,@function
        .size           _Z35group_norm_nhwc_fwd_one_pass_kernelI11Fp16IOFp32WLi64ELi84ELi672EEv26Group_norm_nhwc_fwd_params,(.L_x_5162 - _Z35group_norm_nhwc_fwd_one_pass_kernelI11Fp16IOFp32WLi64ELi84ELi672EEv26Group_norm_nhwc_fwd_params)
        .other          _Z35group_norm_nhwc_fwd_one_pass_kernelI11Fp16IOFp32WLi64ELi84ELi672EEv26Group_norm_nhwc_fwd_params,@"STO_CUDA_ENTRY STV_DEFAULT"
_Z35group_norm_nhwc_fwd_one_pass_kernelI11Fp16IOFp32WLi64ELi84ELi672EEv26Group_norm_nhwc_fwd_params:
.text._Z35group_norm_nhwc_fwd_one_pass_kernelI11Fp16IOFp32WLi64ELi84ELi672EEv26Group_norm_nhwc_fwd_params:
        /* <DEDUP_REMOVED lines=8> */
[----:B------:R-:W1:Y:S01]  /*0080*/  S2UR UR7, SR_CTAID.X ;  /* 0x00000000000779c3 */ /* 0x000e620000002500 */
[----:B------:R-:W-:-:S07]  /*0090*/  ULDC.64 UR8, c[0x0][0x278] ;  /* 0x00009e0000087ab9 */ /* 0x000fce0000000a00 */
[----:B------:R-:W1:Y:S01]  /*00a0*/  LDC R17, c[0x0][0x294] ;  /* 0x0000a500ff117b82 */ /* 0x000e620000000800 */
[----:B0-----:R-:W-:-:S05]  /*00b0*/  SHF.R.U32.HI R4, RZ, 0x1, R2 ;  /* 0x00000001ff047819 */ /* 0x001fca0000011602 */
[----:B------:R-:W-:-:S05]  /*00c0*/  IMAD.WIDE.U32 R4, R4, 0x30c30c31, RZ ;  /* 0x30c30c3104047825 */ /* 0x000fca00078e00ff */
[----:B------:R-:W-:-:S05]  /*00d0*/  SHF.R.U32.HI R4, RZ, 0x2, R5 ;  /* 0x00000002ff047819 */ /* 0x000fca0000011605 */
[----:B-1----:R-:W-:Y:S01]  /*00e0*/  IMAD R17, R17, UR7, R4 ;  /* 0x0000000711117c24 */ /* 0x002fe2000f8e0204 */
[----:B------:R-:W-:-:S04]  /*00f0*/  HFMA2.MMA R4, -RZ, RZ, 0, 0 ;  /* 0x00000000ff047435 */ /* 0x000fc800000001ff */
[C---:B------:R-:W-:Y:S02]  /*0100*/  ISETP.GE.U32.AND P0, PT, R17.reuse, UR8, PT ;  /* 0x0000000811007c0c */ /* 0x040fe4000bf06070 */
[----:B------:R-:W-:Y:S02]  /*0110*/  SHF.R.S32.HI R3, RZ, 0x1f, R17 ;  /* 0x0000001fff037819 */ /* 0x000fe40000011411 */
[----:B------:R-:W-:Y:S02]  /*0120*/  IADD3 R16, R17, 0x10, RZ ;  /* 0x0000001011107810 */ /* 0x000fe40007ffe0ff */
[----:B------:R-:W-:Y:S01]  /*0130*/  ISETP.GE.AND.EX P0, PT, R3, UR9, PT, P0 ;  /* 0x0000000903007c0c */ /* 0x000fe2000bf06300 */
[----:B------:R-:W-:Y:S01]  /*0140*/  ULDC.64 UR8, c[0x0][0x208] ;  /* 0x0000820000087ab9 */ /* 0x000fe20000000a00 */
[----:B------:R-:W-:Y:S02]  /*0150*/  IADD3 R6, R17, 0x20, RZ ;  /* 0x0000002011067810 */ /* 0x000fe40007ffe0ff */
[----:B------:R-:W-:-:S13]  /*0160*/  ISETP.LT.U32.AND P0, PT, R2, 0x2a0, !P0 ;  /* 0x000002a00200780c */ /* 0x000fda0004701070 */
.L_x_3790:
[----:B0-----:R-:W0:Y:S01]  /*0170*/  LDC R7, c[0x0][0x288] ;  /* 0x0000a200ff077b82 */ /* 0x001e220000000800 */
[----:B------:R-:W-:Y:S01]  /*0180*/  ULDC.64 UR12, c[0x0][0x278] ;  /* 0x00009e00000c7ab9 */ /* 0x000fe20000000a00 */
[----:B------:R-:W-:Y:S01]  /*0190*/  ULDC.64 UR10, c[0x0][0x280] ;  /* 0x0000a000000a7ab9 */ /* 0x000fe20000000a00 */
[----:B0-----:R-:W-:-:S04]  /*01a0*/  IABS R5, R7 ;  /* 0x0000000700057213 */ /* 0x001fc80000000000 */
[----:B------:R-:W0:Y:S08]  /*01b0*/  I2F.RP R0, R5 ;  /* 0x0000000500007306 */ /* 0x000e300000209400 */
[----:B0-----:R-:W0:Y:S02]  /*01c0*/  MUFU.RCP R0, R0 ;  /* 0x0000000000007308 */ /* 0x001e240000001000 */
[----:B0-----:R-:W-:-:S06]  /*01d0*/  IADD3 R8, R0, 0xffffffe, RZ ;  /* 0x0ffffffe00087810 */ /* 0x001fcc0007ffe0ff */
[----:B-1----:R0:W1:Y:S02]  /*01e0*/  F2I.FTZ.U32.TRUNC.NTZ R9, R8 ;  /* 0x0000000800097305 */ /* 0x002064000021f000 */
[----:B0-----:R-:W-:Y:S02]  /*01f0*/  MOV R8, RZ ;  /* 0x000000ff00087202 */ /* 0x001fe40000000f00 */
[----:B-123--:R-:W-:-:S05]  /*0200*/  IADD3 R10, RZ, -R9, RZ ;  /* 0x80000009ff0a7210 */ /* 0x00efca0007ffe0ff */
[----:B------:R-:W-:Y:S01]  /*0210*/  IMAD R11, R10, R5, RZ ;  /* 0x000000050a0b7224 */ /* 0x000fe200078e02ff */
[----:B------:R-:W-:-:S03]  /*0220*/  IABS R10, R20 ;  /* 0x00000014000a7213 */ /* 0x000fc60000000000 */
[----:B------:R-:W-:Y:S01]  /*0230*/  IMAD.HI.U32 R9, R9, R11, R8 ;  /* 0x0000000b09097227 */ /* 0x000fe200078e0008 */
[----:B------:R-:W-:-:S05]  /*0240*/  SHF.R.U32.HI R8, RZ, 0x1, R2 ;  /* 0x00000001ff087819 */ /* 0x000fca0000011602 */
[----:B------:R-:W-:-:S04]  /*0250*/  IMAD.HI.U32 R15, R9, R10, RZ ;  /* 0x0000000a090f7227 */ /* 0x000fc800078e00ff */
[----:B------:R-:W-:Y:S01]  /*0260*/  IMAD.WIDE.U32 R8, R8, 0x30c30c31, RZ ;  /* 0x30c30c3108087825 */ /* 0x000fe200078e00ff */
[----:B------:R-:W-:-:S04]  /*0270*/  IADD3 R0, -R15, RZ, RZ ;  /* 0x000000ff0f007210 */ /* 0x000fc80007ffe1ff */
[----:B------:R-:W-:Y:S01]  /*0280*/  SHF.R.U32.HI R11, RZ, 0x2, R9 ;  /* 0x00000002ff0b7819 */ /* 0x000fe20000011609 */
[----:B------:R-:W-:Y:S01]  /*0290*/  IMAD R0, R5, R0, R10 ;  /* 0x0000000005007224 */ /* 0x000fe200078e020a */
[----:B------:R-:W0:Y:S03]  /*02a0*/  @P0 LDC.64 R8, c[0x0][0x270] ;  /* 0x00009c00ff080b82 */ /* 0x000e260000000a00 */
[----:B------:R-:W-:Y:S01]  /*02b0*/  IMAD R11, R11, -0x2a, R2 ;  /* 0xffffffd60b0b7824 */ /* 0x000fe200078e0202 */
[----:B------:R-:W-:-:S04]  /*02c0*/  ISETP.GT.U32.AND P2, PT, R5, R0, PT ;  /* 0x000000000500720c */ /* 0x000fc80003f44070 */
[----:B------:R-:W-:Y:S02]  /*02d0*/  SHF.L.U32 R27, R11, 0x1, RZ ;  /* 0x000000010b1b7819 */ /* 0x000fe400000006ff */
[----:B------:R-:W1:Y:S02]  /*02e0*/  @P0 LDC.64 R10, c[0x0][0x220] ;  /* 0x00008800ff0a0b82 */ /* 0x000e640000000a00 */
        /* <DEDUP_REMOVED lines=15> */
[----:B------:R-:W-:Y:S01]  /*03e0*/  ISETP.GE.U32.AND P2, PT, R6, UR12, PT ;  /* 0x0000000c06007c0c */ /* 0x000fe2000bf46070 */
[----:B------:R-:W-:Y:S01]  /*03f0*/  IMAD R0, R7, R0, R20 ;  /* 0x0000000007007224 */ /* 0x000fe200078e0214 */
[----:B------:R-:W-:-:S02]  /*0400*/  SHF.R.S32.HI R7, RZ, 0x1f, R6 ;  /* 0x0000001fff077819 */ /* 0x000fc40000011406 */
[----:B------:R-:W-:Y:S01]  /*0410*/  SHF.R.S32.HI R14, RZ, 0x1f, R15 ;  /* 0x0000001fff0e7819 */ /* 0x000fe2000001140f */
[----:B------:R-:W-:Y:S01]  /*0420*/  IMAD R0, R0, 0x54, RZ ;  /* 0x0000005400007824 */ /* 0x000fe200078e02ff */
[----:B------:R-:W-:-:S03]  /*0430*/  ISETP.GE.AND.EX P2, PT, R7, UR13, PT, P2 ;  /* 0x0000000d07007c0c */ /* 0x000fc6000bf46320 */
[----:B------:R-:W-:Y:S01]  /*0440*/  IMAD R14, R14, UR10, RZ ;  /* 0x0000000a0e0e7c24 */ /* 0x000fe2000f8e02ff */
[----:B------:R-:W-:Y:S01]  /*0450*/  IADD3 R26, P3, R27, R0, RZ ;  /* 0x000000001b1a7210 */ /* 0x000fe20007f7e0ff */
[----:B------:R-:W2:Y:S01]  /*0460*/  @!P1 LDC.64 R12, c[0x0][0x270] ;  /* 0x00009c00ff0c9b82 */ /* 0x000ea20000000a00 */
[----:B------:R-:W-:Y:S01]  /*0470*/  ISETP.GT.U32.OR P2, PT, R2, 0x29f, P2 ;  /* 0x0000029f0200780c */ /* 0x000fe20001744470 */
[----:B------:R-:W-:Y:S01]  /*0480*/  IMAD R29, R15, UR11, R14 ;  /* 0x0000000b0f1d7c24 */ /* 0x000fe2000f8e020e */
[----:B------:R-:W-:Y:S01]  /*0490*/  LEA.HI.X.SX32 R27, R0, R19, 0x1, P3 ;  /* 0x00000013001b7211 */ /* 0x000fe200018f0eff */
[----:B0-----:R-:W-:Y:S02]  /*04a0*/  @P0 IMAD R14, R3, R8, RZ ;  /* 0x00000008030e0224 */ /* 0x001fe400078e02ff */
[----:B------:R-:W-:-:S04]  /*04b0*/  IMAD.WIDE.U32 R26, R15, UR10, R26 ;  /* 0x0000000a0f1a7c25 */ /* 0x000fc8000f8e001a */
[----:B------:R-:W-:Y:S01]  /*04c0*/  @P0 IMAD R21, R17, R9, R14 ;  /* 0x0000000911150224 */ /* 0x000fe200078e020e */
[----:B------:R-:W-:Y:S01]  /*04d0*/  IADD3 R29, R27, R29, RZ ;  /* 0x0000001d1b1d7210 */ /* 0x000fe20007ffe0ff */
[----:B------:R-:W0:Y:S01]  /*04e0*/  @!P1 LDC.64 R14, c[0x0][0x220] ;  /* 0x00008800ff0e9b82 */ /* 0x000e220000000a00 */
[-C--:B------:R-:W-:Y:S02]  /*04f0*/  @P0 MOV R28, R26.reuse ;  /* 0x0000001a001c0202 */ /* 0x080fe40000000f00 */
[----:B------:R-:W-:Y:S02]  /*0500*/  @!P1 MOV R22, R26 ;  /* 0x0000001a00169202 */ /* 0x000fe40000000f00 */
[----:B------:R-:W-:Y:S01]  /*0510*/  @!P1 MOV R23, R29 ;  /* 0x0000001d00179202 */ /* 0x000fe20000000f00 */
[----:B------:R-:W-:Y:S02]  /*0520*/  @P0 IMAD.WIDE.U32 R8, R17, R8, R28 ;  /* 0x0000000811080225 */ /* 0x000fe400078e001c */
[----:B------:R-:W3:Y:S03]  /*0530*/  @!P2 LDC.64 R18, c[0x0][0x270] ;  /* 0x00009c00ff12ab82 */ /* 0x000ee60000000a00 */
[----:B------:R-:W-:Y:S01]  /*0540*/  @P0 IADD3 R9, R9, R21, RZ ;  /* 0x0000001509090210 */ /* 0x000fe20007ffe0ff */
[----:B--2---:R-:W-:Y:S01]  /*0550*/  @!P1 IMAD R21, R5, R12, RZ ;  /* 0x0000000c05159224 */ /* 0x004fe200078e02ff */
[----:B-1----:R-:W-:-:S03]  /*0560*/  @P0 LEA R10, P3, R8, R10, 0x1 ;  /* 0x0000000a080a0211 */ /* 0x002fc600078608ff */
[----:B------:R-:W-:Y:S01]  /*0570*/  @!P1 IMAD R25, R16, R13, R21 ;  /* 0x0000000d10199224 */ /* 0x000fe200078e0215 */
[----:B------:R-:W-:Y:S01]  /*0580*/  @P0 LEA.HI.X R11, R8, R11, R9, 0x1, P3 ;  /* 0x0000000b080b0211 */ /* 0x000fe200018f0c09 */
[----:B------:R-:W-:Y:S01]  /*0590*/  @!P1 IMAD.WIDE.U32 R12, R16, R12, R22 ;  /* 0x0000000c100c9225 */ /* 0x000fe200078e0016 */
[----:B------:R-:W1:Y:S01]  /*05a0*/  @!P2 LDC.64 R8, c[0x0][0x220] ;  /* 0x00008800ff08ab82 */ /* 0x000e620000000a00 */
[----:B------:R-:W-:-:S03]  /*05b0*/  MOV R21, RZ ;  /* 0x000000ff00157202 */ /* 0x000fc60000000f00 */
[----:B------:R-:W-:Y:S02]  /*05c0*/  @!P1 IADD3 R13, R13, R25, RZ ;  /* 0x000000190d0d9210 */ /* 0x000fe40007ffe0ff */
[C---:B0-----:R-:W-:Y:S01]  /*05d0*/  @!P1 LEA R14, P3, R12.reuse, R14, 0x1 ;  /* 0x0000000e0c0e9211 */ /* 0x041fe200078608ff */
[----:B------:R0:W2:Y:S03]  /*05e0*/  @P0 LDG.E R21, desc[UR8][R10.64] ;  /* 0x000000080a150981 */ /* 0x0000a6000c1e1900 */
[----:B------:R-:W-:Y:S01]  /*05f0*/  @!P1 LEA.HI.X R15, R12, R15, R13, 0x1, P3 ;  /* 0x0000000f0c0f9211 */ /* 0x000fe200018f0c0d */
[----:B---3--:R-:W-:Y:S01]  /*0600*/  @!P2 IMAD R22, R7, R18, RZ ;  /* 0x000000120716a224 */ /* 0x008fe200078e02ff */
[----:B0-----:R-:W-:-:S03]  /*0610*/  @!P2 MOV R10, R26 ;  /* 0x0000001a000aa202 */ /* 0x001fc60000000f00 */
[C---:B------:R-:W-:Y:S01]  /*0620*/  @!P2 IMAD R13, R6.reuse, R19, R22 ;  /* 0x00000013060da224 */ /* 0x040fe200078e0216 */
[----:B------:R-:W-:Y:S02]  /*0630*/  @!P2 MOV R11, R29 ;  /* 0x0000001d000ba202 */ /* 0x000fe40000000f00 */
[----:B------:R-:W-:Y:S01]  /*0640*/  MOV R22, RZ ;  /* 0x000000ff00167202 */ /* 0x000fe20000000f00 */
[----:B------:R-:W-:-:S05]  /*0650*/  @!P2 IMAD.WIDE.U32 R18, R6, R18, R10 ;  /* 0x000000120612a225 */ /* 0x000fca00078e000a */
[----:B------:R0:W3:Y:S01]  /*0660*/  @!P1 LDG.E R22, desc[UR8][R14.64] ;  /* 0x000000080e169981 */ /* 0x0000e2000c1e1900 */
[----:B------:R-:W-:Y:S02]  /*0670*/  MOV R24, RZ ;  /* 0x000000ff00187202 */ /* 0x000fe40000000f00 */
[----:B------:R-:W-:Y:S02]  /*0680*/  @!P2 IADD3 R12, R19, R13, RZ ;  /* 0x0000000d130ca210 */ /* 0x000fe40007ffe0ff */
[----:B-1----:R-:W-:-:S04]  /*0690*/  @!P2 LEA R10, P1, R18, R8, 0x1 ;  /* 0x00000008120aa211 */ /* 0x002fc800078208ff */
[----:B------:R-:W-:-:S05]  /*06a0*/  @!P2 LEA.HI.X R11, R18, R9, R12, 0x1, P1 ;  /* 0x00000009120ba211 */ /* 0x000fca00008f0c0c */
[----:B------:R1:W4:Y:S01]  /*06b0*/  @!P2 LDG.E R24, desc[UR8][R10.64] ;  /* 0x000000080a18a981 */ /* 0x000322000c1e1900 */
[----:B------:R-:W-:-:S04]  /*06c0*/  IADD3 R23, R17, 0x30, RZ ;  /* 0x0000003011177810 */ /* 0x000fc80007ffe0ff */
[----:B------:R-:W-:Y:S02]  /*06d0*/  ISETP.GE.U32.AND P1, PT, R23, UR12, PT ;  /* 0x0000000c17007c0c */ /* 0x000fe4000bf26070 */
[----:B------:R-:W-:-:S04]  /*06e0*/  SHF.R.S32.HI R19, RZ, 0x1f, R23 ;  /* 0x0000001fff137819 */ /* 0x000fc80000011417 */
[----:B------:R-:W-:-:S04]  /*06f0*/  ISETP.GE.AND.EX P1, PT, R19, UR13, PT, P1 ;  /* 0x0000000d13007c0c */ /* 0x000fc8000bf26310 */
[----:B------:R-:W-:-:S13]  /*0700*/  ISETP.GT.U32.OR P1, PT, R2, 0x29f, P1 ;  /* 0x0000029f0200780c */ /* 0x000fda0000f24470 */
[----:B------:R-:W5:Y:S02]  /*0710*/  @!P1 LDC.64 R8, c[0x0][0x270] ;  /* 0x00009c00ff089b82 */ /* 0x000f640000000a00 */
[----:B-----5:R-:W-:-:S04]  /*0720*/  @!P1 IMAD R18, R19, R8, RZ ;  /* 0x0000000813129224 */ /* 0x020fc800078e02ff */
[----:B------:R-:W-:Y:S02]  /*0730*/  @!P1 IMAD R19, R23, R9, R18 ;  /* 0x0000000917139224 */ /* 0x000fe400078e0212 */
[--C-:B--2---:R-:W-:Y:S02]  /*0740*/  HADD2.F32 R13, -RZ, R21.reuse.H1_H1 ;  /* 0x30000015ff0d7230 */ /* 0x104fe40000004100 */
[----:B------:R-:W-:-:S03]  /*0750*/  HADD2.F32 R12, -RZ, R21.H0_H0 ;  /* 0x20000015ff0c7230 */ /* 0x000fc60000004100 */
[----:B0-----:R-:W-:Y:S02]  /*0760*/  FMUL.FTZ R15, R13, R13 ;  /* 0x0000000d0d0f7220 */ /* 0x001fe40000410000 */
[C---:B------:R-:W-:Y:S02]  /*0770*/  FADD.FTZ R13, R12.reuse, R13 ;  /* 0x0000000d0c0d7221 */ /* 0x040fe40000010000 */
[----:B------:R-:W-:Y:S02]  /*0780*/  FFMA.FTZ R15, R12, R12, R15 ;  /* 0x0000000c0c0f7223 */ /* 0x000fe4000001000f */
[----:B------:R-:W-:Y:S02]  /*0790*/  FADD.FTZ R13, RZ, R13 ;  /* 0x0000000dff0d7221 */ /* 0x000fe40000010000 */
[----:B------:R-:W-:Y:S01]  /*07a0*/  FADD.FTZ R12, RZ, R15 ;  /* 0x0000000fff0c7221 */ /* 0x000fe20000010000 */
[----:B------:R-:W-:Y:S01]  /*07b0*/  @!P1 MOV R15, R29 ;  /* 0x0000001d000f9202 */ /* 0x000fe20000000f00 */
[----:B---3--:R-:W-:-:S02]  /*07c0*/  HADD2.F32 R25, -RZ, R22.H1_H1 ;  /* 0x30000016ff197230 */ /* 0x008fc40000004100 */
[----:B-1----:R-:W-:-:S03]  /*07d0*/  HADD2.F32 R10, -RZ, R22.H0_H0 ;  /* 0x20000016ff0a7230 */ /* 0x002fc60000004100 */
[----:B------:R-:W-:Y:S02]  /*07e0*/  FMUL.FTZ R11, R25, R25 ;  /* 0x00000019190b7220 */ /* 0x000fe40000410000 */
[C---:B------:R-:W-:Y:S02]  /*07f0*/  FADD.FTZ R14, R10.reuse, R25 ;  /* 0x000000190a0e7221 */ /* 0x040fe40000010000 */
[----:B------:R-:W-:Y:S02]  /*0800*/  FFMA.FTZ R11, R10, R10, R11 ;  /* 0x0000000a0a0b7223 */ /* 0x000fe4000001000b */
[----:B------:R-:W-:Y:S02]  /*0810*/  FADD.FTZ R13, R13, R14 ;  /* 0x0000000e0d0d7221 */ /* 0x000fe40000010000 */
[----:B------:R-:W-:Y:S01]  /*0820*/  FADD.FTZ R12, R12, R11 ;  /* 0x0000000b0c0c7221 */ /* 0x000fe20000010000 */
[--C-:B----4-:R-:W-:Y:S02]  /*0830*/  HADD2.F32 R10, -RZ, R24.reuse.H1_H1 ;  /* 0x30000018ff0a7230 */ /* 0x110fe40000004100 */
[----:B------:R-:W-:-:S03]  /*0840*/  HADD2.F32 R11, -RZ, R24.H0_H0 ;  /* 0x20000018ff0b7230 */ /* 0x000fc60000004100 */
[----:B------:R-:W-:Y:S02]  /*0850*/  FMUL.FTZ R14, R10, R10 ;  /* 0x0000000a0a0e7220 */ /* 0x000fe40000410000 */
[C---:B------:R-:W-:Y:S02]  /*0860*/  FADD.FTZ R10, R11.reuse, R10 ;  /* 0x0000000a0b0a7221 */ /* 0x040fe40000010000 */
[----:B------:R-:W-:Y:S01]  /*0870*/  FFMA.FTZ R11, R11, R11, R14 ;  /* 0x0000000b0b0b7223 */ /* 0x000fe2000001000e */
[----:B------:R-:W-:-:S05]  /*0880*/  @!P1 MOV R14, R26 ;  /* 0x0000001a000e9202 */ /* 0x000fca0000000f00 */
[----:B------:R-:W-:Y:S01]  /*0890*/  @!P1 IMAD.WIDE.U32 R14, R23, R8, R14 ;  /* 0x00000008170e9225 */ /* 0x000fe200078e000e */
[----:B------:R-:W-:Y:S01]  /*08a0*/  MOV R23, RZ ;  /* 0x000000ff00177202 */ /* 0x000fe20000000f00 */
[----:B------:R-:W0:Y:S03]  /*08b0*/  @!P1 LDC.64 R8, c[0x0][0x220] ;  /* 0x00008800ff089b82 */ /* 0x000e260000000a00 */
[----:B------:R-:W-:Y:S02]  /*08c0*/  @!P1 IADD3 R19, R15, R19, RZ ;  /* 0x000000130f139210 */ /* 0x000fe40007ffe0ff */
[----:B0-----:R-:W-:-:S04]  /*08d0*/  @!P1 LEA R8, P2, R14, R8, 0x1 ;  /* 0x000000080e089211 */ /* 0x001fc800078408ff */
[----:B------:R-:W-:-:S05]  /*08e0*/  @!P1 LEA.HI.X R9, R14, R9, R19, 0x1, P2 ;  /* 0x000000090e099211 */ /* 0x000fca00010f0c13 */
[----:B------:R-:W2:Y:S01]  /*08f0*/  @!P1 LDG.E R23, desc[UR8][R8.64] ;  /* 0x0000000808179981 */ /* 0x000ea2000c1e1900 */
[----:B------:R-:W-:Y:S01]  /*0900*/  FADD.FTZ R10, R13, R10 ;  /* 0x0000000a0d0a7221 */ /* 0x000fe20000010000 */
[----:B------:R-:W-:Y:S01]  /*0910*/  FADD.FTZ R11, R12, R11 ;  /* 0x0000000b0c0b7221 */ /* 0x000fe20000010000 */
[----:B------:R-:W0:Y:S01]  /*0920*/  S2UR UR6, SR_CgaCtaId ;  /* 0x00000000000679c3 */ /* 0x000e220000008800 */
[----:B------:R-:W1:Y:S01]  /*0930*/  S2R R14, SR_LANEID ;  /* 0x00000000000e7919 */ /* 0x000e620000000000 */
[----:B------:R-:W-:Y:S01]  /*0940*/  UMOV UR5, 0x400 ;  /* 0x0000040000057882 */ /* 0x000fe20000000000 */
[----:B------:R-:W-:Y:S01]  /*0950*/  ISETP.NE.AND P2, PT, R2, RZ, PT ;  /* 0x000000ff0200720c */ /* 0x000fe20003f45270 */
[----:B------:R-:W-:Y:S01]  /*0960*/  BSSY B0, `(.L_x_3769) ;  /* 0x000005f000007945 */ /* 0x000fe20003800000 */
[----:B0-----:R-:W-:Y:S01]  /*0970*/  ULEA UR5, UR6, UR5, 0x18 ;  /* 0x0000000506057291 */ /* 0x001fe2000f8ec03f */
[C---:B-1----:R-:W-:Y:S02]  /*0980*/  ISETP.GT.AND P1, PT, R14.reuse, 0x1e, PT ;  /* 0x0000001e0e00780c */ /* 0x042fe40003f24270 */
[----:B------:R-:W-:Y:S01]  /*0990*/  ISETP.NE.AND P3, PT, R14, RZ, PT ;  /* 0x000000ff0e00720c */ /* 0x000fe20003f65270 */
[----:B--2---:R-:W-:-:S02]  /*09a0*/  HADD2.F32 R18, -RZ, R23.H1_H1 ;  /* 0x30000017ff127230 */ /* 0x004fc40000004100 */
[----:B------:R-:W-:-:S03]  /*09b0*/  HADD2.F32 R15, -RZ, R23.H0_H0 ;  /* 0x20000017ff0f7230 */ /* 0x000fc60000004100 */
[----:B------:R-:W-:Y:S02]  /*09c0*/  FMUL.FTZ R19, R18, R18 ;  /* 0x0000001212137220 */ /* 0x000fe40000410000 */
[C---:B------:R-:W-:Y:S02]  /*09d0*/  FADD.FTZ R13, R15.reuse, R18 ;  /* 0x000000120f0d7221 */ /* 0x040fe40000010000 */
[----:B------:R-:W-:Y:S02]  /*09e0*/  FFMA.FTZ R12, R15, R15, R19 ;  /* 0x0000000f0f0c7223 */ /* 0x000fe40000010013 */
[----:B------:R-:W-:Y:S02]  /*09f0*/  FADD.FTZ R18, R10, R13 ;  /* 0x0000000d0a127221 */ /* 0x000fe40000010000 */
[----:B------:R-:W-:Y:S01]  /*0a00*/  FADD.FTZ R19, R11, R12 ;  /* 0x0000000c0b137221 */ /* 0x000fe20000010000 */
[----:B------:R-:W-:Y:S02]  /*0a10*/  SHF.R.S32.HI R11, RZ, 0x1f, R2 ;  /* 0x0000001fff0b7819 */ /* 0x000fe40000011402 */
[----:B------:R-:W0:Y:S02]  /*0a20*/  SHFL.DOWN PT, R9, R18, 0x1, 0x1f ;  /* 0x08201f0012097f89 */ /* 0x000e2400000e0000 */
[----:B------:R-:W-:-:S02]  /*0a30*/  LEA.HI R11, R11, R2, RZ, 0x5 ;  /* 0x000000020b0b7211 */ /* 0x000fc400078f28ff */
[----:B------:R-:W1:Y:S02]  /*0a40*/  SHFL.DOWN PT, R8, R19, 0x1, 0x1f ;  /* 0x08201f0013087f89 */ /* 0x000e6400000e0000 */
[----:B------:R-:W-:-:S04]  /*0a50*/  SHF.R.S32.HI R11, RZ, 0x5, R11 ;  /* 0x00000005ff0b7819 */ /* 0x000fc8000001140b */
[----:B------:R-:W-:Y:S01]  /*0a60*/  LEA R11, R11, UR5, 0x3 ;  /* 0x000000050b0b7c11 */ /* 0x000fe2000f8e18ff */
        /* <DEDUP_REMOVED lines=28> */
[----:B0-----:R-:W0:Y:S04]  /*0c30*/  LDS.128 R8, [UR5+0x20] ;  /* 0x00002005ff087984 */ /* 0x001e280008000c00 */
        /* <DEDUP_REMOVED lines=49> */
.L_x_3770:
[----:B------:R-:W-:Y:S05]  /*0f50*/  BSYNC B0 ;  /* 0x0000000000007941 */ /* 0x000fea0003800000 */
.L_x_3769:
[----:B------:R-:W1:Y:S02]  /*0f60*/  LDC R10, c[0x0][0xc] ;  /* 0x00000300ff0a7b82 */ /* 0x000e640000000800 */
[----:B-1----:R-:W-:-:S13]  /*0f70*/  ISETP.GE.U32.AND P1, PT, R10, 0x2, PT ;  /* 0x000000020a00780c */ /* 0x002fda0003f26070 */
[----:B------:R-:W-:Y:S05]  /*0f80*/  @!P1 BRA `(.L_x_3771) ;  /* 0x0000000800709947 */ /* 0x000fea0003800000 */
[----:B------:R-:W-:Y:S05]  /*0f90*/  @P2 BRA `(.L_x_3772) ;  /* 0x0000000000742947 */ /* 0x000fea0003800000 */
[----:B------:R-:W1:Y:S01]  /*0fa0*/  LDC R15, c[0x0][0x10] ;  /* 0x00000400ff0f7b82 */ /* 0x000e620000000800 */
[----:B0-----:R-:W0:Y:S01]  /*0fb0*/  S2R R11, SR_CTAID.Y ;  /* 0x00000000000b7919 */ /* 0x001e220000002600 */
[C---:B------:R-:W-:Y:S02]  /*0fc0*/  LOP3.LUT R8, R4.reuse, 0x1, RZ, 0xc0, !PT ;  /* 0x0000000104087812 */ /* 0x040fe400078ec0ff */
[----:B------:R-:W-:Y:S02]  /*0fd0*/  LOP3.LUT P1, RZ, R4, 0x2, RZ, 0xc0, !PT ;  /* 0x0000000204ff7812 */ /* 0x000fe4000782c0ff */
[----:B------:R-:W-:Y:S02]  /*0fe0*/  MOV R14, 0xffffffff ;  /* 0xffffffff000e7802 */ /* 0x000fe40000000f00 */
[----:B------:R-:W2:Y:S01]  /*0ff0*/  LDC.64 R12, c[0x0][0x248] ;  /* 0x00009200ff0c7b82 */ /* 0x000ea20000000a00 */
[----:B-1----:R-:W-:-:S04]  /*1000*/  IMAD R8, R8, R15, RZ ;  /* 0x0000000f08087224 */ /* 0x002fc800078e02ff */
[----:B------:R-:W-:-:S05]  /*1010*/  IMAD R9, R8, R10, RZ ;  /* 0x0000000a08097224 */ /* 0x000fca00078e02ff */
[----:B------:R-:W-:Y:S01]  /*1020*/  SHF.L.U32 R9, R9, 0x1, RZ ;  /* 0x0000000109097819 */ /* 0x000fe200000006ff */
[----:B0-----:R-:W-:Y:S01]  /*1030*/  IMAD R15, R15, UR7, R11 ;  /* 0x000000070f0f7c24 */ /* 0x001fe2000f8e020b */
[----:B------:R-:W-:-:S03]  /*1040*/  IADD3 R11, R8, R11, RZ ;  /* 0x0000000b080b7210 */ /* 0x000fc60007ffe0ff */
[----:B--2---:R-:W-:Y:S02]  /*1050*/  IMAD.WIDE R12, R9, 0x4, R12 ;  /* 0x00000004090c7825 */ /* 0x004fe400078e020c */
[----:B------:R-:W0:Y:S02]  /*1060*/  LDC.64 R8, c[0x0][0x240] ;  /* 0x00009000ff087b82 */ /* 0x000e240000000a00 */
[----:B------:R-:W-:-:S05]  /*1070*/  IMAD.WIDE.U32 R12, R15, 0x8, R12 ;  /* 0x000000080f0c7825 */ /* 0x000fca00078e000c */
[----:B------:R1:W-:Y:S01]  /*1080*/  STG.E.64 desc[UR8][R12.64], R18 ;  /* 0x000000120c007986 */ /* 0x0003e2000c101b08 */
[----:B0-----:R-:W-:Y:S01]  /*1090*/  IMAD.WIDE.U32 R8, R11, 0x4, R8 ;  /* 0x000000040b087825 */ /* 0x001fe200078e0008 */
[----:B------:R-:W-:Y:S02]  /*10a0*/  SEL R11, R14, 0x1, P1 ;  /* 0x000000010e0b7807 */ /* 0x000fe40000800000 */
[----:B------:R-:W-:Y:S01]  /*10b0*/  SEL R14, R10, RZ, !P1 ;  /* 0x000000ff0a0e7207 */ /* 0x000fe20004800000 */
[----:B------:R-:W-:Y:S06]  /*10c0*/  MEMBAR.ALL.GPU ;  /* 0x0000000000007992 */ /* 0x000fec000000a000 */
[----:B------:R-:W-:-:S00]  /*10d0*/  ERRBAR ;  /* 0x00000000000079ab */ /* 0x000fc00000000000 */
[----:B------:R-:W-:Y:S06]  /*10e0*/  CGAERRBAR ;  /* 0x00000000000075ab */ /* 0x000fec0000000000 */
[----:B------:R1:W-:Y:S01]  /*10f0*/  REDG.E.ADD.S32.STRONG.GPU desc[UR8][R8.64], R11 ;  /* 0x0000000b0800798e */ /* 0x0003e2000c10e388 */
[----:B------:R-:W-:-:S13]  /*1100*/  ISETP.NE.AND P1, PT, R14, -0x1, PT ;  /* 0xffffffff0e00780c */ /* 0x000fda0003f25270 */
[----:B-1----:R-:W-:Y:S05]  /*1110*/  @!P1 BRA `(.L_x_3772) ;  /* 0x0000000000149947 */ /* 0x002fea0003800000 */
.L_x_3773:
[----:B------:R-:W2:Y:S04]  /*1120*/  LDG.E.STRONG.GPU R11, desc[UR8][R8.64] ;  /* 0x00000008080b7981 */ /* 0x000ea8000c1ef900 */
[----:B--2---:R-:W-:Y:S01]  /*1130*/  CCTL.IVALL ;  /* 0x00000000ff00798f */ /* 0x004fe20002000000 */
[----:B------:R-:W-:Y:S05]  /*1140*/  YIELD ;  /* 0x0000000000007946 */ /* 0x000fea0003800000 */
[----:B------:R-:W-:-:S13]  /*1150*/  ISETP.NE.AND P1, PT, R11, R14, PT ;  /* 0x0000000e0b00720c */ /* 0x000fda0003f25270 */
[----:B------:R-:W-:Y:S05]  /*1160*/  @P1 BRA `(.L_x_3773) ;  /* 0xfffffffc00ec1947 */ /* 0x000fea000383ffff */
.L_x_3772:
[----:B------:R-:W-:Y:S01]  /*1170*/  ISETP.NE.AND P1, PT, R10, RZ, PT ;  /* 0x000000ff0a00720c */ /* 0x000fe20003f25270 */
[----:B------:R-:W-:Y:S05]  /*1180*/  WARPSYNC.ALL ;  /* 0x0000000000007948 */ /* 0x000fea0003800000 */
[----:B------:R-:W-:Y:S07]  /*1190*/  BAR.SYNC.DEFER_BLOCKING 0x0 ;  /* 0x0000000000007b1d */ /* 0x000fee0000010000 */
[----:B------:R-:W-:Y:S05]  /*11a0*/  @!P1 BRA `(.L_x_3771) ;  /* 0x0000000400e89947 */ /* 0x000fea0003800000 */
[----:B------:R-:W-:Y:S01]  /*11b0*/  IADD3 R8, R10, -0x1, RZ ;  /* 0xffffffff0a087810 */ /* 0x000fe20007ffe0ff */
[----:B0-----:R-:W-:-:S03]  /*11c0*/  HFMA2.MMA R11, -RZ, RZ, 0, 0 ;  /* 0x00000000ff0b7435 */ /* 0x001fc600000001ff */
[----:B------:R-:W-:-:S13]  /*11d0*/  ISETP.GE.U32.AND P1, PT, R8, 0x3, PT ;  /* 0x000000030800780c */ /* 0x000fda0003f26070 */
[----:B------:R-:W-:Y:S05]  /*11e0*/  @!P1 BRA `(.L_x_3774) ;  /* 0x0000000400089947 */ /* 0x000fea0003800000 */
[----:B------:R-:W-:Y:S02]  /*11f0*/  LOP3.LUT R9, R10, 0x3, RZ, 0xc0, !PT ;  /* 0x000000030a097812 */ /* 0x000fe400078ec0ff */
[----:B------:R-:W-:Y:S02]  /*1200*/  MOV R11, RZ ;  /* 0x000000ff000b7202 */ /* 0x000fe40000000f00 */
[----:B------:R-:W-:-:S07]  /*1210*/  IADD3 R12, -R9, R10, RZ ;  /* 0x0000000a090c7210 */ /* 0x000fce0007ffe1ff */
.L_x_3775:
        /* <DEDUP_REMOVED lines=63> */
.L_x_3774:
        /* <DEDUP_REMOVED lines=8> */
[----:B------:R-:W-:Y:S01]  /*1690*/  LOP3.LUT R13, R4, 0x1, RZ, 0xc0, !PT ;  /* 0x00000001040d7812 */ /* 0x000fe200078ec0ff */
[----:B------:R-:W-:-:S04]  /*16a0*/  ULDC UR5, c[0x0][0x10] ;  /* 0x0000040000057ab9 */ /* 0x000fc80000000800 */
[----:B------:R-:W-:-:S04]  /*16b0*/  IMAD R13, R13, UR5, RZ ;  /* 0x000000050d0d7c24 */ /* 0x000fc8000f8e02ff */
[----:B------:R-:W-:-:S05]  /*16c0*/  IMAD R13, R13, R10, RZ ;  /* 0x0000000a0d0d7224 */ /* 0x000fca00078e02ff */
[----:B------:R-:W-:-:S05]  /*16d0*/  SHF.L.U32 R13, R13, 0x1, RZ ;  /* 0x000000010d0d7819 */ /* 0x000fca00000006ff */
[----:B-1----:R-:W-:-:S04]  /*16e0*/  IMAD.WIDE R8, R13, 0x4, R8 ;  /* 0x000000040d087825 */ /* 0x002fc800078e0208 */
[----:B0-----:R-:W-:-:S04]  /*16f0*/  IMAD R13, R11, UR5, R14 ;  /* 0x000000050b0d7c24 */ /* 0x001fc8000f8e020e */
[----:B------:R-:W-:-:S06]  /*1700*/  IMAD.WIDE.U32 R8, R13, 0x8, R8 ;  /* 0x000000080d087825 */ /* 0x000fcc00078e0008 */
[----:B------:R-:W2:Y:S02]  /*1710*/  LDG.E.64 R8, desc[UR8][R8.64] ;  /* 0x0000000808087981 */ /* 0x000ea4000c1e1b00 */
[----:B--2---:R-:W-:Y:S01]  /*1720*/  FADD.FTZ R18, R18, R8 ;  /* 0x0000000812127221 */ /* 0x004fe20000010000 */
[----:B------:R-:W-:-:S07]  /*1730*/  FADD.FTZ R19, R19, R9 ;  /* 0x0000000913137221 */ /* 0x000fce0000010000 */
.L_x_3777:
[----:B------:R-:W-:Y:S05]  /*1740*/  BSYNC B0 ;  /* 0x0000000000007941 */ /* 0x000fea0003800000 */
.L_x_3776:
[----:B------:R-:W-:Y:S05]  /*1750*/  @!P3 BRA `(.L_x_3771) ;  /* 0x00000000007cb947 */ /* 0x000fea0003800000 */
[C---:B------:R-:W-:Y:S02]  /*1760*/  IADD3 R14, R11.reuse, 0x1, RZ ;  /* 0x000000010b0e7810 */ /* 0x040fe40007ffe0ff */
[----:B------:R-:W-:Y:S02]  /*1770*/  IADD3 R8, R11, 0x2, RZ ;  /* 0x000000020b087810 */ /* 0x000fe40007ffe0ff */
[----:B------:R-:W-:Y:S02]  /*1780*/  ISETP.EQ.OR P3, PT, R14, UR7, P2 ;  /* 0x000000070e007c0c */ /* 0x000fe40009762670 */
[----:B------:R-:W-:-:S04]  /*1790*/  ISETP.EQ.OR P1, PT, R8, UR7, P2 ;  /* 0x0000000708007c0c */ /* 0x000fc80009722670 */
[----:B------:R-:W-:-:S07]  /*17a0*/  ISETP.EQ.OR P1, PT, R12, 0x2, P1 ;  /* 0x000000020c00780c */ /* 0x000fce0000f22670 */
[----:B------:R-:W0:Y:S01]  /*17b0*/  @!P3 S2R R13, SR_CTAID.Y ;  /* 0x00000000000db919 */ /* 0x000e220000002600 */
[----:B------:R-:W0:Y:S05]  /*17c0*/  @!P3 LDC R11, c[0x0][0x10] ;  /* 0x00000400ff0bbb82 */ /* 0x000e2a0000000800 */
[----:B------:R-:W1:Y:S03]  /*17d0*/  @!P1 S2R R12, SR_CTAID.Y ;  /* 0x00000000000c9919 */ /* 0x000e660000002600 */
[----:B------:R-:W1:Y:S01]  /*17e0*/  @!P1 LDC R9, c[0x0][0x10] ;  /* 0x00000400ff099b82 */ /* 0x000e620000000800 */
[----:B0-----:R-:W-:Y:S01]  /*17f0*/  @!P3 IMAD R13, R14, R11, R13 ;  /* 0x0000000b0e0db224 */ /* 0x001fe200078e020d */
[----:B------:R-:W-:-:S05]  /*1800*/  @!P3 LOP3.LUT R14, R4, 0x1, RZ, 0xc0, !PT ;  /* 0x00000001040eb812 */ /* 0x000fca00078ec0ff */
[----:B------:R-:W-:Y:S01]  /*1810*/  @!P3 IMAD R11, R14, R11, RZ ;  /* 0x0000000b0e0bb224 */ /* 0x000fe200078e02ff */
[----:B------:R-:W-:Y:S01]  /*1820*/  @!P1 LOP3.LUT R14, R4, 0x1, RZ, 0xc0, !PT ;  /* 0x00000001040e9812 */ /* 0x000fe200078ec0ff */
[-C--:B-1----:R-:W-:Y:S02]  /*1830*/  @!P1 IMAD R12, R8, R9.reuse, R12 ;  /* 0x00000009080c9224 */ /* 0x082fe400078e020c */
[-C--:B------:R-:W-:Y:S02]  /*1840*/  @!P3 IMAD R11, R11, R10.reuse, RZ ;  /* 0x0000000a0b0bb224 */ /* 0x080fe400078e02ff */
[----:B------:R-:W-:Y:S02]  /*1850*/  @!P1 IMAD R15, R14, R9, RZ ;  /* 0x000000090e0f9224 */ /* 0x000fe400078e02ff */
[----:B------:R-:W0:Y:S01]  /*1860*/  @!P3 LDC.64 R8, c[0x0][0x248] ;  /* 0x00009200ff08bb82 */ /* 0x000e220000000a00 */
[----:B------:R-:W-:Y:S01]  /*1870*/  @!P3 SHF.L.U32 R11, R11, 0x1, RZ ;  /* 0x000000010b0bb819 */ /* 0x000fe200000006ff */
[----:B------:R-:W-:-:S05]  /*1880*/  @!P1 IMAD R14, R15, R10, RZ ;  /* 0x0000000a0f0e9224 */ /* 0x000fca00078e02ff */
[----:B------:R-:W-:Y:S01]  /*1890*/  @!P1 SHF.L.U32 R15, R14, 0x1, RZ ;  /* 0x000000010e0f9819 */ /* 0x000fe200000006ff */
[----:B0-----:R-:W-:Y:S02]  /*18a0*/  @!P3 IMAD.WIDE R10, R11, 0x4, R8 ;  /* 0x000000040b0ab825 */ /* 0x001fe400078e0208 */
[----:B------:R-:W0:Y:S02]  /*18b0*/  @!P1 LDC.64 R8, c[0x0][0x248] ;  /* 0x00009200ff089b82 */ /* 0x000e240000000a00 */
        /* <DEDUP_REMOVED lines=9> */
.L_x_3771:
[----:B------:R-:W-:Y:S01]  /*1950*/  ULDC.64 UR10, c[0x0][0x218] ;  /* 0x00008600000a7ab9 */ /* 0x000fe20000000a00 */
[----:B------:R-:W-:Y:S01]  /*1960*/  LOP3.LUT P1, RZ, R2, UR7, RZ, 0xfc, !PT ;  /* 0x0000000702ff7c12 */ /* 0x000fe2000f82fcff */
[----:B------:R-:W1:Y:S01]  /*1970*/  S2UR UR6, SR_CgaCtaId ;  /* 0x00000000000679c3 */ /* 0x000e620000008800 */
[----:B------:R-:W-:Y:S01]  /*1980*/  ISETP.EQ.U32.AND P3, PT, RZ, UR10, PT ;  /* 0x0000000aff007c0c */ /* 0x000fe2000bf62070 */
[----:B------:R-:W-:Y:S01]  /*1990*/  UMOV UR5, 0x400 ;  /* 0x0000040000057882 */ /* 0x000fe20000000000 */
[----:B------:R-:W-:Y:S02]  /*19a0*/  SHF.R.U32.HI R8, RZ, 0x1, R2 ;  /* 0x00000001ff087819 */ /* 0x000fe40000011602 */
[----:B------:R-:W-:Y:S01]  /*19b0*/  ISETP.EQ.OR.EX P1, PT, RZ, UR11, P1, P3 ;  /* 0x0000000bff007c0c */ /* 0x000fe20008f22730 */
[----:B------:R-:W-:Y:S02]  /*19c0*/  ULDC.64 UR10, c[0x0][0x278] ;  /* 0x00009e00000a7ab9 */ /* 0x000fe40000000a00 */
[----:B------:R-:W-:Y:S01]  /*19d0*/  IMAD.WIDE.U32 R8, R8, 0x30c30c31, RZ ;  /* 0x30c30c3108087825 */ /* 0x000fe200078e00ff */
[----:B0-----:R-:W0:Y:S04]  /*19e0*/  LDC.64 R10, c[0x0][0x228] ;  /* 0x00008a00ff0a7b82 */ /* 0x001e280000000a00 */
[----:B------:R-:W-:-:S04]  /*19f0*/  SHF.R.U32.HI R15, RZ, 0x2, R9 ;  /* 0x00000002ff0f7819 */ /* 0x000fc80000011609 */
[----:B------:R-:W2:Y:S01]  /*1a00*/  LDC.64 R8, c[0x0][0x230] ;  /* 0x00008c00ff087b82 */ /* 0x000ea20000000a00 */
[----:B------:R-:W-:-:S05]  /*1a10*/  IMAD R15, R15, -0x2a, R2 ;  /* 0xffffffd60f0f7824 */ /* 0x000fca00078e0202 */
[----:B------:R-:W-:Y:S01]  /*1a20*/  SHF.L.U32 R15, R15, 0x1, RZ ;  /* 0x000000010f0f7819 */ /* 0x000fe200000006ff */
[----:B-1----:R-:W-:Y:S01]  /*1a30*/  ULEA UR5, UR6, UR5, 0x18 ;  /* 0x0000000506057291 */ /* 0x002fe2000f8ec03f */
[----:B------:R-:W1:Y:S02]  /*1a40*/  @!P1 LDC.64 R12, c[0x0][0x218] ;  /* 0x00008600ff0c9b82 */ /* 0x000e640000000a00 */
[----:B------:R-:W-:Y:S01]  /*1a50*/  ULDC UR6, c[0x0][0x2a4] ;  /* 0x0000a90000067ab9 */ /* 0x000fe20000000800 */
[----:B------:R-:W-:Y:S01]  /*1a60*/  IADD3 R25, R15, R0, RZ ;  /* 0x000000000f197210 */ /* 0x000fe20007ffe0ff */
[----:B------:R-:W-:Y:S01]  /*1a70*/  @!P1 FMUL.FTZ R15, R19, UR6 ;  /* 0x00000006130f9c20 */ /* 0x000fe20008410000 */
[----:B------:R-:W-:-:S03]  /*1a80*/  @!P1 FMUL.FTZ R14, R18, UR6 ;  /* 0x00000006120e9c20 */ /* 0x000fc60008410000 */
[----:B------:R2:W-:Y:S01]  /*1a90*/  @!P2 STS.64 [UR5+0xc8], R18 ;  /* 0x0000c812ff00a988 */ /* 0x0005e20008000a05 */
[----:B0-----:R-:W-:-:S04]  /*1aa0*/  IMAD.WIDE R10, R25, 0x4, R10 ;  /* 0x00000004190a7825 */ /* 0x001fc800078e020a */
[----:B--2---:R-:W-:-:S04]  /*1ab0*/  IMAD.WIDE R18, R25, 0x4, R8 ;  /* 0x0000000419127825 */ /* 0x004fc800078e0208 */
[----:B-1----:R-:W-:-:S05]  /*1ac0*/  @!P1 IMAD.WIDE R12, R20, 0x8, R12 ;  /* 0x00000008140c9825 */ /* 0x002fca00078e020c */
[----:B------:R0:W-:Y:S01]  /*1ad0*/  @!P1 STG.E.64 desc[UR8][R12.64], R14 ;  /* 0x0000000e0c009986 */ /* 0x0001e2000c101b08 */
[----:B------:R-:W-:Y:S06]  /*1ae0*/  BAR.SYNC.DEFER_BLOCKING 0x0 ;  /* 0x0000000000007b1d */ /* 0x000fec0000010000 */
[----:B------:R-:W2:Y:S04]  /*1af0*/  LDG.E.64 R8, desc[UR8][R10.64] ;  /* 0x000000080a087981 */ /* 0x000ea8000c1e1b00 */
[----:B------:R-:W1:Y:S01]  /*1b00*/  LDS.64 R12, [UR5+0xc8] ;  /* 0x0000c805ff0c7984 */ /* 0x000e620008000a00 */
[----:B0-----:R-:W-:Y:S01]  /*1b10*/  HADD2.F32 R15, -RZ, R21.H0_H0 ;  /* 0x20000015ff0f7230 */ /* 0x001fe20000004100 */
[----:B------:R-:W-:-:S02]  /*1b20*/  ULDC.U8 UR5, c[0x0][0x28c] ;  /* 0x0000a30000057ab9 */ /* 0x000fc40000000000 */
[----:B------:R0:W2:Y:S01]  /*1b30*/  LDG.E.64 R10, desc[UR8][R18.64] ;  /* 0x00000008120a7981 */ /* 0x0000a2000c1e1b00 */
[----:B------:R-:W-:Y:S01]  /*1b40*/  HADD2.F32 R14, -RZ, R24.H0_H0 ;  /* 0x20000018ff0e7230 */ /* 0x000fe20000004100 */
[----:B------:R-:W-:Y:S01]  /*1b50*/  ISETP.NE.AND P4, PT, RZ, UR5, PT ;  /* 0x00000005ff007c0c */ /* 0x000fe2000bf85270 */
[----:B------:R-:W-:Y:S01]  /*1b60*/  HADD2.F32 R21, -RZ, R21.H1_H1 ;  /* 0x30000015ff157230 */ /* 0x000fe20000004100 */
[----:B------:R-:W-:Y:S02]  /*1b70*/  ISETP.GE.U32.AND P2, PT, R16, UR10, PT ;  /* 0x0000000a10007c0c */ /* 0x000fe4000bf46070 */
[----:B------:R-:W-:Y:S02]  /*1b80*/  ISETP.GE.U32.AND P3, PT, R6, UR10, PT ;  /* 0x0000000a06007c0c */ /* 0x000fe4000bf66070 */
[----:B------:R-:W-:Y:S01]  /*1b90*/  ISETP.GE.AND.EX P2, PT, R5, UR11, PT, P2 ;  /* 0x0000000b05007c0c */ /* 0x000fe2000bf46320 */
[----:B0-----:R-:W-:Y:S01]  /*1ba0*/  HADD2.F32 R19, -RZ, R22.H0_H0 ;  /* 0x20000016ff137230 */ /* 0x001fe20000004100 */
[----:B------:R-:W-:-:S02]  /*1bb0*/  ISETP.GE.AND.EX P3, PT, R7, UR11, PT, P3 ;  /* 0x0000000b07007c0c */ /* 0x000fc4000bf66330 */
[C---:B------:R-:W-:Y:S02]  /*1bc0*/  ISETP.GT.U32.OR P2, PT, R2.reuse, 0x29f, P2 ;  /* 0x0000029f0200780c */ /* 0x040fe40001744470 */
[----:B------:R-:W-:Y:S01]  /*1bd0*/  ISETP.GT.U32.OR P3, PT, R2, 0x29f, P3 ;  /* 0x0000029f0200780c */ /* 0x000fe20001f64470 */
[----:B-1----:R-:W-:-:S04]  /*1be0*/  FMUL.FTZ R18, R12, UR6 ;  /* 0x000000060c127c20 */ /* 0x002fc80008410000 */
[----:B------:R-:W-:Y:S01]  /*1bf0*/  FMUL.FTZ R0, R18, R18 ;  /* 0x0000001212007220 */ /* 0x000fe20000410000 */
[--C-:B------:R-:W-:Y:S01]  /*1c00*/  FADD.FTZ R12, R15, -R18.reuse ;  /* 0x800000120f0c7221 */ /* 0x100fe20000010000 */
[----:B------:R-:W-:Y:S02]  /*1c10*/  FADD.FTZ R15, R19, -R18 ;  /* 0x80000012130f7221 */ /* 0x000fe40000010000 */
[----:B------:R-:W-:Y:S01]  /*1c20*/  FFMA.FTZ R0, R13, UR6, -R0 ;  /* 0x000000060d007c23 */ /* 0x000fe20008010800 */
[--C-:B------:R-:W-:Y:S02]  /*1c30*/  HADD2.F32 R13, -RZ, R23.reuse.H0_H0 ;  /* 0x20000017ff0d7230 */ /* 0x100fe40000004100 */
[----:B------:R-:W-:Y:S02]  /*1c40*/  HADD2.F32 R23, -RZ, R23.H1_H1 ;  /* 0x30000017ff177230 */ /* 0x000fe40000004100 */
[----:B------:R-:W-:-:S13]  /*1c50*/  FSETP.GTU.FTZ.AND P1, PT, R0, RZ, PT ;  /* 0x000000ff0000720b */ /* 0x000fda0003f3c000 */
[----:B------:R-:W0:Y:S02]  /*1c60*/  @P1 LDC R25, c[0x0][0x238] ;  /* 0x00008e00ff191b82 */ /* 0x000e240000000800 */
[----:B0-----:R-:W-:Y:S01]  /*1c70*/  @P1 FADD.FTZ R0, R0, R25 ;  /* 0x0000001900001221 */ /* 0x001fe20000010000 */
[----:B------:R-:W-:-:S06]  /*1c80*/  MOV R25, 0x3f800000 ;  /* 0x3f80000000197802 */ /* 0x000fcc0000000f00 */
[----:B------:R0:W1:Y:S02]  /*1c90*/  @P1 MUFU.RSQ R25, R0 ;  /* 0x0000000000191308 */ /* 0x0000640000001400 */
[--C-:B0-----:R-:W-:Y:S01]  /*1ca0*/  FADD.FTZ R0, R14, -R18.reuse ;  /* 0x800000120e007221 */ /* 0x101fe20000010000 */
[----:B------:R-:W-:Y:S01]  /*1cb0*/  FADD.FTZ R14, R13, -R18 ;  /* 0x800000120d0e7221 */ /* 0x000fe20000010000 */
[-C--:B-1----:R-:W-:Y:S01]  /*1cc0*/  FMUL.FTZ R15, R15, R25.reuse ;  /* 0x000000190f0f7220 */ /* 0x082fe20000410000 */
[-C--:B------:R-:W-:Y:S01]  /*1cd0*/  FMUL.FTZ R13, R12, R25.reuse ;  /* 0x000000190c0d7220 */ /* 0x080fe20000410000 */
[-C--:B------:R-:W-:Y:S01]  /*1ce0*/  FMUL.FTZ R19, R0, R25.reuse ;  /* 0x0000001900137220 */ /* 0x080fe20000410000 */
[----:B------:R-:W-:Y:S01]  /*1cf0*/  FMUL.FTZ R14, R14, R25 ;  /* 0x000000190e0e7220 */ /* 0x000fe20000410000 */
[C-C-:B--2---:R-:W-:Y:S01]  /*1d00*/  FFMA.FTZ R12, R8.reuse, R15, R10.reuse ;  /* 0x0000000f080c7223 */ /* 0x144fe2000001000a */
[----:B------:R-:W-:Y:S02]  /*1d10*/  HADD2.F32 R15, -RZ, R22.H1_H1 ;  /* 0x30000016ff0f7230 */ /* 0x000fe40000004100 */
[C-C-:B------:R-:W-:Y:S01]  /*1d20*/  FFMA.FTZ R0, R8.reuse, R19, R10.reuse ;  /* 0x0000001308007223 */ /* 0x140fe2000001000a */
[C-C-:B------:R-:W-:Y:S01]  /*1d30*/  FFMA.FTZ R13, R8.reuse, R13, R10.reuse ;  /* 0x0000000d080d7223 */ /* 0x140fe2000001000a */
[----:B------:R-:W-:Y:S01]  /*1d40*/  FFMA.FTZ R14, R8, R14, R10 ;  /* 0x0000000e080e7223 */ /* 0x000fe2000001000a */
[----:B------:R-:W-:-:S02]  /*1d50*/  HADD2.F32 R19, -RZ, R24.H1_H1 ;  /* 0x30000018ff137230 */ /* 0x000fc40000004100 */
[--C-:B------:R-:W-:Y:S01]  /*1d60*/  FADD.FTZ R10, R15, -R18.reuse ;  /* 0x800000120f0a7221 */ /* 0x100fe20000010000 */
[----:B------:R-:W-:Y:S01]  /*1d70*/  IADD3 R15, R17, 0x30, RZ ;  /* 0x00000030110f7810 */ /* 0x000fe20007ffe0ff */
[--C-:B------:R-:W-:Y:S01]  /*1d80*/  FADD.FTZ R8, R21, -R18.reuse ;  /* 0x8000001215087221 */ /* 0x100fe20000010000 */
[--C-:B------:R-:W-:Y:S01]  /*1d90*/  FADD.FTZ R24, R23, -R18.reuse ;  /* 0x8000001217187221 */ /* 0x100fe20000010000 */
[----:B------:R-:W-:Y:S01]  /*1da0*/  FADD.FTZ R22, R19, -R18 ;  /* 0x8000001213167221 */ /* 0x000fe20000010000 */
[----:B------:R-:W-:Y:S01]  /*1db0*/  ISETP.GE.U32.AND P1, PT, R15, UR10, PT ;  /* 0x0000000a0f007c0c */ /* 0x000fe2000bf26070 */
[-C--:B------:R-:W-:Y:S01]  /*1dc0*/  FMUL.FTZ R10, R10, R25.reuse ;  /* 0x000000190a0a7220 */ /* 0x080fe20000410000 */
[----:B------:R-:W-:Y:S01]  /*1dd0*/  SHF.R.S32.HI R18, RZ, 0x1f, R15 ;  /* 0x0000001fff127819 */ /* 0x000fe2000001140f */
[-C--:B------:R-:W-:Y:S01]  /*1de0*/  FMUL.FTZ R22, R22, R25.reuse ;  /* 0x0000001916167220 */ /* 0x080fe20000410000 */
[-C--:B------:R-:W-:Y:S01]  /*1df0*/  FMUL.FTZ R24, R24, R25.reuse ;  /* 0x0000001918187220 */ /* 0x080fe20000410000 */
[----:B------:R-:W-:Y:S01]  /*1e00*/  FMUL.FTZ R8, R8, R25 ;  /* 0x0000001908087220 */ /* 0x000fe20000410000 */
[----:B------:R-:W-:Y:S01]  /*1e10*/  ISETP.GE.AND.EX P1, PT, R18, UR11, PT, P1 ;  /* 0x0000000b12007c0c */ /* 0x000fe2000bf26310 */
[C-C-:B------:R-:W-:Y:S01]  /*1e20*/  FFMA.FTZ R21, R9.reuse, R22, R11.reuse ;  /* 0x0000001609157223 */ /* 0x140fe2000001000b */
[C-C-:B------:R-:W-:Y:S01]  /*1e30*/  FFMA.FTZ R19, R9.reuse, R10, R11.reuse ;  /* 0x0000000a09137223 */ /* 0x140fe2000001000b */
[C-C-:B------:R-:W-:Y:S01]  /*1e40*/  FFMA.FTZ R23, R9.reuse, R24, R11.reuse ;  /* 0x0000001809177223 */ /* 0x140fe2000001000b */
        /* <DEDUP_REMOVED lines=13> */
.L_x_3778:
[----:B------:R-:W-:Y:S04]  /*1f20*/  BSSY B0, `(.L_x_3779) ;  /* 0x000000e000007945 */ /* 0x000fe80003800000 */
[----:B------:R-:W-:Y:S05]  /*1f30*/  @!P0 BRA `(.L_x_3780) ;  /* 0x0000000000308947 */ /* 0x000fea0003800000 */
[----:B------:R-:W-:Y:S01]  /*1f40*/  ULDC.64 UR10, c[0x0][0x270] ;  /* 0x00009c00000a7ab9 */ /* 0x000fe20000000a00 */
[----:B------:R-:W-:Y:S01]  /*1f50*/  MOV R8, R26 ;  /* 0x0000001a00087202 */ /* 0x000fe20000000f00 */
[----:B------:R-:W-:Y:S01]  /*1f60*/  IMAD R10, R3, UR10, RZ ;  /* 0x0000000a030a7c24 */ /* 0x000fe2000f8e02ff */
[----:B------:R-:W-:Y:S02]  /*1f70*/  MOV R9, R29 ;  /* 0x0000001d00097202 */ /* 0x000fe40000000f00 */
[----:B------:R-:W-:Y:S01]  /*1f80*/  F2FP.F16.F32.PACK_AB R13, R22, R13 ;  /* 0x0000000d160d723e */ /* 0x000fe200000000ff */
[C---:B------:R-:W-:Y:S02]  /*1f90*/  IMAD R11, R17.reuse, UR11, R10 ;  /* 0x0000000b110b7c24 */ /* 0x040fe4000f8e020a */
[----:B------:R-:W-:Y:S01]  /*1fa0*/  IMAD.WIDE.U32 R8, R17, UR10, R8 ;  /* 0x0000000a11087c25 */ /* 0x000fe2000f8e0008 */
[----:B------:R-:W-:-:S04]  /*1fb0*/  ULDC.64 UR10, c[0x0][0x210] ;  /* 0x00008400000a7ab9 */ /* 0x000fc80000000a00 */
[----:B------:R-:W-:Y:S02]  /*1fc0*/  IADD3 R11, R9, R11, RZ ;  /* 0x0000000b090b7210 */ /* 0x000fe40007ffe0ff */
[----:B------:R-:W-:-:S04]  /*1fd0*/  LEA R10, P5, R8, UR10, 0x1 ;  /* 0x0000000a080a7c11 */ /* 0x000fc8000f8a08ff */
[----:B------:R-:W-:-:S05]  /*1fe0*/  LEA.HI.X R11, R8, UR11, R11, 0x1, P5 ;  /* 0x0000000b080b7c11 */ /* 0x000fca000a8f0c0b */
[----:B------:R0:W-:Y:S04]  /*1ff0*/  STG.E desc[UR8][R10.64], R13 ;  /* 0x0000000d0a007986 */ /* 0x0001e8000c101908 */
.L_x_3780:
[----:B------:R-:W-:Y:S05]  /*2000*/  BSYNC B0 ;  /* 0x0000000000007941 */ /* 0x000fea0003800000 */
.L_x_3779:
        /* <DEDUP_REMOVED lines=11> */
.L_x_3781:
[----:B------:R-:W-:Y:S04]  /*20c0*/  BSSY B0, `(.L_x_3782) ;  /* 0x000000e000007945 */ /* 0x000fe80003800000 */
[----:B------:R-:W-:Y:S05]  /*20d0*/  @P2 BRA `(.L_x_3783) ;  /* 0x0000000000302947 */ /* 0x000fea0003800000 */
[----:B------:R-:W-:Y:S01]  /*20e0*/  ULDC.64 UR10, c[0x0][0x270] ;  /* 0x00009c00000a7ab9 */ /* 0x000fe20000000a00 */
[----:B------:R-:W-:Y:S01]  /*20f0*/  MOV R8, R26 ;  /* 0x0000001a00087202 */ /* 0x000fe20000000f00 */
[----:B------:R-:W-:Y:S01]  /*2100*/  IMAD R5, R5, UR10, RZ ;  /* 0x0000000a05057c24 */ /* 0x000fe2000f8e02ff */
[----:B------:R-:W-:Y:S02]  /*2110*/  MOV R9, R29 ;  /* 0x0000001d00097202 */ /* 0x000fe40000000f00 */
[----:B------:R-:W-:Y:S01]  /*2120*/  F2FP.F16.F32.PACK_AB R19, R19, R12 ;  /* 0x0000000c1313723e */ /* 0x000fe200000000ff */
[C---:B------:R-:W-:Y:S02]  /*2130*/  IMAD R5, R16.reuse, UR11, R5 ;  /* 0x0000000b10057c24 */ /* 0x040fe4000f8e0205 */
[----:B------:R-:W-:Y:S01]  /*2140*/  IMAD.WIDE.U32 R8, R16, UR10, R8 ;  /* 0x0000000a10087c25 */ /* 0x000fe2000f8e0008 */
[----:B------:R-:W-:Y:S02]  /*2150*/  ULDC.64 UR10, c[0x0][0x210] ;  /* 0x00008400000a7ab9 */ /* 0x000fe40000000a00 */
[----:B0-----:R-:W-:-:S02]  /*2160*/  LEA R10, P2, R8, UR10, 0x1 ;  /* 0x0000000a080a7c11 */ /* 0x001fc4000f8408ff */
[----:B------:R-:W-:-:S04]  /*2170*/  IADD3 R5, R9, R5, RZ ;  /* 0x0000000509057210 */ /* 0x000fc80007ffe0ff */
[----:B------:R-:W-:-:S05]  /*2180*/  LEA.HI.X R11, R8, UR11, R5, 0x1, P2 ;  /* 0x0000000b080b7c11 */ /* 0x000fca00090f0c05 */
[----:B------:R1:W-:Y:S02]  /*2190*/  STG.E desc[UR8][R10.64], R19 ;  /* 0x000000130a007986 */ /* 0x0003e4000c101908 */
.L_x_3783:
[----:B------:R-:W-:Y:S05]  /*21a0*/  BSYNC B0 ;  /* 0x0000000000007941 */ /* 0x000fea0003800000 */
.L_x_3782:
[----:B------:R-:W-:Y:S05]  /*21b0*/  @!P4 BRA `(.L_x_3784) ;  /* 0x000000000028c947 */ /* 0x000fea0003800000 */
        /* <DEDUP_REMOVED lines=10> */
.L_x_3784:
        /* <DEDUP_REMOVED lines=10> */
[----:B01----:R-:W-:-:S02]  /*2300*/  LEA R10, P2, R8, UR10, 0x1 ;  /* 0x0000000a080a7c11 */ /* 0x003fc4000f8408ff */
[----:B------:R-:W-:-:S04]  /*2310*/  IADD3 R7, R9, R7, RZ ;  /* 0x0000000709077210 */ /* 0x000fc80007ffe0ff */
[----:B------:R-:W-:-:S05]  /*2320*/  LEA.HI.X R11, R8, UR11, R7, 0x1, P2 ;  /* 0x0000000b080b7c11 */ /* 0x000fca00090f0c07 */
[----:B------:R2:W-:Y:S02]  /*2330*/  STG.E desc[UR8][R10.64], R21 ;  /* 0x000000150a007986 */ /* 0x0005e4000c101908 */
.L_x_3786:
[----:B------:R-:W-:Y:S05]  /*2340*/  BSYNC B0 ;  /* 0x0000000000007941 */ /* 0x000fea0003800000 */
.L_x_3785:
        /* <DEDUP_REMOVED lines=8> */
[----:B------:R-:W4:Y:S01]  /*23d0*/  MUFU.RCP R8, R8 ;  /* 0x0000000800087308 */ /* 0x000f220000001000 */
[----:B---3--:R-:W-:Y:S01]  /*23e0*/  FMUL.FTZ R14, R14, R5 ;  /* 0x000000050e0e7220 */ /* 0x008fe20000410000 */
[----:B----4-:R-:W-:-:S07]  /*23f0*/  FMUL.FTZ R23, R23, R8 ;  /* 0x0000000817177220 */ /* 0x010fce0000410000 */
.L_x_3787:
[----:B------:R-:W-:Y:S04]  /*2400*/  BSSY B0, `(.L_x_3788) ;  /* 0x000000e000007945 */ /* 0x000fe80003800000 */
[----:B------:R-:W-:Y:S05]  /*2410*/  @P1 BRA `(.L_x_3789) ;  /* 0x0000000000301947 */ /* 0x000fea0003800000 */
[----:B------:R-:W-:Y:S01]  /*2420*/  ULDC.64 UR10, c[0x0][0x270] ;  /* 0x00009c00000a7ab9 */ /* 0x000fe20000000a00 */
[----:B------:R-:W-:Y:S01]  /*2430*/  MOV R8, R26 ;  /* 0x0000001a00087202 */ /* 0x000fe20000000f00 */
[----:B------:R-:W-:Y:S01]  /*2440*/  IMAD R18, R18, UR10, RZ ;  /* 0x0000000a12127c24 */ /* 0x000fe2000f8e02ff */
[----:B------:R-:W-:Y:S02]  /*2450*/  MOV R9, R29 ;  /* 0x0000001d00097202 */ /* 0x000fe40000000f00 */
[----:B------:R-:W-:Y:S01]  /*2460*/  F2FP.F16.F32.PACK_AB R23, R23, R14 ;  /* 0x0000000e1717723e */ /* 0x000fe200000000ff */
[----:B------:R-:W-:-:S04]  /*2470*/  IMAD.WIDE.U32 R8, R15, UR10, R8 ;  /* 0x0000000a0f087c25 */ /* 0x000fc8000f8e0008 */
[----:B------:R-:W-:Y:S01]  /*2480*/  IMAD R15, R15, UR11, R18 ;  /* 0x0000000b0f0f7c24 */ /* 0x000fe2000f8e0212 */
[----:B------:R-:W-:Y:S02]  /*2490*/  ULDC.64 UR10, c[0x0][0x210] ;  /* 0x00008400000a7ab9 */ /* 0x000fe40000000a00 */
[----:B012---:R-:W-:Y:S02]  /*24a0*/  LEA R10, P1, R8, UR10, 0x1 ;  /* 0x0000000a080a7c11 */ /* 0x007fe4000f8208ff */
[----:B------:R-:W-:-:S04]  /*24b0*/  IADD3 R15, R9, R15, RZ ;  /* 0x0000000f090f7210 */ /* 0x000fc80007ffe0ff */
[----:B------:R-:W-:-:S05]  /*24c0*/  LEA.HI.X R11, R8, UR11, R15, 0x1, P1 ;  /* 0x0000000b080b7c11 */ /* 0x000fca00088f0c0f */
[----:B------:R3:W-:Y:S02]  /*24d0*/  STG.E desc[UR8][R10.64], R23 ;  /* 0x000000170a007986 */ /* 0x0007e4000c101908 */
.L_x_3789:
[----:B------:R-:W-:Y:S05]  /*24e0*/  BSYNC B0 ;  /* 0x0000000000007941 */ /* 0x000fea0003800000 */
.L_x_3788:
[----:B------:R-:W4:Y:S01]  /*24f0*/  LDC R5, c[0x0][0x10] ;  /* 0x00000400ff057b82 */ /* 0x000f220000000800 */
[----:B------:R-:W-:Y:S02]  /*2500*/  IADD3 R4, R4, 0x1, RZ ;  /* 0x0000000104047810 */ /* 0x000fe40007ffe0ff */
[----:B----4-:R-:W-:-:S04]  /*2510*/  IADD3 R20, R5, R20, RZ ;  /* 0x0000001405147210 */ /* 0x010fc80007ffe0ff */
[----:B------:R-:W-:-:S13]  /*2520*/  ISETP.GE.AND P1, PT, R20, UR4, PT ;  /* 0x0000000414007c0c */ /* 0x000fda000bf26270 */
[----:B------:R-:W-:Y:S05]  /*2530*/  @!P1 BRA `(.L_x_3790) ;  /* 0xffffffdc000c9947 */ /* 0x000fea000383ffff */
[----:B------:R-:W-:Y:S05]  /*2540*/  EXIT ;  /* 0x000000000000794d */ /* 0x000fea0003800000 */
.L_x_3791:
        /* <DEDUP_REMOVED lines=11> */
.L_x_5162:


//--------------------- .text._Z35group_norm_nhwc_fwd_one_pass_kernelI11Fp16IOFp32WLi128ELi84ELi672EEv26Group_norm_nhwc_fwd_params --------------------------
	.section	.text._Z35group_norm_nhwc_fwd_one_pass_kernelI11Fp16IOFp32WLi128ELi84ELi672EEv26Group_norm_nhwc_fwd_params,"ax",@progbits
	.align	128
        .global         _Z35group_norm_nhwc_fwd_one_pass_kernelI11Fp16IOFp32WLi128ELi84ELi672EEv26Group_norm_nhwc_fwd_params
        .type           _Z35group_norm_nhwc_fwd_one_pass_kernelI11Fp16IOFp32WLi128ELi84ELi672EEv26Group_norm_nhwc_fwd_params,@function
        .size           _Z35group_norm_nhwc_fwd_one_pass_kernelI11Fp16IOFp32WLi128ELi84ELi672EEv26Group_norm_nhwc_fwd_params,(.L_x_5163 - _Z35group_norm_nhwc_fwd_one_pass_kernelI11Fp16IOFp32WLi128ELi84ELi672EEv26Group_norm_nhwc_fwd_params)
        .other          _Z35group_norm_nhwc_fwd_one_pass_kernelI11Fp16IOFp32WLi128ELi84ELi672EEv26Group_norm_nhwc_fwd_params,@"STO_CUDA_ENTRY STV_DEFAULT"
_Z35group_norm_nhwc_fwd_one_pass_kernelI11Fp16IOFp32WLi128ELi84ELi672EEv26Group_norm_nhwc_fwd_params:
.text._Z35group_norm_nhwc_fwd_one_pass_kernelI11Fp16IOFp32WLi128ELi84ELi672EEv26Group_norm_nhwc_fwd_params:
        /* <DEDUP_REMOVED lines=12> */
[----:B------:R-:W1:Y:S01]  /*00c0*/  S2R R41, SR_LANEID ;  /* 0x0000000000297919 */ /* 0x000e620000000000 */
[----:B------:R-:W-:-:S04]  /*00d0*/  ULDC.U8 UR12, c[0x0][0x28c] ;  /* 0x0000a300000c7ab9 */ /* 0x000fc80000000000 */
[----:B------:R-:W2:Y:S08]  /*00e0*/  LDC R0, c[0x0][0x294] ;  /* 0x0000a500ff007b82 */ /* 0x000eb00000000800 */
[----:B------:R-:W3:Y:S01]  /*00f0*/  S2UR UR6, SR_CgaCtaId ;  /* 0x00000000000679c3 */ /* 0x000ee20000008800 */
[----:B0-----:R-:W-:-:S05]  /*0100*/  SHF.R.U32.HI R2, RZ, 0x1, R38 ;  /* 0x00000001ff027819 */ /* 0x001fca0000011626 */
[----:B------:R-:W-:Y:S01]  /*0110*/  IMAD.WIDE.U32 R2, R2, 0x30c30c31, RZ ;  /* 0x30c30c3102027825 */ /* 0x000fe200078e00ff */
[----:B---3--:R-:W-:-:S04]  /*0120*/  ULEA UR4, UR6, UR4, 0x18 ;  /* 0x0000000406047291 */ /* 0x008fc8000f8ec03f */
[----:B------:R-:W-:Y:S02]  /*0130*/  SHF.R.U32.HI R35, RZ, 0x2, R3 ;  /* 0x00000002ff237819 */ /* 0x000fe40000011603 */
[--C-:B------:R-:W-:Y:S01]  /*0140*/  SHF.R.S32.HI R3, RZ, 0x1f, R38.reuse ;  /* 0x0000001fff037819 */ /* 0x100fe20000011426 */
[----:B------:R-:W-:Y:S02]  /*0150*/  UMOV UR6, UR7 ;  /* 0x0000000700067c82 */ /* 0x000fe40008000000 */
[----:B--2---:R-:W-:Y:S01]  /*0160*/  IMAD R39, R0, UR9, R35 ;  /* 0x0000000900277c24 */ /* 0x004fe2000f8e0223 */
        /* <DEDUP_REMOVED lines=9> */
[----:B------:R-:W-:Y:S02]  /*0200*/  ISETP.LT.U32.AND P0, PT, R38, 0x2a0, !P0 ;  /* 0x000002a02600780c */ /* 0x000fe40004701070 */
[C---:B------:R-:W-:Y:S02]  /*0210*/  IADD3 R33, R39.reuse, 0x20, RZ ;  /* 0x0000002027217810 */ /* 0x040fe40007ffe0ff */
[C---:B------:R-:W-:Y:S02]  /*0220*/  IADD3 R32, R39.reuse, 0x30, RZ ;  /* 0x0000003027207810 */ /* 0x040fe40007ffe0ff */
[C---:B------:R-:W-:Y:S02]  /*0230*/  IADD3 R30, R39.reuse, 0x40, RZ ;  /* 0x00000040271e7810 */ /* 0x040fe40007ffe0ff */
[C---:B------:R-:W-:Y:S02]  /*0240*/  IADD3 R28, R39.reuse, 0x50, RZ ;  /* 0x00000050271c7810 */ /* 0x040fe40007ffe0ff */
[----:B------:R-:W-:-:S02]  /*0250*/  IADD3 R26, R39, 0x60, RZ ;  /* 0x00000060271a7810 */ /* 0x000fc40007ffe0ff */
[----:B------:R-:W-:Y:S02]  /*0260*/  IADD3 R24, R39, 0x70, RZ ;  /* 0x0000007027187810 */ /* 0x000fe40007ffe0ff */
[----:B------:R-:W-:Y:S01]  /*0270*/  LEA R36, R3, UR4, 0x3 ;  /* 0x0000000403247c11 */ /* 0x000fe2000f8e18ff */
[----:B-1----:R-:W-:-:S06]  /*0280*/  UMOV UR4, URZ ;  /* 0x0000003f00047c82 */ /* 0x002fcc0008000000 */
.L_x_3825:
[----:B0--3--:R-:W0:Y:S01]  /*0290*/  LDC R9, c[0x0][0x288] ;  /* 0x0000a200ff097b82 */ /* 0x009e220000000800 */
[----:B------:R-:W-:Y:S01]  /*02a0*/  ULDC.64 UR16, c[0x0][0x278] ;  /* 0x00009e0000107ab9 */ /* 0x000fe20000000a00 */
[----:B--2---:R-:W-:Y:S01]  /*02b0*/  SHF.R.S32.HI R31, RZ, 0x1f, R34 ;  /* 0x0000001fff1f7819 */ /* 0x004fe20000011422 */
[----:B------:R-:W-:Y:S01]  /*02c0*/  ULDC.64 UR14, c[0x0][0x280] ;  /* 0x0000a000000e7ab9 */ /* 0x000fe20000000a00 */
[----:B------:R-:W-:Y:S01]  /*02d0*/  ISETP.GE.U32.AND P4, PT, R34, UR16, PT ;  /* 0x0000001022007c0c */ /* 0x000fe2000bf86070 */
[----:B------:R-:W-:Y:S01]  /*02e0*/  HFMA2.MMA R22, -RZ, RZ, 0, 0 ;  /* 0x00000000ff167435 */ /* 0x000fe200000001ff */
[----:B------:R-:W-:Y:S02]  /*02f0*/  SHF.R.S32.HI R29, RZ, 0x1f, R33 ;  /* 0x0000001fff1d7819 */ /* 0x000fe40000011421 */
[----:B------:R-:W-:Y:S01]  /*0300*/  ISETP.GE.U32.AND P5, PT, R33, UR16, PT ;  /* 0x0000001021007c0c */ /* 0x000fe2000bfa6070 */
[----:B-1----:R-:W1:Y:S01]  /*0310*/  @P0 LDC.64 R18, c[0x0][0x220] ;  /* 0x00008800ff120b82 */ /* 0x002e620000000a00 */
[----:B------:R-:W-:-:S02]  /*0320*/  ISETP.GE.AND.EX P4, PT, R31, UR17, PT, P4 ;  /* 0x000000111f007c0c */ /* 0x000fc4000bf86340 */
[----:B------:R-:W-:Y:S02]  /*0330*/  ISETP.GE.AND.EX P5, PT, R29, UR17, PT, P5 ;  /* 0x000000111d007c0c */ /* 0x000fe4000bfa6350 */
[C---:B------:R-:W-:Y:S02]  /*0340*/  ISETP.GT.U32.OR P4, PT, R38.reuse, 0x29f, P4 ;  /* 0x0000029f2600780c */ /* 0x040fe40002784470 */
[----:B------:R-:W-:Y:S02]  /*0350*/  ISETP.GT.U32.OR P5, PT, R38, 0x29f, P5 ;  /* 0x0000029f2600780c */ /* 0x000fe40002fa4470 */
[----:B------:R-:W-:Y:S02]  /*0360*/  SHF.R.S32.HI R27, RZ, 0x1f, R32 ;  /* 0x0000001fff1b7819 */ /* 0x000fe40000011420 */
[----:B------:R-:W-:Y:S02]  /*0370*/  SHF.R.S32.HI R25, RZ, 0x1f, R30 ;  /* 0x0000001fff197819 */ /* 0x000fe4000001141e */
[----:B------:R-:W-:-:S02]  /*0380*/  SHF.R.S32.HI R23, RZ, 0x1f, R28 ;  /* 0x0000001fff177819 */ /* 0x000fc4000001141c */
[----:B0-----:R-:W-:-:S03]  /*0390*/  IABS R5, R9 ;  /* 0x0000000900057213 */ /* 0x001fc60000000000 */
[----:B------:R-:W0:Y:S01]  /*03a0*/  @!P4 LDC.64 R42, c[0x0][0x270] ;  /* 0x00009c00ff2acb82 */ /* 0x000e220000000a00 */
[----:B------:R-:W2:Y:S07]  /*03b0*/  I2F.RP R0, R5 ;  /* 0x0000000500007306 */ /* 0x000eae0000209400 */
[----:B----4-:R-:W3:Y:S01]  /*03c0*/  @!P4 LDC.64 R16, c[0x0][0x220] ;  /* 0x00008800ff10cb82 */ /* 0x010ee20000000a00 */
[----:B--2---:R-:W2:Y:S07]  /*03d0*/  MUFU.RCP R0, R0 ;  /* 0x0000000000007308 */ /* 0x004eae0000001000 */
[----:B------:R-:W4:Y:S01]  /*03e0*/  @!P5 LDC.64 R14, c[0x0][0x220] ;  /* 0x00008800ff0edb82 */ /* 0x000f220000000a00 */
[----:B--2---:R-:W-:-:S04]  /*03f0*/  IADD3 R2, R0, 0xffffffe, RZ ;  /* 0x0ffffffe00027810 */ /* 0x004fc80007ffe0ff */
[----:B------:R2:W5:Y:S02]  /*0400*/  F2I.FTZ.U32.TRUNC.NTZ R3, R2 ;  /* 0x0000000200037305 */ /* 0x000564000021f000 */
[----:B--2---:R-:W-:Y:S01]  /*0410*/  HFMA2.MMA R2, -RZ, RZ, 0, 0 ;  /* 0x00000000ff027435 */ /* 0x004fe200000001ff */
[----:B-----5:R-:W-:-:S05]  /*0420*/  IADD3 R4, RZ, -R3, RZ ;  /* 0x80000003ff047210 */ /* 0x020fca0007ffe0ff */
[----:B------:R-:W-:Y:S01]  /*0430*/  IMAD R7, R4, R5, RZ ;  /* 0x0000000504077224 */ /* 0x000fe200078e02ff */
[----:B------:R-:W-:-:S03]  /*0440*/  IABS R4, UR6 ;  /* 0x0000000600047c13 */ /* 0x000fc60008000000 */
[----:B------:R-:W-:-:S06]  /*0450*/  IMAD.HI.U32 R3, R3, R7, R2 ;  /* 0x0000000703037227 */ /* 0x000fcc00078e0002 */
[----:B------:R-:W-:-:S05]  /*0460*/  IMAD.HI.U32 R3, R3, R4, RZ ;  /* 0x0000000403037227 */ /* 0x000fca00078e00ff */
[----:B------:R-:W-:-:S05]  /*0470*/  IADD3 R0, -R3, RZ, RZ ;  /* 0x000000ff03007210 */ /* 0x000fca0007ffe1ff */
[----:B------:R-:W-:-:S05]  /*0480*/  IMAD R0, R5, R0, R4 ;  /* 0x0000000005007224 */ /* 0x000fca00078e0204 */
[----:B------:R-:W-:-:S13]  /*0490*/  ISETP.GT.U32.AND P2, PT, R5, R0, PT ;  /* 0x000000000500720c */ /* 0x000fda0003f44070 */
[-C--:B------:R-:W-:Y:S02]  /*04a0*/  @!P2 IADD3 R0, R0, -R5.reuse, RZ ;  /* 0x800000050000a210 */ /* 0x080fe40007ffe0ff */
[----:B------:R-:W-:Y:S02]  /*04b0*/  @!P2 IADD3 R3, R3, 0x1, RZ ;  /* 0x000000010303a810 */ /* 0x000fe40007ffe0ff */
[----:B------:R-:W-:Y:S02]  /*04c0*/  ISETP.GE.U32.AND P1, PT, R0, R5, PT ;  /* 0x000000050000720c */ /* 0x000fe40003f26070 */
[C---:B------:R-:W-:Y:S02]  /*04d0*/  LOP3.LUT R0, R9.reuse, UR6, RZ, 0x3c, !PT ;  /* 0x0000000609007c12 */ /* 0x040fe4000f8e3cff */
[----:B------:R-:W-:Y:S02]  /*04e0*/  ISETP.NE.AND P2, PT, R9, RZ, PT ;  /* 0x000000ff0900720c */ /* 0x000fe40003f45270 */
[----:B------:R-:W-:-:S07]  /*04f0*/  ISETP.GE.AND P3, PT, R0, RZ, PT ;  /* 0x000000ff0000720c */ /* 0x000fce0003f66270 */
[----:B------:R-:W-:-:S04]  /*0500*/  @P1 IADD3 R3, R3, 0x1, RZ ;  /* 0x0000000103031810 */ /* 0x000fc80007ffe0ff */
[----:B------:R-:W-:Y:S02]  /*0510*/  MOV R5, R3 ;  /* 0x0000000300057202 */ /* 0x000fe40000000f00 */
[----:B------:R-:W-:Y:S02]  /*0520*/  SHF.R.S32.HI R3, RZ, 0x1f, R35 ;  /* 0x0000001fff037819 */ /* 0x000fe40000011423 */
[----:B------:R-:W-:Y:S02]  /*0530*/  @!P3 IADD3 R5, -R5, RZ, RZ ;  /* 0x000000ff0505b210 */ /* 0x000fe40007ffe1ff */
[----:B------:R-:W-:Y:S02]  /*0540*/  @!P2 LOP3.LUT R5, RZ, R9, RZ, 0x33, !PT ;  /* 0x00000009ff05a212 */ /* 0x000fe400078e33ff */
[----:B------:R-:W-:Y:S02]  /*0550*/  ISETP.GE.U32.AND P3, PT, R32, UR16, PT ;  /* 0x0000001020007c0c */ /* 0x000fe4000bf66070 */
[----:B------:R-:W-:-:S02]  /*0560*/  IADD3 R40, -R5, RZ, RZ ;  /* 0x000000ff05287210 */ /* 0x000fc40007ffe1ff */
[----:B------:R-:W-:Y:S02]  /*0570*/  SHF.R.S32.HI R0, RZ, 0x1f, R5 ;  /* 0x0000001fff007819 */ /* 0x000fe40000011405 */
[----:B------:R-:W-:Y:S01]  /*0580*/  ISETP.GE.AND.EX P3, PT, R27, UR17, PT, P3 ;  /* 0x000000111b007c0c */ /* 0x000fe2000bf66330 */
[----:B------:R-:W-:Y:S01]  /*0590*/  IMAD R40, R9, R40, UR6 ;  /* 0x0000000609287e24 */ /* 0x000fe2000f8e0228 */
[----:B------:R-:W-:Y:S01]  /*05a0*/  ISETP.GE.U32.AND P2, PT, R30, UR16, PT ;  /* 0x000000101e007c0c */ /* 0x000fe2000bf46070 */
[----:B------:R-:W2:Y:S01]  /*05b0*/  @P0 LDC.64 R8, c[0x0][0x270] ;  /* 0x00009c00ff080b82 */ /* 0x000ea20000000a00 */
[----:B------:R-:W-:Y:S01]  /*05c0*/  IMAD R0, R0, UR14, RZ ;  /* 0x0000000e00007c24 */ /* 0x000fe2000f8e02ff */
[----:B------:R-:W-:Y:S01]  /*05d0*/  ISETP.GT.U32.OR P3, PT, R38, 0x29f, P3 ;  /* 0x0000029f2600780c */ /* 0x000fe20001f64470 */
[----:B------:R-:W-:Y:S01]  /*05e0*/  IMAD R40, R40, 0x54, RZ ;  /* 0x0000005428287824 */ /* 0x000fe200078e02ff */
[----:B------:R-:W-:Y:S01]  /*05f0*/  ISETP.GE.AND.EX P2, PT, R25, UR17, PT, P2 ;  /* 0x0000001119007c0c */ /* 0x000fe2000bf46320 */
[----:B------:R-:W-:-:S03]  /*0600*/  IMAD R13, R5, UR15, R0 ;  /* 0x0000000f050d7c24 */ /* 0x000fc6000f8e0200 */
[----:B------:R-:W-:Y:S02]  /*0610*/  IADD3 R2, P1, R35, R40, RZ ;  /* 0x0000002823027210 */ /* 0x000fe40007f3e0ff */
[----:B------:R-:W-:Y:S02]  /*0620*/  ISETP.GT.U32.OR P2, PT, R38, 0x29f, P2 ;  /* 0x0000029f2600780c */ /* 0x000fe40001744470 */
[----:B------:R-:W-:-:S03]  /*0630*/  LEA.HI.X.SX32 R3, R40, R3, 0x1, P1 ;  /* 0x0000000328037211 */ /* 0x000fc600008f0eff */
[----:B------:R-:W5:Y:S01]  /*0640*/  @!P3 LDC.64 R10, c[0x0][0x270] ;  /* 0x00009c00ff0abb82 */ /* 0x000f620000000a00 */
[----:B------:R-:W-:-:S05]  /*0650*/  IMAD.WIDE.U32 R2, R5, UR14, R2 ;  /* 0x0000000e05027c25 */ /* 0x000fca000f8e0002 */
[----:B------:R-:W-:Y:S02]  /*0660*/  IADD3 R13, R3, R13, RZ ;  /* 0x0000000d030d7210 */ /* 0x000fe40007ffe0ff */
[----:B------:R-:W3:Y:S01]  /*0670*/  @!P5 LDC.64 R4, c[0x0][0x270] ;  /* 0x00009c00ff04db82 */ /* 0x000ee20000000a00 */
[----:B------:R-:W-:Y:S01]  /*0680*/  @P0 MOV R12, R2 ;  /* 0x00000002000c0202 */ /* 0x000fe20000000f00 */
[----:B--2---:R-:W-:Y:S01]  /*0690*/  @P0 IMAD R0, R37, R8, RZ ;  /* 0x0000000825000224 */ /* 0x004fe200078e02ff */
[----:B------:R-:W-:Y:S02]  /*06a0*/  @!P5 MOV R20, R2 ;  /* 0x000000020014d202 */ /* 0x000fe40000000f00 */
[----:B------:R-:W-:Y:S01]  /*06b0*/  @!P5 MOV R21, R13 ;  /* 0x0000000d0015d202 */ /* 0x000fe20000000f00 */
[C---:B------:R-:W-:Y:S02]  /*06c0*/  @P0 IMAD R9, R39.reuse, R9, R0 ;  /* 0x0000000927090224 */ /* 0x040fe400078e0200 */
[----:B------:R-:W-:-:S05]  /*06d0*/  @P0 IMAD.WIDE.U32 R6, R39, R8, R12 ;  /* 0x0000000827060225 */ /* 0x000fca00078e000c */
[----:B------:R-:W-:Y:S01]  /*06e0*/  @P0 IADD3 R0, R7, R9, RZ ;  /* 0x0000000907000210 */ /* 0x000fe20007ffe0ff */
[----:B0-----:R-:W-:Y:S01]  /*06f0*/  @!P4 IMAD R7, R31, R42, RZ ;  /* 0x0000002a1f07c224 */ /* 0x001fe200078e02ff */
[----:B-1----:R-:W-:Y:S02]  /*0700*/  @P0 LEA R8, P1, R6, R18, 0x1 ;  /* 0x0000001206080211 */ /* 0x002fe400078208ff */
[----:B------:R-:W-:Y:S01]  /*0710*/  @!P4 MOV R18, R2 ;  /* 0x000000020012c202 */ /* 0x000fe20000000f00 */
[----:B------:R-:W-:Y:S01]  /*0720*/  @!P4 IMAD R43, R34, R43, R7 ;  /* 0x0000002b222bc224 */ /* 0x000fe200078e0207 */
[----:B------:R-:W-:Y:S02]  /*0730*/  @P0 LEA.HI.X R9, R6, R19, R0, 0x1, P1 ;  /* 0x0000001306090211 */ /* 0x000fe400008f0c00 */
[----:B------:R-:W-:Y:S01]  /*0740*/  @!P4 MOV R19, R13 ;  /* 0x0000000d0013c202 */ /* 0x000fe20000000f00 */
[----:B------:R-:W0:Y:S01]  /*0750*/  @!P3 LDC.64 R6, c[0x0][0x220] ;  /* 0x00008800ff06bb82 */ /* 0x000e220000000a00 */
[----:B------:R-:W-:Y:S01]  /*0760*/  ISETP.GE.U32.AND P1, PT, R28, UR16, PT ;  /* 0x000000101c007c0c */ /* 0x000fe2000bf26070 */
[----:B---3--:R-:W-:-:S02]  /*0770*/  @!P5 IMAD R0, R29, R4, RZ ;  /* 0x000000041d00d224 */ /* 0x008fc400078e02ff */
[----:B------:R-:W-:Y:S01]  /*0780*/  @!P4 IMAD.WIDE.U32 R18, R34, R42, R18 ;  /* 0x0000002a2212c225 */ /* 0x000fe200078e0012 */
[----:B------:R-:W-:-:S03]  /*0790*/  ISETP.GE.AND.EX P1, PT, R23, UR17, PT, P1 ;  /* 0x0000001117007c0c */ /* 0x000fc6000bf26310 */
[----:B------:R-:W-:Y:S01]  /*07a0*/  @!P5 IMAD R45, R33, R5, R0 ;  /* 0x00000005212dd224 */ /* 0x000fe200078e0200 */
[----:B------:R-:W-:Y:S01]  /*07b0*/  @!P4 IADD3 R0, R19, R43, RZ ;  /* 0x0000002b1300c210 */ /* 0x000fe20007ffe0ff */
[----:B------:R-:W-:Y:S01]  /*07c0*/  @!P5 IMAD.WIDE.U32 R20, R33, R4, R20 ;  /* 0x000000042114d225 */ /* 0x000fe200078e0014 */
[----:B------:R-:W-:Y:S01]  /*07d0*/  @!P4 LEA R42, P6, R18, R16, 0x1 ;  /* 0x00000010122ac211 */ /* 0x000fe200078c08ff */
[----:B------:R-:W1:Y:S01]  /*07e0*/  @!P2 LDC.64 R4, c[0x0][0x270] ;  /* 0x00009c00ff04ab82 */ /* 0x000e620000000a00 */
[----:B------:R-:W-:Y:S01]  /*07f0*/  ISETP.GT.U32.OR P1, PT, R38, 0x29f, P1 ;  /* 0x0000029f2600780c */ /* 0x000fe20000f24470 */
[----:B-----5:R-:W-:Y:S01]  /*0800*/  @!P3 IMAD R16, R27, R10, RZ ;  /* 0x0000000a1b10b224 */ /* 0x020fe200078e02ff */
[----:B------:R-:W-:Y:S02]  /*0810*/  @!P4 LEA.HI.X R43, R18, R17, R0, 0x1, P6 ;  /* 0x00000011122bc211 */ /* 0x000fe400030f0c00 */
[----:B------:R-:W-:Y:S02]  /*0820*/  @!P5 IADD3 R0, R21, R45, RZ ;  /* 0x0000002d1500d210 */ /* 0x000fe40007ffe0ff */
[----:B----4-:R-:W-:Y:S01]  /*0830*/  @!P5 LEA R18, P6, R20, R14, 0x1 ;  /* 0x0000000e1412d211 */ /* 0x010fe200078c08ff */
[----:B------:R2:W3:Y:S01]  /*0840*/  @!P4 LDG.E R22, desc[UR10][R42.64] ;  /* 0x0000000a2a16c981 */ /* 0x0004e2000c1e1900 */
[----:B------:R-:W-:Y:S01]  /*0850*/  @!P3 IMAD R45, R32, R11, R16 ;  /* 0x0000000b202db224 */ /* 0x000fe200078e0210 */
[----:B------:R-:W-:-:S02]  /*0860*/  @!P3 MOV R16, R2 ;  /* 0x000000020010b202 */ /* 0x000fc40000000f00 */
[----:B------:R-:W-:Y:S02]  /*0870*/  @!P5 LEA.HI.X R19, R20, R15, R0, 0x1, P6 ;  /* 0x0000000f1413d211 */ /* 0x000fe400030f0c00 */
[----:B------:R-:W4:Y:S01]  /*0880*/  @!P2 LDC.64 R14, c[0x0][0x220] ;  /* 0x00008800ff0eab82 */ /* 0x000f220000000a00 */
[----:B------:R-:W-:Y:S02]  /*0890*/  @!P3 MOV R17, R13 ;  /* 0x0000000d0011b202 */ /* 0x000fe40000000f00 */
[----:B------:R-:W-:Y:S01]  /*08a0*/  MOV R20, RZ ;  /* 0x000000ff00147202 */ /* 0x000fe20000000f00 */
[----:B------:R-:W-:Y:S01]  /*08b0*/  @!P3 IMAD.WIDE.U32 R10, R32, R10, R16 ;  /* 0x0000000a200ab225 */ /* 0x000fe200078e0010 */
[----:B------:R-:W-:-:S03]  /*08c0*/  SHF.R.S32.HI R21, RZ, 0x1f, R26 ;  /* 0x0000001fff157819 */ /* 0x000fc6000001141a */
[----:B------:R-:W5:Y:S01]  /*08d0*/  @!P1 LDC.64 R16, c[0x0][0x270] ;  /* 0x00009c00ff109b82 */ /* 0x000f620000000a00 */
[----:B------:R-:W-:Y:S01]  /*08e0*/  ISETP.GE.U32.AND P4, PT, R26, UR16, PT ;  /* 0x000000101a007c0c */ /* 0x000fe2000bf86070 */
[----:B------:R0:W3:Y:S01]  /*08f0*/  @!P5 LDG.E R20, desc[UR10][R18.64] ;  /* 0x0000000a1214d981 */ /* 0x0000e2000c1e1900 */
[----:B------:R-:W-:Y:S01]  /*0900*/  @!P3 IADD3 R0, R11, R45, RZ ;  /* 0x0000002d0b00b210 */ /* 0x000fe20007ffe0ff */
[----:B-1----:R-:W-:Y:S01]  /*0910*/  @!P2 IMAD R11, R25, R4, RZ ;  /* 0x00000004190ba224 */ /* 0x002fe200078e02ff */
[----:B--2---:R-:W-:Y:S02]  /*0920*/  @!P2 MOV R42, R2 ;  /* 0x00000002002aa202 */ /* 0x004fe40000000f00 */
[----:B------:R-:W-:Y:S01]  /*0930*/  @!P2 MOV R43, R13 ;  /* 0x0000000d002ba202 */ /* 0x000fe20000000f00 */
[----:B------:R-:W-:Y:S01]  /*0940*/  @!P2 IMAD R11, R30, R5, R11 ;  /* 0x000000051e0ba224 */ /* 0x000fe200078e020b */
[----:B------:R-:W-:Y:S02]  /*0950*/  ISETP.GE.AND.EX P4, PT, R21, UR17, PT, P4 ;  /* 0x0000001115007c0c */ /* 0x000fe4000bf86340 */
[----:B0-----:R-:W-:Y:S01]  /*0960*/  @!P3 LEA R6, P5, R10, R6, 0x1 ;  /* 0x000000060a06b211 */ /* 0x001fe200078a08ff */
[----:B------:R-:W-:Y:S01]  /*0970*/  @!P2 IMAD.WIDE.U32 R42, R30, R4, R42 ;  /* 0x000000041e2aa225 */ /* 0x000fe200078e002a */
[----:B------:R-:W-:Y:S01]  /*0980*/  ISETP.GT.U32.OR P4, PT, R38, 0x29f, P4 ;  /* 0x0000029f2600780c */ /* 0x000fe20002784470 */
[----:B------:R-:W0:Y:S01]  /*0990*/  @!P1 LDC.64 R4, c[0x0][0x220] ;  /* 0x00008800ff049b82 */ /* 0x000e220000000a00 */
[----:B------:R-:W-:Y:S01]  /*09a0*/  @!P3 LEA.HI.X R7, R10, R7, R0, 0x1, P5 ;  /* 0x000000070a07b211 */ /* 0x000fe200028f0c00 */
[----:B------:R-:W-:Y:S01]  /*09b0*/  HFMA2.MMA R18, -RZ, RZ, 0, 0 ;  /* 0x00000000ff127435 */ /* 0x000fe200000001ff */
[----:B------:R-:W-:-:S02]  /*09c0*/  @!P2 IADD3 R0, R43, R11, RZ ;  /* 0x0000000b2b00a210 */ /* 0x000fc40007ffe0ff */
[C---:B----4-:R-:W-:Y:S02]  /*09d0*/  @!P2 LEA R10, P5, R42.reuse, R14, 0x1 ;  /* 0x0000000e2a0aa211 */ /* 0x050fe400078a08ff */
[----:B------:R-:W-:Y:S02]  /*09e0*/  SHF.R.S32.HI R19, RZ, 0x1f, R24 ;  /* 0x0000001fff137819 */ /* 0x000fe40000011418 */
[----:B------:R-:W-:Y:S01]  /*09f0*/  @!P2 LEA.HI.X R11, R42, R15, R0, 0x1, P5 ;  /* 0x0000000f2a0ba211 */ /* 0x000fe200028f0c00 */
[----:B-----5:R-:W-:Y:S01]  /*0a00*/  @!P1 IMAD R0, R23, R16, RZ ;  /* 0x0000001017009224 */ /* 0x020fe200078e02ff */
[----:B------:R-:W-:Y:S01]  /*0a10*/  ISETP.GE.U32.AND P5, PT, R24, UR16, PT ;  /* 0x0000001018007c0c */ /* 0x000fe2000bfa6070 */
[----:B------:R-:W1:Y:S01]  /*0a20*/  @!P4 LDC.64 R14, c[0x0][0x270] ;  /* 0x00009c00ff0ecb82 */ /* 0x000e620000000a00 */
[----:B------:R-:W-:Y:S01]  /*0a30*/  @!P1 MOV R42, R2 ;  /* 0x00000002002a9202 */ /* 0x000fe20000000f00 */
[----:B------:R-:W-:Y:S01]  /*0a40*/  @!P1 IMAD R45, R28, R17, R0 ;  /* 0x000000111c2d9224 */ /* 0x000fe200078e0200 */
[----:B------:R-:W-:Y:S01]  /*0a50*/  ISETP.GE.AND.EX P5, PT, R19, UR17, PT, P5 ;  /* 0x0000001113007c0c */ /* 0x000fe2000bfa6350 */
[----:B------:R-:W2:Y:S01]  /*0a60*/  @P0 LDG.E R18, desc[UR10][R8.64] ;  /* 0x0000000a08120981 */ /* 0x000ea2000c1e1900 */
[----:B------:R-:W-:-:S02]  /*0a70*/  @!P1 MOV R43, R13 ;  /* 0x0000000d002b9202 */ /* 0x000fc40000000f00 */
[----:B------:R-:W-:Y:S01]  /*0a80*/  ISETP.GT.U32.OR P5, PT, R38, 0x29f, P5 ;  /* 0x0000029f2600780c */ /* 0x000fe20002fa4470 */
[----:B------:R-:W4:Y:S01]  /*0a90*/  @!P4 LDC.64 R46, c[0x0][0x220] ;  /* 0x00008800ff2ecb82 */ /* 0x000f220000000a00 */
[----:B------:R-:W-:-:S05]  /*0aa0*/  @!P1 IMAD.WIDE.U32 R16, R28, R16, R42 ;  /* 0x000000101c109225 */ /* 0x000fca00078e002a */
[----:B------:R-:W-:Y:S02]  /*0ab0*/  @!P1 IADD3 R0, R17, R45, RZ ;  /* 0x0000002d11009210 */ /* 0x000fe40007ffe0ff */
[----:B0-----:R-:W-:-:S04]  /*0ac0*/  @!P1 LEA R4, P6, R16, R4, 0x1 ;  /* 0x0000000410049211 */ /* 0x001fc800078c08ff */
[----:B------:R-:W0:Y:S01]  /*0ad0*/  @!P5 LDC.64 R42, c[0x0][0x270] ;  /* 0x00009c00ff2adb82 */ /* 0x000e220000000a00 */
[----:B------:R-:W-:Y:S02]  /*0ae0*/  @!P1 LEA.HI.X R5, R16, R5, R0, 0x1, P6 ;  /* 0x0000000510059211 */ /* 0x000fe400030f0c00 */
[----:B------:R-:W-:Y:S01]  /*0af0*/  CS2R R16, SRZ ;  /* 0x0000000000107805 */ /* 0x000fe2000001ff00 */
[----:B-1----:R-:W-:-:S05]  /*0b00*/  @!P4 IMAD R0, R21, R14, RZ ;  /* 0x0000000e1500c224 */ /* 0x002fca00078e02ff */
[----:B------:R1:W5:Y:S01]  /*0b10*/  @!P3 LDG.E R17, desc[UR10][R6.64] ;  /* 0x0000000a0611b981 */ /* 0x000362000c1e1900 */
[----:B------:R-:W0:Y:S01]  /*0b20*/  @!P5 LDC.64 R44, c[0x0][0x220] ;  /* 0x00008800ff2cdb82 */ /* 0x000e220000000a00 */
[----:B------:R-:W-:Y:S02]  /*0b30*/  @!P4 IMAD R49, R26, R15, R0 ;  /* 0x0000000f1a31c224 */ /* 0x000fe400078e0200 */
[----:B------:R3:W5:Y:S01]  /*0b40*/  @!P2 LDG.E R16, desc[UR10][R10.64] ;  /* 0x0000000a0a10a981 */ /* 0x000762000c1e1900 */
[----:B-1----:R-:W-:Y:S02]  /*0b50*/  @!P4 MOV R6, R2 ;  /* 0x000000020006c202 */ /* 0x002fe40000000f00 */
[----:B------:R-:W-:-:S03]  /*0b60*/  @!P4 MOV R7, R13 ;  /* 0x0000000d0007c202 */ /* 0x000fc60000000f00 */
[----:B------:R-:W-:-:S05]  /*0b70*/  @!P4 IMAD.WIDE.U32 R14, R26, R14, R6 ;  /* 0x0000000e1a0ec225 */ /* 0x000fca00078e0006 */
[----:B------:R-:W-:Y:S02]  /*0b80*/  @!P4 IADD3 R0, R15, R49, RZ ;  /* 0x000000310f00c210 */ /* 0x000fe40007ffe0ff */
[C---:B----4-:R-:W-:Y:S02]  /*0b90*/  @!P4 LEA R8, P2, R14.reuse, R46, 0x1 ;  /* 0x0000002e0e08c211 */ /* 0x050fe400078408ff */
[----:B------:R-:W-:Y:S02]  /*0ba0*/  @!P5 MOV R6, R2 ;  /* 0x000000020006d202 */ /* 0x000fe40000000f00 */
[----:B------:R-:W-:Y:S01]  /*0bb0*/  @!P4 LEA.HI.X R9, R14, R47, R0, 0x1, P2 ;  /* 0x0000002f0e09c211 */ /* 0x000fe200010f0c00 */
[----:B0-----:R-:W-:Y:S01]  /*0bc0*/  @!P5 IMAD R0, R19, R42, RZ ;  /* 0x0000002a1300d224 */ /* 0x001fe200078e02ff */
[----:B------:R-:W-:Y:S02]  /*0bd0*/  @!P5 MOV R7, R13 ;  /* 0x0000000d0007d202 */ /* 0x000fe40000000f00 */
[----:B------:R-:W-:Y:S01]  /*0be0*/  CS2R R14, SRZ ;  /* 0x00000000000e7805 */ /* 0x000fe2000001ff00 */
[----:B------:R-:W-:-:S02]  /*0bf0*/  @!P5 IMAD R47, R24, R43, R0 ;  /* 0x0000002b182fd224 */ /* 0x000fc400078e0200 */
[----:B------:R-:W-:-:S03]  /*0c00*/  @!P5 IMAD.WIDE.U32 R42, R24, R42, R6 ;  /* 0x0000002a182ad225 */ /* 0x000fc600078e0006 */
[----:B------:R0:W4:Y:S02]  /*0c10*/  @!P1 LDG.E R15, desc[UR10][R4.64] ;  /* 0x0000000a040f9981 */ /* 0x000124000c1e1900 */
[----:B------:R-:W-:Y:S02]  /*0c20*/  @!P5 IADD3 R0, R43, R47, RZ ;  /* 0x0000002f2b00d210 */ /* 0x000fe40007ffe0ff */
[----:B------:R1:W4:Y:S01]  /*0c30*/  @!P4 LDG.E R14, desc[UR10][R8.64] ;  /* 0x0000000a080ec981 */ /* 0x000322000c1e1900 */
[----:B------:R-:W-:-:S04]  /*0c40*/  @!P5 LEA R44, P1, R42, R44, 0x1 ;  /* 0x0000002c2a2cd211 */ /* 0x000fc800078208ff */
[----:B------:R-:W-:Y:S01]  /*0c50*/  @!P5 LEA.HI.X R45, R42, R45, R0, 0x1, P1 ;  /* 0x0000002d2a2dd211 */ /* 0x000fe200008f0c00 */
[----:B------:R-:W-:-:S10]  /*0c60*/  HFMA2.MMA R0, -RZ, RZ, 0, 0 ;  /* 0x00000000ff007435 */ /* 0x000fd400000001ff */
[----:B------:R-:W4:Y:S01]  /*0c70*/  @!P5 LDG.E R0, desc[UR10][R44.64] ;  /* 0x0000000a2c00d981 */ /* 0x000f22000c1e1900 */
[----:B------:R-:W-:Y:S01]  /*0c80*/  ISETP.GT.AND P1, PT, R41, 0x1e, PT ;  /* 0x0000001e2900780c */ /* 0x000fe20003f24270 */
[--C-:B---3--:R-:W-:Y:S02]  /*0c90*/  HADD2.F32 R11, -RZ, R22.reuse.H1_H1 ;  /* 0x30000016ff0b7230 */ /* 0x108fe40000004100 */
[----:B0-----:R-:W-:-:S03]  /*0ca0*/  HADD2.F32 R4, -RZ, R22.H0_H0 ;  /* 0x20000016ff047230 */ /* 0x001fc60000004100 */
[----:B-1----:R-:W-:Y:S01]  /*0cb0*/  FMUL.FTZ R9, R11, R11 ;  /* 0x0000000b0b097220 */ /* 0x002fe20000410000 */
[--C-:B------:R-:W-:Y:S02]  /*0cc0*/  HADD2.F32 R43, -RZ, R20.reuse.H1_H1 ;  /* 0x30000014ff2b7230 */ /* 0x100fe40000004100 */
[----:B------:R-:W-:Y:S02]  /*0cd0*/  HADD2.F32 R8, -RZ, R20.H0_H0 ;  /* 0x20000014ff087230 */ /* 0x000fe40000004100 */
[--C-:B--2---:R-:W-:Y:S02]  /*0ce0*/  HADD2.F32 R7, -RZ, R18.reuse.H1_H1 ;  /* 0x30000012ff077230 */ /* 0x104fe40000004100 */
[----:B------:R-:W-:-:S03]  /*0cf0*/  HADD2.F32 R6, -RZ, R18.H0_H0 ;  /* 0x20000012ff067230 */ /* 0x000fc60000004100 */
[----:B------:R-:W-:Y:S02]  /*0d00*/  FMUL.FTZ R5, R7, R7 ;  /* 0x0000000707057220 */ /* 0x000fe40000410000 */
[C---:B------:R-:W-:Y:S02]  /*0d10*/  FADD.FTZ R7, R6.reuse, R7 ;  /* 0x0000000706077221 */ /* 0x040fe40000010000 */
[----:B------:R-:W-:Y:S01]  /*0d20*/  FFMA.FTZ R5, R6, R6, R5 ;  /* 0x0000000606057223 */ /* 0x000fe20000010005 */
[C---:B------:R-:W-:Y:S01]  /*0d30*/  FADD.FTZ R6, R4.reuse, R11 ;  /* 0x0000000b04067221 */ /* 0x040fe20000010000 */
[----:B------:R-:W-:Y:S01]  /*0d40*/  FADD.FTZ R7, RZ, R7 ;  /* 0x00000007ff077221 */ /* 0x000fe20000010000 */
[----:B------:R-:W-:Y:S01]  /*0d50*/  FFMA.FTZ R4, R4, R4, R9 ;  /* 0x0000000404047223 */ /* 0x000fe20000010009 */
[----:B------:R-:W-:Y:S02]  /*0d60*/  FADD.FTZ R5, RZ, R5 ;  /* 0x00000005ff057221 */ /* 0x000fe40000010000 */
[----:B------:R-:W-:Y:S01]  /*0d70*/  FADD.FTZ R6, R7, R6 ;  /* 0x0000000607067221 */ /* 0x000fe20000010000 */
[----:B------:R-:W-:Y:S01]  /*0d80*/  FMUL.FTZ R7, R43, R43 ;  /* 0x0000002b2b077220 */ /* 0x000fe20000410000 */
[----:B------:R-:W-:Y:S01]  /*0d90*/  FADD.FTZ R4, R5, R4 ;  /* 0x0000000405047221 */ /* 0x000fe20000010000 */
[----:B------:R-:W-:-:S02]  /*0da0*/  FADD.FTZ R43, R8, R43 ;  /* 0x0000002b082b7221 */ /* 0x000fc40000010000 */
[----:B------:R-:W-:Y:S01]  /*0db0*/  FFMA.FTZ R7, R8, R8, R7 ;  /* 0x0000000808077223 */ /* 0x000fe20000010007 */
[--C-:B-----5:R-:W-:Y:S02]  /*0dc0*/  HADD2.F32 R8, -RZ, R17.reuse.H1_H1 ;  /* 0x30000011ff087230 */ /* 0x120fe40000004100 */
[----:B------:R-:W-:Y:S02]  /*0dd0*/  HADD2.F32 R5, -RZ, R17.H0_H0 ;  /* 0x20000011ff057230 */ /* 0x000fe40000004100 */
[----:B------:R-:W-:Y:S01]  /*0de0*/  FADD.FTZ R4, R4, R7 ;  /* 0x0000000704047221 */ /* 0x000fe20000010000 */
[----:B------:R-:W-:Y:S01]  /*0df0*/  FADD.FTZ R6, R6, R43 ;  /* 0x0000002b06067221 */ /* 0x000fe20000010000 */
[--C-:B------:R-:W-:Y:S02]  /*0e00*/  HADD2.F32 R9, -RZ, R16.reuse.H1_H1 ;  /* 0x30000010ff097230 */ /* 0x100fe40000004100 */
[----:B------:R-:W-:Y:S01]  /*0e10*/  FMUL.FTZ R10, R8, R8 ;  /* 0x00000008080a7220 */ /* 0x000fe20000410000 */
[----:B------:R-:W-:Y:S01]  /*0e20*/  FADD.FTZ R7, R5, R8 ;  /* 0x0000000805077221 */ /* 0x000fe20000010000 */
[----:B------:R-:W-:-:S02]  /*0e30*/  HADD2.F32 R8, -RZ, R16.H0_H0 ;  /* 0x20000010ff087230 */ /* 0x000fc40000004100 */
[----:B------:R-:W-:Y:S01]  /*0e40*/  FFMA.FTZ R5, R5, R5, R10 ;  /* 0x0000000505057223 */ /* 0x000fe2000001000a */
[----:B------:R-:W-:Y:S01]  /*0e50*/  FADD.FTZ R6, R6, R7 ;  /* 0x0000000706067221 */ /* 0x000fe20000010000 */
[----:B------:R-:W-:Y:S01]  /*0e60*/  FMUL.FTZ R7, R9, R9 ;  /* 0x0000000909077220 */ /* 0x000fe20000410000 */
[----:B------:R-:W-:Y:S01]  /*0e70*/  FADD.FTZ R9, R8, R9 ;  /* 0x0000000908097221 */ /* 0x000fe20000010000 */
[----:B------:R-:W-:Y:S02]  /*0e80*/  FADD.FTZ R4, R4, R5 ;  /* 0x0000000504047221 */ /* 0x000fe40000010000 */
[----:B------:R-:W-:Y:S01]  /*0e90*/  FFMA.FTZ R7, R8, R8, R7 ;  /* 0x0000000808077223 */ /* 0x000fe20000010007 */
[----:B------:R-:W-:-:S03]  /*0ea0*/  FADD.FTZ R6, R6, R9 ;  /* 0x0000000906067221 */ /* 0x000fc60000010000 */
[----:B------:R-:W-:Y:S01]  /*0eb0*/  FADD.FTZ R4, R4, R7 ;  /* 0x0000000704047221 */ /* 0x000fe20000010000 */
[--C-:B----4-:R-:W-:Y:S02]  /*0ec0*/  HADD2.F32 R8, -RZ, R15.reuse.H1_H1 ;  /* 0x3000000fff087230 */ /* 0x110fe40000004100 */
[----:B------:R-:W-:Y:S02]  /*0ed0*/  HADD2.F32 R5, -RZ, R15.H0_H0 ;  /* 0x2000000fff057230 */ /* 0x000fe40000004100 */
[--C-:B------:R-:W-:Y:S02]  /*0ee0*/  HADD2.F32 R9, -RZ, R14.reuse.H1_H1 ;  /* 0x3000000eff097230 */ /* 0x100fe40000004100 */
[----:B------:R-:W-:Y:S01]  /*0ef0*/  FMUL.FTZ R10, R8, R8 ;  /* 0x00000008080a7220 */ /* 0x000fe20000410000 */
[C---:B------:R-:W-:Y:S01]  /*0f00*/  FADD.FTZ R7, R5.reuse, R8 ;  /* 0x0000000805077221 */ /* 0x040fe20000010000 */
[----:B------:R-:W-:Y:S02]  /*0f10*/  HADD2.F32 R8, -RZ, R14.H0_H0 ;  /* 0x2000000eff087230 */ /* 0x000fe40000004100 */
[----:B------:R-:W-:Y:S01]  /*0f20*/  FFMA.FTZ R5, R5, R5, R10 ;  /* 0x0000000505057223 */ /* 0x000fe2000001000a */
[----:B------:R-:W-:Y:S01]  /*0f30*/  FADD.FTZ R6, R6, R7 ;  /* 0x0000000706067221 */ /* 0x000fe20000010000 */
[----:B------:R-:W-:-:S02]  /*0f40*/  FMUL.FTZ R7, R9, R9 ;  /* 0x0000000909077220 */ /* 0x000fc40000410000 */
[----:B------:R-:W-:Y:S01]  /*0f50*/  FADD.FTZ R4, R4, R5 ;  /* 0x0000000504047221 */ /* 0x000fe20000010000 */
[C---:B------:R-:W-:Y:S01]  /*0f60*/  FADD.FTZ R9, R8.reuse, R9 ;  /* 0x0000000908097221 */ /* 0x040fe20000010000 */
[----:B------:R-:W-:Y:S01]  /*0f70*/  FFMA.FTZ R7, R8, R8, R7 ;  /* 0x0000000808077223 */ /* 0x000fe20000010007 */
[--C-:B------:R-:W-:Y:S02]  /*0f80*/  HADD2.F32 R10, -RZ, R0.reuse.H1_H1 ;  /* 0x30000000ff0a7230 */ /* 0x100fe40000004100 */
[----:B------:R-:W-:Y:S02]  /*0f90*/  HADD2.F32 R5, -RZ, R0.H0_H0 ;  /* 0x20000000ff057230 */ /* 0x000fe40000004100 */
[----:B------:R-:W-:Y:S01]  /*0fa0*/  FADD.FTZ R4, R4, R7 ;  /* 0x0000000704047221 */ /* 0x000fe20000010000 */
[----:B------:R-:W-:Y:S01]  /*0fb0*/  FMUL.FTZ R8, R10, R10 ;  /* 0x0000000a0a087220 */ /* 0x000fe20000410000 */
[----:B------:R-:W-:Y:S01]  /*0fc0*/  FADD.FTZ R6, R6, R9 ;  /* 0x0000000906067221 */ /* 0x000fe20000010000 */
[----:B------:R-:W-:-:S02]  /*0fd0*/  FADD.FTZ R7, R5, R10 ;  /* 0x0000000a05077221 */ /* 0x000fc40000010000 */
        /* <DEDUP_REMOVED lines=48> */
[----:B0-----:R-:W-:Y:S02]  /*12e0*/  FADD.FTZ R42, R4, R7 ;  /* 0x00000007042a7221 */ /* 0x001fe40000010000 */
        /* <DEDUP_REMOVED lines=35> */
[----:B0-----:R-:W-:Y:S01]  /*1520*/  FADD.FTZ R45, R45, R4 ;  /* 0x000000042d2d7221 */ /* 0x001fe20000010000 */
[----:B------:R-:W-:-:S03]  /*1530*/  FADD.FTZ R4, R42, R5 ;  /* 0x000000052a047221 */ /* 0x000fc60000010000 */
[----:B------:R-:W-:Y:S01]  /*1540*/  FADD.FTZ R42, R45, R6 ;  /* 0x000000062d2a7221 */ /* 0x000fe20000010000 */
[----:B------:R-:W-:-:S07]  /*1550*/  FADD.FTZ R43, R4, R7 ;  /* 0x00000007042b7221 */ /* 0x000fce0000010000 */
.L_x_3793:
[----:B------:R-:W-:Y:S05]  /*1560*/  BSYNC B0 ;  /* 0x0000000000007941 */ /* 0x000fea0003800000 */
.L_x_3792:
[----:B------:R-:W1:Y:S02]  /*1570*/  LDC R8, c[0x0][0xc] ;  /* 0x00000300ff087b82 */ /* 0x000e640000000800 */
[----:B-1----:R-:W-:-:S13]  /*1580*/  ISETP.GE.U32.AND P1, PT, R8, 0x2, PT ;  /* 0x000000020800780c */ /* 0x002fda0003f26070 */
[----:B------:R-:W-:Y:S05]  /*1590*/  @!P1 BRA `(.L_x_3794) ;  /* 0x0000000800989947 */ /* 0x000fea0003800000 */
[----:B------:R-:W-:Y:S05]  /*15a0*/  @P3 BRA `(.L_x_3795) ;  /* 0x0000000000843947 */ /* 0x000fea0003800000 */
[----:B------:R-:W1:Y:S01]  /*15b0*/  LDC R44, c[0x0][0x10] ;  /* 0x00000400ff2c7b82 */ /* 0x000e620000000800 */
[----:B------:R-:W2:Y:S01]  /*15c0*/  S2R R45, SR_CTAID.Y ;  /* 0x00000000002d7919 */ /* 0x000ea20000002600 */
[----:B------:R-:W-:Y:S02]  /*15d0*/  ULOP3.LUT UR8, UR4, 0x1, URZ, 0xc0, !UPT ;  /* 0x0000000104087892 */ /* 0x000fe4000f8ec03f */
[----:B------:R-:W-:Y:S01]  /*15e0*/  ULOP3.LUT UP0, URZ, UR4, 0x2, URZ, 0xc0, !UPT ;  /* 0x00000002043f7892 */ /* 0x000fe2000f80c03f */
[----:B------:R-:W-:-:S03]  /*15f0*/  UMOV UR7, 0x1 ;  /* 0x0000000100077882 */ /* 0x000fc60000000000 */
[----:B------:R-:W3:Y:S01]  /*1600*/  LDC.64 R4, c[0x0][0x248] ;  /* 0x00009200ff047b82 */ /* 0x000ee20000000a00 */
[----:B------:R-:W-:Y:S01]  /*1610*/  USEL UR7, UR7, 0xffffffff, !UP0 ;  /* 0xffffffff07077887 */ /* 0x000fe2000c000000 */
[----:B-1----:R-:W-:Y:S01]  /*1620*/  IMAD R9, R44, UR8, RZ ;  /* 0x000000082c097c24 */ /* 0x002fe2000f8e02ff */
[----:B------:R-:W-:-:S04]  /*1630*/  PLOP3.LUT P1, PT, PT, PT, UP0, 0x80, 0x0 ;  /* 0x000000000000781c */ /* 0x000fc80003f2f008 */
[----:B------:R-:W-:Y:S01]  /*1640*/  MOV R47, UR7 ;  /* 0x00000007002f7c02 */ /* 0x000fe20008000f00 */
[----:B------:R-:W-:-:S05]  /*1650*/  IMAD R6, R9, R8, RZ ;  /* 0x0000000809067224 */ /* 0x000fca00078e02ff */
[----:B------:R-:W-:Y:S02]  /*1660*/  SHF.L.U32 R7, R6, 0x1, RZ ;  /* 0x0000000106077819 */ /* 0x000fe400000006ff */
[----:B--2---:R-:W-:-:S03]  /*1670*/  IADD3 R11, R9, R45, RZ ;  /* 0x0000002d090b7210 */ /* 0x004fc60007ffe0ff */
[----:B---3--:R-:W-:-:S04]  /*1680*/  IMAD.WIDE R4, R7, 0x4, R4 ;  /* 0x0000000407047825 */ /* 0x008fc800078e0204 */
[----:B------:R-:W-:-:S04]  /*1690*/  IMAD R7, R44, UR9, R45 ;  /* 0x000000092c077c24 */ /* 0x000fc8000f8e022d */
[----:B------:R-:W-:Y:S02]  /*16a0*/  IMAD.WIDE.U32 R6, R7, 0x8, R4 ;  /* 0x0000000807067825 */ /* 0x000fe400078e0004 */
[----:B------:R-:W1:Y:S01]  /*16b0*/  LDC.64 R4, c[0x0][0x240] ;  /* 0x00009000ff047b82 */ /* 0x000e620000000a00 */
[----:B------:R-:W-:Y:S02]  /*16c0*/  SEL R9, R8, RZ, !P1 ;  /* 0x000000ff08097207 */ /* 0x000fe40004800000 */
[----:B------:R2:W-:Y:S02]  /*16d0*/  STG.E.64 desc[UR10][R6.64], R42 ;  /* 0x0000002a06007986 */ /* 0x0005e4000c101b0a */
[----:B------:R-:W-:Y:S01]  /*16e0*/  ISETP.NE.AND P1, PT, R9, -0x1, PT ;  /* 0xffffffff0900780c */ /* 0x000fe20003f25270 */
[----:B-1----:R-:W-:Y:S01]  /*16f0*/  IMAD.WIDE.U32 R10, R11, 0x4, R4 ;  /* 0x000000040b0a7825 */ /* 0x002fe200078e0004 */
[----:B------:R-:W-:Y:S06]  /*1700*/  MEMBAR.ALL.GPU ;  /* 0x0000000000007992 */ /* 0x000fec000000a000 */
[----:B------:R-:W-:-:S00]  /*1710*/  ERRBAR ;  /* 0x00000000000079ab */ /* 0x000fc00000000000 */
[----:B------:R-:W-:Y:S06]  /*1720*/  CGAERRBAR ;  /* 0x00000000000075ab */ /* 0x000fec0000000000 */
[----:B------:R2:W-:Y:S01]  /*1730*/  REDG.E.ADD.S32.STRONG.GPU desc[UR10][R10.64], R47 ;  /* 0x0000002f0a00798e */ /* 0x0005e2000c10e38a */
[----:B------:R-:W-:Y:S05]  /*1740*/  @!P1 BRA `(.L_x_3795) ;  /* 0x00000000001c9947 */ /* 0x000fea0003800000 */
[----:B--2---:R-:W-:-:S04]  /*1750*/  IMAD R7, R44, UR8, R45 ;  /* 0x000000082c077c24 */ /* 0x004fc8000f8e022d */
[----:B------:R-:W-:-:S07]  /*1760*/  IMAD.WIDE.U32 R4, R7, 0x4, R4 ;  /* 0x0000000407047825 */ /* 0x000fce00078e0004 */
.L_x_3796:
[----:B------:R-:W2:Y:S04]  /*1770*/  LDG.E.STRONG.GPU R6, desc[UR10][R4.64] ;  /* 0x0000000a04067981 */ /* 0x000ea8000c1ef900 */
[----:B--2---:R-:W-:Y:S01]  /*1780*/  CCTL.IVALL ;  /* 0x00000000ff00798f */ /* 0x004fe20002000000 */
[----:B------:R-:W-:Y:S05]  /*1790*/  YIELD ;  /* 0x0000000000007946 */ /* 0x000fea0003800000 */
[----:B------:R-:W-:-:S13]  /*17a0*/  ISETP.NE.AND P1, PT, R6, R9, PT ;  /* 0x000000090600720c */ /* 0x000fda0003f25270 */
[----:B------:R-:W-:Y:S05]  /*17b0*/  @P1 BRA `(.L_x_3796) ;  /* 0xfffffffc00ec1947 */ /* 0x000fea000383ffff */
.L_x_3795:
        /* <DEDUP_REMOVED lines=10> */
[----:B--2---:R-:W-:-:S07]  /*1860*/  IADD3 R10, -R5, R8, RZ ;  /* 0x00000008050a7210 */ /* 0x004fce0007ffe1ff */
.L_x_3798:
[----:B------:R-:W-:Y:S02]  /*1870*/  ISETP.EQ.OR P1, PT, R9, UR9, P3 ;  /* 0x0000000909007c0c */ /* 0x000fe40009f22670 */
[----:B------:R-:W-:-:S11]  /*1880*/  MOV R7, UR4 ;  /* 0x0000000400077c02 */ /* 0x000fd60008000f00 */
[----:B------:R-:W1:Y:S01]  /*1890*/  @!P1 LDC R6, c[0x0][0x10] ;  /* 0x00000400ff069b82 */ /* 0x000e620000000800 */
[----:B------:R-:W2:Y:S01]  /*18a0*/  @!P1 S2R R11, SR_CTAID.Y ;  /* 0x00000000000b9919 */ /* 0x000ea20000002600 */
[----:B------:R-:W-:-:S06]  /*18b0*/  @!P1 LOP3.LUT R7, R7, 0x1, RZ, 0xc0, !PT ;  /* 0x0000000107079812 */ /* 0x000fcc00078ec0ff */
[----:B------:R-:W3:Y:S01]  /*18c0*/  @!P1 LDC.64 R4, c[0x0][0x248] ;  /* 0x00009200ff049b82 */ /* 0x000ee20000000a00 */
[----:B-1----:R-:W-:-:S04]  /*18d0*/  @!P1 IMAD R7, R6, R7, RZ ;  /* 0x0000000706079224 */ /* 0x002fc800078e02ff */
[----:B------:R-:W-:-:S05]  /*18e0*/  @!P1 IMAD R7, R7, R8, RZ ;  /* 0x0000000807079224 */ /* 0x000fca00078e02ff */
[----:B------:R-:W-:-:S05]  /*18f0*/  @!P1 SHF.L.U32 R7, R7, 0x1, RZ ;  /* 0x0000000107079819 */ /* 0x000fca00000006ff */
[----:B---3--:R-:W-:-:S04]  /*1900*/  @!P1 IMAD.WIDE R4, R7, 0x4, R4 ;  /* 0x0000000407049825 */ /* 0x008fc800078e0204 */
[----:B--2---:R-:W-:-:S04]  /*1910*/  @!P1 IMAD R7, R6, R9, R11 ;  /* 0x0000000906079224 */ /* 0x004fc800078e020b */
[----:B------:R-:W-:Y:S01]  /*1920*/  @!P1 IMAD.WIDE.U32 R6, R7, 0x8, R4 ;  /* 0x0000000807069825 */ /* 0x000fe200078e0004 */
[----:B------:R-:W-:-:S04]  /*1930*/  IADD3 R4, R9, 0x1, RZ ;  /* 0x0000000109047810 */ /* 0x000fc80007ffe0ff */
[----:B------:R-:W-:Y:S01]  /*1940*/  ISETP.EQ.OR P2, PT, R4, UR9, P3 ;  /* 0x0000000904007c0c */ /* 0x000fe20009f42670 */
[----:B------:R-:W0:Y:S01]  /*1950*/  @!P1 LDG.E.64 R6, desc[UR10][R6.64] ;  /* 0x0000000a06069981 */ /* 0x000e22000c1e1b00 */
[----:B------:R-:W-:-:S11]  /*1960*/  MOV R44, UR4 ;  /* 0x00000004002c7c02 */ /* 0x000fd60008000f00 */
[----:B------:R-:W1:Y:S01]  /*1970*/  @!P2 S2R R45, SR_CTAID.Y ;  /* 0x00000000002da919 */ /* 0x000e620000002600 */
[----:B------:R-:W1:Y:S01]  /*1980*/  @!P2 LDC R11, c[0x0][0x10] ;  /* 0x00000400ff0bab82 */ /* 0x000e620000000800 */
[----:B------:R-:W-:Y:S01]  /*1990*/  @!P2 LOP3.LUT R44, R44, 0x1, RZ, 0xc0, !PT ;  /* 0x000000012c2ca812 */ /* 0x000fe200078ec0ff */
[----:B-1----:R-:W-:-:S06]  /*19a0*/  @!P2 IMAD R45, R4, R11, R45 ;  /* 0x0000000b042da224 */ /* 0x002fcc00078e022d */
[----:B------:R-:W1:Y:S01]  /*19b0*/  @!P2 LDC.64 R4, c[0x0][0x248] ;  /* 0x00009200ff04ab82 */ /* 0x000e620000000a00 */
[----:B------:R-:W-:-:S04]  /*19c0*/  @!P2 IMAD R11, R11, R44, RZ ;  /* 0x0000002c0b0ba224 */ /* 0x000fc800078e02ff */
[----:B------:R-:W-:-:S05]  /*19d0*/  @!P2 IMAD R11, R11, R8, RZ ;  /* 0x000000080b0ba224 */ /* 0x000fca00078e02ff */
[----:B------:R-:W-:-:S05]  /*19e0*/  @!P2 SHF.L.U32 R11, R11, 0x1, RZ ;  /* 0x000000010b0ba819 */ /* 0x000fca00000006ff */
[----:B-1----:R-:W-:-:S04]  /*19f0*/  @!P2 IMAD.WIDE R4, R11, 0x4, R4 ;  /* 0x000000040b04a825 */ /* 0x002fc800078e0204 */
[----:B------:R-:W-:-:S06]  /*1a00*/  @!P2 IMAD.WIDE.U32 R4, R45, 0x8, R4 ;  /* 0x000000082d04a825 */ /* 0x000fcc00078e0004 */
[----:B------:R-:W2:Y:S01]  /*1a10*/  @!P2 LDG.E.64 R4, desc[UR10][R4.64] ;  /* 0x0000000a0404a981 */ /* 0x000ea2000c1e1b00 */
[----:B------:R-:W-:Y:S01]  /*1a20*/  MOV R44, UR4 ;  /* 0x00000004002c7c02 */ /* 0x000fe20008000f00 */
[----:B0-----:R-:W-:Y:S01]  /*1a30*/  @!P1 FADD.FTZ R42, R42, R6 ;  /* 0x000000062a2a9221 */ /* 0x001fe20000010000 */
[----:B------:R-:W-:-:S04]  /*1a40*/  IADD3 R6, R9, 0x2, RZ ;  /* 0x0000000209067810 */ /* 0x000fc80007ffe0ff */
[----:B------:R-:W-:-:S13]  /*1a50*/  ISETP.EQ.OR P4, PT, R6, UR9, P3 ;  /* 0x0000000906007c0c */ /* 0x000fda0009f82670 */
[----:B------:R-:W0:Y:S01]  /*1a60*/  @!P4 S2R R45, SR_CTAID.Y ;  /* 0x00000000002dc919 */ /* 0x000e220000002600 */
[----:B------:R-:W0:Y:S01]  /*1a70*/  @!P4 LDC R11, c[0x0][0x10] ;  /* 0x00000400ff0bcb82 */ /* 0x000e220000000800 */
[----:B------:R-:W-:Y:S01]  /*1a80*/  @!P1 FADD.FTZ R43, R43, R7 ;  /* 0x000000072b2b9221 */ /* 0x000fe20000010000 */
[----:B------:R-:W-:Y:S01]  /*1a90*/  @!P4 LOP3.LUT R44, R44, 0x1, RZ, 0xc0, !PT ;  /* 0x000000012c2cc812 */ /* 0x000fe200078ec0ff */
[----:B0-----:R-:W-:-:S05]  /*1aa0*/  @!P4 IMAD R45, R6, R11, R45 ;  /* 0x0000000b062dc224 */ /* 0x001fca00078e022d */
[----:B------:R-:W0:Y:S01]  /*1ab0*/  @!P4 LDC.64 R6, c[0x0][0x248] ;  /* 0x00009200ff06cb82 */ /* 0x000e220000000a00 */
[----:B------:R-:W-:-:S04]  /*1ac0*/  @!P4 IMAD R11, R11, R44, RZ ;  /* 0x0000002c0b0bc224 */ /* 0x000fc800078e02ff */
[----:B------:R-:W-:-:S05]  /*1ad0*/  @!P4 IMAD R11, R11, R8, RZ ;  /* 0x000000080b0bc224 */ /* 0x000fca00078e02ff */
[----:B------:R-:W-:Y:S01]  /*1ae0*/  @!P4 SHF.L.U32 R11, R11, 0x1, RZ ;  /* 0x000000010b0bc819 */ /* 0x000fe200000006ff */
[----:B--2---:R-:W-:Y:S01]  /*1af0*/  @!P2 FADD.FTZ R42, R42, R4 ;  /* 0x000000042a2aa221 */ /* 0x004fe20000010000 */
[----:B------:R-:W-:-:S04]  /*1b00*/  IADD3 R4, R9, 0x3, RZ ;  /* 0x0000000309047810 */ /* 0x000fc80007ffe0ff */
[----:B------:R-:W-:Y:S01]  /*1b10*/  ISETP.EQ.OR P1, PT, R4, UR9, P3 ;  /* 0x0000000904007c0c */ /* 0x000fe20009f22670 */
[----:B0-----:R-:W-:-:S04]  /*1b20*/  @!P4 IMAD.WIDE R6, R11, 0x4, R6 ;  /* 0x000000040b06c825 */ /* 0x001fc800078e0206 */
[----:B------:R-:W-:-:S08]  /*1b30*/  @!P4 IMAD.WIDE.U32 R6, R45, 0x8, R6 ;  /* 0x000000082d06c825 */ /* 0x000fd000078e0006 */
[----:B------:R-:W0:Y:S01]  /*1b40*/  @!P1 S2R R45, SR_CTAID.Y ;  /* 0x00000000002d9919 */ /* 0x000e220000002600 */
[----:B------:R-:W0:Y:S01]  /*1b50*/  @!P1 LDC R11, c[0x0][0x10] ;  /* 0x00000400ff0b9b82 */ /* 0x000e220000000800 */
[----:B------:R-:W-:Y:S01]  /*1b60*/  @!P2 FADD.FTZ R43, R43, R5 ;  /* 0x000000052b2ba221 */ /* 0x000fe20000010000 */
[----:B------:R-:W-:Y:S01]  /*1b70*/  MOV R44, UR4 ;  /* 0x00000004002c7c02 */ /* 0x000fe20008000f00 */
[----:B------:R-:W2:Y:S03]  /*1b80*/  @!P4 LDG.E.64 R6, desc[UR10][R6.64] ;  /* 0x0000000a0606c981 */ /* 0x000ea6000c1e1b00 */
[----:B------:R-:W-:Y:S01]  /*1b90*/  @!P1 LOP3.LUT R44, R44, 0x1, RZ, 0xc0, !PT ;  /* 0x000000012c2c9812 */ /* 0x000fe200078ec0ff */
[----:B0-----:R-:W-:Y:S02]  /*1ba0*/  @!P1 IMAD R45, R4, R11, R45 ;  /* 0x0000000b042d9224 */ /* 0x001fe400078e022d */
[----:B------:R-:W0:Y:S02]  /*1bb0*/  @!P1 LDC.64 R4, c[0x0][0x248] ;  /* 0x00009200ff049b82 */ /* 0x000e240000000a00 */
[----:B------:R-:W-:-:S04]  /*1bc0*/  @!P1 IMAD R11, R11, R44, RZ ;  /* 0x0000002c0b0b9224 */ /* 0x000fc800078e02ff */
[----:B------:R-:W-:-:S05]  /*1bd0*/  @!P1 IMAD R11, R11, R8, RZ ;  /* 0x000000080b0b9224 */ /* 0x000fca00078e02ff */
[----:B------:R-:W-:-:S05]  /*1be0*/  @!P1 SHF.L.U32 R11, R11, 0x1, RZ ;  /* 0x000000010b0b9819 */ /* 0x000fca00000006ff */
[----:B0-----:R-:W-:-:S04]  /*1bf0*/  @!P1 IMAD.WIDE R4, R11, 0x4, R4 ;  /* 0x000000040b049825 */ /* 0x001fc800078e0204 */
[----:B------:R-:W-:-:S06]  /*1c00*/  @!P1 IMAD.WIDE.U32 R4, R45, 0x8, R4 ;  /* 0x000000082d049825 */ /* 0x000fcc00078e0004 */
[----:B------:R-:W3:Y:S01]  /*1c10*/  @!P1 LDG.E.64 R4, desc[UR10][R4.64] ;  /* 0x0000000a04049981 */ /* 0x000ee2000c1e1b00 */
[----:B------:R-:W-:-:S04]  /*1c20*/  IADD3 R10, R10, -0x4, RZ ;  /* 0xfffffffc0a0a7810 */ /* 0x000fc80007ffe0ff */
[----:B------:R-:W-:Y:S02]  /*1c30*/  ISETP.NE.AND P2, PT, R10, RZ, PT ;  /* 0x000000ff0a00720c */ /* 0x000fe40003f45270 */
[----:B------:R-:W-:Y:S01]  /*1c40*/  IADD3 R9, R9, 0x4, RZ ;  /* 0x0000000409097810 */ /* 0x000fe20007ffe0ff */
[----:B--2---:R-:W-:Y:S01]  /*1c50*/  @!P4 FADD.FTZ R42, R42, R6 ;  /* 0x000000062a2ac221 */ /* 0x004fe20000010000 */
[----:B------:R-:W-:-:S03]  /*1c60*/  @!P4 FADD.FTZ R43, R43, R7 ;  /* 0x000000072b2bc221 */ /* 0x000fc60000010000 */
[----:B---3--:R-:W-:Y:S01]  /*1c70*/  @!P1 FADD.FTZ R42, R42, R4 ;  /* 0x000000042a2a9221 */ /* 0x008fe20000010000 */
[----:B------:R-:W-:-:S05]  /*1c80*/  @!P1 FADD.FTZ R43, R43, R5 ;  /* 0x000000052b2b9221 */ /* 0x000fca0000010000 */
[----:B------:R-:W-:Y:S05]  /*1c90*/  @P2 BRA `(.L_x_3798) ;  /* 0xfffffff800f42947 */ /* 0x000fea000383ffff */
.L_x_3797:
[----:B--2---:R-:W-:-:S13]  /*1ca0*/  LOP3.LUT P1, R11, R8, 0x3, RZ, 0xc0, !PT ;  /* 0x00000003080b7812 */ /* 0x004fda000782c0ff */
[----:B------:R-:W-:Y:S05]  /*1cb0*/  @!P1 BRA `(.L_x_3794) ;  /* 0x0000000000d09947 */ /* 0x000fea0003800000 */
[----:B------:R-:W-:Y:S01]  /*1cc0*/  ISETP.EQ.OR P1, PT, R9, UR9, P3 ;  /* 0x0000000909007c0c */ /* 0x000fe20009f22670 */
[----:B------:R-:W-:Y:S01]  /*1cd0*/  BSSY B0, `(.L_x_3799) ;  /* 0x0000010000007945 */ /* 0x000fe20003800000 */
[----:B------:R-:W-:-:S11]  /*1ce0*/  ISETP.NE.AND P2, PT, R11, 0x1, PT ;  /* 0x000000010b00780c */ /* 0x000fd60003f45270 */
[----:B------:R-:W-:Y:S05]  /*1cf0*/  @P1 BRA `(.L_x_3800) ;  /* 0x0000000000341947 */ /* 0x000fea0003800000 */
[----:B------:R-:W1:Y:S01]  /*1d00*/  S2R R10, SR_CTAID.Y ;  /* 0x00000000000a7919 */ /* 0x000e620000002600 */
[----:B------:R-:W2:Y:S01]  /*1d10*/  LDC.64 R4, c[0x0][0x248] ;  /* 0x00009200ff047b82 */ /* 0x000ea20000000a00 */
[----:B------:R-:W-:Y:S01]  /*1d20*/  ULOP3.LUT UR7, UR4, 0x1, URZ, 0xc0, !UPT ;  /* 0x0000000104077892 */ /* 0x000fe2000f8ec03f */
[----:B------:R-:W-:-:S03]  /*1d30*/  ULDC UR8, c[0x0][0x10] ;  /* 0x0000040000087ab9 */ /* 0x000fc60000000800 */
[----:B------:R-:W-:-:S06]  /*1d40*/  UIMAD UR7, UR8, UR7, URZ ;  /* 0x00000007080772a4 */ /* 0x000fcc000f8e023f */
[----:B------:R-:W-:-:S05]  /*1d50*/  IMAD R6, R8, UR7, RZ ;  /* 0x0000000708067c24 */ /* 0x000fca000f8e02ff */
[----:B------:R-:W-:-:S05]  /*1d60*/  SHF.L.U32 R7, R6, 0x1, RZ ;  /* 0x0000000106077819 */ /* 0x000fca00000006ff */
[----:B--2---:R-:W-:-:S04]  /*1d70*/  IMAD.WIDE R4, R7, 0x4, R4 ;  /* 0x0000000407047825 */ /* 0x004fc800078e0204 */
[----:B-1----:R-:W-:-:S04]  /*1d80*/  IMAD R7, R9, UR8, R10 ;  /* 0x0000000809077c24 */ /* 0x002fc8000f8e020a */
[----:B------:R-:W-:-:S06]  /*1d90*/  IMAD.WIDE.U32 R4, R7, 0x8, R4 ;  /* 0x0000000807047825 */ /* 0x000fcc00078e0004 */
[----:B------:R-:W0:Y:S02]  /*1da0*/  LDG.E.64 R4, desc[UR10][R4.64] ;  /* 0x0000000a04047981 */ /* 0x000e24000c1e1b00 */
[----:B0-----:R-:W-:Y:S01]  /*1db0*/  FADD.FTZ R42, R42, R4 ;  /* 0x000000042a2a7221 */ /* 0x001fe20000010000 */
[----:B------:R-:W-:-:S07]  /*1dc0*/  FADD.FTZ R43, R43, R5 ;  /* 0x000000052b2b7221 */ /* 0x000fce0000010000 */
.L_x_3800:
[----:B------:R-:W-:Y:S05]  /*1dd0*/  BSYNC B0 ;  /* 0x0000000000007941 */ /* 0x000fea0003800000 */
.L_x_3799:
[----:B------:R-:W-:Y:S05]  /*1de0*/  @!P2 BRA `(.L_x_3794) ;  /* 0x000000000084a947 */ /* 0x000fea0003800000 */
[C---:B------:R-:W-:Y:S02]  /*1df0*/  IADD3 R4, R9.reuse, 0x1, RZ ;  /* 0x0000000109047810 */ /* 0x040fe40007ffe0ff */
[----:B------:R-:W-:Y:S02]  /*1e00*/  IADD3 R6, R9, 0x2, RZ ;  /* 0x0000000209067810 */ /* 0x000fe40007ffe0ff */
[----:B------:R-:W-:Y:S02]  /*1e10*/  ISETP.EQ.OR P2, PT, R4, UR9, P3 ;  /* 0x0000000904007c0c */ /* 0x000fe40009f42670 */
[----:B------:R-:W-:Y:S02]  /*1e20*/  ISETP.EQ.OR P1, PT, R6, UR9, P3 ;  /* 0x0000000906007c0c */ /* 0x000fe40009f22670 */
[----:B------:R-:W-:Y:S02]  /*1e30*/  MOV R10, UR4 ;  /* 0x00000004000a7c02 */ /* 0x000fe40008000f00 */
[----:B------:R-:W-:-:S07]  /*1e40*/  ISETP.EQ.OR P1, PT, R11, 0x2, P1 ;  /* 0x000000020b00780c */ /* 0x000fce0000f22670 */
[----:B------:R-:W1:Y:S01]  /*1e50*/  @!P2 S2R R11, SR_CTAID.Y ;  /* 0x00000000000ba919 */ /* 0x000e620000002600 */
[----:B------:R-:W1:Y:S05]  /*1e60*/  @!P2 LDC R7, c[0x0][0x10] ;  /* 0x00000400ff07ab82 */ /* 0x000e6a0000000800 */
[----:B------:R-:W2:Y:S01]  /*1e70*/  @!P1 S2R R47, SR_CTAID.Y ;  /* 0x00000000002f9919 */ /* 0x000ea20000002600 */
[----:B------:R-:W-:Y:S02]  /*1e80*/  @!P1 LOP3.LUT R10, R10, 0x1, RZ, 0xc0, !PT ;  /* 0x000000010a0a9812 */ /* 0x000fe400078ec0ff */
[----:B------:R-:W2:Y:S01]  /*1e90*/  @!P1 LDC R45, c[0x0][0x10] ;  /* 0x00000400ff2d9b82 */ /* 0x000ea20000000800 */
[----:B-1----:R-:W-:Y:S01]  /*1ea0*/  @!P2 IMAD R11, R4, R7, R11 ;  /* 0x00000007040ba224 */ /* 0x002fe200078e020b */
[----:B------:R-:W-:-:S04]  /*1eb0*/  MOV R4, UR4 ;  /* 0x0000000400047c02 */ /* 0x000fc80008000f00 */
[----:B------:R-:W-:Y:S01]  /*1ec0*/  @!P2 LOP3.LUT R4, R4, 0x1, RZ, 0xc0, !PT ;  /* 0x000000010404a812 */ /* 0x000fe200078ec0ff */
[----:B--2---:R-:W-:Y:S02]  /*1ed0*/  @!P1 IMAD R47, R6, R45, R47 ;  /* 0x0000002d062f9224 */ /* 0x004fe400078e022f */
[----:B------:R-:W-:Y:S02]  /*1ee0*/  @!P1 IMAD R45, R45, R10, RZ ;  /* 0x0000000a2d2d9224 */ /* 0x000fe400078e02ff */
[----:B------:R-:W-:Y:S02]  /*1ef0*/  @!P2 IMAD R7, R7, R4, RZ ;  /* 0x000000040707a224 */ /* 0x000fe400078e02ff */
[----:B------:R-:W1:Y:S01]  /*1f00*/  @!P2 LDC.64 R4, c[0x0][0x248] ;  /* 0x00009200ff04ab82 */ /* 0x000e620000000a00 */
[-C--:B------:R-:W-:Y:S02]  /*1f10*/  @!P1 IMAD R45, R45, R8.reuse, RZ ;  /* 0x000000082d2d9224 */ /* 0x080fe400078e02ff */
[----:B------:R-:W-:-:S03]  /*1f20*/  @!P2 IMAD R9, R7, R8, RZ ;  /* 0x000000080709a224 */ /* 0x000fc600078e02ff */
[----:B------:R-:W-:Y:S02]  /*1f30*/  @!P1 SHF.L.U32 R45, R45, 0x1, RZ ;  /* 0x000000012d2d9819 */ /* 0x000fe400000006ff */
[----:B------:R-:W2:Y:S01]  /*1f40*/  @!P1 LDC.64 R6, c[0x0][0x248] ;  /* 0x00009200ff069b82 */ /* 0x000ea20000000a00 */
[----:B------:R-:W-:-:S05]  /*1f50*/  @!P2 SHF.L.U32 R9, R9, 0x1, RZ ;  /* 0x000000010909a819 */ /* 0x000fca00000006ff */
[----:B-1----:R-:W-:-:S04]  /*1f60*/  @!P2 IMAD.WIDE R4, R9, 0x4, R4 ;  /* 0x000000040904a825 */ /* 0x002fc800078e0204 */
[----:B------:R-:W-:-:S04]  /*1f70*/  @!P2 IMAD.WIDE.U32 R4, R11, 0x8, R4 ;  /* 0x000000080b04a825 */ /* 0x000fc800078e0004 */
[----:B--2---:R-:W-:Y:S02]  /*1f80*/  @!P1 IMAD.WIDE R6, R45, 0x4, R6 ;  /* 0x000000042d069825 */ /* 0x004fe400078e0206 */
[----:B------:R-:W0:Y:S02]  /*1f90*/  @!P2 LDG.E.64 R4, desc[UR10][R4.64] ;  /* 0x0000000a0404a981 */ /* 0x000e24000c1e1b00 */
[----:B------:R-:W-:-:S06]  /*1fa0*/  @!P1 IMAD.WIDE.U32 R6, R47, 0x8, R6 ;  /* 0x000000082f069825 */ /* 0x000fcc00078e0006 */
[----:B------:R-:W2:Y:S01]  /*1fb0*/  @!P1 LDG.E.64 R6, desc[UR10][R6.64] ;  /* 0x0000000a06069981 */ /* 0x000ea2000c1e1b00 */
[----:B0-----:R-:W-:Y:S01]  /*1fc0*/  @!P2 FADD.FTZ R42, R42, R4 ;  /* 0x000000042a2aa221 */ /* 0x001fe20000010000 */
[----:B------:R-:W-:-:S03]  /*1fd0*/  @!P2 FADD.FTZ R43, R43, R5 ;  /* 0x000000052b2ba221 */ /* 0x000fc60000010000 */
[----:B--2---:R-:W-:Y:S01]  /*1fe0*/  @!P1 FADD.FTZ R42, R42, R6 ;  /* 0x000000062a2a9221 */ /* 0x004fe20000010000 */
[----:B------:R-:W-:-:S07]  /*1ff0*/  @!P1 FADD.FTZ R43, R43, R7 ;  /* 0x000000072b2b9221 */ /* 0x000fce0000010000 */
.L_x_3794:
[----:B------:R-:W-:Y:S01]  /*2000*/  ULDC.64 UR14, c[0x0][0x218] ;  /* 0x00008600000e7ab9 */ /* 0x000fe20000000a00 */
[----:B------:R-:W-:Y:S01]  /*2010*/  LOP3.LUT P1, RZ, R38, UR9, RZ, 0xfc, !PT ;  /* 0x0000000926ff7c12 */ /* 0x000fe2000f82fcff */
[----:B------:R-:W1:Y:S01]  /*2020*/  S2UR UR8, SR_CgaCtaId ;  /* 0x00000000000879c3 */ /* 0x000e620000008800 */
[----:B------:R-:W-:Y:S01]  /*2030*/  ISETP.EQ.U32.AND P2, PT, RZ, UR14, PT ;  /* 0x0000000eff007c0c */ /* 0x000fe2000bf42070 */
[----:B------:R-:W-:Y:S01]  /*2040*/  UMOV UR7, 0x400 ;  /* 0x0000040000077882 */ /* 0x000fe20000000000 */
[----:B--2---:R-:W-:Y:S02]  /*2050*/  MOV R11, UR6 ;  /* 0x00000006000b7c02 */ /* 0x004fe40008000f00 */
[----:B------:R-:W-:Y:S02]  /*2060*/  ISETP.EQ.OR.EX P1, PT, RZ, UR15, P1, P2 ;  /* 0x0000000fff007c0c */ /* 0x000fe40008f22720 */
[----:B------:R-:W-:Y:S01]  /*2070*/  IADD3 R45, R35, R40, RZ ;  /* 0x00000028232d7210 */ /* 0x000fe20007ffe0ff */
[----:B------:R-:W2:Y:S08]  /*2080*/  LDC.64 R6, c[0x0][0x228] ;  /* 0x00008a00ff067b82 */ /* 0x000eb00000000a00 */
[----:B------:R-:W3:Y:S08]  /*2090*/  LDC.64 R4, c[0x0][0x230] ;  /* 0x00008c00ff047b82 */ /* 0x000ef00000000a00 */
[----:B------:R-:W4:Y:S01]  /*20a0*/  @!P1 LDC.64 R8, c[0x0][0x218] ;  /* 0x00008600ff089b82 */ /* 0x000f220000000a00 */
[----:B-1----:R-:W-:-:S03]  /*20b0*/  ULEA UR7, UR8, UR7, 0x18 ;  /* 0x0000000708077291 */ /* 0x002fc6000f8ec03f */
[----:B------:R-:W-:Y:S02]  /*20c0*/  ULDC UR8, c[0x0][0x2a4] ;  /* 0x0000a90000087ab9 */ /* 0x000fe40000000800 */
[----:B------:R-:W-:Y:S01]  /*20d0*/  @!P1 FMUL.FTZ R10, R42, UR8 ;  /* 0x000000082a0a9c20 */ /* 0x000fe20008410000 */
[----:B--2---:R-:W-:-:S03]  /*20e0*/  IMAD.WIDE R6, R45, 0x4, R6 ;  /* 0x000000042d067825 */ /* 0x004fc600078e0206 */
[----:B------:R-:W-:Y:S01]  /*20f0*/  @!P3 STS.64 [UR7+0xc8], R42 ;  /* 0x0000c82aff00b988 */ /* 0x000fe20008000a07 */
[----:B---3--:R-:W-:-:S04]  /*2100*/  IMAD.WIDE R4, R45, 0x4, R4 ;  /* 0x000000042d047825 */ /* 0x008fc800078e0204 */
[----:B----4-:R-:W-:-:S04]  /*2110*/  @!P1 IMAD.WIDE R8, R11, 0x8, R8 ;  /* 0x000000080b089825 */ /* 0x010fc800078e0208 */
[----:B------:R-:W-:-:S05]  /*2120*/  @!P1 FMUL.FTZ R11, R43, UR8 ;  /* 0x000000082b0b9c20 */ /* 0x000fca0008410000 */
[----:B------:R1:W-:Y:S01]  /*2130*/  @!P1 STG.E.64 desc[UR10][R8.64], R10 ;  /* 0x0000000a08009986 */ /* 0x0003e2000c101b0a */
[----:B------:R-:W-:Y:S06]  /*2140*/  BAR.SYNC.DEFER_BLOCKING 0x0 ;  /* 0x0000000000007b1d */ /* 0x000fec0000010000 */
[----:B------:R-:W2:Y:S04]  /*2150*/  LDG.E.64 R6, desc[UR10][R6.64] ;  /* 0x0000000a06067981 */ /* 0x000ea8000c1e1b00 */
[----:B------:R-:W2:Y:S01]  /*2160*/  LDG.E.64 R4, desc[UR10][R4.64] ;  /* 0x0000000a04047981 */ /* 0x000ea2000c1e1b00 */
[----:B------:R-:W-:Y:S01]  /*2170*/  ISETP.NE.AND P6, PT, RZ, UR12, PT ;  /* 0x0000000cff007c0c */ /* 0x000fe2000bfc5270 */
[----:B-1----:R-:W-:-:S02]  /*2180*/  HADD2.F32 R8, -RZ, R18.H0_H0 ;  /* 0x20000012ff087230 */ /* 0x002fc40000004100 */
[----:B------:R-:W1:Y:S01]  /*2190*/  LDS.64 R44, [UR7+0xc8] ;  /* 0x0000c807ff2c7984 */ /* 0x000e620008000a00 */
[----:B------:R-:W-:Y:S02]  /*21a0*/  HADD2.F32 R10, -RZ, R18.H1_H1 ;  /* 0x30000012ff0a7230 */ /* 0x000fe40000004100 */
[----:B0-----:R-:W-:Y:S02]  /*21b0*/  HADD2.F32 R42, -RZ, R22.H0_H0 ;  /* 0x20000016ff2a7230 */ /* 0x001fe40000004100 */
[----:B-1----:R-:W-:-:S05]  /*21c0*/  FMUL.FTZ R44, R44, UR8 ;  /* 0x000000082c2c7c20 */ /* 0x002fca0008410000 */
[----:B------:R-:W-:Y:S01]  /*21d0*/  R2UR UR7, R44 ;  /* 0x000000002c0772ca */ /* 0x000fe200000e0000 */
[----:B------:R-:W-:-:S12]  /*21e0*/  HADD2.F32 R44, -RZ, R20.H0_H0 ;  /* 0x20000014ff2c7230 */ /* 0x000fd80000004100 */
[----:B------:R-:W-:Y:S01]  /*21f0*/  MOV R40, UR7 ;  /* 0x0000000700287c02 */ /* 0x000fe20008000f00 */
[----:B------:R-:W-:Y:S01]  /*2200*/  FADD.FTZ R8, R8, -UR7 ;  /* 0x8000000708087e21 */ /* 0x000fe20008010000 */
[----:B------:R-:W-:-:S03]  /*2210*/  FADD.FTZ R10, R10, -UR7 ;  /* 0x800000070a0a7e21 */ /* 0x000fc60008010000 */
        /* <DEDUP_REMOVED lines=9> */
[----:B0-----:R-:W-:-:S13]  /*22b0*/  @P1 R2UR UR13, R40 ;  /* 0x00000000280d12ca */ /* 0x001fda00000e0000 */
[----:B------:R-:W-:Y:S02]  /*22c0*/  @UP0 UMOV UR8, UR13 ;  /* 0x0000000d00080c82 */ /* 0x000fe40008000000 */
[----:B------:R-:W-:Y:S01]  /*22d0*/  FMUL.FTZ R9, R8, UR8 ;  /* 0x0000000808097c20 */ /* 0x000fe20008410000 */
[----:B------:R-:W-:-:S03]  /*22e0*/  FMUL.FTZ R10, R10, UR8 ;  /* 0x000000080a0a7c20 */ /* 0x000fc60008410000 */
        /* <DEDUP_REMOVED lines=13> */
.L_x_3801:
        /* <DEDUP_REMOVED lines=14> */
.L_x_3803:
[----:B------:R-:W-:Y:S05]  /*24a0*/  BSYNC B0 ;  /* 0x0000000000007941 */ /* 0x000fea0003800000 */
.L_x_3802:
[----:B0-----:R-:W-:Y:S01]  /*24b0*/  FADD.FTZ R10, R44, -UR7 ;  /* 0x800000072c0a7e21 */ /* 0x001fe20008010000 */
[----:B------:R-:W-:Y:S02]  /*24c0*/  HADD2.F32 R18, -RZ, R17.H0_H0 ;  /* 0x20000011ff127230 */ /* 0x000fe40000004100 */
[----:B------:R-:W-:Y:S01]  /*24d0*/  FADD.FTZ R8, R42, -UR7 ;  /* 0x800000072a087e21 */ /* 0x000fe20008010000 */
[----:B------:R-:W-:Y:S02]  /*24e0*/  HADD2.F32 R40, -RZ, R16.H0_H0 ;  /* 0x20000010ff287230 */ /* 0x000fe40000004100 */
[----:B------:R-:W-:Y:S01]  /*24f0*/  FMUL.FTZ R11, R10, UR8 ;  /* 0x000000080a0b7c20 */ /* 0x000fe20008410000 */
[----:B------:R-:W-:Y:S02]  /*2500*/  HADD2.F32 R9, -RZ, R15.H0_H0 ;  /* 0x2000000fff097230 */ /* 0x000fe40000004100 */
[----:B------:R-:W-:Y:S01]  /*2510*/  FADD.FTZ R18, R18, -UR7 ;  /* 0x8000000712127e21 */ /* 0x000fe20008010000 */
[----:B------:R-:W-:-:S02]  /*2520*/  HADD2.F32 R44, -RZ, R14.H0_H0 ;  /* 0x2000000eff2c7230 */ /* 0x000fc40000004100 */
[----:B------:R-:W-:Y:S01]  /*2530*/  FADD.FTZ R40, R40, -UR7 ;  /* 0x8000000728287e21 */ /* 0x000fe20008010000 */
[----:B------:R-:W-:Y:S02]  /*2540*/  HADD2.F32 R46, -RZ, R0.H0_H0 ;  /* 0x20000000ff2e7230 */ /* 0x000fe40000004100 */
        /* <DEDUP_REMOVED lines=9> */
[C-C-:B------:R-:W-:Y:S01]  /*25e0*/  FFMA.FTZ R40, R6.reuse, R9, R4.reuse ;  /* 0x0000000906287223 */ /* 0x140fe20000010004 */
[C-C-:B------:R-:W-:Y:S01]  /*25f0*/  FFMA.FTZ R18, R6.reuse, R11, R4.reuse ;  /* 0x0000000b06127223 */ /* 0x140fe20000010004 */
[C-C-:B------:R-:W-:Y:S01]  /*2600*/  FFMA.FTZ R11, R6.reuse, R43, R4.reuse ;  /* 0x0000002b060b7223 */ /* 0x140fe20000010004 */
[C-C-:B------:R-:W-:Y:S01]  /*2610*/  FFMA.FTZ R10, R6.reuse, R45, R4.reuse ;  /* 0x0000002d060a7223 */ /* 0x140fe20000010004 */
[C-C-:B------:R-:W-:Y:S01]  /*2620*/  FFMA.FTZ R9, R6.reuse, R47, R4.reuse ;  /* 0x0000002f06097223 */ /* 0x140fe20000010004 */
[C-C-:B------:R-:W-:Y:S01]  /*2630*/  FFMA.FTZ R8, R6.reuse, R49, R4.reuse ;  /* 0x0000003106087223 */ /* 0x140fe20000010004 */
[----:B------:R-:W-:Y:S01]  /*2640*/  FFMA.FTZ R4, R6, R51, R4 ;  /* 0x0000003306047223 */ /* 0x000fe20000010004 */
[----:B------:R-:W-:Y:S01]  /*2650*/  HADD2.F32 R6, -RZ, R22.H1_H1 ;  /* 0x30000016ff067230 */ /* 0x000fe20000004100 */
[----:B------:R-:W-:Y:S01]  /*2660*/  ULDC.64 UR14, c[0x0][0x278] ;  /* 0x00009e00000e7ab9 */ /* 0x000fe20000000a00 */
[----:B------:R-:W-:Y:S01]  /*2670*/  HADD2.F32 R20, -RZ, R20.H1_H1 ;  /* 0x30000014ff147230 */ /* 0x000fe20000004100 */
[----:B------:R-:W-:-:S02]  /*2680*/  ISETP.GE.U32.AND P1, PT, R34, UR14, PT ;  /* 0x0000000e22007c0c */ /* 0x000fc4000bf26070 */
[----:B------:R-:W-:Y:S01]  /*2690*/  ISETP.GE.U32.AND P2, PT, R33, UR14, PT ;  /* 0x0000000e21007c0c */ /* 0x000fe2000bf46070 */
[----:B------:R-:W-:Y:S01]  /*26a0*/  FADD.FTZ R6, R6, -UR7 ;  /* 0x8000000706067e21 */ /* 0x000fe20008010000 */
[----:B------:R-:W-:Y:S01]  /*26b0*/  ISETP.GE.AND.EX P1, PT, R31, UR15, PT, P1 ;  /* 0x0000000f1f007c0c */ /* 0x000fe2000bf26310 */
[----:B------:R-:W-:Y:S01]  /*26c0*/  FADD.FTZ R20, R20, -UR7 ;  /* 0x8000000714147e21 */ /* 0x000fe20008010000 */
[----:B------:R-:W-:Y:S01]  /*26d0*/  ISETP.GE.AND.EX P2, PT, R29, UR15, PT, P2 ;  /* 0x0000000f1d007c0c */ /* 0x000fe2000bf46320 */
[----:B------:R-:W-:Y:S01]  /*26e0*/  FMUL.FTZ R6, R6, UR8 ;  /* 0x0000000806067c20 */ /* 0x000fe20008410000 */
[----:B------:R-:W-:Y:S01]  /*26f0*/  ISETP.GT.U32.OR P1, PT, R38, 0x29f, P1 ;  /* 0x0000029f2600780c */ /* 0x000fe20000f24470 */
[----:B------:R-:W-:Y:S01]  /*2700*/  FMUL.FTZ R46, R20, UR8 ;  /* 0x00000008142e7c20 */ /* 0x000fe20008410000 */
        /* <DEDUP_REMOVED lines=13> */
.L_x_3804:
        /* <DEDUP_REMOVED lines=14> */
.L_x_3806:
[----:B------:R-:W-:Y:S05]  /*28c0*/  BSYNC B0 ;  /* 0x0000000000007941 */ /* 0x000fea0003800000 */
.L_x_3805:
[----:B------:R-:W-:Y:S01]  /*28d0*/  FFMA.FTZ R31, R7, R46, R5 ;  /* 0x0000002e071f7223 */ /* 0x000fe20000010005 */
[----:B------:R-:W-:Y:S06]  /*28e0*/  @!P6 BRA `(.L_x_3807) ;  /* 0x000000000028e947 */ /* 0x000fec0003800000 */
        /* <DEDUP_REMOVED lines=8> */
[----:B-1----:R-:W-:Y:S01]  /*2970*/  FMUL.FTZ R31, R31, R40 ;  /* 0x000000281f1f7220 */ /* 0x002fe20000410000 */
[----:B--2---:R-:W-:-:S07]  /*2980*/  FMUL.FTZ R18, R18, R43 ;  /* 0x0000002b12127220 */ /* 0x004fce0000410000 */
.L_x_3807:
[----:B------:R-:W-:Y:S04]  /*2990*/  BSSY B0, `(.L_x_3808) ;  /* 0x000000e000007945 */ /* 0x000fe80003800000 */
[----:B------:R-:W-:Y:S05]  /*29a0*/  @P2 BRA `(.L_x_3809) ;  /* 0x0000000000302947 */ /* 0x000fea0003800000 */
[----:B------:R-:W-:Y:S01]  /*29b0*/  ULDC.64 UR16, c[0x0][0x270] ;  /* 0x00009c0000107ab9 */ /* 0x000fe20000000a00 */
[----:B0-----:R-:W-:Y:S01]  /*29c0*/  MOV R44, R2 ;  /* 0x00000002002c7202 */ /* 0x001fe20000000f00 */
[----:B------:R-:W-:Y:S01]  /*29d0*/  IMAD R6, R29, UR16, RZ ;  /* 0x000000101d067c24 */ /* 0x000fe2000f8e02ff */
[----:B------:R-:W-:Y:S02]  /*29e0*/  MOV R45, R13 ;  /* 0x0000000d002d7202 */ /* 0x000fe40000000f00 */
[----:B------:R-:W-:Y:S01]  /*29f0*/  F2FP.F16.F32.PACK_AB R31, R31, R18 ;  /* 0x000000121f1f723e */ /* 0x000fe200000000ff */
[C---:B------:R-:W-:Y:S02]  /*2a00*/  IMAD R29, R33.reuse, UR17, R6 ;  /* 0x00000011211d7c24 */ /* 0x040fe4000f8e0206 */
[----:B------:R-:W-:Y:S01]  /*2a10*/  IMAD.WIDE.U32 R44, R33, UR16, R44 ;  /* 0x00000010212c7c25 */ /* 0x000fe2000f8e002c */
[----:B------:R-:W-:Y:S02]  /*2a20*/  ULDC.64 UR16, c[0x0][0x210] ;  /* 0x0000840000107ab9 */ /* 0x000fe40000000a00 */
[----:B------:R-:W-:-:S02]  /*2a30*/  LEA R42, P1, R44, UR16, 0x1 ;  /* 0x000000102c2a7c11 */ /* 0x000fc4000f8208ff */
[----:B------:R-:W-:-:S04]  /*2a40*/  IADD3 R29, R45, R29, RZ ;  /* 0x0000001d2d1d7210 */ /* 0x000fc80007ffe0ff */
[----:B------:R-:W-:-:S05]  /*2a50*/  LEA.HI.X R43, R44, UR17, R29, 0x1, P1 ;  /* 0x000000112c2b7c11 */ /* 0x000fca00088f0c1d */
[----:B------:R1:W-:Y:S02]  /*2a60*/  STG.E desc[UR10][R42.64], R31 ;  /* 0x0000001f2a007986 */ /* 0x0003e4000c10190a */
.L_x_3809:
[----:B------:R-:W-:Y:S05]  /*2a70*/  BSYNC B0 ;  /* 0x0000000000007941 */ /* 0x000fea0003800000 */
.L_x_3808:
[----:B------:R-:W-:Y:S01]  /*2a80*/  HADD2.F32 R17, -RZ, R17.H1_H1 ;  /* 0x30000011ff117230 */ /* 0x000fe20000004100 */
[----:B------:R-:W-:Y:S01]  /*2a90*/  ISETP.GE.U32.AND P5, PT, R32, UR14, PT ;  /* 0x0000000e20007c0c */ /* 0x000fe2000bfa6070 */
[----:B------:R-:W-:Y:S01]  /*2aa0*/  HADD2.F32 R16, -RZ, R16.H1_H1 ;  /* 0x30000010ff107230 */ /* 0x000fe20000004100 */
[----:B------:R-:W-:Y:S01]  /*2ab0*/  ISETP.GE.U32.AND P1, PT, R30, UR14, PT ;  /* 0x0000000e1e007c0c */ /* 0x000fe2000bf26070 */
[----:B------:R-:W-:Y:S01]  /*2ac0*/  HADD2.F32 R15, -RZ, R15.H1_H1 ;  /* 0x3000000fff0f7230 */ /* 0x000fe20000004100 */
[----:B------:R-:W-:Y:S01]  /*2ad0*/  ISETP.GE.U32.AND P2, PT, R28, UR14, PT ;  /* 0x0000000e1c007c0c */ /* 0x000fe2000bf46070 */
[----:B------:R-:W-:Y:S02]  /*2ae0*/  HADD2.F32 R6, -RZ, R14.H1_H1 ;  /* 0x3000000eff067230 */ /* 0x000fe40000004100 */
[----:B------:R-:W-:Y:S01]  /*2af0*/  FADD.FTZ R14, R16, -UR7 ;  /* 0x80000007100e7e21 */ /* 0x000fe20008010000 */
[----:B------:R-:W-:Y:S02]  /*2b00*/  HADD2.F32 R18, -RZ, R0.H1_H1 ;  /* 0x30000000ff127230 */ /* 0x000fe40000004100 */
[----:B------:R-:W-:Y:S01]  /*2b10*/  FADD.FTZ R0, R17, -UR7 ;  /* 0x8000000711007e21 */ /* 0x000fe20008010000 */
[----:B------:R-:W-:Y:S01]  /*2b20*/  ISETP.GE.U32.AND P3, PT, R26, UR14, PT ;  /* 0x0000000e1a007c0c */ /* 0x000fe2000bf66070 */
[----:B------:R-:W-:Y:S01]  /*2b30*/  FADD.FTZ R15, R15, -UR7 ;  /* 0x800000070f0f7e21 */ /* 0x000fe20008010000 */
[----:B------:R-:W-:Y:S01]  /*2b40*/  ISETP.GE.U32.AND P4, PT, R24, UR14, PT ;  /* 0x0000000e18007c0c */ /* 0x000fe2000bf86070 */
[----:B------:R-:W-:Y:S01]  /*2b50*/  FADD.FTZ R16, R6, -UR7 ;  /* 0x8000000706107e21 */ /* 0x000fe20008010000 */
[----:B------:R-:W-:Y:S01]  /*2b60*/  FADD.FTZ R17, R18, -UR7 ;  /* 0x8000000712117e21 */ /* 0x000fe20008010000 */
[----:B------:R-:W-:Y:S01]  /*2b70*/  FMUL.FTZ R6, R0, UR8 ;  /* 0x0000000800067c20 */ /* 0x000fe20008410000 */
[----:B------:R-:W-:Y:S01]  /*2b80*/  FMUL.FTZ R14, R14, UR8 ;  /* 0x000000080e0e7c20 */ /* 0x000fe20008410000 */
[----:B------:R-:W-:Y:S01]  /*2b90*/  ISETP.GE.AND.EX P5, PT, R27, UR15, PT, P5 ;  /* 0x0000000f1b007c0c */ /* 0x000fe2000bfa6350 */
[----:B------:R-:W-:Y:S01]  /*2ba0*/  FMUL.FTZ R0, R15, UR8 ;  /* 0x000000080f007c20 */ /* 0x000fe20008410000 */
[----:B------:R-:W-:Y:S01]  /*2bb0*/  ISETP.GE.AND.EX P1, PT, R25, UR15, PT, P1 ;  /* 0x0000000f19007c0c */ /* 0x000fe2000bf26310 */
[----:B------:R-:W-:Y:S01]  /*2bc0*/  FMUL.FTZ R16, R16, UR8 ;  /* 0x0000000810107c20 */ /* 0x000fe20008410000 */
[----:B------:R-:W-:Y:S01]  /*2bd0*/  ISETP.GE.AND.EX P2, PT, R23, UR15, PT, P2 ;  /* 0x0000000f17007c0c */ /* 0x000fe2000bf46320 */
[----:B------:R-:W-:Y:S01]  /*2be0*/  FMUL.FTZ R18, R17, UR8 ;  /* 0x0000000811127c20 */ /* 0x000fe20008410000 */
[----:B------:R-:W-:Y:S01]  /*2bf0*/  ISETP.GE.AND.EX P3, PT, R21, UR15, PT, P3 ;  /* 0x0000000f15007c0c */ /* 0x000fe2000bf66330 */
[--C-:B-1----:R-:W-:Y:S01]  /*2c00*/  FFMA.FTZ R31, R7, R14, R5.reuse ;  /* 0x0000000e071f7223 */ /* 0x102fe20000010005 */
[----:B------:R-:W-:Y:S01]  /*2c10*/  ISETP.GE.AND.EX P4, PT, R19, UR15, PT, P4 ;  /* 0x0000000f13007c0c */ /* 0x000fe2000bf86340 */
[C-C-:B------:R-:W-:Y:S01]  /*2c20*/  FFMA.FTZ R0, R7.reuse, R0, R5.reuse ;  /* 0x0000000007007223 */ /* 0x140fe20000010005 */
[C---:B------:R-:W-:Y:S01]  /*2c30*/  ISETP.GT.U32.OR P5, PT, R38.reuse, 0x29f, P5 ;  /* 0x0000029f2600780c */ /* 0x040fe20002fa4470 */
[C-C-:B------:R-:W-:Y:S01]  /*2c40*/  FFMA.FTZ R17, R7.reuse, R16, R5.reuse ;  /* 0x0000001007117223 */ /* 0x140fe20000010005 */
[C---:B------:R-:W-:Y:S01]  /*2c50*/  ISETP.GT.U32.OR P1, PT, R38.reuse, 0x29f, P1 ;  /* 0x0000029f2600780c */ /* 0x040fe20000f24470 */
[C-C-:B------:R-:W-:Y:S01]  /*2c60*/  FFMA.FTZ R15, R7.reuse, R18, R5.reuse ;  /* 0x00000012070f7223 */ /* 0x140fe20000010005 */
[C---:B------:R-:W-:Y:S01]  /*2c70*/  ISETP.GT.U32.OR P2, PT, R38.reuse, 0x29f, P2 ;  /* 0x0000029f2600780c */ /* 0x040fe20001744470 */
[----:B------:R-:W-:Y:S01]  /*2c80*/  FFMA.FTZ R14, R7, R6, R5 ;  /* 0x00000006070e7223 */ /* 0x000fe20000010005 */
[----:B------:R-:W-:-:S02]  /*2c90*/  ISETP.GT.U32.OR P3, PT, R38, 0x29f, P3 ;  /* 0x0000029f2600780c */ /* 0x000fc40001f64470 */
[----:B------:R-:W-:Y:S01]  /*2ca0*/  ISETP.GT.U32.OR P4, PT, R38, 0x29f, P4 ;  /* 0x0000029f2600780c */ /* 0x000fe20002784470 */
[----:B------:R-:W-:-:S12]  /*2cb0*/  @!P6 BRA `(.L_x_3810) ;  /* 0x000000000028e947 */ /* 0x000fd80003800000 */
        /* <DEDUP_REMOVED lines=10> */
.L_x_3810:
        /* <DEDUP_REMOVED lines=14> */
.L_x_3812:
[----:B------:R-:W-:Y:S05]  /*2e40*/  BSYNC B0 ;  /* 0x0000000000007941 */ /* 0x000fea0003800000 */
.L_x_3811:
[----:B------:R-:W-:Y:S05]  /*2e50*/  @!P6 BRA `(.L_x_3813) ;  /* 0x000000000028e947 */ /* 0x000fea0003800000 */
[----:B-1----:R-:W-:Y:S01]  /*2e60*/  FMUL.FTZ R11, R31, -1.4426950216293334961 ;  /* 0xbfb8aa3b1f0b7820 */ /* 0x002fe20000410000 */
        /* <DEDUP_REMOVED lines=9> */
.L_x_3813:
[----:B------:R-:W-:Y:S04]  /*2f00*/  BSSY B0, `(.L_x_3814) ;  /* 0x000000e000007945 */ /* 0x000fe80003800000 */
[----:B------:R-:W-:Y:S05]  /*2f10*/  @P1 BRA `(.L_x_3815) ;  /* 0x0000000000301947 */ /* 0x000fea0003800000 */
[----:B------:R-:W-:Y:S01]  /*2f20*/  ULDC.64 UR14, c[0x0][0x270] ;  /* 0x00009c00000e7ab9 */ /* 0x000fe20000000a00 */
[----:B-1----:R-:W-:Y:S01]  /*2f30*/  MOV R6, R2 ;  /* 0x0000000200067202 */ /* 0x002fe20000000f00 */
        /* <DEDUP_REMOVED lines=10> */
.L_x_3815:
[----:B------:R-:W-:Y:S05]  /*2fe0*/  BSYNC B0 ;  /* 0x0000000000007941 */ /* 0x000fea0003800000 */
.L_x_3814:
[----:B------:R-:W-:Y:S05]  /*2ff0*/  @!P6 BRA `(.L_x_3816) ;  /* 0x000000000028e947 */ /* 0x000fea0003800000 */
[----:B------:R-:W-:Y:S01]  /*3000*/  FMUL.FTZ R5, R9, -1.4426950216293334961 ;  /* 0xbfb8aa3b09057820 */ /* 0x000fe20000410000 */
[----:B-12---:R-:W-:-:S05]  /*3010*/  FMUL.FTZ R7, R0, -1.4426950216293334961 ;  /* 0xbfb8aa3b00077820 */ /* 0x006fca0000410000 */
        /* <DEDUP_REMOVED lines=8> */
.L_x_3816:
[----:B------:R-:W-:Y:S04]  /*30a0*/  BSSY B0, `(.L_x_3817) ;  /* 0x000000e000007945 */ /* 0x000fe80003800000 */
[----:B------:R-:W-:Y:S05]  /*30b0*/  @P2 BRA `(.L_x_3818) ;  /* 0x0000000000302947 */ /* 0x000fea0003800000 */
[----:B------:R-:W-:Y:S01]  /*30c0*/  ULDC.64 UR14, c[0x0][0x270] ;  /* 0x00009c00000e7ab9 */ /* 0x000fe20000000a00 */
[----:B-12---:R-:W-:Y:S01]  /*30d0*/  MOV R6, R2 ;  /* 0x0000000200067202 */ /* 0x006fe20000000f00 */
        /* <DEDUP_REMOVED lines=10> */
.L_x_3818:
[----:B------:R-:W-:Y:S05]  /*3180*/  BSYNC B0 ;  /* 0x0000000000007941 */ /* 0x000fea0003800000 */
.L_x_3817:
[----:B------:R-:W-:Y:S05]  /*3190*/  @!P6 BRA `(.L_x_3819) ;  /* 0x000000000028e947 */ /* 0x000fea0003800000 */
[----:B------:R-:W-:Y:S01]  /*31a0*/  FMUL.FTZ R0, R8, -1.4426950216293334961 ;  /* 0xbfb8aa3b08007820 */ /* 0x000fe20000410000 */
[----:B-123--:R-:W-:-:S05]  /*31b0*/  FMUL.FTZ R6, R17, -1.4426950216293334961 ;  /* 0xbfb8aa3b11067820 */ /* 0x00efca0000410000 */
        /* <DEDUP_REMOVED lines=8> */
.L_x_3819:
[----:B------:R-:W-:Y:S04]  /*3240*/  BSSY B0, `(.L_x_3820) ;  /* 0x000000e000007945 */ /* 0x000fe80003800000 */
[----:B------:R-:W-:Y:S05]  /*3250*/  @P3 BRA `(.L_x_3821) ;  /* 0x0000000000303947 */ /* 0x000fea0003800000 */
[----:B------:R-:W-:Y:S01]  /*3260*/  ULDC.64 UR14, c[0x0][0x270] ;  /* 0x00009c00000e7ab9 */ /* 0x000fe20000000a00 */
[----:B-123--:R-:W-:Y:S01]  /*3270*/  MOV R6, R2 ;  /* 0x0000000200067202 */ /* 0x00efe20000000f00 */
        /* <DEDUP_REMOVED lines=10> */
.L_x_3821:
[----:B------:R-:W-:Y:S05]  /*3320*/  BSYNC B0 ;  /* 0x0000000000007941 */ /* 0x000fea0003800000 */
.L_x_3820:
[----:B------:R-:W-:Y:S05]  /*3330*/  @!P6 BRA `(.L_x_3822) ;  /* 0x000000000028e947 */ /* 0x000fea0003800000 */
[----:B------:R-:W-:Y:S01]  /*3340*/  FMUL.FTZ R0, R4, -1.4426950216293334961 ;  /* 0xbfb8aa3b04007820 */ /* 0x000fe20000410000 */
[----:B-1234-:R-:W-:-:S05]  /*3350*/  FMUL.FTZ R6, R15, -1.4426950216293334961 ;  /* 0xbfb8aa3b0f067820 */ /* 0x01efca0000410000 */
        /* <DEDUP_REMOVED lines=8> */
.L_x_3822:
[----:B------:R-:W-:Y:S04]  /*33e0*/  BSSY B0, `(.L_x_3823) ;  /* 0x000000d000007945 */ /* 0x000fe80003800000 */
[----:B------:R-:W-:Y:S05]  /*33f0*/  @P4 BRA `(.L_x_3824) ;  /* 0x00000000002c4947 */ /* 0x000fea0003800000 */
[----:B------:R-:W-:Y:S01]  /*3400*/  ULDC.64 UR14, c[0x0][0x270] ;  /* 0x00009c00000e7ab9 */ /* 0x000fe20000000a00 */
[----:B------:R-:W-:Y:S01]  /*3410*/  MOV R3, R13 ;  /* 0x0000000d00037202 */ /* 0x000fe20000000f00 */
[----:B------:R-:W-:Y:S01]  /*3420*/  IMAD R19, R19, UR14, RZ ;  /* 0x0000000e13137c24 */ /* 0x000fe2000f8e02ff */
[----:B------:R-:W-:Y:S01]  /*3430*/  F2FP.F16.F32.PACK_AB R15, R15, R4 ;  /* 0x000000040f0f723e */ /* 0x000fe200000000ff */
[----:B-1234-:R-:W-:-:S04]  /*3440*/  IMAD.WIDE.U32 R6, R24, UR14, R2 ;  /* 0x0000000e18067c25 */ /* 0x01efc8000f8e0002 */
[----:B------:R-:W-:Y:S01]  /*3450*/  IMAD R19, R24, UR15, R19 ;  /* 0x0000000f18137c24 */ /* 0x000fe2000f8e0213 */
[----:B------:R-:W-:Y:S02]  /*3460*/  ULDC.64 UR14, c[0x0][0x210] ;  /* 0x00008400000e7ab9 */ /* 0x000fe40000000a00 */
[----:B------:R-:W-:Y:S02]  /*3470*/  LEA R2, P1, R6, UR14, 0x1 ;  /* 0x0000000e06027c11 */ /* 0x000fe4000f8208ff */
[----:B------:R-:W-:-:S04]  /*3480*/  IADD3 R19, R7, R19, RZ ;  /* 0x0000001307137210 */ /* 0x000fc80007ffe0ff */
[----:B------:R-:W-:-:S05]  /*3490*/  LEA.HI.X R3, R6, UR15, R19, 0x1, P1 ;  /* 0x0000000f06037c11 */ /* 0x000fca00088f0c13 */
[----:B------:R1:W-:Y:S02]  /*34a0*/  STG.E desc[UR10][R2.64], R15 ;  /* 0x0000000f02007986 */ /* 0x0003e4000c10190a */
.L_x_3824:
[----:B------:R-:W-:Y:S05]  /*34b0*/  BSYNC B0 ;  /* 0x0000000000007941 */ /* 0x000fea0003800000 */
.L_x_3823:
[----:B------:R-:W-:Y:S01]  /*34c0*/  ULDC UR7, c[0x0][0x10] ;  /* 0x0000040000077ab9 */ /* 0x000fe20000000800 */
[----:B------:R-:W-:Y:S02]  /*34d0*/  UIADD3 UR4, UR4, 0x1, URZ ;  /* 0x0000000104047890 */ /* 0x000fe4000fffe03f */
[----:B------:R-:W-:-:S04]  /*34e0*/  UIADD3 UR6, UR7, UR6, URZ ;  /* 0x0000000607067290 */ /* 0x000fc8000fffe03f */
[----:B------:R-:W-:-:S06]  /*34f0*/  UISETP.GE.AND UP0, UPT, UR6, UR5, UPT ;  /* 0x000000050600728c */ /* 0x000fcc000bf06270 */
[----:B------:R-:W-:-:S13]  /*3500*/  PLOP3.LUT P1, PT, PT, PT, UP0, 0x80, 0x0 ;  /* 0x000000000000781c */ /* 0x000fda0003f2f008 */
[----:B------:R-:W-:Y:S05]  /*3510*/  @!P1 BRA `(.L_x_3825) ;  /* 0xffffffcc005c9947 */ /* 0x000fea000383ffff */
[----:B------:R-:W-:Y:S05]  /*3520*/  EXIT ;  /* 0x000000000000794d */ /* 0x000fea0003800000 */
.L_x_3826:
        /* <DEDUP_REMOVED lines=13> */
.L_x_5163:


//--------------------- .text._Z35group_norm_nhwc_fwd_one_pass_kernelI11Fp16IOFp32WLi256ELi84ELi672EEv26Group_norm_nhwc_fwd_params --------------------------
	.section	.text._Z35group_norm_nhwc_fwd_one_pass_kernelI11Fp16IOFp32WLi256ELi84ELi672EEv26Group_norm_nhwc_fwd_params,"ax",@progbits
	.align	128
        .global         _Z35group_norm_nhwc_fwd_one_pass_kernelI11Fp16IOFp32WLi256ELi84ELi672EEv26Group_norm_nhwc_fwd_params
        .type           _Z35group_norm_nhwc_fwd_one_pass_kernelI11Fp16IOFp32WLi256ELi84ELi672EEv26Group_norm_nhwc_fwd_params,@function
        .size           _Z35group_norm_nhwc_fwd_one_pass_kernelI11Fp16IOFp32WLi256ELi84ELi672EEv26Group_norm_nhwc_fwd_params,(.L_x_5164 - _Z35group_norm_nhwc_fwd_one_pass_kernelI11Fp16IOFp32WLi256ELi84ELi672EEv26Group_norm_nhwc_fwd_params)
        .other          _Z35group_norm_nhwc_fwd_one_pass_kernelI11Fp16IOFp32WLi256ELi84ELi672EEv26Group_norm_nhwc_fwd_params,@"STO_CUDA_ENTRY STV_DEFAULT"
_Z35group_norm_nhwc_fwd_one_pass_kernelI11Fp16IOFp32WLi256ELi84ELi672EEv26Group_norm_nhwc_fwd_params:
.text._Z35group_norm_nhwc_fwd_one_pass_kernelI11Fp16IOFp32WLi256ELi84ELi672EEv26Group_norm_nhwc_fwd_params:
        /* <DEDUP_REMOVED lines=18> */
[----:B------:R-:W-:Y:S02]  /*0120*/  SHF.R.U32.HI R53, RZ, 0x2, R3 ;  /* 0x00000002ff357819 */ /* 0x000fe40000011603 */
[----:B------:R-:W0:Y:S03]  /*0130*/  S2R R3, SR_LANEID ;  /* 0x0000000000037919 */ /* 0x000e260000000000 */
        /* <DEDUP_REMOVED lines=21> */
[----:B------:R-:W-:Y:S02]  /*0290*/  ISETP.LT.U32.AND P0, PT, R0, 0x2a0, !P0 ;  /* 0x000002a00000780c */ /* 0x000fe40004701070 */
[----:B------:R-:W-:-:S02]  /*02a0*/  IADD3 R33, R2, 0xa0, RZ ;  /* 0x000000a002217810 */ /* 0x000fc40007ffe0ff */
[C---:B------:R-:W-:Y:S02]  /*02b0*/  IADD3 R34, R2.reuse, 0xb0, RZ ;  /* 0x000000b002227810 */ /* 0x040fe40007ffe0ff */
[C---:B------:R-:W-:Y:S02]  /*02c0*/  IADD3 R35, R2.reuse, 0xc0, RZ ;  /* 0x000000c002237810 */ /* 0x040fe40007ffe0ff */
[C---:B------:R-:W-:Y:S02]  /*02d0*/  IADD3 R36, R2.reuse, 0xd0, RZ ;  /* 0x000000d002247810 */ /* 0x040fe40007ffe0ff */
[C---:B------:R-:W-:Y:S02]  /*02e0*/  IADD3 R37, R2.reuse, 0xe0, RZ ;  /* 0x000000e002257810 */ /* 0x040fe40007ffe0ff */
[----:B0-----:R-:W-:-:S07]  /*02f0*/  IADD3 R38, R2, 0xf0, RZ ;  /* 0x000000f002267810 */ /* 0x001fce0007ffe0ff */
.L_x_3884:
[----:B-1234-:R-:W0:Y:S01]  /*0300*/  LDC R23, c[0x0][0x288] ;  /* 0x0000a200ff177b82 */ /* 0x01ee220000000800 */
[----:B------:R-:W-:Y:S01]  /*0310*/  ULDC.64 UR14, c[0x0][0x278] ;  /* 0x00009e00000e7ab9 */ /* 0x000fe20000000a00 */
[----:B------:R-:W-:Y:S01]  /*0320*/  SHF.R.S32.HI R39, RZ, 0x1f, R8 ;  /* 0x0000001fff277819 */ /* 0x000fe20000011408 */
[----:B------:R-:W-:Y:S01]  /*0330*/  ULDC.64 UR12, c[0x0][0x280] ;  /* 0x0000a000000c7ab9 */ /* 0x000fe20000000a00 */
[----:B------:R-:W-:Y:S02]  /*0340*/  SHF.R.S32.HI R41, RZ, 0x1f, R9 ;  /* 0x0000001fff297819 */ /* 0x000fe40000011409 */
[----:B------:R-:W-:Y:S02]  /*0350*/  SHF.R.S32.HI R43, RZ, 0x1f, R10 ;  /* 0x0000001fff2b7819 */ /* 0x000fe4000001140a */
[----:B------:R-:W1:Y:S01]  /*0360*/  @P0 LDC.64 R26, c[0x0][0x220] ;  /* 0x00008800ff1a0b82 */ /* 0x000e620000000a00 */
[----:B------:R-:W-:Y:S02]  /*0370*/  SHF.R.S32.HI R45, RZ, 0x1f, R11 ;  /* 0x0000001fff2d7819 */ /* 0x000fe4000001140b */
[----:B------:R-:W-:-:S02]  /*0380*/  SHF.R.S32.HI R47, RZ, 0x1f, R12 ;  /* 0x0000001fff2f7819 */ /* 0x000fc4000001140c */
[----:B------:R-:W-:Y:S02]  /*0390*/  ISETP.GE.U32.AND P5, PT, R12, UR14, PT ;  /* 0x0000000e0c007c0c */ /* 0x000fe4000bfa6070 */
[----:B------:R-:W-:Y:S02]  /*03a0*/  MOV R42, RZ ;  /* 0x000000ff002a7202 */ /* 0x000fe40000000f00 */
[----:B------:R-:W-:-:S04]  /*03b0*/  ISETP.GE.AND.EX P5, PT, R47, UR15, PT, P5 ;  /* 0x0000000f2f007c0c */ /* 0x000fc8000bfa6350 */
[----:B------:R-:W-:Y:S02]  /*03c0*/  ISETP.GT.U32.OR P5, PT, R0, 0x29f, P5 ;  /* 0x0000029f0000780c */ /* 0x000fe40002fa4470 */
[----:B0-----:R-:W-:-:S04]  /*03d0*/  IABS R19, R23 ;  /* 0x0000001700137213 */ /* 0x001fc80000000000 */
[----:B------:R-:W0:Y:S08]  /*03e0*/  I2F.RP R18, R19 ;  /* 0x0000001300127306 */ /* 0x000e300000209400 */
[----:B0-----:R-:W0:Y:S02]  /*03f0*/  MUFU.RCP R18, R18 ;  /* 0x0000001200127308 */ /* 0x001e240000001000 */
[----:B0-----:R-:W-:-:S06]  /*0400*/  IADD3 R16, R18, 0xffffffe, RZ ;  /* 0x0ffffffe12107810 */ /* 0x001fcc0007ffe0ff */
[----:B------:R0:W2:Y:S02]  /*0410*/  F2I.FTZ.U32.TRUNC.NTZ R17, R16 ;  /* 0x0000001000117305 */ /* 0x0000a4000021f000 */
[----:B0-----:R-:W-:Y:S02]  /*0420*/  MOV R16, RZ ;  /* 0x000000ff00107202 */ /* 0x001fe40000000f00 */
[----:B--2---:R-:W-:-:S05]  /*0430*/  IADD3 R20, RZ, -R17, RZ ;  /* 0x80000011ff147210 */ /* 0x004fca0007ffe0ff */
[----:B------:R-:W-:Y:S01]  /*0440*/  IMAD R21, R20, R19, RZ ;  /* 0x0000001314157224 */ /* 0x000fe200078e02ff */
[----:B------:R-:W-:-:S03]  /*0450*/  IABS R20, R4 ;  /* 0x0000000400147213 */ /* 0x000fc60000000000 */
[----:B------:R-:W-:Y:S01]  /*0460*/  IMAD.HI.U32 R17, R17, R21, R16 ;  /* 0x0000001511117227 */ /* 0x000fe200078e0010 */
[----:B------:R-:W-:-:S04]  /*0470*/  LOP3.LUT R16, R4, R23, RZ, 0x3c, !PT ;  /* 0x0000001704107212 */ /* 0x000fc800078e3cff */
[----:B------:R-:W-:Y:S01]  /*0480*/  ISETP.GE.AND P3, PT, R16, RZ, PT ;  /* 0x000000ff1000720c */ /* 0x000fe20003f66270 */
[----:B------:R-:W-:-:S05]  /*0490*/  IMAD.HI.U32 R17, R17, R20, RZ ;  /* 0x0000001411117227 */ /* 0x000fca00078e00ff */
[----:B------:R-:W-:-:S05]  /*04a0*/  IADD3 R18, -R17, RZ, RZ ;  /* 0x000000ff11127210 */ /* 0x000fca0007ffe1ff */
[----:B------:R-:W-:-:S05]  /*04b0*/  IMAD R18, R19, R18, R20 ;  /* 0x0000001213127224 */ /* 0x000fca00078e0214 */
[----:B------:R-:W-:-:S13]  /*04c0*/  ISETP.GT.U32.AND P2, PT, R19, R18, PT ;  /* 0x000000121300720c */ /* 0x000fda0003f44070 */
[-C--:B------:R-:W-:Y:S02]  /*04d0*/  @!P2 IADD3 R18, R18, -R19.reuse, RZ ;  /* 0x800000131212a210 */ /* 0x080fe40007ffe0ff */
[----:B------:R-:W-:Y:S02]  /*04e0*/  @!P2 IADD3 R17, R17, 0x1, RZ ;  /* 0x000000011111a810 */ /* 0x000fe40007ffe0ff */
[----:B------:R-:W-:Y:S02]  /*04f0*/  ISETP.GE.U32.AND P1, PT, R18, R19, PT ;  /* 0x000000131200720c */ /* 0x000fe40003f26070 */
[----:B------:R-:W-:Y:S01]  /*0500*/  ISETP.NE.AND P2, PT, R23, RZ, PT ;  /* 0x000000ff1700720c */ /* 0x000fe20003f45270 */
[----:B------:R-:W0:Y:S10]  /*0510*/  @P0 LDC.64 R18, c[0x0][0x270] ;  /* 0x00009c00ff120b82 */ /* 0x000e340000000a00 */
[----:B------:R-:W-:-:S02]  /*0520*/  @P1 IADD3 R17, R17, 0x1, RZ ;  /* 0x0000000111111810 */ /* 0x000fc40007ffe0ff */
[----:B------:R-:W-:Y:S02]  /*0530*/  ISETP.GE.U32.AND P1, PT, R8, UR14, PT ;  /* 0x0000000e08007c0c */ /* 0x000fe4000bf26070 */
[----:B------:R-:W-:Y:S02]  /*0540*/  MOV R21, R17 ;  /* 0x0000001100157202 */ /* 0x000fe40000000f00 */
[----:B------:R-:W-:Y:S02]  /*0550*/  ISETP.GE.AND.EX P1, PT, R39, UR15, PT, P1 ;  /* 0x0000000f27007c0c */ /* 0x000fe4000bf26310 */
[----:B------:R-:W-:Y:S02]  /*0560*/  @!P3 IADD3 R21, -R21, RZ, RZ ;  /* 0x000000ff1515b210 */ /* 0x000fe40007ffe1ff */
[----:B------:R-:W-:Y:S02]  /*0570*/  ISETP.GT.U32.OR P1, PT, R0, 0x29f, P1 ;  /* 0x0000029f0000780c */ /* 0x000fe40000f24470 */
[----:B------:R-:W-:-:S02]  /*0580*/  @!P2 LOP3.LUT R21, RZ, R23, RZ, 0x33, !PT ;  /* 0x00000017ff15a212 */ /* 0x000fc400078e33ff */
[----:B------:R-:W-:Y:S02]  /*0590*/  ISETP.GE.U32.AND P2, PT, R9, UR14, PT ;  /* 0x0000000e09007c0c */ /* 0x000fe4000bf46070 */
[----:B------:R-:W-:Y:S02]  /*05a0*/  IADD3 R17, -R21, RZ, RZ ;  /* 0x000000ff15117210 */ /* 0x000fe40007ffe1ff */
[----:B------:R-:W-:Y:S02]  /*05b0*/  ISETP.GE.AND.EX P2, PT, R41, UR15, PT, P2 ;  /* 0x0000000f29007c0c */ /* 0x000fe4000bf46320 */
[----:B------:R-:W-:Y:S01]  /*05c0*/  SHF.R.S32.HI R20, RZ, 0x1f, R21 ;  /* 0x0000001fff147819 */ /* 0x000fe20000011415 */
[----:B------:R-:W-:Y:S01]  /*05d0*/  IMAD R40, R23, R17, R4 ;  /* 0x0000001117287224 */ /* 0x000fe200078e0204 */
[----:B------:R-:W-:Y:S01]  /*05e0*/  ISETP.GT.U32.OR P2, PT, R0, 0x29f, P2 ;  /* 0x0000029f0000780c */ /* 0x000fe20001744470 */
[----:B------:R-:W2:Y:S01]  /*05f0*/  @!P1 LDC.64 R16, c[0x0][0x270] ;  /* 0x00009c00ff109b82 */ /* 0x000ea20000000a00 */
[----:B------:R-:W-:Y:S01]  /*0600*/  SHF.R.S32.HI R23, RZ, 0x1f, R53 ;  /* 0x0000001fff177819 */ /* 0x000fe20000011435 */
[----:B------:R-:W-:Y:S01]  /*0610*/  IMAD R40, R40, 0x54, RZ ;  /* 0x0000005428287824 */ /* 0x000fe200078e02ff */
[----:B------:R-:W-:Y:S01]  /*0620*/  ISETP.GE.U32.AND P3, PT, R10, UR14, PT ;  /* 0x0000000e0a007c0c */ /* 0x000fe2000bf66070 */
[----:B------:R-:W-:-:S03]  /*0630*/  IMAD R20, R20, UR12, RZ ;  /* 0x0000000c14147c24 */ /* 0x000fc6000f8e02ff */
[----:B------:R-:W-:Y:S01]  /*0640*/  IADD3 R72, P4, R53, R40, RZ ;  /* 0x0000002835487210 */ /* 0x000fe20007f9e0ff */
[----:B------:R-:W3:Y:S01]  /*0650*/  @!P1 LDC.64 R50, c[0x0][0x220] ;  /* 0x00008800ff329b82 */ /* 0x000ee20000000a00 */
[----:B------:R-:W-:Y:S01]  /*0660*/  ISETP.GE.AND.EX P3, PT, R43, UR15, PT, P3 ;  /* 0x0000000f2b007c0c */ /* 0x000fe2000bf66330 */
[----:B------:R-:W-:Y:S01]  /*0670*/  IMAD R75, R21, UR13, R20 ;  /* 0x0000000d154b7c24 */ /* 0x000fe2000f8e0214 */
[----:B------:R-:W-:Y:S01]  /*0680*/  LEA.HI.X.SX32 R73, R40, R23, 0x1, P4 ;  /* 0x0000001728497211 */ /* 0x000fe200020f0eff */
[----:B0-----:R-:W-:Y:S01]  /*0690*/  @P0 IMAD R20, R5, R18, RZ ;  /* 0x0000001205140224 */ /* 0x001fe200078e02ff */
[----:B------:R-:W-:Y:S02]  /*06a0*/  ISETP.GT.U32.OR P3, PT, R0, 0x29f, P3 ;  /* 0x0000029f0000780c */ /* 0x000fe40001f64470 */
[----:B------:R-:W-:Y:S01]  /*06b0*/  ISETP.GE.U32.AND P4, PT, R11, UR14, PT ;  /* 0x0000000e0b007c0c */ /* 0x000fe2000bf86070 */
[----:B------:R-:W-:Y:S01]  /*06c0*/  IMAD.WIDE.U32 R72, R21, UR12, R72 ;  /* 0x0000000c15487c25 */ /* 0x000fe2000f8e0048 */
[----:B------:R-:W0:Y:S02]  /*06d0*/  @!P2 LDC.64 R28, c[0x0][0x270] ;  /* 0x00009c00ff1cab82 */ /* 0x000e240000000a00 */
[----:B------:R-:W-:Y:S01]  /*06e0*/  ISETP.GE.AND.EX P4, PT, R45, UR15, PT, P4 ;  /* 0x0000000f2d007c0c */ /* 0x000fe2000bf86340 */
[----:B------:R-:W-:Y:S01]  /*06f0*/  @P0 IMAD R25, R2, R19, R20 ;  /* 0x0000001302190224 */ /* 0x000fe200078e0214 */
[----:B------:R-:W-:-:S02]  /*0700*/  IADD3 R75, R73, R75, RZ ;  /* 0x0000004b494b7210 */ /* 0x000fc40007ffe0ff */
[----:B------:R-:W-:Y:S01]  /*0710*/  @P0 MOV R74, R72 ;  /* 0x00000048004a0202 */ /* 0x000fe20000000f00 */
[----:B--2---:R-:W-:Y:S01]  /*0720*/  @!P1 IMAD R21, R39, R16, RZ ;  /* 0x0000001027159224 */ /* 0x004fe200078e02ff */
[----:B------:R-:W-:Y:S01]  /*0730*/  @!P1 MOV R20, R72 ;  /* 0x0000004800149202 */ /* 0x000fe20000000f00 */
[----:B------:R-:W2:Y:S01]  /*0740*/  @!P3 LDC.64 R22, c[0x0][0x270] ;  /* 0x00009c00ff16bb82 */ /* 0x000ea20000000a00 */
[----:B------:R-:W-:Y:S01]  /*0750*/  ISETP.GT.U32.OR P4, PT, R0, 0x29f, P4 ;  /* 0x0000029f0000780c */ /* 0x000fe20002784470 */
[----:B------:R-:W-:-:S04]  /*0760*/  @P0 IMAD.WIDE.U32 R18, R2, R18, R74 ;  /* 0x0000001202120225 */ /* 0x000fc800078e004a */
[C---:B------:R-:W-:Y:S01]  /*0770*/  @!P1 IMAD R31, R8.reuse, R17, R21 ;  /* 0x00000011081f9224 */ /* 0x040fe200078e0215 */
[----:B------:R-:W-:Y:S02]  /*0780*/  @!P1 MOV R21, R75 ;  /* 0x0000004b00159202 */ /* 0x000fe40000000f00 */
[----:B------:R-:W-:Y:S02]  /*0790*/  @P0 IADD3 R19, R19, R25, RZ ;  /* 0x0000001913130210 */ /* 0x000fe40007ffe0ff */
[----:B------:R-:W4:Y:S01]  /*07a0*/  @!P2 LDC.64 R24, c[0x0][0x220] ;  /* 0x00008800ff18ab82 */ /* 0x000f220000000a00 */
[----:B------:R-:W-:Y:S01]  /*07b0*/  @!P1 IMAD.WIDE.U32 R16, R8, R16, R20 ;  /* 0x0000001008109225 */ /* 0x000fe200078e0014 */
[----:B-1----:R-:W-:-:S04]  /*07c0*/  @P0 LEA R26, P6, R18, R26, 0x1 ;  /* 0x0000001a121a0211 */ /* 0x002fc800078c08ff */
[----:B------:R-:W-:Y:S01]  /*07d0*/  @P0 LEA.HI.X R27, R18, R27, R19, 0x1, P6 ;  /* 0x0000001b121b0211 */ /* 0x000fe200030f0c13 */
[----:B0-----:R-:W-:Y:S01]  /*07e0*/  @!P2 IMAD R18, R41, R28, RZ ;  /* 0x0000001c2912a224 */ /* 0x001fe200078e02ff */
[----:B------:R-:W-:Y:S01]  /*07f0*/  @!P1 IADD3 R17, R17, R31, RZ ;  /* 0x0000001f11119210 */ /* 0x000fe20007ffe0ff */
[----:B------:R-:W0:Y:S01]  /*0800*/  @!P3 LDC.64 R20, c[0x0][0x220] ;  /* 0x00008800ff14bb82 */ /* 0x000e220000000a00 */
[C---:B---3--:R-:W-:Y:S01]  /*0810*/  @!P1 LEA R50, P6, R16.reuse, R50, 0x1 ;  /* 0x0000003210329211 */ /* 0x048fe200078c08ff */
[----:B------:R-:W-:Y:S02]  /*0820*/  @!P2 IMAD R31, R9, R29, R18 ;  /* 0x0000001d091fa224 */ /* 0x000fe400078e0212 */
[----:B--2---:R-:W-:Y:S01]  /*0830*/  @!P3 IMAD R18, R43, R22, RZ ;  /* 0x000000162b12b224 */ /* 0x004fe200078e02ff */
[----:B------:R-:W-:Y:S02]  /*0840*/  @!P1 LEA.HI.X R51, R16, R51, R17, 0x1, P6 ;  /* 0x0000003310339211 */ /* 0x000fe400030f0c11 */
[----:B------:R-:W-:-:S02]  /*0850*/  @!P2 MOV R16, R72 ;  /* 0x000000480010a202 */ /* 0x000fc40000000f00 */
[----:B------:R-:W-:Y:S01]  /*0860*/  @!P2 MOV R17, R75 ;  /* 0x0000004b0011a202 */ /* 0x000fe20000000f00 */
[----:B------:R1:W2:Y:S02]  /*0870*/  @!P1 LDG.E R42, desc[UR8][R50.64] ;  /* 0x00000008322a9981 */ /* 0x0002a4000c1e1900 */
[----:B------:R-:W-:-:S03]  /*0880*/  @!P2 IMAD.WIDE.U32 R28, R9, R28, R16 ;  /* 0x0000001c091ca225 */ /* 0x000fc600078e0010 */
[----:B------:R-:W3:Y:S01]  /*0890*/  @!P4 LDC.64 R16, c[0x0][0x270] ;  /* 0x00009c00ff10cb82 */ /* 0x000ee20000000a00 */
[----:B-1----:R-:W-:Y:S02]  /*08a0*/  @!P3 MOV R50, R72 ;  /* 0x000000480032b202 */ /* 0x002fe40000000f00 */
[----:B------:R-:W-:Y:S02]  /*08b0*/  @!P3 MOV R51, R75 ;  /* 0x0000004b0033b202 */ /* 0x000fe40000000f00 */
[----:B------:R-:W-:Y:S02]  /*08c0*/  @!P2 IADD3 R29, R29, R31, RZ ;  /* 0x0000001f1d1da210 */ /* 0x000fe40007ffe0ff */
[----:B----4-:R-:W-:Y:S01]  /*08d0*/  @!P2 LEA R30, P6, R28, R24, 0x1 ;  /* 0x000000181c1ea211 */ /* 0x010fe200078c08ff */
[C---:B------:R-:W-:Y:S01]  /*08e0*/  @!P3 IMAD R55, R10.reuse, R23, R18 ;  /* 0x000000170a37b224 */ /* 0x040fe200078e0212 */
[----:B------:R-:W-:Y:S01]  /*08f0*/  SHF.R.S32.HI R49, RZ, 0x1f, R13 ;  /* 0x0000001fff317819 */ /* 0x000fe2000001140d */
[----:B------:R-:W-:Y:S01]  /*0900*/  @!P3 IMAD.WIDE.U32 R22, R10, R22, R50 ;  /* 0x000000160a16b225 */ /* 0x000fe200078e0032 */
[----:B------:R-:W-:Y:S01]  /*0910*/  ISETP.GE.U32.AND P1, PT, R13, UR14, PT ;  /* 0x0000000e0d007c0c */ /* 0x000fe2000bf26070 */
[----:B------:R-:W1:Y:S01]  /*0920*/  @!P5 LDC.64 R18, c[0x0][0x270] ;  /* 0x00009c00ff12db82 */ /* 0x000e620000000a00 */
[----:B------:R-:W-:-:S02]  /*0930*/  @!P2 LEA.HI.X R31, R28, R25, R29, 0x1, P6 ;  /* 0x000000191c1fa211 */ /* 0x000fc400030f0c1d */
[----:B------:R-:W-:Y:S02]  /*0940*/  ISETP.GE.AND.EX P1, PT, R49, UR15, PT, P1 ;  /* 0x0000000f31007c0c */ /* 0x000fe4000bf26310 */
[----:B------:R-:W-:-:S03]  /*0950*/  @!P3 IADD3 R23, R23, R55, RZ ;  /* 0x000000371717b210 */ /* 0x000fc60007ffe0ff */
[----:B------:R-:W4:Y:S01]  /*0960*/  @!P4 LDC.64 R24, c[0x0][0x220] ;  /* 0x00008800ff18cb82 */ /* 0x000f220000000a00 */
[----:B0-----:R-:W-:Y:S02]  /*0970*/  @!P3 LEA R28, P6, R22, R20, 0x1 ;  /* 0x00000014161cb211 */ /* 0x001fe400078c08ff */
[----:B------:R-:W-:Y:S02]  /*0980*/  MOV R44, RZ ;  /* 0x000000ff002c7202 */ /* 0x000fe40000000f00 */
[----:B------:R-:W-:Y:S02]  /*0990*/  ISETP.GT.U32.OR P1, PT, R0, 0x29f, P1 ;  /* 0x0000029f0000780c */ /* 0x000fe40000f24470 */
[----:B------:R-:W-:Y:S02]  /*09a0*/  MOV R46, RZ ;  /* 0x000000ff002e7202 */ /* 0x000fe40000000f00 */
[----:B------:R-:W-:Y:S01]  /*09b0*/  @!P3 LEA.HI.X R29, R22, R21, R23, 0x1, P6 ;  /* 0x00000015161db211 */ /* 0x000fe200030f0c17 */
[----:B------:R-:W5:Y:S01]  /*09c0*/  @!P2 LDG.E R44, desc[UR8][R30.64] ;  /* 0x000000081e2ca981 */ /* 0x000f62000c1e1900 */
[----:B------:R-:W0:Y:S01]  /*09d0*/  @!P5 LDC.64 R20, c[0x0][0x220] ;  /* 0x00008800ff14db82 */ /* 0x000e220000000a00 */
[----:B------:R-:W-:Y:S01]  /*09e0*/  SHF.R.S32.HI R51, RZ, 0x1f, R14 ;  /* 0x0000001fff337819 */ /* 0x000fe2000001140e */
[----:B---3--:R-:W-:Y:S01]  /*09f0*/  @!P4 IMAD R22, R45, R16, RZ ;  /* 0x000000102d16c224 */ /* 0x008fe200078e02ff */
[----:B------:R-:W-:Y:S01]  /*0a00*/  ISETP.GE.U32.AND P2, PT, R14, UR14, PT ;  /* 0x0000000e0e007c0c */ /* 0x000fe2000bf46070 */
[----:B------:R3:W5:Y:S02]  /*0a10*/  @!P3 LDG.E R46, desc[UR8][R28.64] ;  /* 0x000000081c2eb981 */ /* 0x000764000c1e1900 */
[----:B------:R-:W-:Y:S01]  /*0a20*/  @!P4 IMAD R57, R11, R17, R22 ;  /* 0x000000110b39c224 */ /* 0x000fe200078e0216 */
[----:B------:R-:W-:Y:S01]  /*0a30*/  ISETP.GE.AND.EX P2, PT, R51, UR15, PT, P2 ;  /* 0x0000000f33007c0c */ /* 0x000fe2000bf46320 */
[----:B------:R-:W0:Y:S01]  /*0a40*/  @!P1 LDC.64 R22, c[0x0][0x270] ;  /* 0x00009c00ff169b82 */ /* 0x000e220000000a00 */
[----:B---3--:R-:W-:-:S02]  /*0a50*/  @!P4 MOV R28, R72 ;  /* 0x00000048001cc202 */ /* 0x008fc40000000f00 */
[-C--:B------:R-:W-:Y:S02]  /*0a60*/  @!P4 MOV R29, R75.reuse ;  /* 0x0000004b001dc202 */ /* 0x080fe40000000f00 */
[----:B------:R-:W-:Y:S01]  /*0a70*/  ISETP.GT.U32.OR P2, PT, R0, 0x29f, P2 ;  /* 0x0000029f0000780c */ /* 0x000fe20001744470 */
[----:B------:R-:W-:Y:S01]  /*0a80*/  @!P4 IMAD.WIDE.U32 R16, R11, R16, R28 ;  /* 0x000000100b10c225 */ /* 0x000fe200078e001c */
[----:B------:R-:W-:Y:S02]  /*0a90*/  @!P5 MOV R30, R72 ;  /* 0x00000048001ed202 */ /* 0x000fe40000000f00 */
[----:B------:R-:W-:Y:S01]  /*0aa0*/  @!P5 MOV R31, R75 ;  /* 0x0000004b001fd202 */ /* 0x000fe20000000f00 */
[----:B-1----:R-:W-:Y:S01]  /*0ab0*/  @!P5 IMAD R48, R47, R18, RZ ;  /* 0x000000122f30d224 */ /* 0x002fe200078e02ff */
[----:B------:R-:W-:Y:S02]  /*0ac0*/  SHF.R.S32.HI R55, RZ, 0x1f, R15 ;  /* 0x0000001fff377819 */ /* 0x000fe4000001140f */
[----:B------:R-:W-:-:S02]  /*0ad0*/  ISETP.GE.U32.AND P3, PT, R15, UR14, PT ;  /* 0x0000000e0f007c0c */ /* 0x000fc4000bf66070 */
[----:B------:R-:W-:Y:S02]  /*0ae0*/  @!P4 IADD3 R17, R17, R57, RZ ;  /* 0x000000391111c210 */ /* 0x000fe40007ffe0ff */
[----:B----4-:R-:W-:Y:S01]  /*0af0*/  @!P4 LEA R24, P6, R16, R24, 0x1 ;  /* 0x000000181018c211 */ /* 0x010fe200078c08ff */
[C---:B------:R-:W-:Y:S01]  /*0b00*/  @!P5 IMAD R19, R12.reuse, R19, R48 ;  /* 0x000000130c13d224 */ /* 0x040fe200078e0230 */
[----:B------:R-:W-:Y:S01]  /*0b10*/  ISETP.GE.AND.EX P3, PT, R55, UR15, PT, P3 ;  /* 0x0000000f37007c0c */ /* 0x000fe2000bf66330 */
[----:B------:R-:W-:Y:S01]  /*0b20*/  @!P5 IMAD.WIDE.U32 R30, R12, R18, R30 ;  /* 0x000000120c1ed225 */ /* 0x000fe200078e001e */
[----:B------:R-:W-:Y:S02]  /*0b30*/  @!P4 LEA.HI.X R25, R16, R25, R17, 0x1, P6 ;  /* 0x000000191019c211 */ /* 0x000fe400030f0c11 */
[----:B------:R-:W1:Y:S01]  /*0b40*/  @!P1 LDC.64 R16, c[0x0][0x220] ;  /* 0x00008800ff109b82 */ /* 0x000e620000000a00 */
[----:B------:R-:W-:Y:S02]  /*0b50*/  MOV R48, RZ ;  /* 0x000000ff00307202 */ /* 0x000fe40000000f00 */
[----:B------:R-:W-:-:S02]  /*0b60*/  ISETP.GT.U32.OR P3, PT, R0, 0x29f, P3 ;  /* 0x0000029f0000780c */ /* 0x000fc40001f64470 */
[----:B------:R-:W-:Y:S02]  /*0b70*/  @!P5 IADD3 R29, R31, R19, RZ ;  /* 0x000000131f1dd210 */ /* 0x000fe40007ffe0ff */
[C---:B0-----:R-:W-:Y:S01]  /*0b80*/  @!P5 LEA R28, P6, R30.reuse, R20, 0x1 ;  /* 0x000000141e1cd211 */ /* 0x041fe200078c08ff */
[----:B------:R-:W0:Y:S01]  /*0b90*/  @!P2 LDC.64 R18, c[0x0][0x270] ;  /* 0x00009c00ff12ab82 */ /* 0x000e220000000a00 */
[----:B------:R-:W-:Y:S01]  /*0ba0*/  MOV R50, RZ ;  /* 0x000000ff00327202 */ /* 0x000fe20000000f00 */
[----:B------:R3:W4:Y:S01]  /*0bb0*/  @!P4 LDG.E R48, desc[UR8][R24.64] ;  /* 0x000000081830c981 */ /* 0x000722000c1e1900 */
[----:B------:R-:W-:Y:S02]  /*0bc0*/  @!P5 LEA.HI.X R29, R30, R21, R29, 0x1, P6 ;  /* 0x000000151e1dd211 */ /* 0x000fe400030f0c1d */
[----:B------:R-:W-:Y:S02]  /*0bd0*/  SHF.R.S32.HI R57, RZ, 0x1f, R32 ;  /* 0x0000001fff397819 */ /* 0x000fe40000011420 */
[----:B------:R-:W-:Y:S01]  /*0be0*/  ISETP.GE.U32.AND P4, PT, R32, UR14, PT ;  /* 0x0000000e20007c0c */ /* 0x000fe2000bf86070 */
[----:B------:R0:W4:Y:S01]  /*0bf0*/  @!P5 LDG.E R50, desc[UR8][R28.64] ;  /* 0x000000081c32d981 */ /* 0x000122000c1e1900 */
[----:B------:R-:W-:Y:S01]  /*0c00*/  @!P1 IMAD R30, R49, R22, RZ ;  /* 0x00000016311e9224 */ /* 0x000fe200078e02ff */
[----:B------:R-:W0:Y:S01]  /*0c10*/  @!P3 LDC.64 R20, c[0x0][0x270] ;  /* 0x00009c00ff14bb82 */ /* 0x000e220000000a00 */
[----:B------:R-:W-:-:S02]  /*0c20*/  ISETP.GE.AND.EX P5, PT, R57, UR15, PT, P4 ;  /* 0x0000000f39007c0c */ /* 0x000fc4000bfa6340 */
[----:B---3--:R-:W-:Y:S02]  /*0c30*/  @!P1 MOV R24, R72 ;  /* 0x0000004800189202 */ /* 0x008fe40000000f00 */
[----:B------:R-:W-:Y:S01]  /*0c40*/  @!P1 MOV R25, R75 ;  /* 0x0000004b00199202 */ /* 0x000fe20000000f00 */
[C---:B------:R-:W-:Y:S01]  /*0c50*/  @!P1 IMAD R31, R13.reuse, R23, R30 ;  /* 0x000000170d1f9224 */ /* 0x040fe200078e021e */
[----:B------:R-:W-:Y:S01]  /*0c60*/  ISETP.GT.U32.OR P5, PT, R0, 0x29f, P5 ;  /* 0x0000029f0000780c */ /* 0x000fe20002fa4470 */
[----:B------:R-:W-:Y:S01]  /*0c70*/  @!P1 IMAD.WIDE.U32 R22, R13, R22, R24 ;  /* 0x000000160d169225 */ /* 0x000fe200078e0018 */
[----:B------:R-:W-:Y:S02]  /*0c80*/  SHF.R.S32.HI R59, RZ, 0x1f, R33 ;  /* 0x0000001fff3b7819 */ /* 0x000fe40000011421 */
[----:B------:R-:W3:Y:S01]  /*0c90*/  @!P2 LDC.64 R24, c[0x0][0x220] ;  /* 0x00008800ff18ab82 */ /* 0x000ee20000000a00 */
[----:B------:R-:W-:Y:S02]  /*0ca0*/  ISETP.GE.U32.AND P4, PT, R33, UR14, PT ;  /* 0x0000000e21007c0c */ /* 0x000fe4000bf86070 */
[----:B------:R-:W-:-:S02]  /*0cb0*/  @!P1 IADD3 R23, R23, R31, RZ ;  /* 0x0000001f17179210 */ /* 0x000fc40007ffe0ff */
[C---:B-1----:R-:W-:Y:S01]  /*0cc0*/  @!P1 LEA R62, P6, R22.reuse, R16, 0x1 ;  /* 0x00000010163e9211 */ /* 0x042fe200078c08ff */
[----:B0-----:R-:W-:Y:S01]  /*0cd0*/  @!P2 IMAD R28, R51, R18, RZ ;  /* 0x00000012331ca224 */ /* 0x001fe200078e02ff */
[----:B------:R-:W-:Y:S02]  /*0ce0*/  ISETP.GE.AND.EX P4, PT, R59, UR15, PT, P4 ;  /* 0x0000000f3b007c0c */ /* 0x000fe4000bf86340 */
[----:B------:R-:W-:Y:S02]  /*0cf0*/  @!P1 LEA.HI.X R63, R22, R17, R23, 0x1, P6 ;  /* 0x00000011163f9211 */ /* 0x000fe400030f0c17 */
[----:B------:R-:W0:Y:S01]  /*0d00*/  @!P3 LDC.64 R22, c[0x0][0x220] ;  /* 0x00008800ff16bb82 */ /* 0x000e220000000a00 */
[----:B------:R-:W-:Y:S01]  /*0d10*/  @!P2 IMAD R19, R14, R19, R28 ;  /* 0x000000130e13a224 */ /* 0x000fe200078e021c */
[----:B------:R-:W-:Y:S02]  /*0d20*/  ISETP.GT.U32.OR P4, PT, R0, 0x29f, P4 ;  /* 0x0000029f0000780c */ /* 0x000fe40002784470 */
[----:B------:R-:W-:-:S04]  /*0d30*/  @!P2 MOV R28, R72 ;  /* 0x00000048001ca202 */ /* 0x000fc80000000f00 */
[----:B------:R-:W1:Y:S01]  /*0d40*/  @!P5 LDC.64 R16, c[0x0][0x270] ;  /* 0x00009c00ff10db82 */ /* 0x000e620000000a00 */
[----:B------:R-:W-:Y:S02]  /*0d50*/  @!P2 MOV R29, R75 ;  /* 0x0000004b001da202 */ /* 0x000fe40000000f00 */
[----:B------:R-:W-:Y:S02]  /*0d60*/  MOV R54, RZ ;  /* 0x000000ff00367202 */ /* 0x000fe40000000f00 */
[----:B------:R-:W-:Y:S01]  /*0d70*/  SHF.R.S32.HI R61, RZ, 0x1f, R34 ;  /* 0x0000001fff3d7819 */ /* 0x000fe20000011422 */
[----:B------:R-:W-:Y:S01]  /*0d80*/  @!P2 IMAD.WIDE.U32 R28, R14, R18, R28 ;  /* 0x000000120e1ca225 */ /* 0x000fe200078e001c */
[----:B------:R-:W-:Y:S02]  /*0d90*/  ISETP.GE.U32.AND P6, PT, R34, UR14, PT ;  /* 0x0000000e22007c0c */ /* 0x000fe4000bfc6070 */
[----:B------:R-:W-:Y:S01]  /*0da0*/  MOV R52, RZ ;  /* 0x000000ff00347202 */ /* 0x000fe20000000f00 */
[----:B------:R-:W-:Y:S01]  /*0db0*/  @!P3 IMAD R18, R55, R20, RZ ;  /* 0x000000143712b224 */ /* 0x000fe200078e02ff */
[----:B------:R-:W4:Y:S01]  /*0dc0*/  @!P1 LDG.E R54, desc[UR8][R62.64] ;  /* 0x000000083e369981 */ /* 0x000f22000c1e1900 */
[----:B------:R-:W-:-:S02]  /*0dd0*/  ISETP.GE.AND.EX P1, PT, R61, UR15, PT, P6 ;  /* 0x0000000f3d007c0c */ /* 0x000fc4000bf26360 */
[----:B------:R-:W-:Y:S01]  /*0de0*/  @!P3 IMAD R65, R15, R21, R18 ;  /* 0x000000150f41b224 */ /* 0x000fe200078e0212 */
[----:B------:R-:W-:Y:S01]  /*0df0*/  @!P3 MOV R30, R72 ;  /* 0x00000048001eb202 */ /* 0x000fe20000000f00 */
[----:B------:R3:W4:Y:S01]  /*0e00*/  @P0 LDG.E R52, desc[UR8][R26.64] ;  /* 0x000000081a340981 */ /* 0x000722000c1e1900 */
[----:B------:R-:W-:Y:S02]  /*0e10*/  @!P3 MOV R31, R75 ;  /* 0x0000004b001fb202 */ /* 0x000fe40000000f00 */
[----:B------:R-:W-:Y:S02]  /*0e20*/  @!P2 IADD3 R21, R29, R19, RZ ;  /* 0x000000131d15a210 */ /* 0x000fe40007ffe0ff */
[----:B------:R-:W1:Y:S01]  /*0e30*/  @!P4 LDC.64 R18, c[0x0][0x270] ;  /* 0x00009c00ff12cb82 */ /* 0x000e620000000a00 */
[----:B------:R-:W-:Y:S01]  /*0e40*/  ISETP.GT.U32.OR P1, PT, R0, 0x29f, P1 ;  /* 0x0000029f0000780c */ /* 0x000fe20000f24470 */
[----:B------:R-:W-:Y:S01]  /*0e50*/  @!P3 IMAD.WIDE.U32 R30, R15, R20, R30 ;  /* 0x000000140f1eb225 */ /* 0x000fe200078e001e */
[----:B---3--:R-:W-:-:S04]  /*0e60*/  @!P2 LEA R26, P6, R28, R24, 0x1 ;  /* 0x000000181c1aa211 */ /* 0x008fc800078c08ff */
[----:B------:R-:W-:Y:S02]  /*0e70*/  @!P2 LEA.HI.X R27, R28, R25, R21, 0x1, P6 ;  /* 0x000000191c1ba211 */ /* 0x000fe400030f0c15 */
[----:B0-----:R-:W-:Y:S01]  /*0e80*/  @!P3 LEA R28, P6, R30, R22, 0x1 ;  /* 0x000000161e1cb211 */ /* 0x001fe200078c08ff */
[----:B-1----:R-:W-:Y:S01]  /*0e90*/  @!P5 IMAD R22, R57, R16, RZ ;  /* 0x000000103916d224 */ /* 0x002fe200078e02ff */
[----:B------:R-:W0:Y:S01]  /*0ea0*/  @!P5 LDC.64 R20, c[0x0][0x220] ;  /* 0x00008800ff14db82 */ /* 0x000e220000000a00 */
[----:B------:R-:W-:Y:S02]  /*0eb0*/  @!P3 IADD3 R24, R31, R65, RZ ;  /* 0x000000411f18b210 */ /* 0x000fe40007ffe0ff */
[----:B------:R-:W-:Y:S01]  /*0ec0*/  MOV R56, RZ ;  /* 0x000000ff00387202 */ /* 0x000fe20000000f00 */
[----:B------:R-:W-:Y:S01]  /*0ed0*/  @!P5 IMAD R31, R32, R17, R22 ;  /* 0x00000011201fd224 */ /* 0x000fe200078e0216 */
[----:B------:R-:W-:-:S03]  /*0ee0*/  @!P3 LEA.HI.X R29, R30, R23, R24, 0x1, P6 ;  /* 0x000000171e1db211 */ /* 0x000fc600030f0c18 */
[----:B------:R-:W1:Y:S01]  /*0ef0*/  @!P1 LDC.64 R22, c[0x0][0x270] ;  /* 0x00009c00ff169b82 */ /* 0x000e620000000a00 */
[----:B------:R3:W4:Y:S01]  /*0f00*/  @!P2 LDG.E R56, desc[UR8][R26.64] ;  /* 0x000000081a38a981 */ /* 0x000722000c1e1900 */
[----:B------:R-:W-:Y:S02]  /*0f10*/  SHF.R.S32.HI R63, RZ, 0x1f, R35 ;  /* 0x0000001fff3f7819 */ /* 0x000fe40000011423 */
[----:B------:R-:W-:-:S04]  /*0f20*/  ISETP.GE.U32.AND P2, PT, R35, UR14, PT ;  /* 0x0000000e23007c0c */ /* 0x000fc8000bf46070 */
[----:B------:R-:W1:Y:S01]  /*0f30*/  @!P4 LDC.64 R24, c[0x0][0x220] ;  /* 0x00008800ff18cb82 */ /* 0x000e620000000a00 */
[----:B---3--:R-:W-:Y:S02]  /*0f40*/  @!P5 MOV R26, R72 ;  /* 0x00000048001ad202 */ /* 0x008fe40000000f00 */
[----:B------:R-:W-:Y:S02]  /*0f50*/  @!P5 MOV R27, R75 ;  /* 0x0000004b001bd202 */ /* 0x000fe40000000f00 */
[----:B------:R-:W-:Y:S02]  /*0f60*/  MOV R58, RZ ;  /* 0x000000ff003a7202 */ /* 0x000fe40000000f00 */
[----:B------:R-:W-:Y:S01]  /*0f70*/  ISETP.GE.AND.EX P2, PT, R63, UR15, PT, P2 ;  /* 0x0000000f3f007c0c */ /* 0x000fe2000bf46320 */
[----:B------:R-:W-:Y:S01]  /*0f80*/  @!P5 IMAD.WIDE.U32 R16, R32, R16, R26 ;  /* 0x000000102010d225 */ /* 0x000fe200078e001a */
[----:B------:R-:W-:Y:S02]  /*0f90*/  SHF.R.S32.HI R65, RZ, 0x1f, R36 ;  /* 0x0000001fff417819 */ /* 0x000fe40000011424 */
[----:B------:R-:W-:Y:S01]  /*0fa0*/  ISETP.GE.U32.AND P6, PT, R36, UR14, PT ;  /* 0x0000000e24007c0c */ /* 0x000fe2000bfc6070 */
[----:B------:R-:W-:Y:S01]  /*0fb0*/  @!P4 IMAD R26, R59, R18, RZ ;  /* 0x000000123b1ac224 */ /* 0x000fe200078e02ff */
[----:B------:R-:W-:Y:S01]  /*0fc0*/  ISETP.GT.U32.OR P2, PT, R0, 0x29f, P2 ;  /* 0x0000029f0000780c */ /* 0x000fe20001744470 */
[----:B------:R3:W4:Y:S01]  /*0fd0*/  @!P3 LDG.E R58, desc[UR8][R28.64] ;  /* 0x000000081c3ab981 */ /* 0x000722000c1e1900 */
[----:B------:R-:W-:Y:S01]  /*0fe0*/  ISETP.GE.AND.EX P3, PT, R65, UR15, PT, P6 ;  /* 0x0000000f41007c0c */ /* 0x000fe2000bf66360 */
[----:B------:R-:W-:Y:S01]  /*0ff0*/  @!P4 IMAD R67, R33, R19, R26 ;  /* 0x000000132143c224 */ /* 0x000fe200078e021a */
[----:B------:R-:W-:-:S02]  /*1000*/  @!P4 MOV R26, R72 ;  /* 0x00000048001ac202 */ /* 0x000fc40000000f00 */
[----:B------:R-:W-:Y:S02]  /*1010*/  @!P4 MOV R27, R75 ;  /* 0x0000004b001bc202 */ /* 0x000fe40000000f00 */
[----:B------:R-:W-:Y:S02]  /*1020*/  ISETP.GT.U32.OR P3, PT, R0, 0x29f, P3 ;  /* 0x0000029f0000780c */ /* 0x000fe40001f64470 */
[----:B------:R-:W-:Y:S01]  /*1030*/  @!P5 IADD3 R17, R17, R31, RZ ;  /* 0x0000001f1111d210 */ /* 0x000fe20007ffe0ff */
[----:B------:R-:W-:Y:S01]  /*1040*/  @!P4 IMAD.WIDE.U32 R26, R33, R18, R26 ;  /* 0x00000012211ac225 */ /* 0x000fe200078e001a */
[C---:B0-----:R-:W-:Y:S01]  /*1050*/  @!P5 LEA R30, P6, R16.reuse, R20, 0x1 ;  /* 0x00000014101ed211 */ /* 0x041fe200078c08ff */
[----:B------:R-:W0:Y:S03]  /*1060*/  @!P1 LDC.64 R18, c[0x0][0x220] ;  /* 0x00008800ff129b82 */ /* 0x000e260000000a00 */
[----:B------:R-:W-:Y:S01]  /*1070*/  @!P5 LEA.HI.X R31, R16, R21, R17, 0x1, P6 ;  /* 0x00000015101fd211 */ /* 0x000fe200030f0c11 */
[----:B-1----:R-:W-:Y:S01]  /*1080*/  @!P1 IMAD R21, R61, R22, RZ ;  /* 0x000000163d159224 */ /* 0x002fe200078e02ff */
[----:B------:R-:W-:-:S02]  /*1090*/  @!P4 IADD3 R20, R27, R67, RZ ;  /* 0x000000431b14c210 */ /* 0x000fc40007ffe0ff */
[----:B---3--:R-:W-:Y:S01]  /*10a0*/  @!P4 LEA R28, P6, R26, R24, 0x1 ;  /* 0x000000181a1cc211 */ /* 0x008fe200078c08ff */
[----:B------:R-:W1:Y:S01]  /*10b0*/  @!P2 LDC.64 R16, c[0x0][0x270] ;  /* 0x00009c00ff10ab82 */ /* 0x000e620000000a00 */
[----:B------:R-:W-:Y:S02]  /*10c0*/  @!P1 IMAD R71, R34, R23, R21 ;  /* 0x0000001722479224 */ /* 0x000fe400078e0215 */
[----:B------:R-:W-:Y:S02]  /*10d0*/  @!P4 LEA.HI.X R29, R26, R25, R20, 0x1, P6 ;  /* 0x000000191a1dc211 */ /* 0x000fe400030f0c14 */
[----:B------:R-:W-:-:S03]  /*10e0*/  MOV R60, RZ ;  /* 0x000000ff003c7202 */ /* 0x000fc60000000f00 */
[----:B------:R-:W3:Y:S01]  /*10f0*/  @!P3 LDC.64 R20, c[0x0][0x270] ;  /* 0x00009c00ff14bb82 */ /* 0x000ee20000000a00 */
[----:B------:R-:W-:Y:S02]  /*1100*/  SHF.R.S32.HI R67, RZ, 0x1f, R37 ;  /* 0x0000001fff437819 */ /* 0x000fe40000011425 */
[----:B------:R-:W-:Y:S01]  /*1110*/  ISETP.GE.U32.AND P6, PT, R37, UR14, PT ;  /* 0x0000000e25007c0c */ /* 0x000fe2000bfc6070 */
[----:B------:R0:W4:Y:S01]  /*1120*/  @!P5 LDG.E R60, desc[UR8][R30.64] ;  /* 0x000000081e3cd981 */ /* 0x000122000c1e1900 */
[----:B------:R-:W-:Y:S02]  /*1130*/  @!P1 MOV R26, R72 ;  /* 0x00000048001a9202 */ /* 0x000fe40000000f00 */
[----:B------:R-:W-:Y:S01]  /*1140*/  @!P1 MOV R27, R75 ;  /* 0x0000004b001b9202 */ /* 0x000fe20000000f00 */
[----:B------:R-:W2:Y:S01]  /*1150*/  @!P2 LDC.64 R24, c[0x0][0x220] ;  /* 0x00008800ff18ab82 */ /* 0x000ea20000000a00 */
[----:B------:R-:W-:Y:S02]  /*1160*/  MOV R62, RZ ;  /* 0x000000ff003e7202 */ /* 0x000fe40000000f00 */
[----:B------:R-:W-:Y:S01]  /*1170*/  ISETP.GE.AND.EX P6, PT, R67, UR15, PT, P6 ;  /* 0x0000000f43007c0c */ /* 0x000fe2000bfc6360 */
[----:B------:R-:W-:Y:S01]  /*1180*/  @!P1 IMAD.WIDE.U32 R26, R34, R22, R26 ;  /* 0x00000016221a9225 */ /* 0x000fe200078e001a */
[----:B------:R-:W-:-:S02]  /*1190*/  SHF.R.S32.HI R69, RZ, 0x1f, R38 ;  /* 0x0000001fff457819 */ /* 0x000fc40000011426 */
[----:B------:R-:W-:Y:S01]  /*11a0*/  ISETP.GE.U32.AND P5, PT, R38, UR14, PT ;  /* 0x0000000e26007c0c */ /* 0x000fe2000bfa6070 */
[----:B------:R-:W2:Y:S01]  /*11b0*/  @!P3 LDC.64 R22, c[0x0][0x220] ;  /* 0x00008800ff16bb82 */ /* 0x000ea20000000a00 */
[----:B------:R-:W-:Y:S01]  /*11c0*/  ISETP.GT.U32.OR P6, PT, R0, 0x29f, P6 ;  /* 0x0000029f0000780c */ /* 0x000fe200037c4470 */
[----:B------:R3:W4:Y:S01]  /*11d0*/  @!P4 LDG.E R62, desc[UR8][R28.64] ;  /* 0x000000081c3ec981 */ /* 0x000722000c1e1900 */
[----:B------:R-:W-:Y:S02]  /*11e0*/  ISETP.GE.AND.EX P5, PT, R69, UR15, PT, P5 ;  /* 0x0000000f45007c0c */ /* 0x000fe4000bfa6350 */
[----:B------:R-:W-:Y:S02]  /*11f0*/  @!P1 IADD3 R27, R27, R71, RZ ;  /* 0x000000471b1b9210 */ /* 0x000fe40007ffe0ff */
[----:B0-----:R-:W-:Y:S02]  /*1200*/  @!P1 LEA R30, P4, R26, R18, 0x1 ;  /* 0x000000121a1e9211 */ /* 0x001fe400078808ff */
[----:B------:R-:W-:Y:S01]  /*1210*/  ISETP.GT.U32.OR P5, PT, R0, 0x29f, P5 ;  /* 0x0000029f0000780c */ /* 0x000fe20002fa4470 */
[----:B-1----:R-:W-:Y:S01]  /*1220*/  @!P2 IMAD R18, R63, R16, RZ ;  /* 0x000000103f12a224 */ /* 0x002fe200078e02ff */
[----:B------:R-:W-:-:S02]  /*1230*/  @!P1 LEA.HI.X R31, R26, R19, R27, 0x1, P4 ;  /* 0x000000131a1f9211 */ /* 0x000fc400020f0c1b */
[----:B------:R-:W-:Y:S02]  /*1240*/  @!P2 MOV R26, R72 ;  /* 0x00000048001aa202 */ /* 0x000fe40000000f00 */
[----:B------:R-:W-:Y:S01]  /*1250*/  @!P2 MOV R27, R75 ;  /* 0x0000004b001ba202 */ /* 0x000fe20000000f00 */
[----:B------:R-:W-:Y:S01]  /*1260*/  @!P2 IMAD R71, R35, R17, R18 ;  /* 0x000000112347a224 */ /* 0x000fe200078e0212 */
[----:B------:R-:W-:Y:S01]  /*1270*/  MOV R64, RZ ;  /* 0x000000ff00407202 */ /* 0x000fe20000000f00 */
[----:B---3--:R-:W-:Y:S01]  /*1280*/  @!P3 IMAD R17, R65, R20, RZ ;  /* 0x000000144111b224 */ /* 0x008fe200078e02ff */
[----:B------:R-:W0:Y:S01]  /*1290*/  @!P6 LDC.64 R18, c[0x0][0x270] ;  /* 0x00009c00ff12eb82 */ /* 0x000e220000000a00 */
[----:B------:R-:W-:Y:S01]  /*12a0*/  @!P2 IMAD.WIDE.U32 R26, R35, R16, R26 ;  /* 0x00000010231aa225 */ /* 0x000fe200078e001a */
[----:B------:R-:W-:Y:S02]  /*12b0*/  @!P3 MOV R28, R72 ;  /* 0x00000048001cb202 */ /* 0x000fe40000000f00 */
[----:B------:R-:W-:Y:S01]  /*12c0*/  @!P3 MOV R29, R75 ;  /* 0x0000004b001db202 */ /* 0x000fe20000000f00 */
[----:B------:R-:W-:Y:S01]  /*12d0*/  @!P3 IMAD R77, R36, R21, R17 ;  /* 0x00000015244db224 */ /* 0x000fe200078e0211 */
[----:B------:R-:W3:Y:S01]  /*12e0*/  @!P1 LDG.E R64, desc[UR8][R30.64] ;  /* 0x000000081e409981 */ /* 0x000ee2000c1e1900 */
[----:B------:R-:W-:Y:S01]  /*12f0*/  @!P2 IADD3 R21, R27, R71, RZ ;  /* 0x000000471b15a210 */ /* 0x000fe20007ffe0ff */
[----:B------:R-:W1:Y:S01]  /*1300*/  @!P5 LDC.64 R16, c[0x0][0x270] ;  /* 0x00009c00ff10db82 */ /* 0x000e620000000a00 */
[----:B--2---:R-:W-:Y:S01]  /*1310*/  @!P2 LEA R24, P1, R26, R24, 0x1 ;  /* 0x000000181a18a211 */ /* 0x004fe200078208ff */
[----:B------:R-:W-:-:S03]  /*1320*/  @!P3 IMAD.WIDE.U32 R28, R36, R20, R28 ;  /* 0x00000014241cb225 */ /* 0x000fc600078e001c */
[----:B------:R-:W-:Y:S02]  /*1330*/  @!P2 LEA.HI.X R25, R26, R25, R21, 0x1, P1 ;  /* 0x000000191a19a211 */ /* 0x000fe400008f0c15 */
[----:B------:R-:W-:Y:S01]  /*1340*/  @!P3 IADD3 R27, R29, R77, RZ ;  /* 0x0000004d1d1bb210 */ /* 0x000fe20007ffe0ff */
[----:B------:R-:W2:Y:S01]  /*1350*/  @!P6 LDC.64 R20, c[0x0][0x220] ;  /* 0x00008800ff14eb82 */ /* 0x000ea20000000a00 */
[C---:B------:R-:W-:Y:S02]  /*1360*/  @!P3 LEA R26, P1, R28.reuse, R22, 0x1 ;  /* 0x000000161c1ab211 */ /* 0x040fe400078208ff */
[----:B------:R-:W-:Y:S02]  /*1370*/  MOV R66, RZ ;  /* 0x000000ff00427202 */ /* 0x000fe40000000f00 */
[----:B------:R-:W-:-:S03]  /*1380*/  @!P3 LEA.HI.X R27, R28, R23, R27, 0x1, P1 ;  /* 0x000000171c1bb211 */ /* 0x000fc600008f0c1b */
[----:B------:R-:W5:Y:S01]  /*1390*/  @!P5 LDC.64 R22, c[0x0][0x220] ;  /* 0x00008800ff16db82 */ /* 0x000f620000000a00 */
[----:B------:R0:W3:Y:S02]  /*13a0*/  @!P2 LDG.E R66, desc[UR8][R24.64] ;  /* 0x000000081842a981 */ /* 0x0000e4000c1e1900 */
[----:B0-----:R-:W-:Y:S01]  /*13b0*/  @!P6 IMAD R28, R67, R18, RZ ;  /* 0x00000012431ce224 */ /* 0x001fe200078e02ff */
[----:B------:R-:W-:-:S03]  /*13c0*/  MOV R68, RZ ;  /* 0x000000ff00447202 */ /* 0x000fc60000000f00 */
[----:B------:R-:W-:Y:S01]  /*13d0*/  @!P6 IMAD R29, R37, R19, R28 ;  /* 0x00000013251de224 */ /* 0x000fe200078e021c */
[----:B------:R-:W-:Y:S02]  /*13e0*/  @!P6 MOV R24, R72 ;  /* 0x000000480018e202 */ /* 0x000fe40000000f00 */
[-C--:B------:R-:W-:Y:S01]  /*13f0*/  @!P6 MOV R25, R75.reuse ;  /* 0x0000004b0019e202 */ /* 0x080fe20000000f00 */
[----:B-1----:R-:W-:Y:S01]  /*1400*/  @!P5 IMAD R28, R69, R16, RZ ;  /* 0x00000010451cd224 */ /* 0x002fe200078e02ff */
[----:B------:R0:W3:Y:S01]  /*1410*/  @!P3 LDG.E R68, desc[UR8][R26.64] ;  /* 0x000000081a44b981 */ /* 0x0000e2000c1e1900 */
[----:B------:R-:W-:Y:S01]  /*1420*/  @!P6 IMAD.WIDE.U32 R18, R37, R18, R24 ;  /* 0x000000122512e225 */ /* 0x000fe200078e0018 */
[----:B------:R-:W-:Y:S02]  /*1430*/  @!P5 MOV R24, R72 ;  /* 0x000000480018d202 */ /* 0x000fe40000000f00 */
[----:B------:R-:W-:Y:S01]  /*1440*/  @!P5 MOV R25, R75 ;  /* 0x0000004b0019d202 */ /* 0x000fe20000000f00 */
[----:B------:R-:W-:Y:S01]  /*1450*/  @!P5 IMAD R31, R38, R17, R28 ;  /* 0x00000011261fd224 */ /* 0x000fe200078e021c */
[----:B------:R-:W-:-:S02]  /*1460*/  @!P6 IADD3 R17, R19, R29, RZ ;  /* 0x0000001d1311e210 */ /* 0x000fc40007ffe0ff */
[----:B--2---:R-:W-:Y:S01]  /*1470*/  @!P6 LEA R20, P1, R18, R20, 0x1 ;  /* 0x000000141214e211 */ /* 0x004fe200078208ff */
[----:B------:R-:W-:Y:S01]  /*1480*/  @!P5 IMAD.WIDE.U32 R24, R38, R16, R24 ;  /* 0x000000102618d225 */ /* 0x000fe200078e0018 */
[----:B------:R-:W-:Y:S02]  /*1490*/  CS2R R70, SRZ ;  /* 0x0000000000467805 */ /* 0x000fe4000001ff00 */
[----:B------:R-:W-:Y:S02]  /*14a0*/  @!P6 LEA.HI.X R21, R18, R21, R17, 0x1, P1 ;  /* 0x000000151215e211 */ /* 0x000fe400008f0c11 */
[----:B------:R-:W-:Y:S02]  /*14b0*/  @!P5 IADD3 R16, R25, R31, RZ ;  /* 0x0000001f1910d210 */ /* 0x000fe40007ffe0ff */
[C---:B-----5:R-:W-:Y:S01]  /*14c0*/  @!P5 LEA R22, P1, R24.reuse, R22, 0x1 ;  /* 0x000000161816d211 */ /* 0x060fe200078208ff */
[----:B------:R1:W2:Y:S03]  /*14d0*/  @!P6 LDG.E R70, desc[UR8][R20.64] ;  /* 0x000000081446e981 */ /* 0x0002a6000c1e1900 */
[----:B------:R-:W-:-:S05]  /*14e0*/  @!P5 LEA.HI.X R23, R24, R23, R16, 0x1, P1 ;  /* 0x000000171817d211 */ /* 0x000fca00008f0c10 */
[----:B------:R5:W2:Y:S01]  /*14f0*/  @!P5 LDG.E R71, desc[UR8][R22.64] ;  /* 0x000000081647d981 */ /* 0x000aa2000c1e1900 */
[--C-:B------:R-:W-:Y:S02]  /*1500*/  HADD2.F32 R24, -RZ, R42.reuse.H1_H1 ;  /* 0x3000002aff187230 */ /* 0x100fe40000004100 */
[----:B------:R-:W-:-:S03]  /*1510*/  HADD2.F32 R19, -RZ, R42.H0_H0 ;  /* 0x2000002aff137230 */ /* 0x000fc60000004100 */
[----:B0-----:R-:W-:Y:S02]  /*1520*/  FMUL.FTZ R26, R24, R24 ;  /* 0x00000018181a7220 */ /* 0x001fe40000410000 */
[C---:B-1----:R-:W-:Y:S02]  /*1530*/  FADD.FTZ R21, R19.reuse, R24 ;  /* 0x0000001813157221 */ /* 0x042fe40000010000 */
[----:B------:R-:W-:Y:S01]  /*1540*/  FFMA.FTZ R26, R19, R19, R26 ;  /* 0x00000013131a7223 */ /* 0x000fe2000001001a */
[----:B------:R-:W-:Y:S02]  /*1550*/  HADD2.F32 R19, -RZ, R44.H1_H1 ;  /* 0x3000002cff137230 */ /* 0x000fe40000004100 */
[--C-:B-----5:R-:W-:Y:S02]  /*1560*/  HADD2.F32 R23, -RZ, R46.reuse.H1_H1 ;  /* 0x3000002eff177230 */ /* 0x120fe40000004100 */
[----:B------:R-:W-:Y:S02]  /*1570*/  HADD2.F32 R20, -RZ, R46.H0_H0 ;  /* 0x2000002eff147230 */ /* 0x000fe40000004100 */
[----:B----4-:R-:W-:-:S02]  /*1580*/  HADD2.F32 R22, -RZ, R48.H1_H1 ;  /* 0x30000030ff167230 */ /* 0x010fc40000004100 */
[--C-:B------:R-:W-:Y:S02]  /*1590*/  HADD2.F32 R16, -RZ, R52.reuse.H0_H0 ;  /* 0x20000034ff107230 */ /* 0x100fe40000004100 */
[----:B------:R-:W-:-:S05]  /*15a0*/  HADD2.F32 R17, -RZ, R52.H1_H1 ;  /* 0x30000034ff117230 */ /* 0x000fca0000004100 */
[----:B------:R-:W-:Y:S01]  /*15b0*/  FADD.FTZ R18, R16, R17 ;  /* 0x0000001110127221 */ /* 0x000fe20000010000 */
[----:B------:R-:W-:-:S03]  /*15c0*/  FMUL.FTZ R17, R17, R17 ;  /* 0x0000001111117220 */ /* 0x000fc60000410000 */
[----:B------:R-:W-:Y:S01]  /*15d0*/  FADD.FTZ R18, RZ, R18 ;  /* 0x00000012ff127221 */ /* 0x000fe20000010000 */
[----:B------:R-:W-:Y:S01]  /*15e0*/  FFMA.FTZ R17, R16, R16, R17 ;  /* 0x0000001010117223 */ /* 0x000fe20000010011 */
[----:B------:R-:W-:Y:S02]  /*15f0*/  HADD2.F32 R16, -RZ, R44.H0_H0 ;  /* 0x2000002cff107230 */ /* 0x000fe40000004100 */
[----:B------:R-:W-:Y:S01]  /*1600*/  FADD.FTZ R18, R18, R21 ;  /* 0x0000001512127221 */ /* 0x000fe20000010000 */
[----:B------:R-:W-:Y:S01]  /*1610*/  FMUL.FTZ R21, R19, R19 ;  /* 0x0000001313157220 */ /* 0x000fe20000410000 */
[----:B------:R-:W-:Y:S01]  /*1620*/  FADD.FTZ R17, RZ, R17 ;  /* 0x00000011ff117221 */ /* 0x000fe20000010000 */
[C---:B------:R-:W-:Y:S02]  /*1630*/  FADD.FTZ R19, R16.reuse, R19 ;  /* 0x0000001310137221 */ /* 0x040fe40000010000 */
[----:B------:R-:W-:Y:S01]  /*1640*/  FFMA.FTZ R16, R16, R16, R21 ;  /* 0x0000001010107223 */ /* 0x000fe20000010015 */
[----:B------:R-:W-:Y:S01]  /*1650*/  FADD.FTZ R17, R17, R26 ;  /* 0x0000001a11117221 */ /* 0x000fe20000010000 */
[----:B------:R-:W-:Y:S01]  /*1660*/  FADD.FTZ R18, R18, R19 ;  /* 0x0000001312127221 */ /* 0x000fe20000010000 */
[----:B------:R-:W-:-:S02]  /*1670*/  FMUL.FTZ R19, R23, R23 ;  /* 0x0000001717137220 */ /* 0x000fc40000410000 */
[----:B------:R-:W-:Y:S01]  /*1680*/  FADD.FTZ R16, R17, R16 ;  /* 0x0000001011107221 */ /* 0x000fe20000010000 */
[----:B------:R-:W-:Y:S02]  /*1690*/  HADD2.F32 R17, -RZ, R48.H0_H0 ;  /* 0x20000030ff117230 */ /* 0x000fe40000004100 */
[C---:B------:R-:W-:Y:S01]  /*16a0*/  FFMA.FTZ R19, R20.reuse, R20, R19 ;  /* 0x0000001414137223 */ /* 0x040fe20000010013 */
[----:B------:R-:W-:Y:S01]  /*16b0*/  FADD.FTZ R23, R20, R23 ;  /* 0x0000001714177221 */ /* 0x000fe20000010000 */
[----:B------:R-:W-:Y:S01]  /*16c0*/  FMUL.FTZ R20, R22, R22 ;  /* 0x0000001616147220 */ /* 0x000fe20000410000 */
[--C-:B------:R-:W-:Y:S02]  /*16d0*/  HADD2.F32 R21, -RZ, R50.reuse.H1_H1 ;  /* 0x30000032ff157230 */ /* 0x100fe40000004100 */
[----:B------:R-:W-:Y:S01]  /*16e0*/  FADD.FTZ R16, R16, R19 ;  /* 0x0000001310107221 */ /* 0x000fe20000010000 */
[C---:B------:R-:W-:Y:S01]  /*16f0*/  FADD.FTZ R19, R17.reuse, R22 ;  /* 0x0000001611137221 */ /* 0x040fe20000010000 */
[----:B------:R-:W-:Y:S01]  /*1700*/  FFMA.FTZ R17, R17, R17, R20 ;  /* 0x0000001111117223 */ /* 0x000fe20000010014 */
[----:B------:R-:W-:Y:S01]  /*1710*/  FADD.FTZ R18, R18, R23 ;  /* 0x0000001712127221 */ /* 0x000fe20000010000 */
[----:B------:R-:W-:-:S02]  /*1720*/  HADD2.F32 R20, -RZ, R50.H0_H0 ;  /* 0x20000032ff147230 */ /* 0x000fc40000004100 */
[----:B------:R-:W-:Y:S01]  /*1730*/  FMUL.FTZ R23, R21, R21 ;  /* 0x0000001515177220 */ /* 0x000fe20000410000 */
[----:B------:R-:W-:Y:S02]  /*1740*/  FADD.FTZ R16, R16, R17 ;  /* 0x0000001110107221 */ /* 0x000fe40000010000 */
[C---:B------:R-:W-:Y:S01]  /*1750*/  FADD.FTZ R21, R20.reuse, R21 ;  /* 0x0000001514157221 */ /* 0x040fe20000010000 */
[----:B------:R-:W-:Y:S01]  /*1760*/  FFMA.FTZ R23, R20, R20, R23 ;  /* 0x0000001414177223 */ /* 0x000fe20000010017 */
[--C-:B------:R-:W-:Y:S02]  /*1770*/  HADD2.F32 R20, -RZ, R54.reuse.H1_H1 ;  /* 0x30000036ff147230 */ /* 0x100fe40000004100 */
[----:B------:R-:W-:Y:S01]  /*1780*/  FADD.FTZ R18, R18, R19 ;  /* 0x0000001312127221 */ /* 0x000fe20000010000 */
[----:B------:R-:W-:Y:S02]  /*1790*/  HADD2.F32 R17, -RZ, R54.H0_H0 ;  /* 0x20000036ff117230 */ /* 0x000fe40000004100 */
[----:B------:R-:W-:Y:S01]  /*17a0*/  FMUL.FTZ R22, R20, R20 ;  /* 0x0000001414167220 */ /* 0x000fe20000410000 */
[----:B------:R-:W-:-:S02]  /*17b0*/  FADD.FTZ R18, R18, R21 ;  /* 0x0000001512127221 */ /* 0x000fc40000010000 */
[C---:B------:R-:W-:Y:S01]  /*17c0*/  FADD.FTZ R19, R17.reuse, R20 ;  /* 0x0000001411137221 */ /* 0x040fe20000010000 */
[--C-:B------:R-:W-:Y:S02]  /*17d0*/  HADD2.F32 R21, -RZ, R56.reuse.H1_H1 ;  /* 0x30000038ff157230 */ /* 0x100fe40000004100 */
[----:B------:R-:W-:Y:S01]  /*17e0*/  FADD.FTZ R16, R16, R23 ;  /* 0x0000001710107221 */ /* 0x000fe20000010000 */
[----:B------:R-:W-:Y:S02]  /*17f0*/  HADD2.F32 R20, -RZ, R56.H0_H0 ;  /* 0x20000038ff147230 */ /* 0x000fe40000004100 */
[----:B------:R-:W-:Y:S01]  /*1800*/  FFMA.FTZ R17, R17, R17, R22 ;  /* 0x0000001111117223 */ /* 0x000fe20000010016 */
[----:B------:R-:W-:Y:S01]  /*1810*/  FADD.FTZ R18, R18, R19 ;  /* 0x0000001312127221 */ /* 0x000fe20000010000 */
[--C-:B------:R-:W-:Y:S02]  /*1820*/  HADD2.F32 R22, -RZ, R58.reuse.H1_H1 ;  /* 0x3000003aff167230 */ /* 0x100fe40000004100 */
[----:B------:R-:W-:Y:S01]  /*1830*/  FMUL.FTZ R19, R21, R21 ;  /* 0x0000001515137220 */ /* 0x000fe20000410000 */
[----:B------:R-:W-:Y:S01]  /*1840*/  FADD.FTZ R16, R16, R17 ;  /* 0x0000001110107221 */ /* 0x000fe20000010000 */
[----:B------:R-:W-:Y:S01]  /*1850*/  FADD.FTZ R21, R20, R21 ;  /* 0x0000001514157221 */ /* 0x000fe20000010000 */
[----:B------:R-:W-:-:S02]  /*1860*/  HADD2.F32 R17, -RZ, R58.H0_H0 ;  /* 0x2000003aff117230 */ /* 0x000fc40000004100 */
[----:B------:R-:W-:Y:S01]  /*1870*/  FFMA.FTZ R19, R20, R20, R19 ;  /* 0x0000001414137223 */ /* 0x000fe20000010013 */
[----:B------:R-:W-:Y:S01]  /*1880*/  FMUL.FTZ R20, R22, R22 ;  /* 0x0000001616147220 */ /* 0x000fe20000410000 */
[----:B------:R-:W-:Y:S01]  /*1890*/  FADD.FTZ R18, R18, R21 ;  /* 0x0000001512127221 */ /* 0x000fe20000010000 */
[C---:B------:R-:W-:Y:S01]  /*18a0*/  FADD.FTZ R21, R17.reuse, R22 ;  /* 0x0000001611157221 */ /* 0x040fe20000010000 */
[----:B------:R-:W-:Y:S01]  /*18b0*/  FADD.FTZ R16, R16, R19 ;  /* 0x0000001310107221 */ /* 0x000fe20000010000 */
[----:B------:R-:W-:Y:S02]  /*18c0*/  FFMA.FTZ R17, R17, R17, R20 ;  /* 0x0000001111117223 */ /* 0x000fe40000010014 */
[----:B------:R-:W-:Y:S02]  /*18d0*/  FADD.FTZ R18, R18, R21 ;  /* 0x0000001512127221 */ /* 0x000fe40000010000 */
[----:B------:R-:W-:Y:S01]  /*18e0*/  FADD.FTZ R16, R16, R17 ;  /* 0x0000001110107221 */ /* 0x000fe20000010000 */
[----:B------:R-:W-:-:S02]  /*18f0*/  HADD2.F32 R24, -RZ, R60.H1_H1 ;  /* 0x3000003cff187230 */ /* 0x000fc40000004100 */
[----:B------:R-:W-:-:S03]  /*1900*/  HADD2.F32 R19, -RZ, R60.H0_H0 ;  /* 0x2000003cff137230 */ /* 0x000fc60000004100 */
[----:B------:R-:W-:Y:S02]  /*1910*/  FMUL.FTZ R20, R24, R24 ;  /* 0x0000001818147220 */ /* 0x000fe40000410000 */
[C---:B------:R-:W-:Y:S02]  /*1920*/  FADD.FTZ R17, R19.reuse, R24 ;  /* 0x0000001813117221 */ /* 0x040fe40000010000 */
[----:B------:R-:W-:Y:S01]  /*1930*/  FFMA.FTZ R19, R19, R19, R20 ;  /* 0x0000001313137223 */ /* 0x000fe20000010014 */
[--C-:B------:R-:W-:Y:S02]  /*1940*/  HADD2.F32 R21, -RZ, R62.reuse.H1_H1 ;  /* 0x3000003eff157230 */ /* 0x100fe40000004100 */
[----:B------:R-:W-:-:S03]  /*1950*/  HADD2.F32 R20, -RZ, R62.H0_H0 ;  /* 0x2000003eff147230 */ /* 0x000fc60000004100 */
[----:B------:R-:W-:Y:S01]  /*1960*/  FMUL.FTZ R23, R21, R21 ;  /* 0x0000001515177220 */ /* 0x000fe20000410000 */
[----:B------:R-:W-:Y:S01]  /*1970*/  FADD.FTZ R17, R18, R17 ;  /* 0x0000001112117221 */ /* 0x000fe20000010000 */
[----:B------:R-:W-:Y:S01]  /*1980*/  FADD.FTZ R18, R20, R21 ;  /* 0x0000001514127221 */ /* 0x000fe20000010000 */
[----:B------:R-:W-:Y:S01]  /*1990*/  FADD.FTZ R16, R16, R19 ;  /* 0x0000001310107221 */ /* 0x000fe20000010000 */
[----:B------:R-:W-:Y:S02]  /*19a0*/  FFMA.FTZ R23, R20, R20, R23 ;  /* 0x0000001414177223 */ /* 0x000fe40000010017 */
[----:B------:R-:W-:Y:S02]  /*19b0*/  FADD.FTZ R17, R17, R18 ;  /* 0x0000001211117221 */ /* 0x000fe40000010000 */
[----:B------:R-:W-:Y:S01]  /*19c0*/  FADD.FTZ R16, R16, R23 ;  /* 0x0000001710107221 */ /* 0x000fe20000010000 */
[--C-:B---3--:R-:W-:Y:S02]  /*19d0*/  HADD2.F32 R20, -RZ, R64.reuse.H1_H1 ;  /* 0x30000040ff147230 */ /* 0x108fe40000004100 */
[----:B------:R-:W-:-:S03]  /*19e0*/  HADD2.F32 R19, -RZ, R64.H0_H0 ;  /* 0x20000040ff137230 */ /* 0x000fc60000004100 */
[----:B------:R-:W-:Y:S02]  /*19f0*/  FMUL.FTZ R18, R20, R20 ;  /* 0x0000001414127220 */ /* 0x000fe40000410000 */
[C---:B------:R-:W-:Y:S02]  /*1a00*/  FADD.FTZ R20, R19.reuse, R20 ;  /* 0x0000001413147221 */ /* 0x040fe40000010000 */
[----:B------:R-:W-:Y:S02]  /*1a10*/  FFMA.FTZ R19, R19, R19, R18 ;  /* 0x0000001313137223 */ /* 0x000fe40000010012 */
[----:B------:R-:W-:Y:S01]  /*1a20*/  FADD.FTZ R17, R17, R20 ;  /* 0x0000001411117221 */ /* 0x000fe20000010000 */
[--C-:B------:R-:W-:Y:S02]  /*1a30*/  HADD2.F32 R22, -RZ, R66.reuse.H1_H1 ;  /* 0x30000042ff167230 */ /* 0x100fe40000004100 */
[----:B------:R-:W-:Y:S02]  /*1a40*/  HADD2.F32 R21, -RZ, R66.H0_H0 ;  /* 0x20000042ff157230 */ /* 0x000fe40000004100 */
[----:B------:R-:W-:Y:S01]  /*1a50*/  FADD.FTZ R16, R16, R19 ;  /* 0x0000001310107221 */ /* 0x000fe20000010000 */
[----:B------:R-:W-:-:S02]  /*1a60*/  FMUL.FTZ R18, R22, R22 ;  /* 0x0000001616127220 */ /* 0x000fc40000410000 */
[C---:B------:R-:W-:Y:S02]  /*1a70*/  FADD.FTZ R22, R21.reuse, R22 ;  /* 0x0000001615167221 */ /* 0x040fe40000010000 */
[----:B------:R-:W-:Y:S01]  /*1a80*/  FFMA.FTZ R21, R21, R21, R18 ;  /* 0x0000001515157223 */ /* 0x000fe20000010012 */
[--C-:B------:R-:W-:Y:S02]  /*1a90*/  HADD2.F32 R20, -RZ, R68.reuse.H1_H1 ;  /* 0x30000044ff147230 */ /* 0x100fe40000004100 */
[----:B------:R-:W-:-:S03]  /*1aa0*/  HADD2.F32 R19, -RZ, R68.H0_H0 ;  /* 0x20000044ff137230 */ /* 0x000fc60000004100 */
[----:B------:R-:W-:Y:S01]  /*1ab0*/  FMUL.FTZ R18, R20, R20 ;  /* 0x0000001414127220 */ /* 0x000fe20000410000 */
[----:B------:R-:W-:Y:S01]  /*1ac0*/  FADD.FTZ R16, R16, R21 ;  /* 0x0000001510107221 */ /* 0x000fe20000010000 */
[C---:B------:R-:W-:Y:S02]  /*1ad0*/  FADD.FTZ R20, R19.reuse, R20 ;  /* 0x0000001413147221 */ /* 0x040fe40000010000 */
[----:B------:R-:W-:Y:S01]  /*1ae0*/  FFMA.FTZ R19, R19, R19, R18 ;  /* 0x0000001313137223 */ /* 0x000fe20000010012 */
[----:B------:R-:W-:-:S03]  /*1af0*/  FADD.FTZ R17, R17, R22 ;  /* 0x0000001611117221 */ /* 0x000fc60000010000 */
[----:B------:R-:W-:Y:S01]  /*1b00*/  FADD.FTZ R16, R16, R19 ;  /* 0x0000001310107221 */ /* 0x000fe20000010000 */
[--C-:B--2---:R-:W-:Y:S02]  /*1b10*/  HADD2.F32 R23, -RZ, R70.reuse.H1_H1 ;  /* 0x30000046ff177230 */ /* 0x104fe40000004100 */
[----:B------:R-:W-:-:S03]  /*1b20*/  HADD2.F32 R18, -RZ, R70.H0_H0 ;  /* 0x20000046ff127230 */ /* 0x000fc60000004100 */
[----:B------:R-:W-:Y:S01]  /*1b30*/  FMUL.FTZ R21, R23, R23 ;  /* 0x0000001717157220 */ /* 0x000fe20000410000 */
[----:B------:R-:W-:Y:S01]  /*1b40*/  FADD.FTZ R17, R17, R20 ;  /* 0x0000001411117221 */ /* 0x000fe20000010000 */
[--C-:B------:R-:W-:Y:S02]  /*1b50*/  HADD2.F32 R19, -RZ, R71.reuse.H1_H1 ;  /* 0x30000047ff137230 */ /* 0x100fe40000004100 */
[C---:B------:R-:W-:Y:S01]  /*1b60*/  FADD.FTZ R20, R18.reuse, R23 ;  /* 0x0000001712147221 */ /* 0x040fe20000010000 */
[----:B------:R-:W-:Y:S01]  /*1b70*/  FFMA.FTZ R21, R18, R18, R21 ;  /* 0x0000001212157223 */ /* 0x000fe20000010015 */
[----:B------:R-:W-:Y:S02]  /*1b80*/  HADD2.F32 R18, -RZ, R71.H0_H0 ;  /* 0x20000047ff127230 */ /* 0x000fe40000004100 */
[----:B------:R-:W-:Y:S01]  /*1b90*/  FMUL.FTZ R23, R19, R19 ;  /* 0x0000001313177220 */ /* 0x000fe20000410000 */
[----:B------:R-:W-:-:S03]  /*1ba0*/  FADD.FTZ R16, R16, R21 ;  /* 0x0000001510107221 */ /* 0x000fc60000010000 */
[C---:B------:R-:W-:Y:S01]  /*1bb0*/  FFMA.FTZ R23, R18.reuse, R18, R23 ;  /* 0x0000001212177223 */ /* 0x040fe20000010017 */
[----:B------:R-:W-:Y:S01]  /*1bc0*/  FADD.FTZ R17, R17, R20 ;  /* 0x0000001411117221 */ /* 0x000fe20000010000 */
[----:B------:R-:W-:Y:S02]  /*1bd0*/  FADD.FTZ R20, R18, R19 ;  /* 0x0000001312147221 */ /* 0x000fe40000010000 */
        /* <DEDUP_REMOVED lines=68> */
[----:B------:R-:W-:-:S03]  /*2020*/  FADD.FTZ R24, R20, R27 ;  /* 0x0000001b14187221 */ /* 0x000fc60000010000 */
        /* <DEDUP_REMOVED lines=18> */
.L_x_3828:
[----:B------:R-:W-:Y:S05]  /*2150*/  BSYNC B0 ;  /* 0x0000000000007941 */ /* 0x000fea0003800000 */
.L_x_3827:
[----:B------:R-:W1:Y:S02]  /*2160*/  LDC R29, c[0x0][0xc] ;  /* 0x00000300ff1d7b82 */ /* 0x000e640000000800 */
[----:B-1----:R-:W-:-:S13]  /*2170*/  ISETP.GE.U32.AND P1, PT, R29, 0x2, PT ;  /* 0x000000021d00780c */ /* 0x002fda0003f26070 */
[----:B------:R-:W-:Y:S05]  /*2180*/  @!P1 BRA `(.L_x_3829) ;  /* 0x0000000800709947 */ /* 0x000fea0003800000 */
[----:B------:R-:W-:Y:S05]  /*2190*/  @P3 BRA `(.L_x_3830) ;  /* 0x0000000000743947 */ /* 0x000fea0003800000 */
[----:B------:R-:W1:Y:S01]  /*21a0*/  LDC R25, c[0x0][0x10] ;  /* 0x00000400ff197b82 */ /* 0x000e620000000800 */
[----:B------:R-:W2:Y:S01]  /*21b0*/  S2R R24, SR_CTAID.Y ;  /* 0x0000000000187919 */ /* 0x000ea20000002600 */
[C---:B------:R-:W-:Y:S02]  /*21c0*/  LOP3.LUT R22, R6.reuse, 0x1, RZ, 0xc0, !PT ;  /* 0x0000000106167812 */ /* 0x040fe400078ec0ff */
[----:B------:R-:W-:-:S04]  /*21d0*/  LOP3.LUT P1, RZ, R6, 0x2, RZ, 0xc0, !PT ;  /* 0x0000000206ff7812 */ /* 0x000fc8000782c0ff */
[----:B------:R-:W3:Y:S08]  /*21e0*/  LDC.64 R18, c[0x0][0x248] ;  /* 0x00009200ff127b82 */ /* 0x000ef00000000a00 */
[----:B------:R-:W4:Y:S01]  /*21f0*/  LDC.64 R16, c[0x0][0x240] ;  /* 0x00009000ff107b82 */ /* 0x000f220000000a00 */
[----:B-1----:R-:W-:-:S04]  /*2200*/  IMAD R22, R22, R25, RZ ;  /* 0x0000001916167224 */ /* 0x002fc800078e02ff */
[----:B------:R-:W-:-:S05]  /*2210*/  IMAD R23, R22, R29, RZ ;  /* 0x0000001d16177224 */ /* 0x000fca00078e02ff */
[----:B------:R-:W-:Y:S01]  /*2220*/  SHF.L.U32 R23, R23, 0x1, RZ ;  /* 0x0000000117177819 */ /* 0x000fe200000006ff */
[----:B--2---:R-:W-:-:S04]  /*2230*/  IMAD R25, R25, UR7, R24 ;  /* 0x0000000719197c24 */ /* 0x004fc8000f8e0218 */
[----:B---3--:R-:W-:Y:S01]  /*2240*/  IMAD.WIDE R18, R23, 0x4, R18 ;  /* 0x0000000417127825 */ /* 0x008fe200078e0212 */
[----:B------:R-:W-:Y:S02]  /*2250*/  IADD3 R23, R22, R24, RZ ;  /* 0x0000001816177210 */ /* 0x000fe40007ffe0ff */
[----:B------:R-:W-:-:S03]  /*2260*/  MOV R22, 0xffffffff ;  /* 0xffffffff00167802 */ /* 0x000fc60000000f00 */
[----:B----4-:R-:W-:Y:S01]  /*2270*/  IMAD.WIDE.U32 R16, R23, 0x4, R16 ;  /* 0x0000000417107825 */ /* 0x010fe200078e0010 */
[----:B------:R-:W-:-:S03]  /*2280*/  SEL R23, R29, RZ, !P1 ;  /* 0x000000ff1d177207 */ /* 0x000fc60004800000 */
[----:B------:R-:W-:Y:S01]  /*2290*/  IMAD.WIDE.U32 R18, R25, 0x8, R18 ;  /* 0x0000000819127825 */ /* 0x000fe200078e0012 */
[----:B------:R-:W-:Y:S02]  /*22a0*/  SEL R25, R22, 0x1, P1 ;  /* 0x0000000116197807 */ /* 0x000fe40000800000 */
[----:B------:R-:W-:Y:S02]  /*22b0*/  ISETP.NE.AND P1, PT, R23, -0x1, PT ;  /* 0xffffffff1700780c */ /* 0x000fe40003f25270 */
[----:B------:R1:W-:Y:S01]  /*22c0*/  STG.E.64 desc[UR8][R18.64], R20 ;  /* 0x0000001412007986 */ /* 0x0003e2000c101b08 */
[----:B------:R-:W-:Y:S06]  /*22d0*/  MEMBAR.ALL.GPU ;  /* 0x0000000000007992 */ /* 0x000fec000000a000 */
[----:B------:R-:W-:-:S00]  /*22e0*/  ERRBAR ;  /* 0x00000000000079ab */ /* 0x000fc00000000000 */
[----:B------:R-:W-:Y:S06]  /*22f0*/  CGAERRBAR ;  /* 0x00000000000075ab */ /* 0x000fec0000000000 */
[----:B------:R1:W-:Y:S01]  /*2300*/  REDG.E.ADD.S32.STRONG.GPU desc[UR8][R16.64], R25 ;  /* 0x000000191000798e */ /* 0x0003e2000c10e388 */
[----:B------:R-:W-:Y:S05]  /*2310*/  @!P1 BRA `(.L_x_3830) ;  /* 0x0000000000149947 */ /* 0x000fea0003800000 */
.L_x_3831:
[----:B-1----:R-:W2:Y:S04]  /*2320*/  LDG.E.STRONG.GPU R18, desc[UR8][R16.64] ;  /* 0x0000000810127981 */ /* 0x002ea8000c1ef900 */
[----:B--2---:R-:W-:Y:S01]  /*2330*/  CCTL.IVALL ;  /* 0x00000000ff00798f */ /* 0x004fe20002000000 */
[----:B------:R-:W-:Y:S05]  /*2340*/  YIELD ;  /* 0x0000000000007946 */ /* 0x000fea0003800000 */
[----:B------:R-:W-:-:S13]  /*2350*/  ISETP.NE.AND P1, PT, R18, R23, PT ;  /* 0x000000171200720c */ /* 0x000fda0003f25270 */
[----:B------:R-:W-:Y:S05]  /*2360*/  @P1 BRA `(.L_x_3831) ;  /* 0xfffffffc00ec1947 */ /* 0x000fea000383ffff */
.L_x_3830:
        /* <DEDUP_REMOVED lines=10> */
[----:B------:R-:W-:-:S07]  /*2410*/  IADD3 R30, -R30, R29, RZ ;  /* 0x0000001d1e1e7210 */ /* 0x000fce0007ffe1ff */
.L_x_3833:
[C---:B------:R-:W-:Y:S02]  /*2420*/  ISETP.EQ.OR P1, PT, R28.reuse, UR7, P3 ;  /* 0x000000071c007c0c */ /* 0x040fe40009f22670 */
[C---:B------:R-:W-:Y:S02]  /*2430*/  IADD3 R31, R28.reuse, 0x1, RZ ;  /* 0x000000011c1f7810 */ /* 0x040fe40007ffe0ff */
[----:B------:R-:W-:Y:S02]  /*2440*/  IADD3 R27, R28, 0x2, RZ ;  /* 0x000000021c1b7810 */ /* 0x000fe40007ffe0ff */
[----:B------:R-:W-:Y:S02]  /*2450*/  ISETP.EQ.OR P2, PT, R31, UR7, P3 ;  /* 0x000000071f007c0c */ /* 0x000fe40009f42670 */
[----:B------:R-:W-:-:S05]  /*2460*/  ISETP.EQ.OR P4, PT, R27, UR7, P3 ;  /* 0x000000071b007c0c */ /* 0x000fca0009f82670 */
[----:B------:R-:W1:Y:S01]  /*2470*/  @!P1 LDC R23, c[0x0][0x10] ;  /* 0x00000400ff179b82 */ /* 0x000e620000000800 */
[----:B------:R-:W2:Y:S01]  /*2480*/  @!P1 S2R R24, SR_CTAID.Y ;  /* 0x0000000000189919 */ /* 0x000ea20000002600 */
[----:B------:R-:W-:-:S04]  /*2490*/  @!P1 LOP3.LUT R22, R6, 0x1, RZ, 0xc0, !PT ;  /* 0x0000000106169812 */ /* 0x000fc800078ec0ff */
[----:B------:R-:W3:Y:S01]  /*24a0*/  @!P2 S2R R19, SR_CTAID.Y ;  /* 0x000000000013a919 */ /* 0x000ee20000002600 */
[----:B------:R-:W-:Y:S01]  /*24b0*/  @!P2 LOP3.LUT R77, R6, 0x1, RZ, 0xc0, !PT ;  /* 0x00000001064da812 */ /* 0x000fe200078ec0ff */
[----:B------:R-:W4:Y:S08]  /*24c0*/  @!P2 LDC R18, c[0x0][0x10] ;  /* 0x00000400ff12ab82 */ /* 0x000f300000000800 */
[----:B------:R-:W5:Y:S01]  /*24d0*/  @!P1 LDC.64 R16, c[0x0][0x248] ;  /* 0x00009200ff109b82 */ /* 0x000f620000000a00 */
[----:B-1----:R-:W-:-:S04]  /*24e0*/  @!P1 IMAD R22, R22, R23, RZ ;  /* 0x0000001716169224 */ /* 0x002fc800078e02ff */
[----:B------:R-:W-:Y:S02]  /*24f0*/  @!P1 IMAD R22, R22, R29, RZ ;  /* 0x0000001d16169224 */ /* 0x000fe400078e02ff */
[----:B----4-:R-:W-:-:S03]  /*2500*/  @!P2 IMAD R26, R77, R18, RZ ;  /* 0x000000124d1aa224 */ /* 0x010fc600078e02ff */
[----:B------:R-:W-:Y:S01]  /*2510*/  @!P1 SHF.L.U32 R25, R22, 0x1, RZ ;  /* 0x0000000116199819 */ /* 0x000fe200000006ff */
[----:B--2---:R-:W-:Y:S01]  /*2520*/  @!P1 IMAD R23, R23, R28, R24 ;  /* 0x0000001c17179224 */ /* 0x004fe200078e0218 */
[----:B------:R-:W1:Y:S01]  /*2530*/  @!P4 S2R R22, SR_CTAID.Y ;  /* 0x000000000016c919 */ /* 0x000e620000002600 */
[----:B------:R-:W1:Y:S01]  /*2540*/  @!P4 LDC R24, c[0x0][0x10] ;  /* 0x00000400ff18cb82 */ /* 0x000e620000000800 */
[----:B------:R-:W-:Y:S02]  /*2550*/  @!P2 IMAD R26, R26, R29, RZ ;  /* 0x0000001d1a1aa224 */ /* 0x000fe400078e02ff */
[----:B---3--:R-:W-:Y:S02]  /*2560*/  @!P2 IMAD R31, R31, R18, R19 ;  /* 0x000000121f1fa224 */ /* 0x008fe400078e0213 */
[----:B-----5:R-:W-:Y:S01]  /*2570*/  @!P1 IMAD.WIDE R16, R25, 0x4, R16 ;  /* 0x0000000419109825 */ /* 0x020fe200078e0210 */
[----:B------:R-:W-:Y:S02]  /*2580*/  @!P4 LOP3.LUT R25, R6, 0x1, RZ, 0xc0, !PT ;  /* 0x000000010619c812 */ /* 0x000fe400078ec0ff */
[----:B------:R-:W2:Y:S01]  /*2590*/  @!P2 LDC.64 R18, c[0x0][0x248] ;  /* 0x00009200ff12ab82 */ /* 0x000ea20000000a00 */
[----:B------:R-:W-:Y:S01]  /*25a0*/  @!P1 IMAD.WIDE.U32 R16, R23, 0x8, R16 ;  /* 0x0000000817109825 */ /* 0x000fe200078e0010 */
[----:B------:R-:W-:-:S05]  /*25b0*/  @!P2 SHF.L.U32 R23, R26, 0x1, RZ ;  /* 0x000000011a17a819 */ /* 0x000fca00000006ff */
[----:B------:R-:W0:Y:S01]  /*25c0*/  @!P1 LDG.E.64 R16, desc[UR8][R16.64] ;  /* 0x0000000810109981 */ /* 0x000e22000c1e1b00 */
[-C--:B-1----:R-:W-:Y:S02]  /*25d0*/  @!P4 IMAD R27, R27, R24.reuse, R22 ;  /* 0x000000181b1bc224 */ /* 0x082fe400078e0216 */
[----:B------:R-:W-:Y:S01]  /*25e0*/  @!P4 IMAD R24, R25, R24, RZ ;  /* 0x000000181918c224 */ /* 0x000fe200078e02ff */
[----:B------:R-:W-:Y:S01]  /*25f0*/  IADD3 R25, R28, 0x3, RZ ;  /* 0x000000031c197810 */ /* 0x000fe20007ffe0ff */
[----:B--2---:R-:W-:Y:S02]  /*2600*/  @!P2 IMAD.WIDE R18, R23, 0x4, R18 ;  /* 0x000000041712a825 */ /* 0x004fe400078e0212 */
[----:B------:R-:W1:Y:S01]  /*2610*/  @!P4 LDC.64 R22, c[0x0][0x248] ;  /* 0x00009200ff16cb82 */ /* 0x000e620000000a00 */
[----:B------:R-:W-:Y:S01]  /*2620*/  ISETP.EQ.OR P5, PT, R25, UR7, P3 ;  /* 0x0000000719007c0c */ /* 0x000fe20009fa2670 */
[----:B------:R-:W-:Y:S02]  /*2630*/  @!P4 IMAD R26, R24, R29, RZ ;  /* 0x0000001d181ac224 */ /* 0x000fe400078e02ff */
[----:B------:R-:W-:-:S03]  /*2640*/  @!P2 IMAD.WIDE.U32 R18, R31, 0x8, R18 ;  /* 0x000000081f12a825 */ /* 0x000fc600078e0012 */
[----:B------:R-:W-:-:S03]  /*2650*/  @!P4 SHF.L.U32 R31, R26, 0x1, RZ ;  /* 0x000000011a1fc819 */ /* 0x000fc600000006ff */
[----:B------:R-:W2:Y:S04]  /*2660*/  @!P2 LDG.E.64 R18, desc[UR8][R18.64] ;  /* 0x000000081212a981 */ /* 0x000ea8000c1e1b00 */
[----:B------:R-:W3:Y:S01]  /*2670*/  @!P5 S2R R24, SR_CTAID.Y ;  /* 0x000000000018d919 */ /* 0x000ee20000002600 */
[----:B-1----:R-:W-:Y:S02]  /*2680*/  @!P4 IMAD.WIDE R22, R31, 0x4, R22 ;  /* 0x000000041f16c825 */ /* 0x002fe400078e0216 */
[----:B------:R-:W3:Y:S02]  /*2690*/  @!P5 LDC R31, c[0x0][0x10] ;  /* 0x00000400ff1fdb82 */ /* 0x000ee40000000800 */
[----:B------:R-:W-:Y:S01]  /*26a0*/  @!P4 IMAD.WIDE.U32 R26, R27, 0x8, R22 ;  /* 0x000000081b1ac825 */ /* 0x000fe200078e0016 */
[----:B------:R-:W-:-:S03]  /*26b0*/  @!P5 LOP3.LUT R22, R6, 0x1, RZ, 0xc0, !PT ;  /* 0x000000010616d812 */ /* 0x000fc600078ec0ff */
[-C--:B---3--:R-:W-:Y:S02]  /*26c0*/  @!P5 IMAD R25, R25, R31.reuse, R24 ;  /* 0x0000001f1919d224 */ /* 0x088fe400078e0218 */
[----:B------:R-:W-:Y:S02]  /*26d0*/  @!P5 IMAD R24, R22, R31, RZ ;  /* 0x0000001f1618d224 */ /* 0x000fe400078e02ff */
[----:B------:R-:W1:Y:S02]  /*26e0*/  @!P5 LDC.64 R22, c[0x0][0x248] ;  /* 0x00009200ff16db82 */ /* 0x000e640000000a00 */
[----:B------:R-:W-:-:S05]  /*26f0*/  @!P5 IMAD R24, R24, R29, RZ ;  /* 0x0000001d1818d224 */ /* 0x000fca00078e02ff */
[----:B------:R-:W-:-:S05]  /*2700*/  @!P5 SHF.L.U32 R31, R24, 0x1, RZ ;  /* 0x00000001181fd819 */ /* 0x000fca00000006ff */
[----:B-1----:R-:W-:-:S04]  /*2710*/  @!P5 IMAD.WIDE R22, R31, 0x4, R22 ;  /* 0x000000041f16d825 */ /* 0x002fc800078e0216 */
[----:B------:R-:W-:Y:S02]  /*2720*/  @!P5 IMAD.WIDE.U32 R24, R25, 0x8, R22 ;  /* 0x000000081918d825 */ /* 0x000fe400078e0016 */
[----:B------:R-:W3:Y:S04]  /*2730*/  @!P4 LDG.E.64 R22, desc[UR8][R26.64] ;  /* 0x000000081a16c981 */ /* 0x000ee8000c1e1b00 */
[----:B------:R-:W4:Y:S01]  /*2740*/  @!P5 LDG.E.64 R24, desc[UR8][R24.64] ;  /* 0x000000081818d981 */ /* 0x000f22000c1e1b00 */
[----:B------:R-:W-:Y:S02]  /*2750*/  IADD3 R30, R30, -0x4, RZ ;  /* 0xfffffffc1e1e7810 */ /* 0x000fe40007ffe0ff */
[----:B------:R-:W-:Y:S01]  /*2760*/  IADD3 R28, R28, 0x4, RZ ;  /* 0x000000041c1c7810 */ /* 0x000fe20007ffe0ff */
[----:B0-----:R-:W-:Y:S01]  /*2770*/  @!P1 FADD.FTZ R20, R20, R16 ;  /* 0x0000001014149221 */ /* 0x001fe20000010000 */
[----:B------:R-:W-:Y:S01]  /*2780*/  @!P1 FADD.FTZ R21, R21, R17 ;  /* 0x0000001115159221 */ /* 0x000fe20000010000 */
[----:B------:R-:W-:-:S02]  /*2790*/  ISETP.NE.AND P1, PT, R30, RZ, PT ;  /* 0x000000ff1e00720c */ /* 0x000fc40003f25270 */
[----:B--2---:R-:W-:Y:S01]  /*27a0*/  @!P2 FADD.FTZ R20, R20, R18 ;  /* 0x000000121414a221 */ /* 0x004fe20000010000 */
[----:B------:R-:W-:-:S03]  /*27b0*/  @!P2 FADD.FTZ R21, R21, R19 ;  /* 0x000000131515a221 */ /* 0x000fc60000010000 */
[----:B---3--:R-:W-:Y:S01]  /*27c0*/  @!P4 FADD.FTZ R20, R20, R22 ;  /* 0x000000161414c221 */ /* 0x008fe20000010000 */
[----:B------:R-:W-:-:S03]  /*27d0*/  @!P4 FADD.FTZ R21, R21, R23 ;  /* 0x000000171515c221 */ /* 0x000fc60000010000 */
[----:B----4-:R-:W-:Y:S01]  /*27e0*/  @!P5 FADD.FTZ R20, R20, R24 ;  /* 0x000000181414d221 */ /* 0x010fe20000010000 */
[----:B------:R-:W-:Y:S02]  /*27f0*/  @!P5 FADD.FTZ R21, R21, R25 ;  /* 0x000000191515d221 */ /* 0x000fe40000010000 */
[----:B------:R-:W-:Y:S05]  /*2800*/  @P1 BRA `(.L_x_3833) ;  /* 0xfffffffc00041947 */ /* 0x000fea000383ffff */
.L_x_3832:
        /* <DEDUP_REMOVED lines=19> */
.L_x_3835:
[----:B------:R-:W-:Y:S05]  /*2940*/  BSYNC B0 ;  /* 0x0000000000007941 */ /* 0x000fea0003800000 */
.L_x_3834:
[----:B------:R-:W-:Y:S05]  /*2950*/  @!P2 BRA `(.L_x_3829) ;  /* 0x00000000007ca947 */ /* 0x000fea0003800000 */
[C---:B------:R-:W-:Y:S02]  /*2960*/  IADD3 R25, R28.reuse, 0x1, RZ ;  /* 0x000000011c197810 */ /* 0x040fe40007ffe0ff */
[----:B------:R-:W-:Y:S02]  /*2970*/  IADD3 R27, R28, 0x2, RZ ;  /* 0x000000021c1b7810 */ /* 0x000fe40007ffe0ff */
[----:B------:R-:W-:Y:S02]  /*2980*/  ISETP.EQ.OR P2, PT, R25, UR7, P3 ;  /* 0x0000000719007c0c */ /* 0x000fe40009f42670 */
[----:B------:R-:W-:-:S04]  /*2990*/  ISETP.EQ.OR P1, PT, R27, UR7, P3 ;  /* 0x000000071b007c0c */ /* 0x000fc80009f22670 */
[----:B------:R-:W-:-:S07]  /*29a0*/  ISETP.EQ.OR P1, PT, R22, 0x2, P1 ;  /* 0x000000021600780c */ /* 0x000fce0000f22670 */
[----:B------:R-:W1:Y:S01]  /*29b0*/  @!P2 S2R R16, SR_CTAID.Y ;  /* 0x000000000010a919 */ /* 0x000e620000002600 */
[----:B------:R-:W1:Y:S01]  /*29c0*/  @!P2 LDC R22, c[0x0][0x10] ;  /* 0x00000400ff16ab82 */ /* 0x000e620000000800 */
[----:B------:R-:W-:-:S04]  /*29d0*/  @!P2 LOP3.LUT R17, R6, 0x1, RZ, 0xc0, !PT ;  /* 0x000000010611a812 */ /* 0x000fc800078ec0ff */
[----:B------:R-:W2:Y:S01]  /*29e0*/  @!P1 S2R R24, SR_CTAID.Y ;  /* 0x0000000000189919 */ /* 0x000ea20000002600 */
[----:B------:R-:W-:Y:S02]  /*29f0*/  @!P1 LOP3.LUT R23, R6, 0x1, RZ, 0xc0, !PT ;  /* 0x0000000106179812 */ /* 0x000fe400078ec0ff */
[----:B------:R-:W3:Y:S08]  /*2a00*/  @!P1 LDC R26, c[0x0][0x10] ;  /* 0x00000400ff1a9b82 */ /* 0x000ef00000000800 */
[----:B------:R-:W4:Y:S01]  /*2a10*/  @!P2 LDC.64 R18, c[0x0][0x248] ;  /* 0x00009200ff12ab82 */ /* 0x000f220000000a00 */
[----:B-1----:R-:W-:-:S02]  /*2a20*/  @!P2 IMAD R25, R25, R22, R16 ;  /* 0x000000161919a224 */ /* 0x002fc400078e0210 */
[----:B------:R-:W-:-:S05]  /*2a30*/  @!P2 IMAD R22, R17, R22, RZ ;  /* 0x000000161116a224 */ /* 0x000fca00078e02ff */
[----:B------:R-:W1:Y:S01]  /*2a40*/  @!P1 LDC.64 R16, c[0x0][0x248] ;  /* 0x00009200ff109b82 */ /* 0x000e620000000a00 */
[-C--:B---3--:R-:W-:Y:S02]  /*2a50*/  @!P1 IMAD R28, R23, R26.reuse, RZ ;  /* 0x0000001a171c9224 */ /* 0x088fe400078e02ff */
[-C--:B------:R-:W-:Y:S02]  /*2a60*/  @!P2 IMAD R22, R22, R29.reuse, RZ ;  /* 0x0000001d1616a224 */ /* 0x080fe400078e02ff */
[----:B------:R-:W-:Y:S02]  /*2a70*/  @!P1 IMAD R28, R28, R29, RZ ;  /* 0x0000001d1c1c9224 */ /* 0x000fe400078e02ff */
[----:B--2---:R-:W-:Y:S01]  /*2a80*/  @!P1 IMAD R27, R27, R26, R24 ;  /* 0x0000001a1b1b9224 */ /* 0x004fe200078e0218 */
[----:B------:R-:W-:-:S05]  /*2a90*/  @!P2 SHF.L.U32 R23, R22, 0x1, RZ ;  /* 0x000000011617a819 */ /* 0x000fca00000006ff */
[----:B----4-:R-:W-:Y:S01]  /*2aa0*/  @!P2 IMAD.WIDE R22, R23, 0x4, R18 ;  /* 0x000000041716a825 */ /* 0x010fe200078e0212 */
[----:B------:R-:W-:-:S05]  /*2ab0*/  @!P1 SHF.L.U32 R19, R28, 0x1, RZ ;  /* 0x000000011c139819 */ /* 0x000fca00000006ff */
[----:B-1----:R-:W-:-:S04]  /*2ac0*/  @!P1 IMAD.WIDE R18, R19, 0x4, R16 ;  /* 0x0000000413129825 */ /* 0x002fc800078e0210 */
        /* <DEDUP_REMOVED lines=8> */
.L_x_3829:
[----:B------:R-:W-:Y:S01]  /*2b50*/  ULDC.64 UR12, c[0x0][0x218] ;  /* 0x00008600000c7ab9 */ /* 0x000fe20000000a00 */
[----:B------:R-:W-:Y:S01]  /*2b60*/  LOP3.LUT P1, RZ, R0, UR7, RZ, 0xfc, !PT ;  /* 0x0000000700ff7c12 */ /* 0x000fe2000f82fcff */
[----:B------:R-:W2:Y:S01]  /*2b70*/  S2UR UR6, SR_CgaCtaId ;  /* 0x00000000000679c3 */ /* 0x000ea20000008800 */
[----:B------:R-:W-:Y:S01]  /*2b80*/  ISETP.EQ.U32.AND P2, PT, RZ, UR12, PT ;  /* 0x0000000cff007c0c */ /* 0x000fe2000bf42070 */
[----:B------:R-:W-:Y:S01]  /*2b90*/  UMOV UR5, 0x400 ;  /* 0x0000040000057882 */ /* 0x000fe20000000000 */
[----:B------:R-:W-:Y:S02]  /*2ba0*/  IADD3 R31, R53, R40, RZ ;  /* 0x00000028351f7210 */ /* 0x000fe40007ffe0ff */
[----:B------:R-:W-:-:S03]  /*2bb0*/  ISETP.EQ.OR.EX P1, PT, RZ, UR13, P1, P2 ;  /* 0x0000000dff007c0c */ /* 0x000fc60008f22720 */
[----:B-1----:R-:W1:Y:S08]  /*2bc0*/  LDC.64 R18, c[0x0][0x228] ;  /* 0x00008a00ff127b82 */ /* 0x002e700000000a00 */
[----:B------:R-:W3:Y:S08]  /*2bd0*/  LDC.64 R16, c[0x0][0x230] ;  /* 0x00008c00ff107b82 */ /* 0x000ef00000000a00 */
[----:B------:R-:W4:Y:S01]  /*2be0*/  @!P1 LDC.64 R22, c[0x0][0x218] ;  /* 0x00008600ff169b82 */ /* 0x000f220000000a00 */
[----:B--2---:R-:W-:-:S03]  /*2bf0*/  ULEA UR5, UR6, UR5, 0x18 ;  /* 0x0000000506057291 */ /* 0x004fc6000f8ec03f */
[----:B------:R-:W-:Y:S02]  /*2c00*/  ULDC UR6, c[0x0][0x2a4] ;  /* 0x0000a90000067ab9 */ /* 0x000fe40000000800 */
[----:B------:R-:W-:Y:S01]  /*2c10*/  @!P1 FMUL.FTZ R25, R21, UR6 ;  /* 0x0000000615199c20 */ /* 0x000fe20008410000 */
[----:B------:R-:W-:Y:S01]  /*2c20*/  @!P1 FMUL.FTZ R24, R20, UR6 ;  /* 0x0000000614189c20 */ /* 0x000fe20008410000 */
[C---:B-1----:R-:W-:Y:S02]  /*2c30*/  IMAD.WIDE R28, R31.reuse, 0x4, R18 ;  /* 0x000000041f1c7825 */ /* 0x042fe400078e0212 */
[----:B------:R-:W-:Y:S02]  /*2c40*/  @!P3 STS.64 [UR5+0xc8], R20 ;  /* 0x0000c814ff00b988 */ /* 0x000fe40008000a05 */
[----:B---3--:R-:W-:-:S04]  /*2c50*/  IMAD.WIDE R18, R31, 0x4, R16 ;  /* 0x000000041f127825 */ /* 0x008fc800078e0210 */
[----:B----4-:R-:W-:-:S05]  /*2c60*/  @!P1 IMAD.WIDE R26, R4, 0x8, R22 ;  /* 0x00000008041a9825 */ /* 0x010fca00078e0216 */
[----:B------:R1:W-:Y:S01]  /*2c70*/  @!P1 STG.E.64 desc[UR8][R26.64], R24 ;  /* 0x000000181a009986 */ /* 0x0003e2000c101b08 */
[----:B------:R-:W-:Y:S06]  /*2c80*/  BAR.SYNC.DEFER_BLOCKING 0x0 ;  /* 0x0000000000007b1d */ /* 0x000fec0000010000 */
[----:B------:R-:W2:Y:S04]  /*2c90*/  LDG.E.64 R16, desc[UR8][R28.64] ;  /* 0x000000081c107981 */ /* 0x000ea8000c1e1b00 */
[----:B------:R-:W2:Y:S01]  /*2ca0*/  LDG.E.64 R18, desc[UR8][R18.64] ;  /* 0x0000000812127981 */ /* 0x000ea2000c1e1b00 */
[----:B-1----:R-:W-:Y:S01]  /*2cb0*/  MOV R24, 0x3f800000 ;  /* 0x3f80000000187802 */ /* 0x002fe20000000f00 */
[----:B0-----:R-:W-:Y:S01]  /*2cc0*/  HADD2.F32 R21, -RZ, R52.H0_H0 ;  /* 0x20000034ff157230 */ /* 0x001fe20000004100 */
[----:B------:R-:W-:Y:S01]  /*2cd0*/  ISETP.NE.AND P5, PT, RZ, UR10, PT ;  /* 0x0000000aff007c0c */ /* 0x000fe2000bfa5270 */
[----:B------:R-:W0:Y:S01]  /*2ce0*/  LDS.64 R22, [UR5+0xc8] ;  /* 0x0000c805ff167984 */ /* 0x000e220008000a00 */
[----:B------:R-:W-:-:S02]  /*2cf0*/  HADD2.F32 R25, -RZ, R42.H1_H1 ;  /* 0x3000002aff197230 */ /* 0x000fc40000004100 */
[----:B0-----:R-:W-:-:S04]  /*2d00*/  FMUL.FTZ R22, R22, UR6 ;  /* 0x0000000616167c20 */ /* 0x001fc80008410000 */
[----:B------:R-:W-:Y:S01]  /*2d10*/  FMUL.FTZ R30, R22, R22 ;  /* 0x00000016161e7220 */ /* 0x000fe20000410000 */
[----:B------:R-:W-:-:S03]  /*2d20*/  FADD.FTZ R21, R21, -R22 ;  /* 0x8000001615157221 */ /* 0x000fc60000010000 */
[----:B------:R-:W-:-:S05]  /*2d30*/  FFMA.FTZ R23, R23, UR6, -R30 ;  /* 0x0000000617177c23 */ /* 0x000fca000801081e */
[----:B------:R-:W-:-:S13]  /*2d40*/  FSETP.GTU.FTZ.AND P1, PT, R23, RZ, PT ;  /* 0x000000ff1700720b */ /* 0x000fda0003f3c000 */
[----:B------:R-:W0:Y:S02]  /*2d50*/  @P1 LDC R30, c[0x0][0x238] ;  /* 0x00008e00ff1e1b82 */ /* 0x000e240000000800 */
[----:B0-----:R-:W-:Y:S01]  /*2d60*/  @P1 FADD.FTZ R20, R23, R30 ;  /* 0x0000001e17141221 */ /* 0x001fe20000010000 */
[----:B------:R-:W-:-:S03]  /*2d70*/  HADD2.F32 R23, -RZ, R52.H1_H1 ;  /* 0x30000034ff177230 */ /* 0x000fc60000004100 */
[----:B------:R-:W0:Y:S02]  /*2d80*/  @P1 MUFU.RSQ R24, R20 ;  /* 0x0000001400181308 */ /* 0x000e240000001400 */
[----:B------:R-:W-:Y:S01]  /*2d90*/  FADD.FTZ R23, R23, -R22 ;  /* 0x8000001617177221 */ /* 0x000fe20000010000 */
[----:B0-----:R-:W-:-:S03]  /*2da0*/  FMUL.FTZ R21, R21, R24 ;  /* 0x0000001815157220 */ /* 0x001fc60000410000 */
[----:B------:R-:W-:Y:S01]  /*2db0*/  FMUL.FTZ R26, R23, R24 ;  /* 0x00000018171a7220 */ /* 0x000fe20000410000 */
[----:B------:R-:W-:Y:S02]  /*2dc0*/  HADD2.F32 R23, -RZ, R42.H0_H0 ;  /* 0x2000002aff177230 */ /* 0x000fe40000004100 */
        /* <DEDUP_REMOVED lines=13> */
.L_x_3836:
        /* <DEDUP_REMOVED lines=14> */
.L_x_3838:
[----:B------:R-:W-:Y:S05]  /*2f80*/  BSYNC B0 ;  /* 0x0000000000007941 */ /* 0x000fea0003800000 */
.L_x_3837:
[----:B------:R-:W-:Y:S01]  /*2f90*/  ULDC.64 UR12, c[0x0][0x278] ;  /* 0x00009e00000c7ab9 */ /* 0x000fe20000000a00 */
[--C-:B------:R-:W-:Y:S01]  /*2fa0*/  FADD.FTZ R21, R23, -R22.reuse ;  /* 0x8000001617157221 */ /* 0x100fe20000010000 */
[----:B------:R-:W-:Y:S01]  /*2fb0*/  ISETP.GE.U32.AND P1, PT, R8, UR12, PT ;  /* 0x0000000c08007c0c */ /* 0x000fe2000bf26070 */
[--C-:B------:R-:W-:Y:S01]  /*2fc0*/  FADD.FTZ R25, R25, -R22.reuse ;  /* 0x8000001619197221 */ /* 0x100fe20000010000 */
[----:B------:R-:W-:Y:S01]  /*2fd0*/  ISETP.GE.U32.AND P2, PT, R9, UR12, PT ;  /* 0x0000000c09007c0c */ /* 0x000fe2000bf46070 */
[--C-:B0-----:R-:W-:Y:S01]  /*2fe0*/  HADD2.F32 R27, -RZ, R44.reuse.H0_H0 ;  /* 0x2000002cff1b7230 */ /* 0x101fe20000004100 */
[----:B------:R-:W-:Y:S01]  /*2ff0*/  ISETP.GE.U32.AND P3, PT, R10, UR12, PT ;  /* 0x0000000c0a007c0c */ /* 0x000fe2000bf66070 */
[----:B------:R-:W-:Y:S01]  /*3000*/  HADD2.F32 R31, -RZ, R44.H1_H1 ;  /* 0x3000002cff1f7230 */ /* 0x000fe20000004100 */
[----:B------:R-:W-:Y:S01]  /*3010*/  ISETP.GE.AND.EX P1, PT, R39, UR13, PT, P1 ;  /* 0x0000000d27007c0c */ /* 0x000fe2000bf26310 */
[-C--:B------:R-:W-:Y:S01]  /*3020*/  FMUL.FTZ R21, R21, R24.reuse ;  /* 0x0000001815157220 */ /* 0x080fe20000410000 */
[----:B------:R-:W-:Y:S01]  /*3030*/  ISETP.GE.AND.EX P2, PT, R41, UR13, PT, P2 ;  /* 0x0000000d29007c0c */ /* 0x000fe2000bf46320 */
[----:B------:R-:W-:Y:S01]  /*3040*/  FMUL.FTZ R20, R25, R24 ;  /* 0x0000001819147220 */ /* 0x000fe20000410000 */
[----:B------:R-:W-:Y:S01]  /*3050*/  ISETP.GE.AND.EX P3, PT, R43, UR13, PT, P3 ;  /* 0x0000000d2b007c0c */ /* 0x000fe2000bf66330 */
[--C-:B------:R-:W-:Y:S01]  /*3060*/  HADD2.F32 R29, -RZ, R46.reuse.H0_H0 ;  /* 0x2000002eff1d7230 */ /* 0x100fe20000004100 */
[C---:B------:R-:W-:Y:S01]  /*3070*/  ISETP.GT.U32.OR P1, PT, R0.reuse, 0x29f, P1 ;  /* 0x0000029f0000780c */ /* 0x040fe20000f24470 */
[----:B------:R-:W-:Y:S01]  /*3080*/  HADD2.F32 R23, -RZ, R46.H1_H1 ;  /* 0x3000002eff177230 */ /* 0x000fe20000004100 */
[C---:B------:R-:W-:Y:S01]  /*3090*/  ISETP.GT.U32.OR P2, PT, R0.reuse, 0x29f, P2 ;  /* 0x0000029f0000780c */ /* 0x040fe20001744470 */
[--C-:B------:R-:W-:Y:S01]  /*30a0*/  FADD.FTZ R25, R27, -R22.reuse ;  /* 0x800000161b197221 */ /* 0x100fe20000010000 */
[----:B------:R-:W-:Y:S01]  /*30b0*/  ISETP.GT.U32.OR P3, PT, R0, 0x29f, P3 ;  /* 0x0000029f0000780c */ /* 0x000fe20001f64470 */
[----:B------:R-:W-:Y:S01]  /*30c0*/  FADD.FTZ R31, R31, -R22 ;  /* 0x800000161f1f7221 */ /* 0x000fe20000010000 */
[----:B------:R-:W-:Y:S01]  /*30d0*/  FFMA.FTZ R28, R16, R21, R18 ;  /* 0x00000015101c7223 */ /* 0x000fe20000010012 */
[----:B------:R-:W-:Y:S01]  /*30e0*/  FFMA.FTZ R77, R17, R20, R19 ;  /* 0x00000014114d7223 */ /* 0x000fe20000010013 */
[----:B------:R-:W-:Y:S09]  /*30f0*/  @!P5 BRA `(.L_x_3839) ;  /* 0x000000000028d947 */ /* 0x000ff20003800000 */
        /* <DEDUP_REMOVED lines=10> */
.L_x_3839:
        /* <DEDUP_REMOVED lines=14> */
.L_x_3841:
[----:B------:R-:W-:Y:S05]  /*3280*/  BSYNC B0 ;  /* 0x0000000000007941 */ /* 0x000fea0003800000 */
.L_x_3840:
[-C--:B------:R-:W-:Y:S01]  /*3290*/  FMUL.FTZ R25, R25, R24.reuse ;  /* 0x0000001819197220 */ /* 0x080fe20000410000 */
[----:B------:R-:W-:Y:S01]  /*32a0*/  FMUL.FTZ R28, R31, R24 ;  /* 0x000000181f1c7220 */ /* 0x000fe20000410000 */
[--C-:B------:R-:W-:Y:S01]  /*32b0*/  FADD.FTZ R29, R29, -R22.reuse ;  /* 0x800000161d1d7221 */ /* 0x100fe20000010000 */
[----:B------:R-:W-:Y:S01]  /*32c0*/  FADD.FTZ R23, R23, -R22 ;  /* 0x8000001617177221 */ /* 0x000fe20000010000 */
        /* <DEDUP_REMOVED lines=13> */
.L_x_3842:
[----:B------:R-:W-:Y:S04]  /*33a0*/  BSSY B0, `(.L_x_3843) ;  /* 0x000000e000007945 */ /* 0x000fe80003800000 */
[----:B------:R-:W-:Y:S05]  /*33b0*/  @P2 BRA `(.L_x_3844) ;  /* 0x0000000000302947 */ /* 0x000fea0003800000 */
[----:B------:R-:W-:Y:S01]  /*33c0*/  ULDC.64 UR14, c[0x0][0x270] ;  /* 0x00009c00000e7ab9 */ /* 0x000fe20000000a00 */
[----:B------:R-:W-:Y:S01]  /*33d0*/  MOV R20, R72 ;  /* 0x0000004800147202 */ /* 0x000fe20000000f00 */
[----:B0-----:R-:W-:Y:S01]  /*33e0*/  IMAD R26, R41, UR14, RZ ;  /* 0x0000000e291a7c24 */ /* 0x001fe2000f8e02ff */
        /* <DEDUP_REMOVED lines=9> */
.L_x_3844:
[----:B------:R-:W-:Y:S05]  /*3480*/  BSYNC B0 ;  /* 0x0000000000007941 */ /* 0x000fea0003800000 */
.L_x_3843:
[-C--:B------:R-:W-:Y:S01]  /*3490*/  FMUL.FTZ R29, R29, R24.reuse ;  /* 0x000000181d1d7220 */ /* 0x080fe20000410000 */
[----:B01----:R-:W-:Y:S01]  /*34a0*/  FMUL.FTZ R26, R23, R24 ;  /* 0x00000018171a7220 */ /* 0x003fe20000410000 */
[--C-:B------:R-:W-:Y:S02]  /*34b0*/  HADD2.F32 R21, -RZ, R48.reuse.H0_H0 ;  /* 0x20000030ff157230 */ /* 0x100fe40000004100 */
[----:B------:R-:W-:Y:S02]  /*34c0*/  HADD2.F32 R23, -RZ, R48.H1_H1 ;  /* 0x30000030ff177230 */ /* 0x000fe40000004100 */
[----:B------:R-:W-:Y:S01]  /*34d0*/  FFMA.FTZ R20, R16, R29, R18 ;  /* 0x0000001d10147223 */ /* 0x000fe20000010012 */
        /* <DEDUP_REMOVED lines=12> */
.L_x_3845:
        /* <DEDUP_REMOVED lines=14> */
.L_x_3847:
[----:B------:R-:W-:Y:S05]  /*3680*/  BSYNC B0 ;  /* 0x0000000000007941 */ /* 0x000fea0003800000 */
.L_x_3846:
[--C-:B0-----:R-:W-:Y:S01]  /*3690*/  HADD2.F32 R25, -RZ, R50.reuse.H0_H0 ;  /* 0x20000032ff197230 */ /* 0x101fe20000004100 */
[----:B------:R-:W-:Y:S01]  /*36a0*/  ISETP.GE.U32.AND P1, PT, R11, UR12, PT ;  /* 0x0000000c0b007c0c */ /* 0x000fe2000bf26070 */
[----:B------:R-:W-:Y:S01]  /*36b0*/  HADD2.F32 R29, -RZ, R50.H1_H1 ;  /* 0x30000032ff1d7230 */ /* 0x000fe20000004100 */
[----:B------:R-:W-:Y:S01]  /*36c0*/  ISETP.GE.U32.AND P2, PT, R12, UR12, PT ;  /* 0x0000000c0c007c0c */ /* 0x000fe2000bf46070 */
[--C-:B------:R-:W-:Y:S01]  /*36d0*/  FADD.FTZ R21, R21, -R22.reuse ;  /* 0x8000001615157221 */ /* 0x100fe20000010000 */
[----:B------:R-:W-:Y:S01]  /*36e0*/  FADD.FTZ R23, R23, -R22 ;  /* 0x8000001617177221 */ /* 0x000fe20000010000 */
[----:B------:R-:W-:Y:S01]  /*36f0*/  HADD2.F32 R20, -RZ, R60.H0_H0 ;  /* 0x2000003cff147230 */ /* 0x000fe20000004100 */
[----:B------:R-:W-:Y:S01]  /*3700*/  ISETP.GE.AND.EX P1, PT, R45, UR13, PT, P1 ;  /* 0x0000000d2d007c0c */ /* 0x000fe2000bf26310 */
[----:B------:R-:W-:Y:S01]  /*3710*/  HADD2.F32 R26, -RZ, R62.H0_H0 ;  /* 0x2000003eff1a7230 */ /* 0x000fe20000004100 */
[----:B------:R-:W-:Y:S01]  /*3720*/  ISETP.GE.AND.EX P2, PT, R47, UR13, PT, P2 ;  /* 0x0000000d2f007c0c */ /* 0x000fe2000bf46320 */
[----:B------:R-:W-:-:S02]  /*3730*/  HADD2.F32 R28, -RZ, R64.H0_H0 ;  /* 0x20000040ff1c7230 */ /* 0x000fc40000004100 */
[--C-:B------:R-:W-:Y:S01]  /*3740*/  FADD.FTZ R46, R25, -R22.reuse ;  /* 0x80000016192e7221 */ /* 0x100fe20000010000 */
[----:B------:R-:W-:Y:S02]  /*3750*/  HADD2.F32 R30, -RZ, R66.H0_H0 ;  /* 0x20000042ff1e7230 */ /* 0x000fe40000004100 */
[----:B------:R-:W-:Y:S01]  /*3760*/  FADD.FTZ R48, R29, -R22 ;  /* 0x800000161d307221 */ /* 0x000fe20000010000 */
[----:B------:R-:W-:Y:S02]  /*3770*/  HADD2.F32 R40, -RZ, R68.H0_H0 ;  /* 0x20000044ff287230 */ /* 0x000fe40000004100 */
[-C--:B------:R-:W-:Y:S01]  /*3780*/  FMUL.FTZ R21, R21, R24.reuse ;  /* 0x0000001815157220 */ /* 0x080fe20000410000 */
[----:B------:R-:W-:Y:S02]  /*3790*/  HADD2.F32 R42, -RZ, R70.H0_H0 ;  /* 0x20000046ff2a7230 */ /* 0x000fe40000004100 */
[----:B------:R-:W-:Y:S01]  /*37a0*/  FMUL.FTZ R52, R23, R24 ;  /* 0x0000001817347220 */ /* 0x000fe20000410000 */
[----:B------:R-:W-:Y:S01]  /*37b0*/  HADD2.F32 R44, -RZ, R71.H0_H0 ;  /* 0x20000047ff2c7230 */ /* 0x000fe20000004100 */
[C---:B------:R-:W-:Y:S01]  /*37c0*/  ISETP.GT.U32.OR P1, PT, R0.reuse, 0x29f, P1 ;  /* 0x0000029f0000780c */ /* 0x040fe20000f24470 */
[--C-:B------:R-:W-:Y:S01]  /*37d0*/  HADD2.F32 R27, -RZ, R54.reuse.H0_H0 ;  /* 0x20000036ff1b7230 */ /* 0x100fe20000004100 */
[----:B------:R-:W-:Y:S01]  /*37e0*/  ISETP.GT.U32.OR P2, PT, R0, 0x29f, P2 ;  /* 0x0000029f0000780c */ /* 0x000fe20001744470 */
[----:B------:R-:W-:-:S02]  /*37f0*/  HADD2.F32 R39, -RZ, R54.H1_H1 ;  /* 0x30000036ff277230 */ /* 0x000fc40000004100 */
[--C-:B------:R-:W-:Y:S01]  /*3800*/  FADD.FTZ R25, R20, -R22.reuse ;  /* 0x8000001614197221 */ /* 0x100fe20000010000 */
[--C-:B------:R-:W-:Y:S02]  /*3810*/  HADD2.F32 R31, -RZ, R56.reuse.H0_H0 ;  /* 0x20000038ff1f7230 */ /* 0x100fe40000004100 */
[--C-:B------:R-:W-:Y:S01]  /*3820*/  FADD.FTZ R27, R27, -R22.reuse ;  /* 0x800000161b1b7221 */ /* 0x100fe20000010000 */
[----:B------:R-:W-:Y:S02]  /*3830*/  HADD2.F32 R41, -RZ, R56.H1_H1 ;  /* 0x30000038ff297230 */ /* 0x000fe40000004100 */
[--C-:B------:R-:W-:Y:S01]  /*3840*/  FADD.FTZ R39, R39, -R22.reuse ;  /* 0x8000001627277221 */ /* 0x100fe20000010000 */
[--C-:B------:R-:W-:Y:S02]  /*3850*/  HADD2.F32 R43, -RZ, R58.reuse.H0_H0 ;  /* 0x2000003aff2b7230 */ /* 0x100fe40000004100 */
[----:B------:R-:W-:Y:S01]  /*3860*/  FADD.FTZ R31, R31, -R22 ;  /* 0x800000161f1f7221 */ /* 0x000fe20000010000 */
[----:B------:R-:W-:-:S02]  /*3870*/  HADD2.F32 R77, -RZ, R58.H1_H1 ;  /* 0x3000003aff4d7230 */ /* 0x000fc40000004100 */
[--C-:B------:R-:W-:Y:S01]  /*3880*/  FADD.FTZ R41, R41, -R22.reuse ;  /* 0x8000001629297221 */ /* 0x100fe20000010000 */
[----:B------:R-:W-:Y:S02]  /*3890*/  HADD2.F32 R60, -RZ, R60.H1_H1 ;  /* 0x3000003cff3c7230 */ /* 0x000fe40000004100 */
[--C-:B------:R-:W-:Y:S01]  /*38a0*/  FADD.FTZ R43, R43, -R22.reuse ;  /* 0x800000162b2b7221 */ /* 0x100fe20000010000 */
[----:B------:R-:W-:Y:S02]  /*38b0*/  HADD2.F32 R62, -RZ, R62.H1_H1 ;  /* 0x3000003eff3e7230 */ /* 0x000fe40000004100 */
[--C-:B------:R-:W-:Y:S01]  /*38c0*/  FADD.FTZ R77, R77, -R22.reuse ;  /* 0x800000164d4d7221 */ /* 0x100fe20000010000 */
[----:B------:R-:W-:Y:S02]  /*38d0*/  HADD2.F32 R64, -RZ, R64.H1_H1 ;  /* 0x30000040ff407230 */ /* 0x000fe40000004100 */
        /* <DEDUP_REMOVED lines=8> */
[--C-:B------:R-:W-:Y:S01]  /*3960*/  FADD.FTZ R64, R64, -R22.reuse ;  /* 0x8000001640407221 */ /* 0x100fe20000010000 */
[--C-:B------:R-:W-:Y:S01]  /*3970*/  FADD.FTZ R30, R30, -R22.reuse ;  /* 0x800000161e1e7221 */ /* 0x100fe20000010000 */
[--C-:B------:R-:W-:Y:S01]  /*3980*/  FADD.FTZ R66, R66, -R22.reuse ;  /* 0x8000001642427221 */ /* 0x100fe20000010000 */
[--C-:B------:R-:W-:Y:S01]  /*3990*/  FADD.FTZ R40, R40, -R22.reuse ;  /* 0x8000001628287221 */ /* 0x100fe20000010000 */
[--C-:B------:R-:W-:Y:S01]  /*39a0*/  FADD.FTZ R68, R68, -R22.reuse ;  /* 0x8000001644447221 */ /* 0x100fe20000010000 */
[--C-:B------:R-:W-:Y:S01]  /*39b0*/  FADD.FTZ R42, R42, -R22.reuse ;  /* 0x800000162a2a7221 */ /* 0x100fe20000010000 */
[--C-:B------:R-:W-:Y:S01]  /*39c0*/  FADD.FTZ R70, R70, -R22.reuse ;  /* 0x8000001646467221 */ /* 0x100fe20000010000 */
[--C-:B------:R-:W-:Y:S01]  /*39d0*/  FADD.FTZ R44, R44, -R22.reuse ;  /* 0x800000162c2c7221 */ /* 0x100fe20000010000 */
[----:B------:R-:W-:Y:S01]  /*39e0*/  FADD.FTZ R71, R71, -R22 ;  /* 0x8000001647477221 */ /* 0x000fe20000010000 */
[-C--:B------:R-:W-:Y:S01]  /*39f0*/  FMUL.FTZ R46, R46, R24.reuse ;  /* 0x000000182e2e7220 */ /* 0x080fe20000410000 */
[----:B------:R-:W-:Y:S01]  /*3a00*/  FMUL.FTZ R48, R48, R24 ;  /* 0x0000001830307220 */ /* 0x000fe20000410000 */
        /* <DEDUP_REMOVED lines=13> */
.L_x_3848:
[----:B------:R-:W-:Y:S04]  /*3ae0*/  BSSY B0, `(.L_x_3849) ;  /* 0x000000e000007945 */ /* 0x000fe80003800000 */
[----:B------:R-:W-:Y:S05]  /*3af0*/  @P1 BRA `(.L_x_3850) ;  /* 0x0000000000301947 */ /* 0x000fea0003800000 */
        /* <DEDUP_REMOVED lines=9> */
[----:B------:R-:W-:Y:S02]  /*3b90*/  F2FP.F16.F32.PACK_AB R21, R52, R50 ;  /* 0x000000323415723e */ /* 0x000fe400000000ff */
[----:B------:R-:W-:-:S05]  /*3ba0*/  LEA.HI.X R23, R20, UR15, R23, 0x1, P1 ;  /* 0x0000000f14177c11 */ /* 0x000fca00088f0c17 */
[----:B------:R0:W-:Y:S04]  /*3bb0*/  STG.E desc[UR8][R22.64], R21 ;  /* 0x0000001516007986 */ /* 0x0001e8000c101908 */
.L_x_3850:
[----:B------:R-:W-:Y:S05]  /*3bc0*/  BSYNC B0 ;  /* 0x0000000000007941 */ /* 0x000fea0003800000 */
.L_x_3849:
        /* <DEDUP_REMOVED lines=13> */
.L_x_3851:
[----:B------:R-:W-:Y:S04]  /*3ca0*/  BSSY B0, `(.L_x_3852) ;  /* 0x000000e000007945 */ /* 0x000fe80003800000 */
[----:B------:R-:W-:Y:S05]  /*3cb0*/  @P2 BRA `(.L_x_3853) ;  /* 0x0000000000302947 */ /* 0x000fea0003800000 */
[----:B------:R-:W-:Y:S01]  /*3cc0*/  ULDC.64 UR14, c[0x0][0x270] ;  /* 0x00009c00000e7ab9 */ /* 0x000fe20000000a00 */
[----:B------:R-:W-:Y:S01]  /*3cd0*/  MOV R20, R72 ;  /* 0x0000004800147202 */ /* 0x000fe20000000f00 */
[----:B------:R-:W-:Y:S01]  /*3ce0*/  IMAD R47, R47, UR14, RZ ;  /* 0x0000000e2f2f7c24 */ /* 0x000fe2000f8e02ff */
[----:B0-----:R-:W-:Y:S02]  /*3cf0*/  MOV R21, R75 ;  /* 0x0000004b00157202 */ /* 0x001fe40000000f00 */
        /* <DEDUP_REMOVED lines=8> */
.L_x_3853:
[----:B------:R-:W-:Y:S05]  /*3d80*/  BSYNC B0 ;  /* 0x0000000000007941 */ /* 0x000fea0003800000 */
.L_x_3852:
[----:B------:R-:W-:Y:S01]  /*3d90*/  ISETP.GE.U32.AND P6, PT, R13, UR12, PT ;  /* 0x0000000c0d007c0c */ /* 0x000fe2000bfc6070 */
[-C--:B0-----:R-:W-:Y:S01]  /*3da0*/  FMUL.FTZ R21, R27, R24.reuse ;  /* 0x000000181b157220 */ /* 0x081fe20000410000 */
[----:B------:R-:W-:Y:S01]  /*3db0*/  ISETP.GE.U32.AND P1, PT, R14, UR12, PT ;  /* 0x0000000c0e007c0c */ /* 0x000fe2000bf26070 */
[-C--:B------:R-:W-:Y:S01]  /*3dc0*/  FMUL.FTZ R20, R39, R24.reuse ;  /* 0x0000001827147220 */ /* 0x080fe20000410000 */
[----:B------:R-:W-:Y:S01]  /*3dd0*/  ISETP.GE.U32.AND P2, PT, R15, UR12, PT ;  /* 0x0000000c0f007c0c */ /* 0x000fe2000bf46070 */
[-C--:B------:R-:W-:Y:S01]  /*3de0*/  FMUL.FTZ R50, R41, R24.reuse ;  /* 0x0000001829327220 */ /* 0x080fe20000410000 */
[----:B------:R-:W-:Y:S01]  /*3df0*/  ISETP.GE.U32.AND P3, PT, R32, UR12, PT ;  /* 0x0000000c20007c0c */ /* 0x000fe2000bf66070 */
[-C--:B------:R-:W-:Y:S01]  /*3e00*/  FMUL.FTZ R48, R29, R24.reuse ;  /* 0x000000181d307220 */ /* 0x080fe20000410000 */
[----:B------:R-:W-:Y:S01]  /*3e10*/  ISETP.GE.U32.AND P4, PT, R33, UR12, PT ;  /* 0x0000000c21007c0c */ /* 0x000fe2000bf86070 */
[-C--:B------:R-:W-:Y:S01]  /*3e20*/  FMUL.FTZ R31, R31, R24.reuse ;  /* 0x000000181f1f7220 */ /* 0x080fe20000410000 */
[----:B------:R-:W-:Y:S01]  /*3e30*/  ISETP.GE.AND.EX P6, PT, R49, UR13, PT, P6 ;  /* 0x0000000d31007c0c */ /* 0x000fe2000bfc6360 */
        /* <DEDUP_REMOVED lines=9> */
[-C--:B------:R-:W-:Y:S01]  /*3ed0*/  FMUL.FTZ R29, R28, R24.reuse ;  /* 0x000000181c1d7220 */ /* 0x080fe20000410000 */
[-C--:B------:R-:W-:Y:S01]  /*3ee0*/  FMUL.FTZ R64, R64, R24.reuse ;  /* 0x0000001840407220 */ /* 0x080fe20000410000 */
[-C--:B------:R-:W-:Y:S01]  /*3ef0*/  FMUL.FTZ R39, R30, R24.reuse ;  /* 0x000000181e277220 */ /* 0x080fe20000410000 */
[-C--:B------:R-:W-:Y:S01]  /*3f00*/  FMUL.FTZ R66, R66, R24.reuse ;  /* 0x0000001842427220 */ /* 0x080fe20000410000 */
[-C--:B------:R-:W-:Y:S01]  /*3f10*/  FMUL.FTZ R41, R40, R24.reuse ;  /* 0x0000001828297220 */ /* 0x080fe20000410000 */
[-C--:B------:R-:W-:Y:S01]  /*3f20*/  FMUL.FTZ R68, R68, R24.reuse ;  /* 0x0000001844447220 */ /* 0x080fe20000410000 */
[-C--:B-1----:R-:W-:Y:S01]  /*3f30*/  FMUL.FTZ R45, R42, R24.reuse ;  /* 0x000000182a2d7220 */ /* 0x082fe20000410000 */
[-C--:B------:R-:W-:Y:S01]  /*3f40*/  FMUL.FTZ R70, R70, R24.reuse ;  /* 0x0000001846467220 */ /* 0x080fe20000410000 */
[-C--:B------:R-:W-:Y:S01]  /*3f50*/  FMUL.FTZ R47, R44, R24.reuse ;  /* 0x000000182c2f7220 */ /* 0x080fe20000410000 */
[----:B------:R-:W-:Y:S01]  /*3f60*/  FMUL.FTZ R24, R71, R24 ;  /* 0x0000001847187220 */ /* 0x000fe20000410000 */
[----:B------:R-:W-:Y:S01]  /*3f70*/  ISETP.GT.U32.OR P6, PT, R0, 0x29f, P6 ;  /* 0x0000029f0000780c */ /* 0x000fe200037c4470 */
[----:B------:R-:W-:Y:S01]  /*3f80*/  FFMA.FTZ R26, R16, R21, R18 ;  /* 0x00000015101a7223 */ /* 0x000fe20000010012 */
[C---:B------:R-:W-:Y:S01]  /*3f90*/  ISETP.GT.U32.OR P1, PT, R0.reuse, 0x29f, P1 ;  /* 0x0000029f0000780c */ /* 0x040fe20000f24470 */
[----:B------:R-:W-:Y:S01]  /*3fa0*/  FFMA.FTZ R71, R17, R20, R19 ;  /* 0x0000001411477223 */ /* 0x000fe20000010013 */
        /* <DEDUP_REMOVED lines=14> */
.L_x_3854:
        /* <DEDUP_REMOVED lines=14> */
.L_x_3856:
[----:B------:R-:W-:Y:S05]  /*4170*/  BSYNC B0 ;  /* 0x0000000000007941 */ /* 0x000fea0003800000 */
.L_x_3855:
        /* <DEDUP_REMOVED lines=13> */
.L_x_3857:
        /* <DEDUP_REMOVED lines=14> */
.L_x_3859:
[----:B------:R-:W-:Y:S05]  /*4330*/  BSYNC B0 ;  /* 0x0000000000007941 */ /* 0x000fea0003800000 */
.L_x_3858:
        /* <DEDUP_REMOVED lines=13> */
.L_x_3860:
[----:B------:R-:W-:Y:S04]  /*4410*/  BSSY B0, `(.L_x_3861) ;  /* 0x000000e000007945 */ /* 0x000fe80003800000 */
[----:B------:R-:W-:Y:S05]  /*4420*/  @P2 BRA `(.L_x_3862) ;  /* 0x0000000000302947 */ /* 0x000fea0003800000 */
[----:B------:R-:W-:Y:S01]  /*4430*/  ULDC.64 UR14, c[0x0][0x270] ;  /* 0x00009c00000e7ab9 */ /* 0x000fe20000000a00 */
[----:B------:R-:W-:Y:S01]  /*4440*/  MOV R20, R72 ;  /* 0x0000004800147202 */ /* 0x000fe20000000f00 */
[----:B01----:R-:W-:Y:S01]  /*4450*/  IMAD R22, R55, UR14, RZ ;  /* 0x0000000e37167c24 */ /* 0x003fe2000f8e02ff */
        /* <DEDUP_REMOVED lines=9> */
.L_x_3862:
[----:B------:R-:W-:Y:S05]  /*44f0*/  BSYNC B0 ;  /* 0x0000000000007941 */ /* 0x000fea0003800000 */
.L_x_3861:
[----:B------:R-:W-:Y:S01]  /*4500*/  FFMA.FTZ R25, R16, R25, R18 ;  /* 0x0000001910197223 */ /* 0x000fe20000010012 */
        /* <DEDUP_REMOVED lines=12> */
.L_x_3863:
        /* <DEDUP_REMOVED lines=10> */
[----:B012---:R-:W-:-:S02]  /*4670*/  LEA R22, P1, R20, UR14, 0x1 ;  /* 0x0000000e14167c11 */ /* 0x007fc4000f8208ff */
[----:B------:R-:W-:-:S04]  /*4680*/  IADD3 R57, R21, R57, RZ ;  /* 0x0000003915397210 */ /* 0x000fc80007ffe0ff */
[----:B------:R-:W-:-:S05]  /*4690*/  LEA.HI.X R23, R20, UR15, R57, 0x1, P1 ;  /* 0x0000000f14177c11 */ /* 0x000fca00088f0c39 */
[----:B------:R3:W-:Y:S02]  /*46a0*/  STG.E desc[UR8][R22.64], R25 ;  /* 0x0000001916007986 */ /* 0x0007e4000c101908 */
.L_x_3865:
[----:B------:R-:W-:Y:S05]  /*46b0*/  BSYNC B0 ;  /* 0x0000000000007941 */ /* 0x000fea0003800000 */
.L_x_3864:
        /* <DEDUP_REMOVED lines=13> */
.L_x_3866:
[----:B------:R-:W-:Y:S04]  /*4790*/  BSSY B0, `(.L_x_3867) ;  /* 0x000000e000007945 */ /* 0x000fe80003800000 */
[----:B------:R-:W-:Y:S05]  /*47a0*/  @P4 BRA `(.L_x_3868) ;  /* 0x0000000000304947 */ /* 0x000fea0003800000 */
[----:B------:R-:W-:Y:S01]  /*47b0*/  ULDC.64 UR14, c[0x0][0x270] ;  /* 0x00009c00000e7ab9 */ /* 0x000fe20000000a00 */
[----:B------:R-:W-:Y:S01]  /*47c0*/  MOV R20, R72 ;  /* 0x0000004800147202 */ /* 0x000fe20000000f00 */
[----:B0123--:R-:W-:Y:S01]  /*47d0*/  IMAD R22, R59, UR14, RZ ;  /* 0x0000000e3b167c24 */ /* 0x00ffe2000f8e02ff */
        /* <DEDUP_REMOVED lines=9> */
.L_x_3868:
[----:B------:R-:W-:Y:S05]  /*4870*/  BSYNC B0 ;  /* 0x0000000000007941 */ /* 0x000fea0003800000 */
.L_x_3867:
        /* <DEDUP_REMOVED lines=17> */
[--C-:B------:R-:W-:Y:S01]  /*4990*/  FFMA.FTZ R24, R17, R24, R19.reuse ;  /* 0x0000001811187223 */ /* 0x100fe20000010013 */
        /* <DEDUP_REMOVED lines=10> */
[----:B------:R-:W5:Y:S08]  /*4a40*/  MUFU.EX2 R16, R16 ;  /* 0x0000001000107308 */ /* 0x000f700000000800 */
[----:B------:R-:W0:Y:S01]  /*4a50*/  MUFU.EX2 R19, R19 ;  /* 0x0000001300137308 */ /* 0x000e220000000800 */
[----:B-----5:R-:W-:-:S07]  /*4a60*/  FADD.FTZ R17, R16, 1 ;  /* 0x3f80000010117421 */ /* 0x020fce0000010000 */
[----:B------:R-:W5:Y:S01]  /*4a70*/  MUFU.RCP R18, R17 ;  /* 0x0000001100127308 */ /* 0x000f620000001000 */
[----:B0-----:R-:W-:-:S07]  /*4a80*/  FADD.FTZ R20, R19, 1 ;  /* 0x3f80000013147421 */ /* 0x001fce0000010000 */
[----:B------:R-:W0:Y:S01]  /*4a90*/  MUFU.RCP R21, R20 ;  /* 0x0000001400157308 */ /* 0x000e220000001000 */
[----:B-----5:R-:W-:Y:S01]  /*4aa0*/  FMUL.FTZ R29, R29, R18 ;  /* 0x000000121d1d7220 */ /* 0x020fe20000410000 */
[----:B0-----:R-:W-:-:S07]  /*4ab0*/  FMUL.FTZ R64, R64, R21 ;  /* 0x0000001540407220 */ /* 0x001fce0000410000 */
.L_x_3869:
        /* <DEDUP_REMOVED lines=14> */
.L_x_3871:
[----:B------:R-:W-:Y:S05]  /*4ba0*/  BSYNC B0 ;  /* 0x0000000000007941 */ /* 0x000fea0003800000 */
.L_x_3870:
[----:B------:R-:W-:Y:S05]  /*4bb0*/  @!P5 BRA `(.L_x_3872) ;  /* 0x000000000028d947 */ /* 0x000fea0003800000 */
[----:B------:R-:W-:Y:S01]  /*4bc0*/  FMUL.FTZ R16, R39, -1.4426950216293334961 ;  /* 0xbfb8aa3b27107820 */ /* 0x000fe20000410000 */
[----:B0-----:R-:W-:-:S05]  /*4bd0*/  FMUL.FTZ R19, R66, -1.4426950216293334961 ;  /* 0xbfb8aa3b42137820 */ /* 0x001fca0000410000 */
[----:B------:R-:W0:Y:S08]  /*4be0*/  MUFU.EX2 R16, R16 ;  /* 0x0000001000107308 */ /* 0x000e300000000800 */
[----:B------:R-:W5:Y:S01]  /*4bf0*/  MUFU.EX2 R19, R19 ;  /* 0x0000001300137308 */ /* 0x000f620000000800 */
[----:B0-----:R-:W-:-:S07]  /*4c00*/  FADD.FTZ R17, R16, 1 ;  /* 0x3f80000010117421 */ /* 0x001fce0000010000 */
[----:B------:R-:W0:Y:S01]  /*4c10*/  MUFU.RCP R18, R17 ;  /* 0x0000001100127308 */ /* 0x000e220000001000 */
[----:B-----5:R-:W-:-:S07]  /*4c20*/  FADD.FTZ R20, R19, 1 ;  /* 0x3f80000013147421 */ /* 0x020fce0000010000 */
[----:B------:R-:W5:Y:S01]  /*4c30*/  MUFU.RCP R21, R20 ;  /* 0x0000001400157308 */ /* 0x000f620000001000 */
[----:B0-----:R-:W-:Y:S01]  /*4c40*/  FMUL.FTZ R39, R39, R18 ;  /* 0x0000001227277220 */ /* 0x001fe20000410000 */
[----:B-----5:R-:W-:-:S07]  /*4c50*/  FMUL.FTZ R66, R66, R21 ;  /* 0x0000001542427220 */ /* 0x020fce0000410000 */
.L_x_3872:
        /* <DEDUP_REMOVED lines=14> */
.L_x_3874:
[----:B------:R-:W-:Y:S05]  /*4d40*/  BSYNC B0 ;  /* 0x0000000000007941 */ /* 0x000fea0003800000 */
.L_x_3873:
[----:B------:R-:W-:Y:S05]  /*4d50*/  @!P5 BRA `(.L_x_3875) ;  /* 0x000000000028d947 */ /* 0x000fea0003800000 */
[----:B0-----:R-:W-:Y:S01]  /*4d60*/  FMUL.FTZ R16, R41, -1.4426950216293334961 ;  /* 0xbfb8aa3b29107820 */ /* 0x001fe20000410000 */
[----:B------:R-:W-:-:S05]  /*4d70*/  FMUL.FTZ R19, R68, -1.4426950216293334961 ;  /* 0xbfb8aa3b44137820 */ /* 0x000fca0000410000 */
        /* <DEDUP_REMOVED lines=8> */
.L_x_3875:
        /* <DEDUP_REMOVED lines=14> */
.L_x_3877:
[----:B------:R-:W-:Y:S05]  /*4ee0*/  BSYNC B0 ;  /* 0x0000000000007941 */ /* 0x000fea0003800000 */
.L_x_3876:
        /* <DEDUP_REMOVED lines=11> */
.L_x_3878:
[----:B------:R-:W-:Y:S04]  /*4fa0*/  BSSY B0, `(.L_x_3879) ;  /* 0x000000e000007945 */ /* 0x000fe80003800000 */
[----:B------:R-:W-:Y:S05]  /*4fb0*/  @P3 BRA `(.L_x_3880) ;  /* 0x0000000000303947 */ /* 0x000fea0003800000 */
[----:B------:R-:W-:Y:S01]  /*4fc0*/  ULDC.64 UR12, c[0x0][0x270] ;  /* 0x00009c00000c7ab9 */ /* 0x000fe20000000a00 */
[----:B0-----:R-:W-:Y:S01]  /*4fd0*/  MOV R16, R72 ;  /* 0x0000004800107202 */ /* 0x001fe20000000f00 */
[----:B------:R-:W-:Y:S01]  /*4fe0*/  IMAD R20, R67, UR12, RZ ;  /* 0x0000000c43147c24 */ /* 0x000fe2000f8e02ff */
[----:B------:R-:W-:Y:S02]  /*4ff0*/  MOV R17, R75 ;  /* 0x0000004b00117202 */ /* 0x000fe40000000f00 */
[----:B------:R-:W-:Y:S01]  /*5000*/  F2FP.F16.F32.PACK_AB R45, R70, R45 ;  /* 0x0000002d462d723e */ /* 0x000fe200000000ff */
[----:B------:R-:W-:-:S04]  /*5010*/  IMAD.WIDE.U32 R18, R37, UR12, R16 ;  /* 0x0000000c25127c25 */ /* 0x000fc8000f8e0010 */
[----:B------:R-:W-:Y:S01]  /*5020*/  IMAD R17, R37, UR13, R20 ;  /* 0x0000000d25117c24 */ /* 0x000fe2000f8e0214 */
[----:B------:R-:W-:Y:S02]  /*5030*/  ULDC.64 UR12, c[0x0][0x210] ;  /* 0x00008400000c7ab9 */ /* 0x000fe40000000a00 */
[----:B------:R-:W-:Y:S02]  /*5040*/  LEA R16, P1, R18, UR12, 0x1 ;  /* 0x0000000c12107c11 */ /* 0x000fe4000f8208ff */
[----:B------:R-:W-:-:S04]  /*5050*/  IADD3 R17, R19, R17, RZ ;  /* 0x0000001113117210 */ /* 0x000fc80007ffe0ff */
[----:B------:R-:W-:-:S05]  /*5060*/  LEA.HI.X R17, R18, UR13, R17, 0x1, P1 ;  /* 0x0000000d12117c11 */ /* 0x000fca00088f0c11 */
[----:B------:R0:W-:Y:S02]  /*5070*/  STG.E desc[UR8][R16.64], R45 ;  /* 0x0000002d10007986 */ /* 0x0001e4000c101908 */
.L_x_3880:
[----:B------:R-:W-:Y:S05]  /*5080*/  BSYNC B0 ;  /* 0x0000000000007941 */ /* 0x000fea0003800000 */
.L_x_3879:
        /* <DEDUP_REMOVED lines=11> */
.L_x_3881:
[----:B------:R-:W-:Y:S04]  /*5140*/  BSSY B0, `(.L_x_3882) ;  /* 0x000000d000007945 */ /* 0x000fe80003800000 */
[----:B------:R-:W-:Y:S05]  /*5150*/  @P4 BRA `(.L_x_3883) ;  /* 0x00000000002c4947 */ /* 0x000fea0003800000 */
[----:B------:R-:W-:Y:S01]  /*5160*/  ULDC.64 UR12, c[0x0][0x270] ;  /* 0x00009c00000c7ab9 */ /* 0x000fe20000000a00 */
[----:B------:R-:W-:Y:S01]  /*5170*/  MOV R73, R75 ;  /* 0x0000004b00497202 */ /* 0x000fe20000000f00 */
[----:B------:R-:W-:Y:S01]  /*5180*/  IMAD R69, R69, UR12, RZ ;  /* 0x0000000c45457c24 */ /* 0x000fe2000f8e02ff */
[----:B------:R-:W-:Y:S01]  /*5190*/  F2FP.F16.F32.PACK_AB R47, R24, R47 ;  /* 0x0000002f182f723e */ /* 0x000fe200000000ff */
[----:B------:R-:W-:-:S04]  /*51a0*/  IMAD.WIDE.U32 R72, R38, UR12, R72 ;  /* 0x0000000c26487c25 */ /* 0x000fc8000f8e0048 */
[----:B------:R-:W-:Y:S01]  /*51b0*/  IMAD R69, R38, UR13, R69 ;  /* 0x0000000d26457c24 */ /* 0x000fe2000f8e0245 */
[----:B------:R-:W-:Y:S02]  /*51c0*/  ULDC.64 UR12, c[0x0][0x210] ;  /* 0x00008400000c7ab9 */ /* 0x000fe40000000a00 */
[----:B0-----:R-:W-:Y:S02]  /*51d0*/  LEA R16, P1, R72, UR12, 0x1 ;  /* 0x0000000c48107c11 */ /* 0x001fe4000f8208ff */
[----:B------:R-:W-:-:S04]  /*51e0*/  IADD3 R69, R73, R69, RZ ;  /* 0x0000004549457210 */ /* 0x000fc80007ffe0ff */
[----:B------:R-:W-:-:S05]  /*51f0*/  LEA.HI.X R17, R72, UR13, R69, 0x1, P1 ;  /* 0x0000000d48117c11 */ /* 0x000fca00088f0c45 */
[----:B------:R0:W-:Y:S02]  /*5200*/  STG.E desc[UR8][R16.64], R47 ;  /* 0x0000002f10007986 */ /* 0x0001e4000c101908 */
.L_x_3883:
[----:B------:R-:W-:Y:S05]  /*5210*/  BSYNC B0 ;  /* 0x0000000000007941 */ /* 0x000fea0003800000 */
.L_x_3882:
[----:B0-----:R-:W0:Y:S01]  /*5220*/  LDC R17, c[0x0][0x10] ;  /* 0x00000400ff117b82 */ /* 0x001e220000000800 */
[----:B------:R-:W-:Y:S02]  /*5230*/  IADD3 R6, R6, 0x1, RZ ;  /* 0x0000000106067810 */ /* 0x000fe40007ffe0ff */
[----:B0-----:R-:W-:-:S04]  /*5240*/  IADD3 R4, R17, R4, RZ ;  /* 0x0000000411047210 */ /* 0x001fc80007ffe0ff */
[----:B------:R-:W-:-:S13]  /*5250*/  ISETP.GE.AND P1, PT, R4, UR4, PT ;  /* 0x0000000404007c0c */ /* 0x000fda000bf26270 */
[----:B------:R-:W-:Y:S05]  /*5260*/  @!P1 BRA `(.L_x_3884) ;  /* 0xffffffb000249947 */ /* 0x000fea000383ffff */
[----:B------:R-:W-:Y:S05]  /*5270*/  EXIT ;  /* 0x000000000000794d */ /* 0x000fea0003800000 */
.L_x_3885:
        /* <DEDUP_REMOVED lines=16> */
.L_x_5164:


//--------------------- .text._Z35group_norm_nhwc_fwd_one_pass_kernelI11Fp16IOFp32WLi512ELi84ELi672EEv26Group_norm_nhwc_fwd_params --------------------------
	.section	.text._Z35group_norm_nhwc_fwd_one_pass_kernelI11Fp16IOFp32WLi512ELi84ELi672EEv26Group_norm_nhwc_fwd_params,"ax",@progbits
	.align	128
        .global         _Z35group_norm_nhwc_fwd_one_pass_kernelI11Fp16IOFp32WLi512ELi84ELi672EEv26Group_norm_nhwc_fwd_params
        .type           _Z35group_norm_nhwc_fwd_one_pass_kernelI11Fp16IOFp32WLi512ELi84ELi672EEv26Group_norm_nhwc_fwd_params,@function
        .size           _Z35group_norm_nhwc_fwd_one_pass_kernelI11Fp16IOFp32WLi512ELi84ELi672EEv26Group_norm_nhwc_fwd_params,(.L_x_5165 - _Z35group_norm_nhwc_fwd_one_pass_kernelI11Fp16IOFp32WLi512ELi84ELi672EEv26Group_norm_nhwc_fwd_params)
        .other          _Z35group_norm_nhwc_fwd_one_pass_kernelI11Fp16IOFp32WLi512ELi84ELi672EEv26Group_norm_nhwc_fwd_params,@"STO_CUDA_ENTRY STV_DEFAULT"
_Z35group_norm_nhwc_fwd_one_pass_kernelI11Fp16IOFp32WLi512ELi84ELi672EEv26Group_norm_nhwc_fwd_params:
.text._Z35group_norm_nhwc_fwd_one_pass_kernelI11Fp16IOFp32WLi512ELi84ELi672EEv26Group_norm_nhwc_fwd_params:
        /* <DEDUP_REMOVED lines=22> */
[----:B------:R-:W-:Y:S02]  /*0160*/  SHF.L.U32 R46, R46, 0x1, RZ ;  /* 0x000000012e2e7819 */ /* 0x000fe400000006ff */
[----:B------:R-:W-:Y:S02]  /*0170*/  ISETP.GE.AND.EX P0, PT, R0, UR5, PT, P0 ;  /* 0x0000000500007c0c */ /* 0x000fe4000bf06300 */
        /* <DEDUP_REMOVED lines=14> */
[C---:B------:R-:W-:Y:S02]  /*0260*/  IADD3 R63, R41.reuse, 0xe0, RZ ;  /* 0x000000e0293f7810 */ /* 0x040fe40007ffe0ff */
[----:B------:R-:W-:-:S07]  /*0270*/  IADD3 R62, R41, 0xf0, RZ ;  /* 0x000000f0293e7810 */ /* 0x000fce0007ffe0ff */
.L_x_3991:
[----:B------:R-:W-:Y:S01]  /*0280*/  ULDC UR11, c[0x0][0x288] ;  /* 0x0000a200000b7ab9 */ /* 0x000fe20000000800 */
[----:B--234-:R-:W-:Y:S01]  /*0290*/  IABS R3, UR9 ;  /* 0x0000000900037c13 */ /* 0x01cfe20008000000 */
[----:B------:R-:W-:Y:S01]  /*02a0*/  UMOV UR6, URZ ;  /* 0x0000003f00067c82 */ /* 0x000fe20008000000 */
[----:B------:R-:W-:Y:S01]  /*02b0*/  MOV R0, UR11 ;  /* 0x0000000b00007c02 */ /* 0x000fe20008000f00 */
[----:B0-----:R-:W0:Y:S01]  /*02c0*/  @P0 LDC.64 R20, c[0x0][0x270] ;  /* 0x00009c00ff140b82 */ /* 0x001e220000000a00 */
[----:B------:R-:W-:Y:S01]  /*02d0*/  R2UR UR10, R3 ;  /* 0x00000000030a72ca */ /* 0x000fe200000e0000 */
[----:B------:R-:W-:Y:S01]  /*02e0*/  HFMA2.MMA R40, -RZ, RZ, 0, 0 ;  /* 0x00000000ff287435 */ /* 0x000fe200000001ff */
[----:B------:R-:W-:Y:S02]  /*02f0*/  IABS R0, R0 ;  /* 0x0000000000007213 */ /* 0x000fe40000000000 */
[----:B------:R-:W-:Y:S02]  /*0300*/  SHF.R.S32.HI R77, RZ, 0x1f, R76 ;  /* 0x0000001fff4d7819 */ /* 0x000fe4000001144c */
[----:B------:R-:W-:-:S02]  /*0310*/  R2UR UR12, R0 ;  /* 0x00000000000c72ca */ /* 0x000fc400000e0000 */
[----:B------:R-:W-:Y:S02]  /*0320*/  SHF.R.S32.HI R26, RZ, 0x1f, R75 ;  /* 0x0000001fff1a7819 */ /* 0x000fe4000001144b */
[----:B------:R-:W-:Y:S02]  /*0330*/  SHF.R.S32.HI R27, RZ, 0x1f, R74 ;  /* 0x0000001fff1b7819 */ /* 0x000fe4000001144a */
[----:B-1----:R-:W-:Y:S02]  /*0340*/  SHF.R.S32.HI R4, RZ, 0x1f, R41 ;  /* 0x0000001fff047819 */ /* 0x002fe40000011429 */
[----:B------:R-:W-:-:S05]  /*0350*/  SHF.R.S32.HI R22, RZ, 0x1f, R73 ;  /* 0x0000001fff167819 */ /* 0x000fca0000011449 */
[----:B------:R-:W1:Y:S08]  /*0360*/  I2F.RP R0, UR12 ;  /* 0x0000000c00007d06 */ /* 0x000e700008209400 */
[----:B-1----:R-:W1:Y:S02]  /*0370*/  MUFU.RCP R0, R0 ;  /* 0x0000000000007308 */ /* 0x002e640000001000 */
[----:B-1----:R-:W-:-:S02]  /*0380*/  IADD3 R2, R0, 0xffffffe, RZ ;  /* 0x0ffffffe00027810 */ /* 0x002fc40007ffe0ff */
[----:B------:R-:W-:-:S04]  /*0390*/  SHF.R.S32.HI R0, RZ, 0x1f, R46 ;  /* 0x0000001fff007819 */ /* 0x000fc8000001142e */
[----:B------:R-:W1:Y:S02]  /*03a0*/  F2I.FTZ.U32.TRUNC.NTZ R2, R2 ;  /* 0x0000000200027305 */ /* 0x000e64000021f000 */
[----:B-1----:R-:W-:-:S13]  /*03b0*/  R2UR UR7, R2 ;  /* 0x00000000020772ca */ /* 0x002fda00000e0000 */
        /* <DEDUP_REMOVED lines=28> */
[----:B------:R-:W1:Y:S01]  /*0580*/  @!P1 LDC.64 R12, c[0x0][0x270] ;  /* 0x00009c00ff0c9b82 */ /* 0x000e620000000a00 */
[----:B------:R-:W-:Y:S01]  /*0590*/  USHF.R.S32.HI UR5, URZ, 0x1f, UR7 ;  /* 0x0000001f3f057899 */ /* 0x000fe20008011407 */
[C---:B------:R-:W-:Y:S01]  /*05a0*/  ISETP.GT.U32.OR P4, PT, R61.reuse, 0x29f, P4 ;  /* 0x0000029f3d00780c */ /* 0x040fe20002784470 */
[----:B------:R-:W-:Y:S01]  /*05b0*/  UIMAD UR6, UR11, UR6, UR9 ;  /* 0x000000060b0672a4 */ /* 0x000fe2000f8e0209 */
[----:B------:R-:W-:-:S02]  /*05c0*/  ISETP.GT.U32.OR P5, PT, R61, 0x29f, P5 ;  /* 0x0000029f3d00780c */ /* 0x000fc40002fa4470 */
[----:B------:R-:W-:Y:S01]  /*05d0*/  ULDC.64 UR10, c[0x0][0x280] ;  /* 0x0000a000000a7ab9 */ /* 0x000fe20000000a00 */
[----:B------:R-:W-:Y:S01]  /*05e0*/  UIMAD UR6, UR6, 0x54, URZ ;  /* 0x00000054060678a4 */ /* 0x000fe2000f8e023f */
[----:B------:R-:W2:Y:S01]  /*05f0*/  @!P2 LDC.64 R8, c[0x0][0x270] ;  /* 0x00009c00ff08ab82 */ /* 0x000ea20000000a00 */
[----:B------:R-:W-:-:S04]  /*0600*/  UIMAD UR5, UR5, UR10, URZ ;  /* 0x0000000a050572a4 */ /* 0x000fc8000f8e023f */
[----:B------:R-:W-:Y:S01]  /*0610*/  MOV R3, UR6 ;  /* 0x0000000600037c02 */ /* 0x000fe20008000f00 */
[----:B------:R-:W-:Y:S01]  /*0620*/  UIMAD UR5, UR7, UR11, UR5 ;  /* 0x0000000b070572a4 */ /* 0x000fe2000f8e0205 */
[----:B------:R-:W-:Y:S01]  /*0630*/  IADD3 R24, P3, R46, UR6, RZ ;  /* 0x000000062e187c10 */ /* 0x000fe2000ff7e0ff */
[----:B------:R-:W3:Y:S03]  /*0640*/  @!P1 LDC.64 R14, c[0x0][0x220] ;  /* 0x00008800ff0e9b82 */ /* 0x000ee60000000a00 */
[----:B------:R-:W-:Y:S01]  /*0650*/  LEA.HI.X.SX32 R25, R3, R0, 0x1, P3 ;  /* 0x0000000003197211 */ /* 0x000fe200018f0eff */
[----:B0-----:R-:W-:Y:S01]  /*0660*/  @P0 IMAD R0, R4, R20, RZ ;  /* 0x0000001404000224 */ /* 0x001fe200078e02ff */
[----:B------:R-:W-:-:S03]  /*0670*/  MOV R3, UR10 ;  /* 0x0000000a00037c02 */ /* 0x000fc60008000f00 */
[----:B------:R-:W-:Y:S01]  /*0680*/  @P0 IMAD R21, R41, R21, R0 ;  /* 0x0000001529150224 */ /* 0x000fe200078e0200 */
[----:B------:R-:W0:Y:S01]  /*0690*/  @!P2 LDC.64 R4, c[0x0][0x220] ;  /* 0x00008800ff04ab82 */ /* 0x000e220000000a00 */
[----:B------:R-:W-:-:S04]  /*06a0*/  IMAD.WIDE.U32 R24, R3, UR7, R24 ;  /* 0x0000000703187c25 */ /* 0x000fc8000f8e0018 */
[----:B-1----:R-:W-:Y:S01]  /*06b0*/  @!P1 IMAD R0, R77, R12, RZ ;  /* 0x0000000c4d009224 */ /* 0x002fe200078e02ff */
[----:B------:R-:W-:Y:S02]  /*06c0*/  IADD3 R19, R25, UR5, RZ ;  /* 0x0000000519137c10 */ /* 0x000fe4000fffe0ff */
[----:B------:R-:W1:Y:S01]  /*06d0*/  @P0 LDC.64 R2, c[0x0][0x220] ;  /* 0x00008800ff020b82 */ /* 0x000e620000000a00 */
[-C--:B------:R-:W-:Y:S01]  /*06e0*/  @P0 MOV R18, R24.reuse ;  /* 0x0000001800120202 */ /* 0x080fe20000000f00 */
[C---:B------:R-:W-:Y:S01]  /*06f0*/  @!P1 IMAD R23, R76.reuse, R13, R0 ;  /* 0x0000000d4c179224 */ /* 0x040fe200078e0200 */
[----:B------:R-:W-:Y:S02]  /*0700*/  @!P1 MOV R16, R24 ;  /* 0x0000001800109202 */ /* 0x000fe40000000f00 */
[----:B------:R-:W-:Y:S01]  /*0710*/  @!P1 MOV R17, R19 ;  /* 0x0000001300119202 */ /* 0x000fe20000000f00 */
[----:B------:R-:W-:Y:S02]  /*0720*/  @P0 IMAD.WIDE.U32 R10, R41, R20, R18 ;  /* 0x00000014290a0225 */ /* 0x000fe400078e0012 */
[----:B------:R-:W4:Y:S02]  /*0730*/  @!P4 LDC.64 R6, c[0x0][0x270] ;  /* 0x00009c00ff06cb82 */ /* 0x000f240000000a00 */
[----:B------:R-:W-:Y:S01]  /*0740*/  @!P1 IMAD.WIDE.U32 R12, R76, R12, R16 ;  /* 0x0000000c4c0c9225 */ /* 0x000fe200078e0010 */
[----:B------:R-:W-:-:S04]  /*0750*/  @P0 IADD3 R11, R11, R21, RZ ;  /* 0x000000150b0b0210 */ /* 0x000fc80007ffe0ff */
[----:B------:R-:W-:Y:S01]  /*0760*/  @!P1 IADD3 R0, R13, R23, RZ ;  /* 0x000000170d009210 */ /* 0x000fe20007ffe0ff */
[----:B------:R-:W5:Y:S01]  /*0770*/  @!P4 LDC.64 R16, c[0x0][0x220] ;  /* 0x00008800ff10cb82 */ /* 0x000f620000000a00 */
[----:B---3--:R-:W-:-:S04]  /*0780*/  @!P1 LEA R14, P6, R12, R14, 0x1 ;  /* 0x0000000e0c0e9211 */ /* 0x008fc800078c08ff */
[----:B------:R-:W-:Y:S02]  /*0790*/  @!P1 LEA.HI.X R15, R12, R15, R0, 0x1, P6 ;  /* 0x0000000f0c0f9211 */ /* 0x000fe400030f0c00 */
[C---:B-1----:R-:W-:Y:S01]  /*07a0*/  @P0 LEA R2, P3, R10.reuse, R2, 0x1 ;  /* 0x000000020a020211 */ /* 0x042fe200078608ff */
[----:B------:R-:W1:Y:S01]  /*07b0*/  @!P5 LDC.64 R12, c[0x0][0x270] ;  /* 0x00009c00ff0cdb82 */ /* 0x000e620000000a00 */
[----:B------:R-:W-:Y:S01]  /*07c0*/  CS2R R38, SRZ ;  /* 0x0000000000267805 */ /* 0x000fe2000001ff00 */
[----:B------:R1:W3:Y:S01]  /*07d0*/  @!P1 LDG.E R40, desc[UR14][R14.64] ;  /* 0x0000000e0e289981 */ /* 0x0002e2000c1e1900 */
[----:B------:R-:W-:Y:S01]  /*07e0*/  @P0 LEA.HI.X R3, R10, R3, R11, 0x1, P3 ;  /* 0x000000030a030211 */ /* 0x000fe200018f0c0b */
[----:B--2---:R-:W-:Y:S01]  /*07f0*/  @!P2 IMAD R10, R26, R8, RZ ;  /* 0x000000081a0aa224 */ /* 0x004fe200078e02ff */
[----:B------:R-:W-:Y:S02]  /*0800*/  @!P2 MOV R11, R19 ;  /* 0x00000013000ba202 */ /* 0x000fe40000000f00 */
[----:B------:R-:W-:Y:S01]  /*0810*/  SHF.R.S32.HI R26, RZ, 0x1f, R72 ;  /* 0x0000001fff1a7819 */ /* 0x000fe20000011448 */
[----:B------:R-:W-:Y:S01]  /*0820*/  @!P2 IMAD R21, R75, R9, R10 ;  /* 0x000000094b15a224 */ /* 0x000fe200078e020a */
[----:B------:R-:W-:-:S02]  /*0830*/  @!P2 MOV R10, R24 ;  /* 0x00000018000aa202 */ /* 0x000fc40000000f00 */
[----:B------:R-:W-:-:S03]  /*0840*/  ISETP.GE.U32.AND P3, PT, R72, UR12, PT ;  /* 0x0000000c48007c0c */ /* 0x000fc6000bf66070 */
[----:B------:R-:W-:Y:S01]  /*0850*/  @!P2 IMAD.WIDE.U32 R8, R75, R8, R10 ;  /* 0x000000084b08a225 */ /* 0x000fe200078e000a */
[----:B------:R-:W-:Y:S01]  /*0860*/  ISETP.GE.AND.EX P3, PT, R26, UR13, PT, P3 ;  /* 0x0000000d1a007c0c */ /* 0x000fe2000bf66330 */
[----:B------:R-:W2:Y:S03]  /*0870*/  @!P5 LDC.64 R10, c[0x0][0x220] ;  /* 0x00008800ff0adb82 */ /* 0x000ea60000000a00 */
[----:B------:R-:W-:Y:S02]  /*0880*/  ISETP.GT.U32.OR P3, PT, R61, 0x29f, P3 ;  /* 0x0000029f3d00780c */ /* 0x000fe40001f64470 */
[----:B------:R-:W-:Y:S01]  /*0890*/  @!P2 IADD3 R0, R9, R21, RZ ;  /* 0x000000150900a210 */ /* 0x000fe20007ffe0ff */
[----:B----4-:R-:W-:Y:S01]  /*08a0*/  @!P4 IMAD R9, R27, R6, RZ ;  /* 0x000000061b09c224 */ /* 0x010fe200078e02ff */
[----:B0-----:R-:W-:-:S03]  /*08b0*/  @!P2 LEA R4, P6, R8, R4, 0x1 ;  /* 0x000000040804a211 */ /* 0x001fc600078c08ff */
[----:B------:R-:W-:Y:S01]  /*08c0*/  @!P4 IMAD R21, R74, R7, R9 ;  /* 0x000000074a15c224 */ /* 0x000fe200078e0209 */
[----:B------:R-:W-:Y:S02]  /*08d0*/  @!P2 LEA.HI.X R5, R8, R5, R0, 0x1, P6 ;  /* 0x000000050805a211 */ /* 0x000fe400030f0c00 */
[----:B------:R-:W-:Y:S02]  /*08e0*/  @!P4 MOV R8, R24 ;  /* 0x000000180008c202 */ /* 0x000fe40000000f00 */
[----:B------:R-:W-:Y:S01]  /*08f0*/  @!P4 MOV R9, R19 ;  /* 0x000000130009c202 */ /* 0x000fe20000000f00 */
[----:B------:R0:W4:Y:S01]  /*0900*/  @!P2 LDG.E R39, desc[UR14][R4.64] ;  /* 0x0000000e0427a981 */ /* 0x000122000c1e1900 */
[----:B------:R-:W-:Y:S02]  /*0910*/  SHF.R.S32.HI R23, RZ, 0x1f, R71 ;  /* 0x0000001fff177819 */ /* 0x000fe40000011447 */
[----:B------:R-:W-:Y:S01]  /*0920*/  ISETP.GE.U32.AND P1, PT, R71, UR12, PT ;  /* 0x0000000c47007c0c */ /* 0x000fe2000bf26070 */
[----:B------:R-:W-:-:S02]  /*0930*/  @!P4 IMAD.WIDE.U32 R6, R74, R6, R8 ;  /* 0x000000064a06c225 */ /* 0x000fc400078e0008 */
[----:B------:R-:W2:Y:S01]  /*0940*/  @!P3 LDC.64 R8, c[0x0][0x270] ;  /* 0x00009c00ff08bb82 */ /* 0x000ea20000000a00 */
[----:B------:R-:W-:Y:S01]  /*0950*/  ISETP.GE.AND.EX P1, PT, R23, UR13, PT, P1 ;  /* 0x0000000d17007c0c */ /* 0x000fe2000bf26310 */
[----:B-1----:R-:W-:Y:S01]  /*0960*/  @!P5 IMAD R14, R22, R12, RZ ;  /* 0x0000000c160ed224 */ /* 0x002fe200078e02ff */
[----:B------:R-:W-:Y:S02]  /*0970*/  SHF.R.S32.HI R22, RZ, 0x1f, R70 ;  /* 0x0000001fff167819 */ /* 0x000fe40000011446 */
[----:B------:R-:W-:Y:S02]  /*0980*/  ISETP.GE.U32.AND P2, PT, R70, UR12, PT ;  /* 0x0000000c46007c0c */ /* 0x000fe4000bf46070 */
[----:B------:R-:W-:Y:S02]  /*0990*/  ISETP.GT.U32.OR P1, PT, R61, 0x29f, P1 ;  /* 0x0000029f3d00780c */ /* 0x000fe40000f24470 */
[----:B------:R-:W-:Y:S02]  /*09a0*/  ISETP.GE.AND.EX P2, PT, R22, UR13, PT, P2 ;  /* 0x0000000d16007c0c */ /* 0x000fe4000bf46320 */
[----:B------:R-:W-:-:S02]  /*09b0*/  @!P4 IADD3 R0, R7, R21, RZ ;  /* 0x000000150700c210 */ /* 0x000fc40007ffe0ff */
[C---:B-----5:R-:W-:Y:S02]  /*09c0*/  @!P4 LEA R16, P6, R6.reuse, R16, 0x1 ;  /* 0x000000100610c211 */ /* 0x060fe400078c08ff */
[----:B0-----:R-:W-:Y:S02]  /*09d0*/  @!P5 MOV R4, R24 ;  /* 0x000000180004d202 */ /* 0x001fe40000000f00 */
[----:B------:R-:W-:Y:S02]  /*09e0*/  @!P5 MOV R5, R19 ;  /* 0x000000130005d202 */ /* 0x000fe40000000f00 */
[----:B------:R-:W-:Y:S01]  /*09f0*/  ISETP.GT.U32.OR P2, PT, R61, 0x29f, P2 ;  /* 0x0000029f3d00780c */ /* 0x000fe20001744470 */
[C---:B------:R-:W-:Y:S01]  /*0a00*/  @!P5 IMAD R15, R73.reuse, R13, R14 ;  /* 0x0000000d490fd224 */ /* 0x040fe200078e020e */
[----:B------:R-:W-:Y:S01]  /*0a10*/  @!P4 LEA.HI.X R17, R6, R17, R0, 0x1, P6 ;  /* 0x000000110611c211 */ /* 0x000fe200030f0c00 */
[----:B------:R-:W-:Y:S01]  /*0a20*/  @!P5 IMAD.WIDE.U32 R12, R73, R12, R4 ;  /* 0x0000000c490cd225 */ /* 0x000fe200078e0004 */
[----:B------:R-:W0:Y:S01]  /*0a30*/  @!P3 LDC.64 R6, c[0x0][0x220] ;  /* 0x00008800ff06bb82 */ /* 0x000e220000000a00 */
[----:B------:R-:W-:-:S02]  /*0a40*/  SHF.R.S32.HI R20, RZ, 0x1f, R69 ;  /* 0x0000001fff147819 */ /* 0x000fc40000011445 */
[----:B------:R-:W-:Y:S01]  /*0a50*/  CS2R R36, SRZ ;  /* 0x0000000000247805 */ /* 0x000fe2000001ff00 */
[----:B------:R-:W5:Y:S01]  /*0a60*/  @!P4 LDG.E R38, desc[UR14][R16.64] ;  /* 0x0000000e1026c981 */ /* 0x000f62000c1e1900 */
[----:B------:R-:W-:Y:S02]  /*0a70*/  @!P5 IADD3 R0, R13, R15, RZ ;  /* 0x0000000f0d00d210 */ /* 0x000fe40007ffe0ff */
[----:B--2---:R-:W-:Y:S01]  /*0a80*/  @!P5 LEA R10, P6, R12, R10, 0x1 ;  /* 0x0000000a0c0ad211 */ /* 0x004fe200078c08ff */
[----:B------:R-:W1:Y:S01]  /*0a90*/  @!P1 LDC.64 R4, c[0x0][0x270] ;  /* 0x00009c00ff049b82 */ /* 0x000e620000000a00 */
[----:B------:R-:W-:Y:S01]  /*0aa0*/  ISETP.GE.U32.AND P4, PT, R69, UR12, PT ;  /* 0x0000000c45007c0c */ /* 0x000fe2000bf86070 */
[----:B------:R-:W-:Y:S01]  /*0ab0*/  @!P3 IMAD R13, R26, R8, RZ ;  /* 0x000000081a0db224 */ /* 0x000fe200078e02ff */
[----:B------:R-:W-:Y:S02]  /*0ac0*/  @!P5 LEA.HI.X R11, R12, R11, R0, 0x1, P6 ;  /* 0x0000000b0c0bd211 */ /* 0x000fe400030f0c00 */
[----:B------:R-:W-:-:S03]  /*0ad0*/  ISETP.GE.AND.EX P4, PT, R20, UR13, PT, P4 ;  /* 0x0000000d14007c0c */ /* 0x000fc6000bf86340 */
[----:B------:R-:W2:Y:S01]  /*0ae0*/  @!P2 LDC.64 R14, c[0x0][0x270] ;  /* 0x00009c00ff0eab82 */ /* 0x000ea20000000a00 */
[C---:B------:R-:W-:Y:S01]  /*0af0*/  @!P3 IMAD R21, R72.reuse, R9, R13 ;  /* 0x000000094815b224 */ /* 0x040fe200078e020d */
[----:B------:R-:W-:Y:S01]  /*0b00*/  @!P3 MOV R12, R24 ;  /* 0x00000018000cb202 */ /* 0x000fe20000000f00 */
[----:B------:R0:W5:Y:S01]  /*0b10*/  @!P5 LDG.E R37, desc[UR14][R10.64] ;  /* 0x0000000e0a25d981 */ /* 0x000162000c1e1900 */
[----:B------:R-:W-:Y:S02]  /*0b20*/  @!P3 MOV R13, R19 ;  /* 0x00000013000db202 */ /* 0x000fe40000000f00 */
[----:B------:R-:W-:Y:S02]  /*0b30*/  ISETP.GT.U32.OR P4, PT, R61, 0x29f, P4 ;  /* 0x0000029f3d00780c */ /* 0x000fe40002784470 */
[----:B------:R-:W-:Y:S01]  /*0b40*/  SHF.R.S32.HI R27, RZ, 0x1f, R68 ;  /* 0x0000001fff1b7819 */ /* 0x000fe20000011444 */
[----:B------:R-:W-:Y:S01]  /*0b50*/  @!P3 IMAD.WIDE.U32 R8, R72, R8, R12 ;  /* 0x000000084808b225 */ /* 0x000fe200078e000c */
[----:B------:R-:W-:Y:S01]  /*0b60*/  ISETP.GE.U32.AND P5, PT, R68, UR12, PT ;  /* 0x0000000c44007c0c */ /* 0x000fe2000bfa6070 */
[----:B------:R-:W2:Y:S08]  /*0b70*/  @!P2 LDC.64 R12, c[0x0][0x220] ;  /* 0x00008800ff0cab82 */ /* 0x000eb00000000a00 */
[----:B0-----:R-:W0:Y:S01]  /*0b80*/  @!P1 LDC.64 R10, c[0x0][0x220] ;  /* 0x00008800ff0a9b82 */ /* 0x001e220000000a00 */
[----:B------:R-:W-:-:S02]  /*0b90*/  ISETP.GE.AND.EX P5, PT, R27, UR13, PT, P5 ;  /* 0x0000000d1b007c0c */ /* 0x000fc4000bfa6350 */
[----:B------:R-:W-:Y:S02]  /*0ba0*/  @!P3 IADD3 R0, R9, R21, RZ ;  /* 0x000000150900b210 */ /* 0x000fe40007ffe0ff */
[C---:B------:R-:W-:Y:S02]  /*0bb0*/  @!P3 LEA R6, P6, R8.reuse, R6, 0x1 ;  /* 0x000000060806b211 */ /* 0x040fe400078c08ff */
[----:B------:R-:W-:Y:S02]  /*0bc0*/  ISETP.GT.U32.OR P5, PT, R61, 0x29f, P5 ;  /* 0x0000029f3d00780c */ /* 0x000fe40002fa4470 */
[----:B------:R-:W-:Y:S01]  /*0bd0*/  @!P3 LEA.HI.X R7, R8, R7, R0, 0x1, P6 ;  /* 0x000000070807b211 */ /* 0x000fe200030f0c00 */
[----:B-1----:R-:W-:Y:S01]  /*0be0*/  @!P1 IMAD R0, R23, R4, RZ ;  /* 0x0000000417009224 */ /* 0x002fe200078e02ff */
[----:B------:R-:W1:Y:S01]  /*0bf0*/  @!P4 LDC.64 R8, c[0x0][0x270] ;  /* 0x00009c00ff08cb82 */ /* 0x000e620000000a00 */
[----:B------:R-:W-:Y:S02]  /*0c00*/  @!P1 MOV R16, R24 ;  /* 0x0000001800109202 */ /* 0x000fe40000000f00 */
[----:B------:R-:W-:Y:S01]  /*0c10*/  @!P1 MOV R17, R19 ;  /* 0x0000001300119202 */ /* 0x000fe20000000f00 */
[----:B------:R-:W-:Y:S01]  /*0c20*/  @!P1 IMAD R21, R71, R5, R0 ;  /* 0x0000000547159224 */ /* 0x000fe200078e0200 */
[----:B------:R-:W-:Y:S01]  /*0c30*/  SHF.R.S32.HI R26, RZ, 0x1f, R67 ;  /* 0x0000001fff1a7819 */ /* 0x000fe20000011443 */
[----:B--2---:R-:W-:Y:S01]  /*0c40*/  @!P2 IMAD R0, R22, R14, RZ ;  /* 0x0000000e1600a224 */ /* 0x004fe200078e02ff */
[----:B------:R-:W-:Y:S01]  /*0c50*/  ISETP.GE.U32.AND P6, PT, R67, UR12, PT ;  /* 0x0000000c43007c0c */ /* 0x000fe2000bfc6070 */
[----:B------:R-:W-:Y:S01]  /*0c60*/  @!P1 IMAD.WIDE.U32 R4, R71, R4, R16 ;  /* 0x0000000447049225 */ /* 0x000fe200078e0010 */
[----:B------:R2:W5:Y:S02]  /*0c70*/  @!P3 LDG.E R36, desc[UR14][R6.64] ;  /* 0x0000000e0624b981 */ /* 0x000564000c1e1900 */
[----:B------:R-:W-:Y:S01]  /*0c80*/  ISETP.GE.AND.EX P3, PT, R26, UR13, PT, P6 ;  /* 0x0000000d1a007c0c */ /* 0x000fe2000bf66360 */
[----:B------:R-:W-:Y:S01]  /*0c90*/  @!P2 IMAD R23, R70, R15, R0 ;  /* 0x0000000f4617a224 */ /* 0x000fe200078e0200 */
[----:B------:R-:W-:-:S02]  /*0ca0*/  @!P1 IADD3 R0, R5, R21, RZ ;  /* 0x0000001505009210 */ /* 0x000fc40007ffe0ff */
[C---:B0-----:R-:W-:Y:S01]  /*0cb0*/  @!P1 LEA R10, P6, R4.reuse, R10, 0x1 ;  /* 0x0000000a040a9211 */ /* 0x041fe200078c08ff */
[----:B--2---:R-:W0:Y:S01]  /*0cc0*/  @!P5 LDC.64 R6, c[0x0][0x270] ;  /* 0x00009c00ff06db82 */ /* 0x004e220000000a00 */
[----:B------:R-:W-:Y:S02]  /*0cd0*/  @!P2 MOV R16, R24 ;  /* 0x000000180010a202 */ /* 0x000fe40000000f00 */
[----:B------:R-:W-:Y:S02]  /*0ce0*/  @!P2 MOV R17, R19 ;  /* 0x000000130011a202 */ /* 0x000fe40000000f00 */
[----:B------:R-:W-:Y:S02]  /*0cf0*/  @!P1 LEA.HI.X R11, R4, R11, R0, 0x1, P6 ;  /* 0x0000000b040b9211 */ /* 0x000fe400030f0c00 */
[----:B------:R-:W-:Y:S02]  /*0d00*/  CS2R R34, SRZ ;  /* 0x0000000000227805 */ /* 0x000fe4000001ff00 */
[----:B------:R-:W-:Y:S01]  /*0d10*/  ISETP.GT.U32.OR P3, PT, R61, 0x29f, P3 ;  /* 0x0000029f3d00780c */ /* 0x000fe20001f64470 */
[----:B------:R-:W2:Y:S01]  /*0d20*/  @!P4 LDC.64 R4, c[0x0][0x220] ;  /* 0x00008800ff04cb82 */ /* 0x000ea20000000a00 */
[----:B------:R-:W-:-:S02]  /*0d30*/  @!P2 IMAD.WIDE.U32 R14, R70, R14, R16 ;  /* 0x0000000e460ea225 */ /* 0x000fc400078e0010 */
[----:B------:R1:W5:Y:S02]  /*0d40*/  @!P1 LDG.E R35, desc[UR14][R10.64] ;  /* 0x0000000e0a239981 */ /* 0x000364000c1e1900 */
[----:B-1----:R-:W-:Y:S01]  /*0d50*/  @!P4 IMAD R16, R20, R8, RZ ;  /* 0x000000081410c224 */ /* 0x002fe200078e02ff */
[----:B------:R-:W-:Y:S02]  /*0d60*/  @!P2 IADD3 R0, R15, R23, RZ ;  /* 0x000000170f00a210 */ /* 0x000fe40007ffe0ff */
[C---:B------:R-:W-:Y:S01]  /*0d70*/  @!P2 LEA R12, P6, R14.reuse, R12, 0x1 ;  /* 0x0000000c0e0ca211 */ /* 0x040fe200078c08ff */
[----:B------:R-:W-:Y:S01]  /*0d80*/  @!P4 IMAD R21, R69, R9, R16 ;  /* 0x000000094515c224 */ /* 0x000fe200078e0210 */
[----:B------:R-:W-:Y:S01]  /*0d90*/  SHF.R.S32.HI R22, RZ, 0x1f, R66 ;  /* 0x0000001fff167819 */ /* 0x000fe20000011442 */
[----:B------:R-:W1:Y:S01]  /*0da0*/  @!P5 LDC.64 R10, c[0x0][0x220] ;  /* 0x00008800ff0adb82 */ /* 0x000e620000000a00 */
[----:B------:R-:W-:Y:S02]  /*0db0*/  @!P2 LEA.HI.X R13, R14, R13, R0, 0x1, P6 ;  /* 0x0000000d0e0da211 */ /* 0x000fe400030f0c00 */
[----:B------:R-:W-:-:S02]  /*0dc0*/  SHF.R.S32.HI R20, RZ, 0x1f, R65 ;  /* 0x0000001fff147819 */ /* 0x000fc40000011441 */
[----:B------:R-:W-:Y:S02]  /*0dd0*/  ISETP.GE.U32.AND P1, PT, R66, UR12, PT ;  /* 0x0000000c42007c0c */ /* 0x000fe4000bf26070 */
[----:B------:R-:W-:Y:S01]  /*0de0*/  @!P4 MOV R16, R24 ;  /* 0x000000180010c202 */ /* 0x000fe20000000f00 */
[----:B------:R-:W1:Y:S01]  /*0df0*/  @!P3 LDC.64 R14, c[0x0][0x270] ;  /* 0x00009c00ff0ebb82 */ /* 0x000e620000000a00 */
[----:B------:R-:W-:Y:S02]  /*0e00*/  ISETP.GE.U32.AND P6, PT, R65, UR12, PT ;  /* 0x0000000c41007c0c */ /* 0x000fe4000bfc6070 */
[----:B------:R-:W-:Y:S01]  /*0e10*/  @!P4 MOV R17, R19 ;  /* 0x000000130011c202 */ /* 0x000fe20000000f00 */
[----:B0-----:R-:W-:Y:S01]  /*0e20*/  @!P5 IMAD R0, R27, R6, RZ ;  /* 0x000000061b00d224 */ /* 0x001fe200078e02ff */
[----:B------:R-:W-:Y:S01]  /*0e30*/  ISETP.GE.AND.EX P1, PT, R22, UR13, PT, P1 ;  /* 0x0000000d16007c0c */ /* 0x000fe2000bf26310 */
[----:B------:R0:W5:Y:S01]  /*0e40*/  @!P2 LDG.E R34, desc[UR14][R12.64] ;  /* 0x0000000e0c22a981 */ /* 0x000162000c1e1900 */
[----:B------:R-:W-:Y:S01]  /*0e50*/  ISETP.GE.AND.EX P6, PT, R20, UR13, PT, P6 ;  /* 0x0000000d14007c0c */ /* 0x000fe2000bfc6360 */
[----:B------:R-:W-:Y:S01]  /*0e60*/  @!P4 IMAD.WIDE.U32 R8, R69, R8, R16 ;  /* 0x000000084508c225 */ /* 0x000fe200078e0010 */
[----:B------:R-:W-:-:S02]  /*0e70*/  ISETP.GT.U32.OR P1, PT, R61, 0x29f, P1 ;  /* 0x0000029f3d00780c */ /* 0x000fc40000f24470 */
[----:B------:R-:W-:Y:S01]  /*0e80*/  ISETP.GT.U32.OR P2, PT, R61, 0x29f, P6 ;  /* 0x0000029f3d00780c */ /* 0x000fe20003744470 */
[----:B------:R-:W-:Y:S01]  /*0e90*/  @!P5 IMAD R23, R68, R7, R0 ;  /* 0x000000074417d224 */ /* 0x000fe200078e0200 */
[----:B------:R-:W-:Y:S02]  /*0ea0*/  @!P5 MOV R16, R24 ;  /* 0x000000180010d202 */ /* 0x000fe40000000f00 */
[----:B------:R-:W-:Y:S01]  /*0eb0*/  @!P5 MOV R17, R19 ;  /* 0x000000130011d202 */ /* 0x000fe20000000f00 */
[----:B0-----:R-:W0:Y:S01]  /*0ec0*/  @!P3 LDC.64 R12, c[0x0][0x220] ;  /* 0x00008800ff0cbb82 */ /* 0x001e220000000a00 */
[----:B------:R-:W-:Y:S02]  /*0ed0*/  @!P4 IADD3 R0, R9, R21, RZ ;  /* 0x000000150900c210 */ /* 0x000fe40007ffe0ff */
[----:B--2---:R-:W-:Y:S02]  /*0ee0*/  @!P4 LEA R4, P6, R8, R4, 0x1 ;  /* 0x000000040804c211 */ /* 0x004fe400078c08ff */
[----:B------:R-:W-:Y:S01]  /*0ef0*/  CS2R R32, SRZ ;  /* 0x0000000000207805 */ /* 0x000fe2000001ff00 */
[----:B------:R-:W-:Y:S01]  /*0f00*/  @!P5 IMAD.WIDE.U32 R6, R68, R6, R16 ;  /* 0x000000064406d225 */ /* 0x000fe200078e0010 */
[----:B------:R-:W-:-:S02]  /*0f10*/  @!P4 LEA.HI.X R5, R8, R5, R0, 0x1, P6 ;  /* 0x000000050805c211 */ /* 0x000fc400030f0c00 */
[----:B------:R-:W2:Y:S02]  /*0f20*/  @!P1 LDC.64 R8, c[0x0][0x270] ;  /* 0x00009c00ff089b82 */ /* 0x000ea40000000a00 */
[----:B------:R-:W-:Y:S02]  /*0f30*/  @!P5 IADD3 R0, R7, R23, RZ ;  /* 0x000000170700d210 */ /* 0x000fe40007ffe0ff */
[----:B-1----:R-:W-:Y:S01]  /*0f40*/  @!P5 LEA R10, P6, R6, R10, 0x1 ;  /* 0x0000000a060ad211 */ /* 0x002fe200078c08ff */
[----:B------:R1:W5:Y:S01]  /*0f50*/  @!P4 LDG.E R33, desc[UR14][R4.64] ;  /* 0x0000000e0421c981 */ /* 0x000362000c1e1900 */
[----:B------:R-:W-:Y:S01]  /*0f60*/  @!P3 IMAD R16, R26, R14, RZ ;  /* 0x0000000e1a10b224 */ /* 0x000fe200078e02ff */
[----:B------:R-:W-:Y:S02]  /*0f70*/  @!P3 MOV R7, R19 ;  /* 0x000000130007b202 */ /* 0x000fe40000000f00 */
[----:B------:R-:W-:Y:S02]  /*0f80*/  @!P5 LEA.HI.X R11, R6, R11, R0, 0x1, P6 ;  /* 0x0000000b060bd211 */ /* 0x000fe400030f0c00 */
[----:B------:R-:W-:Y:S01]  /*0f90*/  @!P3 MOV R6, R24 ;  /* 0x000000180006b202 */ /* 0x000fe20000000f00 */
[----:B-1----:R-:W1:Y:S01]  /*0fa0*/  @!P2 LDC.64 R4, c[0x0][0x270] ;  /* 0x00009c00ff04ab82 */ /* 0x002e620000000a00 */
[----:B------:R-:W-:Y:S01]  /*0fb0*/  @!P3 IMAD R17, R67, R15, R16 ;  /* 0x0000000f4311b224 */ /* 0x000fe200078e0210 */
[----:B------:R-:W-:-:S02]  /*0fc0*/  SHF.R.S32.HI R27, RZ, 0x1f, R64 ;  /* 0x0000001fff1b7819 */ /* 0x000fc40000011440 */
[----:B------:R-:W-:Y:S01]  /*0fd0*/  @!P3 IMAD.WIDE.U32 R14, R67, R14, R6 ;  /* 0x0000000e430eb225 */ /* 0x000fe200078e0006 */
[----:B------:R-:W-:Y:S01]  /*0fe0*/  ISETP.GE.U32.AND P4, PT, R64, UR12, PT ;  /* 0x0000000c40007c0c */ /* 0x000fe2000bf86070 */
[----:B------:R0:W5:Y:S01]  /*0ff0*/  @!P5 LDG.E R32, desc[UR14][R10.64] ;  /* 0x0000000e0a20d981 */ /* 0x000162000c1e1900 */
[----:B------:R-:W-:Y:S02]  /*1000*/  SHF.R.S32.HI R23, RZ, 0x1f, R63 ;  /* 0x0000001fff177819 */ /* 0x000fe4000001143f */
[----:B------:R-:W-:Y:S01]  /*1010*/  ISETP.GE.AND.EX P4, PT, R27, UR13, PT, P4 ;  /* 0x0000000d1b007c0c */ /* 0x000fe2000bf86340 */
[----:B------:R-:W3:Y:S01]  /*1020*/  @!P1 LDC.64 R6, c[0x0][0x220] ;  /* 0x00008800ff069b82 */ /* 0x000ee20000000a00 */
[----:B------:R-:W-:Y:S02]  /*1030*/  @!P3 IADD3 R0, R15, R17, RZ ;  /* 0x000000110f00b210 */ /* 0x000fe40007ffe0ff */
[----:B0-----:R-:W-:Y:S02]  /*1040*/  @!P3 LEA R12, P6, R14, R12, 0x1 ;  /* 0x0000000c0e0cb211 */ /* 0x001fe400078c08ff */
[----:B------:R-:W-:-:S02]  /*1050*/  ISETP.GE.U32.AND P5, PT, R63, UR12, PT ;  /* 0x0000000c3f007c0c */ /* 0x000fc4000bfa6070 */
[----:B------:R-:W-:Y:S02]  /*1060*/  CS2R R30, SRZ ;  /* 0x00000000001e7805 */ /* 0x000fe4000001ff00 */
[----:B------:R-:W-:Y:S01]  /*1070*/  ISETP.GT.U32.OR P4, PT, R61, 0x29f, P4 ;  /* 0x0000029f3d00780c */ /* 0x000fe20002784470 */
[----:B------:R-:W0:Y:S01]  /*1080*/  @!P2 LDC.64 R10, c[0x0][0x220] ;  /* 0x00008800ff0aab82 */ /* 0x000e220000000a00 */
[----:B------:R-:W-:Y:S02]  /*1090*/  @!P3 LEA.HI.X R13, R14, R13, R0, 0x1, P6 ;  /* 0x0000000d0e0db211 */ /* 0x000fe400030f0c00 */
[----:B------:R-:W-:Y:S01]  /*10a0*/  ISETP.GE.AND.EX P5, PT, R23, UR13, PT, P5 ;  /* 0x0000000d17007c0c */ /* 0x000fe2000bfa6350 */
[----:B--2---:R-:W-:Y:S02]  /*10b0*/  @!P1 IMAD R0, R22, R8, RZ ;  /* 0x0000000816009224 */ /* 0x004fe400078e02ff */
[----:B------:R2:W5:Y:S01]  /*10c0*/  @!P3 LDG.E R31, desc[UR14][R12.64] ;  /* 0x0000000e0c1fb981 */ /* 0x000562000c1e1900 */
[----:B------:R-:W-:Y:S01]  /*10d0*/  ISETP.GT.U32.OR P5, PT, R61, 0x29f, P5 ;  /* 0x0000029f3d00780c */ /* 0x000fe20002fa4470 */
[----:B-1----:R-:W-:Y:S01]  /*10e0*/  @!P2 IMAD R14, R20, R4, RZ ;  /* 0x00000004140ea224 */ /* 0x002fe200078e02ff */
[----:B------:R-:W-:Y:S01]  /*10f0*/  @!P2 MOV R15, R19 ;  /* 0x00000013000fa202 */ /* 0x000fe20000000f00 */
[----:B------:R-:W-:-:S02]  /*1100*/  @!P1 IMAD R17, R66, R9, R0 ;  /* 0x0000000942119224 */ /* 0x000fc400078e0200 */
[C---:B------:R-:W-:Y:S01]  /*1110*/  @!P2 IMAD R21, R65.reuse, R5, R14 ;  /* 0x000000054115a224 */ /* 0x040fe200078e020e */
[-C--:B--2---:R-:W-:Y:S02]  /*1120*/  @!P1 MOV R12, R24.reuse ;  /* 0x00000018000c9202 */ /* 0x084fe40000000f00 */
[----:B------:R-:W-:Y:S02]  /*1130*/  @!P1 MOV R13, R19 ;  /* 0x00000013000d9202 */ /* 0x000fe40000000f00 */
[----:B------:R-:W-:Y:S02]  /*1140*/  @!P2 MOV R14, R24 ;  /* 0x00000018000ea202 */ /* 0x000fe40000000f00 */
[----:B------:R-:W-:Y:S01]  /*1150*/  SHF.R.S32.HI R26, RZ, 0x1f, R62 ;  /* 0x0000001fff1a7819 */ /* 0x000fe2000001143e */
[----:B------:R-:W-:Y:S01]  /*1160*/  @!P1 IMAD.WIDE.U32 R8, R66, R8, R12 ;  /* 0x0000000842089225 */ /* 0x000fe200078e000c */
[----:B------:R-:W-:Y:S01]  /*1170*/  ISETP.GE.U32.AND P3, PT, R62, UR12, PT ;  /* 0x0000000c3e007c0c */ /* 0x000fe2000bf66070 */
[----:B------:R-:W1:Y:S02]  /*1180*/  @!P4 LDC.64 R12, c[0x0][0x270] ;  /* 0x00009c00ff0ccb82 */ /* 0x000e640000000a00 */
[----:B------:R-:W-:Y:S01]  /*1190*/  @!P2 IMAD.WIDE.U32 R4, R65, R4, R14 ;  /* 0x000000044104a225 */ /* 0x000fe200078e000e */
[----:B------:R-:W-:-:S05]  /*11a0*/  ISETP.GE.AND.EX P3, PT, R26, UR13, PT, P3 ;  /* 0x0000000d1a007c0c */ /* 0x000fca000bf66330 */
[----:B------:R-:W2:Y:S01]  /*11b0*/  @!P5 LDC.64 R14, c[0x0][0x270] ;  /* 0x00009c00ff0edb82 */ /* 0x000ea20000000a00 */
[----:B------:R-:W-:Y:S02]  /*11c0*/  ISETP.GT.U32.OR P3, PT, R61, 0x29f, P3 ;  /* 0x0000029f3d00780c */ /* 0x000fe40001f64470 */
[----:B------:R-:W-:Y:S02]  /*11d0*/  @!P1 IADD3 R0, R9, R17, RZ ;  /* 0x0000001109009210 */ /* 0x000fe40007ffe0ff */
[----:B---3--:R-:W-:-:S04]  /*11e0*/  @!P1 LEA R6, P6, R8, R6, 0x1 ;  /* 0x0000000608069211 */ /* 0x008fc800078c08ff */
[----:B------:R-:W-:Y:S02]  /*11f0*/  @!P1 LEA.HI.X R7, R8, R7, R0, 0x1, P6 ;  /* 0x0000000708079211 */ /* 0x000fe400030f0c00 */
[----:B------:R-:W3:Y:S01]  /*1200*/  @!P4 LDC.64 R8, c[0x0][0x220] ;  /* 0x00008800ff08cb82 */ /* 0x000ee20000000a00 */
[----:B------:R-:W-:Y:S02]  /*1210*/  @!P2 IADD3 R0, R5, R21, RZ ;  /* 0x000000150500a210 */ /* 0x000fe40007ffe0ff */
[C---:B0-----:R-:W-:Y:S01]  /*1220*/  @!P2 LEA R10, P6, R4.reuse, R10, 0x1 ;  /* 0x0000000a040aa211 */ /* 0x041fe200078c08ff */
[----:B------:R0:W5:Y:S01]  /*1230*/  @!P1 LDG.E R30, desc[UR14][R6.64] ;  /* 0x0000000e061e9981 */ /* 0x000162000c1e1900 */
[----:B------:R-:W-:Y:S02]  /*1240*/  IADD3 R20, R41, 0x100, RZ ;  /* 0x0000010029147810 */ /* 0x000fe40007ffe0ff */
[----:B------:R-:W-:Y:S02]  /*1250*/  CS2R R28, SRZ ;  /* 0x00000000001c7805 */ /* 0x000fe4000001ff00 */
[----:B------:R-:W-:-:S02]  /*1260*/  @!P2 LEA.HI.X R11, R4, R11, R0, 0x1, P6 ;  /* 0x0000000b040ba211 */ /* 0x000fc400030f0c00 */
[----:B------:R-:W4:Y:S01]  /*1270*/  @!P3 LDC.64 R4, c[0x0][0x270] ;  /* 0x00009c00ff04bb82 */ /* 0x000f220000000a00 */
[----:B------:R-:W-:Y:S01]  /*1280*/  ISETP.GE.U32.AND P1, PT, R20, UR12, PT ;  /* 0x0000000c14007c0c */ /* 0x000fe2000bf26070 */
[----:B-1----:R-:W-:Y:S01]  /*1290*/  @!P4 IMAD R16, R27, R12, RZ ;  /* 0x0000000c1b10c224 */ /* 0x002fe200078e02ff */
[----:B------:R-:W-:Y:S01]  /*12a0*/  SHF.R.S32.HI R22, RZ, 0x1f, R20 ;  /* 0x0000001fff167819 */ /* 0x000fe20000011414 */
[----:B------:R1:W5:Y:S04]  /*12b0*/  @!P2 LDG.E R29, desc[UR14][R10.64] ;  /* 0x0000000e0a1da981 */ /* 0x000368000c1e1900 */
[----:B0-----:R-:W0:Y:S01]  /*12c0*/  @!P5 LDC.64 R6, c[0x0][0x220] ;  /* 0x00008800ff06db82 */ /* 0x001e220000000a00 */
[----:B------:R-:W-:Y:S01]  /*12d0*/  IADD3 R0, R41, 0x110, RZ ;  /* 0x0000011029007810 */ /* 0x000fe20007ffe0ff */
[----:B------:R-:W-:Y:S01]  /*12e0*/  @!P4 IMAD R27, R64, R13, R16 ;  /* 0x0000000d401bc224 */ /* 0x000fe200078e0210 */
[----:B------:R-:W-:Y:S01]  /*12f0*/  ISETP.GE.AND.EX P1, PT, R22, UR13, PT, P1 ;  /* 0x0000000d16007c0c */ /* 0x000fe2000bf26310 */
[----:B--2---:R-:W-:Y:S01]  /*1300*/  @!P5 IMAD R16, R23, R14, RZ ;  /* 0x0000000e1710d224 */ /* 0x004fe200078e02ff */
[----:B-1----:R-:W-:-:S02]  /*1310*/  @!P4 MOV R10, R24 ;  /* 0x00000018000ac202 */ /* 0x002fc40000000f00 */
[----:B------:R-:W-:Y:S02]  /*1320*/  @!P4 MOV R11, R19 ;  /* 0x00000013000bc202 */ /* 0x000fe40000000f00 */
[----:B------:R-:W-:Y:S02]  /*1330*/  ISETP.GE.U32.AND P2, PT, R0, UR12, PT ;  /* 0x0000000c00007c0c */ /* 0x000fe4000bf46070 */
[----:B------:R-:W-:Y:S01]  /*1340*/  SHF.R.S32.HI R21, RZ, 0x1f, R0 ;  /* 0x0000001fff157819 */ /* 0x000fe20000011400 */
[----:B------:R-:W-:Y:S01]  /*1350*/  @!P4 IMAD.WIDE.U32 R12, R64, R12, R10 ;  /* 0x0000000c400cc225 */ /* 0x000fe200078e000a */
[----:B------:R-:W-:Y:S01]  /*1360*/  ISETP.GT.U32.OR P1, PT, R61, 0x29f, P1 ;  /* 0x0000029f3d00780c */ /* 0x000fe20000f24470 */
[----:B------:R-:W1:Y:S01]  /*1370*/  @!P3 LDC.64 R10, c[0x0][0x220] ;  /* 0x00008800ff0abb82 */ /* 0x000e620000000a00 */
[----:B------:R-:W-:Y:S01]  /*1380*/  ISETP.GE.AND.EX P2, PT, R21, UR13, PT, P2 ;  /* 0x0000000d15007c0c */ /* 0x000fe2000bf46320 */
[----:B------:R-:W-:Y:S01]  /*1390*/  @!P5 IMAD R23, R63, R15, R16 ;  /* 0x0000000f3f17d224 */ /* 0x000fe200078e0210 */
[----:B------:R-:W-:-:S02]  /*13a0*/  @!P5 MOV R16, R24 ;  /* 0x000000180010d202 */ /* 0x000fc40000000f00 */
[----:B------:R-:W-:Y:S02]  /*13b0*/  @!P5 MOV R17, R19 ;  /* 0x000000130011d202 */ /* 0x000fe40000000f00 */
[----:B------:R-:W-:Y:S02]  /*13c0*/  ISETP.GT.U32.OR P2, PT, R61, 0x29f, P2 ;  /* 0x0000029f3d00780c */ /* 0x000fe40001744470 */
[----:B------:R-:W-:Y:S01]  /*13d0*/  @!P4 IADD3 R13, R13, R27, RZ ;  /* 0x0000001b0d0dc210 */ /* 0x000fe20007ffe0ff */
[----:B------:R-:W-:Y:S01]  /*13e0*/  @!P5 IMAD.WIDE.U32 R14, R63, R14, R16 ;  /* 0x0000000e3f0ed225 */ /* 0x000fe200078e0010 */
[----:B---3--:R-:W-:-:S04]  /*13f0*/  @!P4 LEA R8, P6, R12, R8, 0x1 ;  /* 0x000000080c08c211 */ /* 0x008fc800078c08ff */
[----:B------:R-:W-:Y:S02]  /*1400*/  @!P4 LEA.HI.X R9, R12, R9, R13, 0x1, P6 ;  /* 0x000000090c09c211 */ /* 0x000fe400030f0c0d */
[----:B------:R-:W-:Y:S01]  /*1410*/  @!P5 IADD3 R23, R15, R23, RZ ;  /* 0x000000170f17d210 */ /* 0x000fe20007ffe0ff */
[----:B------:R-:W2:Y:S01]  /*1420*/  @!P1 LDC.64 R12, c[0x0][0x270] ;  /* 0x00009c00ff0c9b82 */ /* 0x000ea20000000a00 */
[----:B0-----:R-:W-:Y:S01]  /*1430*/  @!P5 LEA R6, P6, R14, R6, 0x1 ;  /* 0x000000060e06d211 */ /* 0x001fe200078c08ff */
[----:B----4-:R-:W-:Y:S01]  /*1440*/  @!P3 IMAD R15, R26, R4, RZ ;  /* 0x000000041a0fb224 */ /* 0x010fe200078e02ff */
[----:B------:R-:W-:Y:S01]  /*1450*/  @!P3 MOV R16, R24 ;  /* 0x000000180010b202 */ /* 0x000fe20000000f00 */
[----:B------:R0:W3:Y:S01]  /*1460*/  @!P4 LDG.E R28, desc[UR14][R8.64] ;  /* 0x0000000e081cc981 */ /* 0x0000e2000c1e1900 */
[----:B------:R-:W-:Y:S02]  /*1470*/  @!P3 MOV R17, R19 ;  /* 0x000000130011b202 */ /* 0x000fe40000000f00 */
[----:B------:R-:W-:Y:S01]  /*1480*/  @!P5 LEA.HI.X R7, R14, R7, R23, 0x1, P6 ;  /* 0x000000070e07d211 */ /* 0x000fe200030f0c17 */
[----:B------:R-:W-:Y:S01]  /*1490*/  @!P3 IMAD R23, R62, R5, R15 ;  /* 0x000000053e17b224 */ /* 0x000fe200078e020f */
[----:B------:R-:W-:-:S02]  /*14a0*/  CS2R R26, SRZ ;  /* 0x00000000001a7805 */ /* 0x000fc4000001ff00 */
[----:B------:R-:W-:Y:S01]  /*14b0*/  IADD3 R15, R41, 0x120, RZ ;  /* 0x00000120290f7810 */ /* 0x000fe20007ffe0ff */
[----:B------:R-:W-:Y:S01]  /*14c0*/  @!P3 IMAD.WIDE.U32 R4, R62, R4, R16 ;  /* 0x000000043e04b225 */ /* 0x000fe200078e0010 */
[----:B0-----:R-:W0:Y:S02]  /*14d0*/  @!P2 LDC.64 R8, c[0x0][0x270] ;  /* 0x00009c00ff08ab82 */ /* 0x001e240000000a00 */
[----:B------:R-:W-:Y:S01]  /*14e0*/  ISETP.GE.U32.AND P4, PT, R15, UR12, PT ;  /* 0x0000000c0f007c0c */ /* 0x000fe2000bf86070 */
[----:B------:R4:W3:Y:S01]  /*14f0*/  @!P5 LDG.E R27, desc[UR14][R6.64] ;  /* 0x0000000e061bd981 */ /* 0x0008e2000c1e1900 */
[----:B------:R-:W-:Y:S02]  /*1500*/  SHF.R.S32.HI R60, RZ, 0x1f, R15 ;  /* 0x0000001fff3c7819 */ /* 0x000fe4000001140f */
[----:B------:R-:W-:Y:S02]  /*1510*/  @!P3 IADD3 R5, R5, R23, RZ ;  /* 0x000000170505b210 */ /* 0x000fe40007ffe0ff */
[----:B-1----:R-:W-:-:S02]  /*1520*/  @!P3 LEA R10, P5, R4, R10, 0x1 ;  /* 0x0000000a040ab211 */ /* 0x002fc400078a08ff */
[----:B------:R-:W-:Y:S01]  /*1530*/  ISETP.GE.AND.EX P4, PT, R60, UR13, PT, P4 ;  /* 0x0000000d3c007c0c */ /* 0x000fe2000bf86340 */
[----:B----4-:R-:W1:Y:S01]  /*1540*/  @!P1 LDC.64 R6, c[0x0][0x220] ;  /* 0x00008800ff069b82 */ /* 0x010e620000000a00 */
[----:B------:R-:W-:Y:S02]  /*1550*/  @!P3 LEA.HI.X R11, R4, R11, R5, 0x1, P5 ;  /* 0x0000000b040bb211 */ /* 0x000fe400028f0c05 */
[----:B------:R-:W-:Y:S02]  /*1560*/  ISETP.GT.U32.OR P4, PT, R61, 0x29f, P4 ;  /* 0x0000029f3d00780c */ /* 0x000fe40002784470 */
[----:B------:R-:W-:Y:S01]  /*1570*/  IADD3 R14, R41, 0x130, RZ ;  /* 0x00000130290e7810 */ /* 0x000fe20007ffe0ff */
[----:B------:R4:W3:Y:S02]  /*1580*/  @!P3 LDG.E R26, desc[UR14][R10.64] ;  /* 0x0000000e0a1ab981 */ /* 0x0008e4000c1e1900 */
[----:B------:R-:W1:Y:S01]  /*1590*/  @!P2 LDC.64 R4, c[0x0][0x220] ;  /* 0x00008800ff04ab82 */ /* 0x000e620000000a00 */
[----:B--2---:R-:W-:Y:S01]  /*15a0*/  @!P1 IMAD R23, R22, R12, RZ ;  /* 0x0000000c16179224 */ /* 0x004fe200078e02ff */
[----:B------:R-:W-:-:S02]  /*15b0*/  ISETP.GE.U32.AND P5, PT, R14, UR12, PT ;  /* 0x0000000c0e007c0c */ /* 0x000fc4000bfa6070 */
[----:B------:R-:W-:Y:S02]  /*15c0*/  SHF.R.S32.HI R16, RZ, 0x1f, R14 ;  /* 0x0000001fff107819 */ /* 0x000fe4000001140e */
[----:B----4-:R-:W-:Y:S02]  /*15d0*/  @!P1 MOV R10, R24 ;  /* 0x00000018000a9202 */ /* 0x010fe40000000f00 */
[----:B------:R-:W-:Y:S01]  /*15e0*/  @!P1 MOV R11, R19 ;  /* 0x00000013000b9202 */ /* 0x000fe20000000f00 */
[----:B------:R-:W-:Y:S01]  /*15f0*/  @!P1 IMAD R23, R20, R13, R23 ;  /* 0x0000000d14179224 */ /* 0x000fe200078e0217 */
[----:B------:R-:W-:Y:S01]  /*1600*/  ISETP.GE.AND.EX P5, PT, R16, UR13, PT, P5 ;  /* 0x0000000d10007c0c */ /* 0x000fe2000bfa6350 */
[----:B0-----:R-:W-:Y:S01]  /*1610*/  @!P2 IMAD R21, R21, R8, RZ ;  /* 0x000000081515a224 */ /* 0x001fe200078e02ff */
[----:B------:R-:W-:Y:S01]  /*1620*/  @!P2 MOV R16, R24 ;  /* 0x000000180010a202 */ /* 0x000fe20000000f00 */
[----:B------:R-:W-:Y:S01]  /*1630*/  @!P1 IMAD.WIDE.U32 R12, R20, R12, R10 ;  /* 0x0000000c140c9225 */ /* 0x000fe200078e000a */
[----:B------:R-:W-:Y:S01]  /*1640*/  @!P2 MOV R17, R19 ;  /* 0x000000130011a202 */ /* 0x000fe20000000f00 */
[----:B------:R-:W0:Y:S01]  /*1650*/  @!P4 LDC.64 R10, c[0x0][0x270] ;  /* 0x00009c00ff0acb82 */ /* 0x000e220000000a00 */
[----:B------:R-:W-:Y:S01]  /*1660*/  IADD3 R22, R41, 0x140, RZ ;  /* 0x0000014029167810 */ /* 0x000fe20007ffe0ff */
[C---:B------:R-:W-:Y:S01]  /*1670*/  @!P2 IMAD R20, R0.reuse, R9, R21 ;  /* 0x000000090014a224 */ /* 0x040fe200078e0215 */
[----:B------:R-:W-:Y:S01]  /*1680*/  ISETP.GT.U32.OR P5, PT, R61, 0x29f, P5 ;  /* 0x0000029f3d00780c */ /* 0x000fe20002fa4470 */
[----:B------:R-:W-:Y:S01]  /*1690*/  @!P2 IMAD.WIDE.U32 R8, R0, R8, R16 ;  /* 0x000000080008a225 */ /* 0x000fe200078e0010 */
[----:B------:R-:W-:-:S02]  /*16a0*/  ISETP.GE.U32.AND P3, PT, R22, UR12, PT ;  /* 0x0000000c16007c0c */ /* 0x000fc4000bf66070 */
[----:B------:R-:W-:Y:S02]  /*16b0*/  SHF.R.S32.HI R42, RZ, 0x1f, R22 ;  /* 0x0000001fff2a7819 */ /* 0x000fe40000011416 */
[----:B------:R-:W-:Y:S02]  /*16c0*/  @!P1 IADD3 R23, R13, R23, RZ ;  /* 0x000000170d179210 */ /* 0x000fe40007ffe0ff */
[----:B-1----:R-:W-:Y:S02]  /*16d0*/  @!P1 LEA R6, P6, R12, R6, 0x1 ;  /* 0x000000060c069211 */ /* 0x002fe400078c08ff */
[----:B------:R-:W-:Y:S02]  /*16e0*/  ISETP.GE.AND.EX P3, PT, R42, UR13, PT, P3 ;  /* 0x0000000d2a007c0c */ /* 0x000fe4000bf66330 */
[----:B------:R-:W-:Y:S02]  /*16f0*/  @!P1 LEA.HI.X R7, R12, R7, R23, 0x1, P6 ;  /* 0x000000070c079211 */ /* 0x000fe400030f0c17 */
[----:B------:R-:W-:-:S02]  /*1700*/  @!P2 IADD3 R20, R9, R20, RZ ;  /* 0x000000140914a210 */ /* 0x000fc40007ffe0ff */
[----:B------:R-:W-:Y:S02]  /*1710*/  CS2R R16, SRZ ;  /* 0x0000000000107805 */ /* 0x000fe4000001ff00 */
[C---:B------:R-:W-:Y:S01]  /*1720*/  @!P2 LEA R4, P6, R8.reuse, R4, 0x1 ;  /* 0x000000040804a211 */ /* 0x040fe200078c08ff */
[----:B------:R-:W1:Y:S01]  /*1730*/  @!P5 LDC.64 R12, c[0x0][0x270] ;  /* 0x00009c00ff0cdb82 */ /* 0x000e620000000a00 */
[----:B------:R-:W-:Y:S02]  /*1740*/  ISETP.GT.U32.OR P3, PT, R61, 0x29f, P3 ;  /* 0x0000029f3d00780c */ /* 0x000fe40001f64470 */
[----:B------:R-:W-:Y:S01]  /*1750*/  @!P2 LEA.HI.X R5, R8, R5, R20, 0x1, P6 ;  /* 0x000000050805a211 */ /* 0x000fe200030f0c14 */
[----:B0-----:R-:W-:Y:S01]  /*1760*/  @!P4 IMAD R44, R60, R10, RZ ;  /* 0x0000000a3c2cc224 */ /* 0x001fe200078e02ff */
[----:B------:R-:W-:Y:S01]  /*1770*/  IADD3 R0, R41, 0x150, RZ ;  /* 0x0000015029007810 */ /* 0x000fe20007ffe0ff */
[----:B------:R-:W2:Y:S02]  /*1780*/  @!P1 LDG.E R17, desc[UR14][R6.64] ;  /* 0x0000000e06119981 */ /* 0x000ea4000c1e1900 */
[----:B------:R-:W0:Y:S02]  /*1790*/  @!P4 LDC.64 R20, c[0x0][0x220] ;  /* 0x00008800ff14cb82 */ /* 0x000e240000000a00 */
[----:B------:R4:W2:Y:S01]  /*17a0*/  @!P2 LDG.E R16, desc[UR14][R4.64] ;  /* 0x0000000e0410a981 */ /* 0x0008a2000c1e1900 */
[----:B------:R-:W-:-:S05]  /*17b0*/  @!P4 IMAD R43, R15, R11, R44 ;  /* 0x0000000b0f2bc224 */ /* 0x000fca00078e022c */
[----:B------:R-:W0:Y:S01]  /*17c0*/  @!P3 LDC.64 R8, c[0x0][0x270] ;  /* 0x00009c00ff08bb82 */ /* 0x000e220000000a00 */
[----:B----4-:R-:W-:Y:S02]  /*17d0*/  @!P4 MOV R4, R24 ;  /* 0x000000180004c202 */ /* 0x010fe40000000f00 */
[----:B------:R-:W-:Y:S02]  /*17e0*/  @!P4 MOV R5, R19 ;  /* 0x000000130005c202 */ /* 0x000fe40000000f00 */
[----:B------:R-:W-:-:S03]  /*17f0*/  ISETP.GE.U32.AND P1, PT, R0, UR12, PT ;  /* 0x0000000c00007c0c */ /* 0x000fc6000bf26070 */
[----:B------:R-:W4:Y:S01]  /*1800*/  @!P5 LDC.64 R6, c[0x0][0x220] ;  /* 0x00008800ff06db82 */ /* 0x000f220000000a00 */
[----:B------:R-:W-:Y:S01]  /*1810*/  @!P4 IMAD.WIDE.U32 R10, R15, R10, R4 ;  /* 0x0000000a0f0ac225 */ /* 0x000fe200078e0004 */
[----:B------:R-:W-:Y:S01]  /*1820*/  HFMA2.MMA R15, -RZ, RZ, 0, 0 ;  /* 0x00000000ff0f7435 */ /* 0x000fe200000001ff */
[----:B------:R-:W-:Y:S02]  /*1830*/  SHF.R.S32.HI R59, RZ, 0x1f, R0 ;  /* 0x0000001fff3b7819 */ /* 0x000fe40000011400 */
[----:B------:R-:W-:Y:S02]  /*1840*/  IADD3 R23, R41, 0x160, RZ ;  /* 0x0000016029177810 */ /* 0x000fe40007ffe0ff */
[----:B------:R-:W-:Y:S01]  /*1850*/  ISETP.GE.AND.EX P1, PT, R59, UR13, PT, P1 ;  /* 0x0000000d3b007c0c */ /* 0x000fe2000bf26310 */
[----:B------:R-:W4:Y:S01]  /*1860*/  @!P3 LDC.64 R4, c[0x0][0x220] ;  /* 0x00008800ff04bb82 */ /* 0x000f220000000a00 */
[----:B------:R-:W-:Y:S02]  /*1870*/  SHF.R.S32.HI R44, RZ, 0x1f, R14 ;  /* 0x0000001fff2c7819 */ /* 0x000fe4000001140e */
[----:B------:R-:W-:Y:S01]  /*1880*/  ISETP.GE.U32.AND P2, PT, R23, UR12, PT ;  /* 0x0000000c17007c0c */ /* 0x000fe2000bf46070 */
[----:B------:R0:W5:Y:S01]  /*1890*/  @P0 LDG.E R15, desc[UR14][R2.64] ;  /* 0x0000000e020f0981 */ /* 0x000162000c1e1900 */
[----:B------:R-:W-:Y:S01]  /*18a0*/  SHF.R.S32.HI R58, RZ, 0x1f, R23 ;  /* 0x0000001fff3a7819 */ /* 0x000fe20000011417 */
[----:B-1----:R-:W-:Y:S01]  /*18b0*/  @!P5 IMAD R44, R44, R12, RZ ;  /* 0x0000000c2c2cd224 */ /* 0x002fe200078e02ff */
[----:B------:R-:W-:-:S02]  /*18c0*/  ISETP.GT.U32.OR P1, PT, R61, 0x29f, P1 ;  /* 0x0000029f3d00780c */ /* 0x000fc40000f24470 */
[----:B------:R-:W-:Y:S02]  /*18d0*/  @!P4 IADD3 R43, R11, R43, RZ ;  /* 0x0000002b0b2bc210 */ /* 0x000fe40007ffe0ff */
[----:B0-----:R-:W-:Y:S02]  /*18e0*/  @!P4 LEA R20, P6, R10, R20, 0x1 ;  /* 0x000000140a14c211 */ /* 0x001fe400078c08ff */
[----:B------:R-:W-:Y:S02]  /*18f0*/  @!P5 MOV R2, R24 ;  /* 0x000000180002d202 */ /* 0x000fe40000000f00 */
[----:B------:R-:W-:Y:S02]  /*1900*/  @!P5 MOV R3, R19 ;  /* 0x000000130003d202 */ /* 0x000fe40000000f00 */
[----:B------:R-:W-:Y:S02]  /*1910*/  ISETP.GE.AND.EX P2, PT, R58, UR13, PT, P2 ;  /* 0x0000000d3a007c0c */ /* 0x000fe4000bf46320 */
[----:B------:R-:W-:Y:S01]  /*1920*/  @!P4 LEA.HI.X R21, R10, R21, R43, 0x1, P6 ;  /* 0x000000150a15c211 */ /* 0x000fe200030f0c2b */
[----:B------:R-:W-:-:S02]  /*1930*/  @!P5 IMAD R43, R14, R13, R44 ;  /* 0x0000000d0e2bd224 */ /* 0x000fc400078e022c */
[----:B------:R-:W-:Y:S01]  /*1940*/  @!P5 IMAD.WIDE.U32 R12, R14, R12, R2 ;  /* 0x0000000c0e0cd225 */ /* 0x000fe200078e0002 */
[----:B------:R-:W-:Y:S01]  /*1950*/  HFMA2.MMA R14, -RZ, RZ, 0, 0 ;  /* 0x00000000ff0e7435 */ /* 0x000fe200000001ff */
[----:B------:R-:W-:Y:S01]  /*1960*/  ISETP.GT.U32.OR P2, PT, R61, 0x29f, P2 ;  /* 0x0000029f3d00780c */ /* 0x000fe20001744470 */
[----:B------:R-:W0:Y:S01]  /*1970*/  @!P1 LDC.64 R2, c[0x0][0x270] ;  /* 0x00009c00ff029b82 */ /* 0x000e220000000a00 */
[----:B------:R-:W-:Y:S01]  /*1980*/  @!P3 IMAD R42, R42, R8, RZ ;  /* 0x000000082a2ab224 */ /* 0x000fe200078e02ff */
[----:B------:R-:W-:Y:S02]  /*1990*/  @!P3 MOV R10, R24 ;  /* 0x00000018000ab202 */ /* 0x000fe40000000f00 */
[----:B------:R-:W-:Y:S01]  /*19a0*/  @!P3 MOV R11, R19 ;  /* 0x00000013000bb202 */ /* 0x000fe20000000f00 */
[C---:B------:R-:W-:Y:S01]  /*19b0*/  @!P3 IMAD R42, R22.reuse, R9, R42 ;  /* 0x00000009162ab224 */ /* 0x040fe200078e022a */
[----:B------:R-:W-:Y:S02]  /*19c0*/  @!P5 IADD3 R43, R13, R43, RZ ;  /* 0x0000002b0d2bd210 */ /* 0x000fe40007ffe0ff */
[----:B------:R-:W2:Y:S01]  /*19d0*/  @!P4 LDG.E R14, desc[UR14][R20.64] ;  /* 0x0000000e140ec981 */ /* 0x000ea2000c1e1900 */
[----:B------:R-:W-:Y:S01]  /*19e0*/  @!P3 IMAD.WIDE.U32 R8, R22, R8, R10 ;  /* 0x000000081608b225 */ /* 0x000fe200078e000a */
[----:B----4-:R-:W-:-:S02]  /*19f0*/  @!P5 LEA R6, P4, R12, R6, 0x1 ;  /* 0x000000060c06d211 */ /* 0x010fc400078808ff */
[----:B------:R-:W-:Y:S01]  /*1a00*/  IADD3 R22, R41, 0x170, RZ ;  /* 0x0000017029167810 */ /* 0x000fe20007ffe0ff */
[----:B------:R-:W1:Y:S01]  /*1a10*/  @!P2 LDC.64 R10, c[0x0][0x270] ;  /* 0x00009c00ff0aab82 */ /* 0x000e620000000a00 */
[----:B------:R-:W-:Y:S02]  /*1a20*/  @!P3 IADD3 R42, R9, R42, RZ ;  /* 0x0000002a092ab210 */ /* 0x000fe40007ffe0ff */
[----:B------:R-:W-:Y:S02]  /*1a30*/  @!P3 LEA R4, P6, R8, R4, 0x1 ;  /* 0x000000040804b211 */ /* 0x000fe400078c08ff */
[----:B------:R-:W-:Y:S02]  /*1a40*/  @!P5 LEA.HI.X R7, R12, R7, R43, 0x1, P4 ;  /* 0x000000070c07d211 */ /* 0x000fe400020f0c2b */
[----:B------:R-:W-:Y:S02]  /*1a50*/  ISETP.GE.U32.AND P4, PT, R22, UR12, PT ;  /* 0x0000000c16007c0c */ /* 0x000fe4000bf86070 */
[----:B------:R-:W-:-:S02]  /*1a60*/  SHF.R.S32.HI R57, RZ, 0x1f, R22 ;  /* 0x0000001fff397819 */ /* 0x000fc40000011416 */
[----:B------:R-:W-:Y:S02]  /*1a70*/  CS2R R12, SRZ ;  /* 0x00000000000c7805 */ /* 0x000fe4000001ff00 */
[----:B------:R-:W-:Y:S02]  /*1a80*/  @!P3 LEA.HI.X R5, R8, R5, R42, 0x1, P6 ;  /* 0x000000050805b211 */ /* 0x000fe400030f0c2a */
[----:B------:R-:W4:Y:S01]  /*1a90*/  @!P1 LDC.64 R8, c[0x0][0x220] ;  /* 0x00008800ff089b82 */ /* 0x000f220000000a00 */
[----:B------:R-:W-:Y:S01]  /*1aa0*/  ISETP.GE.AND.EX P4, PT, R57, UR13, PT, P4 ;  /* 0x0000000d39007c0c */ /* 0x000fe2000bf86340 */
[----:B------:R0:W2:Y:S03]  /*1ab0*/  @!P5 LDG.E R13, desc[UR14][R6.64] ;  /* 0x0000000e060dd981 */ /* 0x0000a6000c1e1900 */
[----:B------:R-:W-:Y:S01]  /*1ac0*/  ISETP.GT.U32.OR P4, PT, R61, 0x29f, P4 ;  /* 0x0000029f3d00780c */ /* 0x000fe20002784470 */
[----:B0-----:R-:W-:Y:S01]  /*1ad0*/  @!P1 IMAD R42, R59, R2, RZ ;  /* 0x000000023b2a9224 */ /* 0x001fe200078e02ff */
[----:B------:R0:W2:Y:S01]  /*1ae0*/  @!P3 LDG.E R12, desc[UR14][R4.64] ;  /* 0x0000000e040cb981 */ /* 0x0000a2000c1e1900 */
[----:B------:R-:W-:Y:S01]  /*1af0*/  IADD3 R45, R41, 0x180, RZ ;  /* 0x00000180292d7810 */ /* 0x000fe20007ffe0ff */
[----:B------:R-:W4:Y:S03]  /*1b00*/  @!P2 LDC.64 R6, c[0x0][0x220] ;  /* 0x00008800ff06ab82 */ /* 0x000f260000000a00 */
[----:B------:R-:W-:-:S02]  /*1b10*/  ISETP.GE.U32.AND P3, PT, R45, UR12, PT ;  /* 0x0000000c2d007c0c */ /* 0x000fc4000bf66070 */
[----:B0-----:R-:W-:Y:S02]  /*1b20*/  @!P1 MOV R4, R24 ;  /* 0x0000001800049202 */ /* 0x001fe40000000f00 */
[----:B------:R-:W-:Y:S01]  /*1b30*/  @!P1 MOV R5, R19 ;  /* 0x0000001300059202 */ /* 0x000fe20000000f00 */
[C---:B------:R-:W-:Y:S01]  /*1b40*/  @!P1 IMAD R42, R0.reuse, R3, R42 ;  /* 0x00000003002a9224 */ /* 0x040fe200078e022a */
[----:B------:R-:W-:Y:S01]  /*1b50*/  SHF.R.S32.HI R56, RZ, 0x1f, R45 ;  /* 0x0000001fff387819 */ /* 0x000fe2000001142d */
[----:B------:R-:W-:Y:S01]  /*1b60*/  @!P1 IMAD.WIDE.U32 R2, R0, R2, R4 ;  /* 0x0000000200029225 */ /* 0x000fe200078e0004 */
[----:B------:R-:W-:Y:S02]  /*1b70*/  IADD3 R0, R41, 0x190, RZ ;  /* 0x0000019029007810 */ /* 0x000fe40007ffe0ff */
[----:B------:R-:W0:Y:S01]  /*1b80*/  @!P4 LDC.64 R4, c[0x0][0x270] ;  /* 0x00009c00ff04cb82 */ /* 0x000e220000000a00 */
[----:B------:R-:W-:Y:S01]  /*1b90*/  ISETP.GE.AND.EX P3, PT, R56, UR13, PT, P3 ;  /* 0x0000000d38007c0c */ /* 0x000fe2000bf66330 */
[----:B-1----:R-:W-:Y:S01]  /*1ba0*/  @!P2 IMAD R43, R58, R10, RZ ;  /* 0x0000000a3a2ba224 */ /* 0x002fe200078e02ff */
[----:B------:R-:W-:-:S02]  /*1bb0*/  @!P2 MOV R20, R24 ;  /* 0x000000180014a202 */ /* 0x000fc40000000f00 */
[----:B------:R-:W-:Y:S02]  /*1bc0*/  @!P2 MOV R21, R19 ;  /* 0x000000130015a202 */ /* 0x000fe40000000f00 */
[----:B------:R-:W-:Y:S02]  /*1bd0*/  ISETP.GE.U32.AND P5, PT, R0, UR12, PT ;  /* 0x0000000c00007c0c */ /* 0x000fe4000bfa6070 */
[----:B------:R-:W-:Y:S01]  /*1be0*/  SHF.R.S32.HI R55, RZ, 0x1f, R0 ;  /* 0x0000001fff377819 */ /* 0x000fe20000011400 */
[----:B------:R-:W-:Y:S01]  /*1bf0*/  @!P2 IMAD R43, R23, R11, R43 ;  /* 0x0000000b172ba224 */ /* 0x000fe200078e022b */
[----:B------:R-:W-:Y:S01]  /*1c00*/  ISETP.GT.U32.OR P3, PT, R61, 0x29f, P3 ;  /* 0x0000029f3d00780c */ /* 0x000fe20001f64470 */
[----:B------:R-:W-:Y:S01]  /*1c10*/  @!P2 IMAD.WIDE.U32 R10, R23, R10, R20 ;  /* 0x0000000a170aa225 */ /* 0x000fe200078e0014 */
[----:B------:R-:W-:Y:S02]  /*1c20*/  @!P1 IADD3 R42, R3, R42, RZ ;  /* 0x0000002a032a9210 */ /* 0x000fe40007ffe0ff */
[----:B----4-:R-:W-:-:S02]  /*1c30*/  @!P1 LEA R8, P6, R2, R8, 0x1 ;  /* 0x0000000802089211 */ /* 0x010fc400078c08ff */
[----:B------:R-:W-:Y:S02]  /*1c40*/  ISETP.GE.AND.EX P5, PT, R55, UR13, PT, P5 ;  /* 0x0000000d37007c0c */ /* 0x000fe4000bfa6350 */
[----:B------:R-:W-:Y:S02]  /*1c50*/  @!P1 LEA.HI.X R9, R2, R9, R42, 0x1, P6 ;  /* 0x0000000902099211 */ /* 0x000fe400030f0c2a */
[----:B------:R-:W1:Y:S01]  /*1c60*/  @!P4 LDC.64 R2, c[0x0][0x220] ;  /* 0x00008800ff02cb82 */ /* 0x000e620000000a00 */
[----:B------:R-:W-:Y:S02]  /*1c70*/  ISETP.GT.U32.OR P5, PT, R61, 0x29f, P5 ;  /* 0x0000029f3d00780c */ /* 0x000fe40002fa4470 */
[----:B------:R-:W-:Y:S02]  /*1c80*/  @!P2 IADD3 R43, R11, R43, RZ ;  /* 0x0000002b0b2ba210 */ /* 0x000fe40007ffe0ff */
[C---:B------:R-:W-:Y:S01]  /*1c90*/  @!P2 LEA R6, P6, R10.reuse, R6, 0x1 ;  /* 0x000000060a06a211 */ /* 0x040fe200078c08ff */
[----:B0-----:R-:W-:Y:S01]  /*1ca0*/  @!P4 IMAD R23, R57, R4, RZ ;  /* 0x000000043917c224 */ /* 0x001fe200078e02ff */
[----:B------:R-:W-:Y:S01]  /*1cb0*/  IADD3 R44, R41, 0x1a0, RZ ;  /* 0x000001a0292c7810 */ /* 0x000fe20007ffe0ff */
[----:B------:R-:W0:Y:S01]  /*1cc0*/  @!P3 LDC.64 R20, c[0x0][0x220] ;  /* 0x00008800ff14bb82 */ /* 0x000e220000000a00 */
[----:B------:R-:W-:-:S02]  /*1cd0*/  @!P2 LEA.HI.X R7, R10, R7, R43, 0x1, P6 ;  /* 0x000000070a07a211 */ /* 0x000fc400030f0c2b */
[----:B------:R-:W-:-:S05]  /*1ce0*/  CS2R R10, SRZ ;  /* 0x00000000000a7805 */ /* 0x000fca000001ff00 */
[----:B------:R-:W4:Y:S01]  /*1cf0*/  @!P3 LDC.64 R42, c[0x0][0x270] ;  /* 0x00009c00ff2abb82 */ /* 0x000f220000000a00 */
[----:B------:R1:W2:Y:S04]  /*1d00*/  @!P1 LDG.E R11, desc[UR14][R8.64] ;  /* 0x0000000e080b9981 */ /* 0x0002a8000c1e1900 */
[----:B------:R1:W2:Y:S01]  /*1d10*/  @!P2 LDG.E R10, desc[UR14][R6.64] ;  /* 0x0000000e060aa981 */ /* 0x0002a2000c1e1900 */
[----:B------:R-:W-:Y:S01]  /*1d20*/  @!P4 IMAD R23, R22, R5, R23 ;  /* 0x000000051617c224 */ /* 0x000fe200078e0217 */
[----:B------:R-:W-:Y:S02]  /*1d30*/  ISETP.GE.U32.AND P1, PT, R44, UR12, PT ;  /* 0x0000000c2c007c0c */ /* 0x000fe4000bf26070 */
[----:B-1----:R-:W-:Y:S02]  /*1d40*/  @!P4 MOV R8, R24 ;  /* 0x000000180008c202 */ /* 0x002fe40000000f00 */
[----:B------:R-:W-:Y:S01]  /*1d50*/  @!P4 MOV R9, R19 ;  /* 0x000000130009c202 */ /* 0x000fe20000000f00 */
[----:B------:R-:W1:Y:S01]  /*1d60*/  @!P5 LDC.64 R6, c[0x0][0x270] ;  /* 0x00009c00ff06db82 */ /* 0x000e620000000a00 */
[----:B------:R-:W-:Y:S01]  /*1d70*/  SHF.R.S32.HI R54, RZ, 0x1f, R44 ;  /* 0x0000001fff367819 */ /* 0x000fe2000001142c */
[----:B------:R-:W-:Y:S01]  /*1d80*/  @!P4 IMAD.WIDE.U32 R4, R22, R4, R8 ;  /* 0x000000041604c225 */ /* 0x000fe200078e0008 */
[----:B------:R-:W-:-:S02]  /*1d90*/  IADD3 R47, R41, 0x1b0, RZ ;  /* 0x000001b0292f7810 */ /* 0x000fc40007ffe0ff */
[----:B------:R-:W-:Y:S02]  /*1da0*/  ISETP.GE.AND.EX P1, PT, R54, UR13, PT, P1 ;  /* 0x0000000d36007c0c */ /* 0x000fe4000bf26310 */
[----:B------:R-:W-:Y:S02]  /*1db0*/  @!P4 IADD3 R23, R5, R23, RZ ;  /* 0x000000170517c210 */ /* 0x000fe40007ffe0ff */
[C---:B------:R-:W-:Y:S02]  /*1dc0*/  @!P4 LEA R2, P6, R4.reuse, R2, 0x1 ;  /* 0x000000020402c211 */ /* 0x040fe400078c08ff */
[----:B------:R-:W-:Y:S02]  /*1dd0*/  ISETP.GE.U32.AND P2, PT, R47, UR12, PT ;  /* 0x0000000c2f007c0c */ /* 0x000fe4000bf46070 */
[----:B------:R-:W-:Y:S02]  /*1de0*/  SHF.R.S32.HI R53, RZ, 0x1f, R47 ;  /* 0x0000001fff357819 */ /* 0x000fe4000001142f */
[----:B------:R-:W-:Y:S01]  /*1df0*/  ISETP.GT.U32.OR P1, PT, R61, 0x29f, P1 ;  /* 0x0000029f3d00780c */ /* 0x000fe20000f24470 */
[----:B------:R-:W-:Y:S01]  /*1e00*/  HFMA2.MMA R9, -RZ, RZ, 0, 0 ;  /* 0x00000000ff097435 */ /* 0x000fe200000001ff */
[----:B------:R-:W-:-:S02]  /*1e10*/  @!P4 LEA.HI.X R3, R4, R3, R23, 0x1, P6 ;  /* 0x000000030403c211 */ /* 0x000fc400030f0c17 */
[----:B------:R-:W3:Y:S01]  /*1e20*/  @!P5 LDC.64 R4, c[0x0][0x220] ;  /* 0x00008800ff04db82 */ /* 0x000ee20000000a00 */
[----:B------:R-:W-:Y:S01]  /*1e30*/  ISETP.GE.AND.EX P2, PT, R53, UR13, PT, P2 ;  /* 0x0000000d35007c0c */ /* 0x000fe2000bf46320 */
[----:B----4-:R-:W-:Y:S01]  /*1e40*/  @!P3 IMAD R8, R56, R42, RZ ;  /* 0x0000002a3808b224 */ /* 0x010fe200078e02ff */
[----:B------:R-:W-:Y:S02]  /*1e50*/  @!P3 MOV R22, R24 ;  /* 0x000000180016b202 */ /* 0x000fe40000000f00 */
[----:B------:R-:W-:Y:S01]  /*1e60*/  @!P3 MOV R23, R19 ;  /* 0x000000130017b202 */ /* 0x000fe20000000f00 */
[----:B------:R-:W-:Y:S01]  /*1e70*/  @!P3 IMAD R8, R45, R43, R8 ;  /* 0x0000002b2d08b224 */ /* 0x000fe200078e0208 */
[----:B------:R-:W-:Y:S01]  /*1e80*/  ISETP.GT.U32.OR P2, PT, R61, 0x29f, P2 ;  /* 0x0000029f3d00780c */ /* 0x000fe20001744470 */
[----:B------:R4:W2:Y:S01]  /*1e90*/  @!P4 LDG.E R9, desc[UR14][R2.64] ;  /* 0x0000000e0209c981 */ /* 0x0008a2000c1e1900 */
[----:B------:R-:W-:Y:S01]  /*1ea0*/  @!P3 IMAD.WIDE.U32 R42, R45, R42, R22 ;  /* 0x0000002a2d2ab225 */ /* 0x000fe200078e0016 */
[----:B------:R-:W-:-:S02]  /*1eb0*/  @!P5 MOV R22, R24 ;  /* 0x000000180016d202 */ /* 0x000fc40000000f00 */
[----:B------:R-:W-:Y:S01]  /*1ec0*/  @!P5 MOV R23, R19 ;  /* 0x000000130017d202 */ /* 0x000fe20000000f00 */
[----:B-1----:R-:W-:Y:S01]  /*1ed0*/  @!P5 IMAD R48, R55, R6, RZ ;  /* 0x000000063730d224 */ /* 0x002fe200078e02ff */
[----:B------:R-:W-:Y:S01]  /*1ee0*/  @!P3 IADD3 R8, R43, R8, RZ ;  /* 0x000000082b08b210 */ /* 0x000fe20007ffe0ff */
[----:B----4-:R-:W1:Y:S01]  /*1ef0*/  @!P1 LDC.64 R2, c[0x0][0x270] ;  /* 0x00009c00ff029b82 */ /* 0x010e620000000a00 */
[----:B0-----:R-:W-:Y:S01]  /*1f00*/  @!P3 LEA R20, P6, R42, R20, 0x1 ;  /* 0x000000142a14b211 */ /* 0x001fe200078c08ff */
[C---:B------:R-:W-:Y:S02]  /*1f10*/  @!P5 IMAD R45, R0.reuse, R7, R48 ;  /* 0x00000007002dd224 */ /* 0x040fe400078e0230 */
[----:B------:R-:W-:Y:S01]  /*1f20*/  @!P5 IMAD.WIDE.U32 R6, R0, R6, R22 ;  /* 0x000000060006d225 */ /* 0x000fe200078e0016 */
[----:B------:R-:W-:Y:S02]  /*1f30*/  IADD3 R0, R41, 0x1c0, RZ ;  /* 0x000001c029007810 */ /* 0x000fe40007ffe0ff */
[----:B------:R-:W-:Y:S01]  /*1f40*/  @!P3 LEA.HI.X R21, R42, R21, R8, 0x1, P6 ;  /* 0x000000152a15b211 */ /* 0x000fe200030f0c08 */
[----:B------:R-:W-:Y:S01]  /*1f50*/  HFMA2.MMA R8, -RZ, RZ, 0, 0 ;  /* 0x00000000ff087435 */ /* 0x000fe200000001ff */
[----:B------:R-:W0:Y:S01]  /*1f60*/  @!P2 LDC.64 R22, c[0x0][0x270] ;  /* 0x00009c00ff16ab82 */ /* 0x000e220000000a00 */
[----:B------:R-:W-:-:S02]  /*1f70*/  ISETP.GE.U32.AND P4, PT, R0, UR12, PT ;  /* 0x0000000c00007c0c */ /* 0x000fc4000bf86070 */
[----:B------:R-:W-:Y:S02]  /*1f80*/  SHF.R.S32.HI R52, RZ, 0x1f, R0 ;  /* 0x0000001fff347819 */ /* 0x000fe40000011400 */
[----:B------:R-:W-:-:S03]  /*1f90*/  @!P5 IADD3 R45, R7, R45, RZ ;  /* 0x0000002d072dd210 */ /* 0x000fc60007ffe0ff */
[----:B------:R-:W4:Y:S01]  /*1fa0*/  @!P1 LDC.64 R42, c[0x0][0x220] ;  /* 0x00008800ff2a9b82 */ /* 0x000f220000000a00 */
[----:B------:R-:W-:Y:S01]  /*1fb0*/  ISETP.GE.AND.EX P4, PT, R52, UR13, PT, P4 ;  /* 0x0000000d34007c0c */ /* 0x000fe2000bf86340 */
[----:B------:R3:W2:Y:S02]  /*1fc0*/  @!P3 LDG.E R8, desc[UR14][R20.64] ;  /* 0x0000000e1408b981 */ /* 0x0006a4000c1e1900 */
[C---:B---3--:R-:W-:Y:S02]  /*1fd0*/  @!P5 LEA R4, P6, R6.reuse, R4, 0x1 ;  /* 0x000000040604d211 */ /* 0x048fe400078c08ff */
[----:B------:R-:W-:Y:S02]  /*1fe0*/  ISETP.GT.U32.OR P4, PT, R61, 0x29f, P4 ;  /* 0x0000029f3d00780c */ /* 0x000fe40002784470 */
[----:B------:R-:W-:Y:S02]  /*1ff0*/  MOV R7, RZ ;  /* 0x000000ff00077202 */ /* 0x000fe40000000f00 */
[----:B------:R-:W-:Y:S01]  /*2000*/  @!P5 LEA.HI.X R5, R6, R5, R45, 0x1, P6 ;  /* 0x000000050605d211 */ /* 0x000fe200030f0c2d */
[----:B------:R-:W3:Y:S01]  /*2010*/  @!P2 LDC.64 R20, c[0x0][0x220] ;  /* 0x00008800ff14ab82 */ /* 0x000ee20000000a00 */
[----:B------:R-:W-:-:S03]  /*2020*/  IADD3 R6, R41, 0x1d0, RZ ;  /* 0x000001d029067810 */ /* 0x000fc60007ffe0ff */
[----:B------:R1:W2:Y:S02]  /*2030*/  @!P5 LDG.E R7, desc[UR14][R4.64] ;  /* 0x0000000e0407d981 */ /* 0x0002a4000c1e1900 */
[----:B-1----:R-:W-:Y:S01]  /*2040*/  @!P1 IMAD R48, R54, R2, RZ ;  /* 0x0000000236309224 */ /* 0x002fe200078e02ff */
[----:B------:R-:W-:Y:S02]  /*2050*/  ISETP.GE.U32.AND P3, PT, R6, UR12, PT ;  /* 0x0000000c06007c0c */ /* 0x000fe4000bf66070 */
[----:B------:R-:W-:Y:S01]  /*2060*/  SHF.R.S32.HI R49, RZ, 0x1f, R6 ;  /* 0x0000001fff317819 */ /* 0x000fe20000011406 */
[C---:B------:R-:W-:Y:S01]  /*2070*/  @!P1 IMAD R48, R44.reuse, R3, R48 ;  /* 0x000000032c309224 */ /* 0x040fe200078e0230 */
[----:B------:R-:W-:Y:S02]  /*2080*/  @!P1 MOV R4, R24 ;  /* 0x0000001800049202 */ /* 0x000fe40000000f00 */
[----:B------:R-:W-:Y:S02]  /*2090*/  @!P1 MOV R5, R19 ;  /* 0x0000001300059202 */ /* 0x000fe40000000f00 */
[----:B------:R-:W-:Y:S01]  /*20a0*/  ISETP.GE.AND.EX P3, PT, R49, UR13, PT, P3 ;  /* 0x0000000d31007c0c */ /* 0x000fe2000bf66330 */
[----:B------:R-:W-:-:S03]  /*20b0*/  @!P1 IMAD.WIDE.U32 R2, R44, R2, R4 ;  /* 0x000000022c029225 */ /* 0x000fc600078e0004 */
[----:B------:R-:W1:Y:S01]  /*20c0*/  @!P4 LDC.64 R4, c[0x0][0x270] ;  /* 0x00009c00ff04cb82 */ /* 0x000e620000000a00 */
[----:B------:R-:W-:Y:S01]  /*20d0*/  @!P2 MOV R44, R24 ;  /* 0x00000018002ca202 */ /* 0x000fe20000000f00 */
[----:B0-----:R-:W-:Y:S01]  /*20e0*/  @!P2 IMAD R50, R53, R22, RZ ;  /* 0x000000163532a224 */ /* 0x001fe200078e02ff */
[----:B------:R-:W-:Y:S02]  /*20f0*/  @!P2 MOV R45, R19 ;  /* 0x00000013002da202 */ /* 0x000fe40000000f00 */
[----:B------:R-:W-:Y:S01]  /*2100*/  ISETP.GT.U32.OR P3, PT, R61, 0x29f, P3 ;  /* 0x0000029f3d00780c */ /* 0x000fe20001f64470 */
[----:B------:R-:W-:Y:S01]  /*2110*/  @!P2 IMAD R50, R47, R23, R50 ;  /* 0x000000172f32a224 */ /* 0x000fe200078e0232 */
[----:B------:R-:W-:Y:S02]  /*2120*/  @!P1 IADD3 R48, R3, R48, RZ ;  /* 0x0000003003309210 */ /* 0x000fe40007ffe0ff */
[----:B----4-:R-:W-:Y:S01]  /*2130*/  @!P1 LEA R42, P5, R2, R42, 0x1 ;  /* 0x0000002a022a9211 */ /* 0x010fe200078a08ff */
[----:B------:R-:W-:-:S03]  /*2140*/  @!P2 IMAD.WIDE.U32 R22, R47, R22, R44 ;  /* 0x000000162f16a225 */ /* 0x000fc600078e002c */
[----:B------:R-:W-:Y:S02]  /*2150*/  @!P1 LEA.HI.X R43, R2, R43, R48, 0x1, P5 ;  /* 0x0000002b022b9211 */ /* 0x000fe400028f0c30 */
[----:B------:R-:W0:Y:S01]  /*2160*/  @!P4 LDC.64 R2, c[0x0][0x220] ;  /* 0x00008800ff02cb82 */ /* 0x000e220000000a00 */
[----:B------:R-:W-:Y:S02]  /*2170*/  @!P2 IADD3 R50, R23, R50, RZ ;  /* 0x000000321732a210 */ /* 0x000fe40007ffe0ff */
[C---:B---3--:R-:W-:Y:S02]  /*2180*/  @!P2 LEA R20, P5, R22.reuse, R20, 0x1 ;  /* 0x000000141614a211 */ /* 0x048fe400078a08ff */
[----:B------:R-:W-:Y:S02]  /*2190*/  IADD3 R47, R41, 0x1e0, RZ ;  /* 0x000001e0292f7810 */ /* 0x000fe40007ffe0ff */
[----:B------:R-:W-:Y:S02]  /*21a0*/  @!P2 LEA.HI.X R21, R22, R21, R50, 0x1, P5 ;  /* 0x000000151615a211 */ /* 0x000fe400028f0c32 */
[----:B------:R-:W3:Y:S01]  /*21b0*/  @!P3 LDC.64 R22, c[0x0][0x270] ;  /* 0x00009c00ff16bb82 */ /* 0x000ee20000000a00 */
[----:B------:R-:W-:-:S02]  /*21c0*/  ISETP.GE.U32.AND P5, PT, R47, UR12, PT ;  /* 0x0000000c2f007c0c */ /* 0x000fc4000bfa6070 */
[----:B------:R-:W-:Y:S01]  /*21d0*/  SHF.R.S32.HI R48, RZ, 0x1f, R47 ;  /* 0x0000001fff307819 */ /* 0x000fe2000001142f */
[----:B-1----:R-:W-:Y:S01]  /*21e0*/  @!P4 IMAD R50, R52, R4, RZ ;  /* 0x000000043432c224 */ /* 0x002fe200078e02ff */
[----:B------:R-:W-:Y:S02]  /*21f0*/  @!P4 MOV R44, R24 ;  /* 0x00000018002cc202 */ /* 0x000fe40000000f00 */
[----:B------:R-:W-:Y:S02]  /*2200*/  ISETP.GE.AND.EX P5, PT, R48, UR13, PT, P5 ;  /* 0x0000000d30007c0c */ /* 0x000fe4000bfa6350 */
[----:B------:R-:W-:Y:S02]  /*2210*/  @!P4 MOV R45, R19 ;  /* 0x00000013002dc202 */ /* 0x000fe40000000f00 */
[----:B------:R-:W-:Y:S01]  /*2220*/  ISETP.GT.U32.OR P5, PT, R61, 0x29f, P5 ;  /* 0x0000029f3d00780c */ /* 0x000fe20002fa4470 */
[C---:B------:R-:W-:Y:S02]  /*2230*/  @!P4 IMAD R50, R0.reuse, R5, R50 ;  /* 0x000000050032c224 */ /* 0x040fe400078e0232 */
[----:B------:R-:W-:-:S02]  /*2240*/  @!P4 IMAD.WIDE.U32 R4, R0, R4, R44 ;  /* 0x000000040004c225 */ /* 0x000fc400078e002c */
[----:B------:R-:W1:Y:S03]  /*2250*/  @!P3 LDC.64 R44, c[0x0][0x220] ;  /* 0x00008800ff2cbb82 */ /* 0x000e660000000a00 */
[----:B------:R-:W-:Y:S02]  /*2260*/  @!P4 IADD3 R50, R5, R50, RZ ;  /* 0x000000320532c210 */ /* 0x000fe40007ffe0ff */
[----:B0-----:R-:W-:-:S04]  /*2270*/  @!P4 LEA R2, P6, R4, R2, 0x1 ;  /* 0x000000020402c211 */ /* 0x001fc800078c08ff */
[----:B------:R-:W-:Y:S02]  /*2280*/  @!P4 LEA.HI.X R3, R4, R3, R50, 0x1, P6 ;  /* 0x000000030403c211 */ /* 0x000fe400030f0c32 */
[----:B------:R-:W0:Y:S01]  /*2290*/  @!P5 LDC.64 R4, c[0x0][0x270] ;  /* 0x00009c00ff04db82 */ /* 0x000e220000000a00 */
[----:B---3--:R-:W-:Y:S01]  /*22a0*/  @!P3 IMAD R0, R49, R22, RZ ;  /* 0x000000163100b224 */ /* 0x008fe200078e02ff */
[----:B------:R-:W-:Y:S02]  /*22b0*/  @!P3 MOV R50, R24 ;  /* 0x000000180032b202 */ /* 0x000fe40000000f00 */
[----:B------:R-:W-:Y:S01]  /*22c0*/  @!P3 MOV R51, R19 ;  /* 0x000000130033b202 */ /* 0x000fe20000000f00 */
[C---:B------:R-:W-:Y:S02]  /*22d0*/  @!P3 IMAD R0, R6.reuse, R23, R0 ;  /* 0x000000170600b224 */ /* 0x040fe400078e0200 */
[----:B------:R-:W-:Y:S01]  /*22e0*/  @!P3 IMAD.WIDE.U32 R22, R6, R22, R50 ;  /* 0x000000160616b225 */ /* 0x000fe200078e0032 */
[----:B------:R-:W-:-:S04]  /*22f0*/  HFMA2.MMA R6, -RZ, RZ, 0, 0 ;  /* 0x00000000ff067435 */ /* 0x000fc800000001ff */
[----:B------:R-:W-:-:S06]  /*2300*/  @!P3 IADD3 R0, R23, R0, RZ ;  /* 0x000000001700b210 */ /* 0x000fcc0007ffe0ff */
[----:B------:R3:W4:Y:S01]  /*2310*/  @!P1 LDG.E R6, desc[UR14][R42.64] ;  /* 0x0000000e2a069981 */ /* 0x000722000c1e1900 */
[----:B-1----:R-:W-:Y:S02]  /*2320*/  @!P3 LEA R44, P1, R22, R44, 0x1 ;  /* 0x0000002c162cb211 */ /* 0x002fe400078208ff */
[----:B------:R-:W-:Y:S01]  /*2330*/  @!P5 MOV R23, R19 ;  /* 0x000000130017d202 */ /* 0x000fe20000000f00 */
[----:B0-----:R-:W-:Y:S01]  /*2340*/  @!P5 IMAD R50, R48, R4, RZ ;  /* 0x000000043032d224 */ /* 0x001fe200078e02ff */
[----:B------:R-:W-:Y:S02]  /*2350*/  @!P3 LEA.HI.X R45, R22, R45, R0, 0x1, P1 ;  /* 0x0000002d162db211 */ /* 0x000fe400008f0c00 */
[----:B------:R-:W-:Y:S01]  /*2360*/  @!P5 MOV R22, R24 ;  /* 0x000000180016d202 */ /* 0x000fe20000000f00 */
[----:B---3--:R-:W0:Y:S01]  /*2370*/  @!P5 LDC.64 R42, c[0x0][0x220] ;  /* 0x00008800ff2adb82 */ /* 0x008e220000000a00 */
[----:B------:R-:W-:Y:S01]  /*2380*/  IADD3 R0, R41, 0x1f0, RZ ;  /* 0x000001f029007810 */ /* 0x000fe20007ffe0ff */
[----:B------:R-:W-:-:S02]  /*2390*/  @!P5 IMAD R50, R47, R5, R50 ;  /* 0x000000052f32d224 */ /* 0x000fc400078e0232 */
[----:B------:R-:W-:Y:S01]  /*23a0*/  @!P5 IMAD.WIDE.U32 R4, R47, R4, R22 ;  /* 0x000000042f04d225 */ /* 0x000fe200078e0016 */
[----:B------:R-:W-:Y:S02]  /*23b0*/  ISETP.GE.U32.AND P1, PT, R0, UR12, PT ;  /* 0x0000000c00007c0c */ /* 0x000fe4000bf26070 */
[----:B------:R-:W-:-:S04]  /*23c0*/  SHF.R.S32.HI R47, RZ, 0x1f, R0 ;  /* 0x0000001fff2f7819 */ /* 0x000fc80000011400 */
[----:B------:R-:W-:-:S04]  /*23d0*/  ISETP.GE.AND.EX P1, PT, R47, UR13, PT, P1 ;  /* 0x0000000d2f007c0c */ /* 0x000fc8000bf26310 */
[----:B------:R-:W-:Y:S02]  /*23e0*/  ISETP.GT.U32.OR P1, PT, R61, 0x29f, P1 ;  /* 0x0000029f3d00780c */ /* 0x000fe40000f24470 */
[----:B------:R-:W-:Y:S02]  /*23f0*/  @!P5 IADD3 R50, R5, R50, RZ ;  /* 0x000000320532d210 */ /* 0x000fe40007ffe0ff */
[----:B0-----:R-:W-:-:S09]  /*2400*/  @!P5 LEA R42, P6, R4, R42, 0x1 ;  /* 0x0000002a042ad211 */ /* 0x001fd200078c08ff */
[----:B------:R-:W0:Y:S01]  /*2410*/  @!P1 LDC.64 R22, c[0x0][0x270] ;  /* 0x00009c00ff169b82 */ /* 0x000e220000000a00 */
[----:B------:R-:W-:Y:S02]  /*2420*/  @!P5 LEA.HI.X R43, R4, R43, R50, 0x1, P6 ;  /* 0x0000002b042bd211 */ /* 0x000fe400030f0c32 */
[----:B------:R-:W-:-:S06]  /*2430*/  CS2R R4, SRZ ;  /* 0x0000000000047805 */ /* 0x000fcc000001ff00 */
[----:B------:R1:W3:Y:S04]  /*2440*/  @!P2 LDG.E R5, desc[UR14][R20.64] ;  /* 0x0000000e1405a981 */ /* 0x0002e8000c1e1900 */
[----:B------:R5:W3:Y:S01]  /*2450*/  @!P4 LDG.E R4, desc[UR14][R2.64] ;  /* 0x0000000e0204c981 */ /* 0x000ae2000c1e1900 */
[----:B-1----:R-:W1:Y:S01]  /*2460*/  @!P1 LDC.64 R20, c[0x0][0x220] ;  /* 0x00008800ff149b82 */ /* 0x002e620000000a00 */
[----:B-----5:R-:W-:Y:S01]  /*2470*/  CS2R R2, SRZ ;  /* 0x0000000000027805 */ /* 0x020fe2000001ff00 */
[----:B0-----:R-:W-:-:S05]  /*2480*/  @!P1 IMAD R50, R47, R22, RZ ;  /* 0x000000162f329224 */ /* 0x001fca00078e02ff */
[----:B------:R0:W5:Y:S01]  /*2490*/  @!P3 LDG.E R3, desc[UR14][R44.64] ;  /* 0x0000000e2c03b981 */ /* 0x000162000c1e1900 */
[----:B------:R-:W-:-:S03]  /*24a0*/  @!P1 IMAD R50, R0, R23, R50 ;  /* 0x0000001700329224 */ /* 0x000fc600078e0232 */
[----:B------:R1:W5:Y:S01]  /*24b0*/  @!P5 LDG.E R2, desc[UR14][R42.64] ;  /* 0x0000000e2a02d981 */ /* 0x000362000c1e1900 */
[----:B0-----:R-:W-:Y:S02]  /*24c0*/  @!P1 MOV R44, R24 ;  /* 0x00000018002c9202 */ /* 0x001fe40000000f00 */
[----:B------:R-:W-:-:S03]  /*24d0*/  @!P1 MOV R45, R19 ;  /* 0x00000013002d9202 */ /* 0x000fc60000000f00 */
[----:B------:R-:W-:Y:S01]  /*24e0*/  @!P1 IMAD.WIDE.U32 R22, R0, R22, R44 ;  /* 0x0000001600169225 */ /* 0x000fe200078e002c */
[----:B------:R-:W-:-:S04]  /*24f0*/  HFMA2.MMA R0, -RZ, RZ, 0, 0 ;  /* 0x00000000ff007435 */ /* 0x000fc800000001ff */
[----:B------:R-:W-:Y:S02]  /*2500*/  @!P1 IADD3 R50, R23, R50, RZ ;  /* 0x0000003217329210 */ /* 0x000fe40007ffe0ff */
[----:B-1----:R-:W-:-:S04]  /*2510*/  @!P1 LEA R20, P2, R22, R20, 0x1 ;  /* 0x0000001416149211 */ /* 0x002fc800078408ff */
[----:B------:R-:W-:-:S05]  /*2520*/  @!P1 LEA.HI.X R21, R22, R21, R50, 0x1, P2 ;  /* 0x0000001516159211 */ /* 0x000fca00010f0c32 */
[----:B------:R0:W5:Y:S01]  /*2530*/  @!P1 LDG.E R0, desc[UR14][R20.64] ;  /* 0x0000000e14009981 */ /* 0x000162000c1e1900 */
[--C-:B------:R-:W-:Y:S02]  /*2540*/  HADD2.F32 R23, -RZ, R15.reuse.H1_H1 ;  /* 0x3000000fff177230 */ /* 0x100fe40000004100 */
[----:B------:R-:W-:-:S03]  /*2550*/  HADD2.F32 R42, -RZ, R15.H0_H0 ;  /* 0x2000000fff2a7230 */ /* 0x000fc60000004100 */
[----:B------:R-:W-:Y:S01]  /*2560*/  FMUL.FTZ R22, R23, R23 ;  /* 0x0000001717167220 */ /* 0x000fe20000410000 */
[--C-:B0-----:R-:W-:Y:S02]  /*2570*/  HADD2.F32 R20, -RZ, R40.reuse.H1_H1 ;  /* 0x30000028ff147230 */ /* 0x101fe40000004100 */
[C---:B------:R-:W-:Y:S01]  /*2580*/  FADD.FTZ R23, R42.reuse, R23 ;  /* 0x000000172a177221 */ /* 0x040fe20000010000 */
[----:B------:R-:W-:Y:S02]  /*2590*/  HADD2.F32 R21, -RZ, R40.H0_H0 ;  /* 0x20000028ff157230 */ /* 0x000fe40000004100 */
[----:B------:R-:W-:Y:S01]  /*25a0*/  FFMA.FTZ R42, R42, R42, R22 ;  /* 0x0000002a2a2a7223 */ /* 0x000fe20000010016 */
[----:B------:R-:W-:Y:S01]  /*25b0*/  FMUL.FTZ R22, R20, R20 ;  /* 0x0000001414167220 */ /* 0x000fe20000410000 */
[--C-:B------:R-:W-:Y:S02]  /*25c0*/  HADD2.F32 R43, -RZ, R39.reuse.H1_H1 ;  /* 0x30000027ff2b7230 */ /* 0x100fe40000004100 */
[C---:B------:R-:W-:Y:S01]  /*25d0*/  FADD.FTZ R20, R21.reuse, R20 ;  /* 0x0000001415147221 */ /* 0x040fe20000010000 */
[----:B------:R-:W-:Y:S01]  /*25e0*/  FADD.FTZ R23, RZ, R23 ;  /* 0x00000017ff177221 */ /* 0x000fe20000010000 */
[----:B------:R-:W-:Y:S01]  /*25f0*/  FFMA.FTZ R21, R21, R21, R22 ;  /* 0x0000001515157223 */ /* 0x000fe20000010016 */
[----:B------:R-:W-:-:S02]  /*2600*/  HADD2.F32 R22, -RZ, R39.H0_H0 ;  /* 0x20000027ff167230 */ /* 0x000fc40000004100 */
[----:B------:R-:W-:Y:S01]  /*2610*/  FADD.FTZ R20, R23, R20 ;  /* 0x0000001417147221 */ /* 0x000fe20000010000 */
[----:B------:R-:W-:Y:S01]  /*2620*/  FMUL.FTZ R23, R43, R43 ;  /* 0x0000002b2b177220 */ /* 0x000fe20000410000 */
[----:B------:R-:W-:Y:S01]  /*2630*/  FADD.FTZ R42, RZ, R42 ;  /* 0x0000002aff2a7221 */ /* 0x000fe20000010000 */
[C---:B------:R-:W-:Y:S02]  /*2640*/  FADD.FTZ R43, R22.reuse, R43 ;  /* 0x0000002b162b7221 */ /* 0x040fe40000010000 */
[----:B------:R-:W-:Y:S01]  /*2650*/  FFMA.FTZ R22, R22, R22, R23 ;  /* 0x0000001616167223 */ /* 0x000fe20000010017 */
[----:B------:R-:W-:Y:S01]  /*2660*/  FADD.FTZ R21, R42, R21 ;  /* 0x000000152a157221 */ /* 0x000fe20000010000 */
[--C-:B------:R-:W-:Y:S02]  /*2670*/  HADD2.F32 R23, -RZ, R38.reuse.H1_H1 ;  /* 0x30000026ff177230 */ /* 0x100fe40000004100 */
[----:B------:R-:W-:Y:S02]  /*2680*/  HADD2.F32 R42, -RZ, R38.H0_H0 ;  /* 0x20000026ff2a7230 */ /* 0x000fe40000004100 */
[----:B------:R-:W-:Y:S01]  /*2690*/  FADD.FTZ R21, R21, R22 ;  /* 0x0000001615157221 */ /* 0x000fe20000010000 */
[----:B------:R-:W-:Y:S01]  /*26a0*/  FADD.FTZ R20, R20, R43 ;  /* 0x0000002b14147221 */ /* 0x000fe20000010000 */
[----:B------:R-:W-:Y:S01]  /*26b0*/  FMUL.FTZ R22, R23, R23 ;  /* 0x0000001717167220 */ /* 0x000fe20000410000 */
[----:B------:R-:W-:-:S02]  /*26c0*/  HADD2.F32 R43, -RZ, R37.H1_H1 ;  /* 0x30000025ff2b7230 */ /* 0x000fc40000004100 */
[C---:B------:R-:W-:Y:S01]  /*26d0*/  FADD.FTZ R23, R42.reuse, R23 ;  /* 0x000000172a177221 */ /* 0x040fe20000010000 */
[----:B------:R-:W-:Y:S01]  /*26e0*/  FFMA.FTZ R42, R42, R42, R22 ;  /* 0x0000002a2a2a7223 */ /* 0x000fe20000010016 */
[----:B------:R-:W-:Y:S02]  /*26f0*/  HADD2.F32 R22, -RZ, R37.H0_H0 ;  /* 0x20000025ff167230 */ /* 0x000fe40000004100 */
[----:B------:R-:W-:Y:S01]  /*2700*/  FADD.FTZ R20, R20, R23 ;  /* 0x0000001714147221 */ /* 0x000fe20000010000 */
[----:B------:R-:W-:Y:S01]  /*2710*/  FMUL.FTZ R23, R43, R43 ;  /* 0x0000002b2b177220 */ /* 0x000fe20000410000 */
[----:B------:R-:W-:Y:S01]  /*2720*/  FADD.FTZ R21, R21, R42 ;  /* 0x0000002a15157221 */ /* 0x000fe20000010000 */
[C---:B------:R-:W-:Y:S02]  /*2730*/  FADD.FTZ R43, R22.reuse, R43 ;  /* 0x0000002b162b7221 */ /* 0x040fe40000010000 */
[----:B------:R-:W-:Y:S01]  /*2740*/  FFMA.FTZ R22, R22, R22, R23 ;  /* 0x0000001616167223 */ /* 0x000fe20000010017 */
[----:B------:R-:W-:-:S02]  /*2750*/  HADD2.F32 R23, -RZ, R36.H1_H1 ;  /* 0x30000024ff177230 */ /* 0x000fc40000004100 */
[----:B------:R-:W-:Y:S02]  /*2760*/  HADD2.F32 R42, -RZ, R36.H0_H0 ;  /* 0x20000024ff2a7230 */ /* 0x000fe40000004100 */
[----:B------:R-:W-:Y:S01]  /*2770*/  FADD.FTZ R21, R21, R22 ;  /* 0x0000001615157221 */ /* 0x000fe20000010000 */
[----:B------:R-:W-:Y:S01]  /*2780*/  FADD.FTZ R20, R20, R43 ;  /* 0x0000002b14147221 */ /* 0x000fe20000010000 */
[----:B------:R-:W-:Y:S01]  /*2790*/  FMUL.FTZ R22, R23, R23 ;  /* 0x0000001717167220 */ /* 0x000fe20000410000 */
[--C-:B------:R-:W-:Y:S02]  /*27a0*/  HADD2.F32 R43, -RZ, R35.reuse.H1_H1 ;  /* 0x30000023ff2b7230 */ /* 0x100fe40000004100 */
[C---:B------:R-:W-:Y:S01]  /*27b0*/  FADD.FTZ R23, R42.reuse, R23 ;  /* 0x000000172a177221 */ /* 0x040fe20000010000 */
[----:B------:R-:W-:Y:S01]  /*27c0*/  FFMA.FTZ R42, R42, R42, R22 ;  /* 0x0000002a2a2a7223 */ /* 0x000fe20000010016 */
[----:B------:R-:W-:Y:S02]  /*27d0*/  HADD2.F32 R22, -RZ, R35.H0_H0 ;  /* 0x20000023ff167230 */ /* 0x000fe40000004100 */
[----:B------:R-:W-:Y:S01]  /*27e0*/  FADD.FTZ R20, R20, R23 ;  /* 0x0000001714147221 */ /* 0x000fe20000010000 */
[----:B------:R-:W-:Y:S01]  /*27f0*/  FMUL.FTZ R23, R43, R43 ;  /* 0x0000002b2b177220 */ /* 0x000fe20000410000 */
[----:B------:R-:W-:Y:S01]  /*2800*/  FADD.FTZ R21, R21, R42 ;  /* 0x0000002a15157221 */ /* 0x000fe20000010000 */
[----:B------:R-:W-:-:S02]  /*2810*/  FADD.FTZ R43, R22, R43 ;  /* 0x0000002b162b7221 */ /* 0x000fc40000010000 */
[----:B------:R-:W-:Y:S01]  /*2820*/  FFMA.FTZ R22, R22, R22, R23 ;  /* 0x0000001616167223 */ /* 0x000fe20000010017 */
[--C-:B------:R-:W-:Y:S02]  /*2830*/  HADD2.F32 R23, -RZ, R34.reuse.H1_H1 ;  /* 0x30000022ff177230 */ /* 0x100fe40000004100 */
[----:B------:R-:W-:Y:S02]  /*2840*/  HADD2.F32 R42, -RZ, R34.H0_H0 ;  /* 0x20000022ff2a7230 */ /* 0x000fe40000004100 */
[----:B------:R-:W-:Y:S01]  /*2850*/  FADD.FTZ R21, R21, R22 ;  /* 0x0000001615157221 */ /* 0x000fe20000010000 */
[----:B------:R-:W-:Y:S01]  /*2860*/  FADD.FTZ R20, R20, R43 ;  /* 0x0000002b14147221 */ /* 0x000fe20000010000 */
[----:B------:R-:W-:Y:S01]  /*2870*/  FMUL.FTZ R22, R23, R23 ;  /* 0x0000001717167220 */ /* 0x000fe20000410000 */
[--C-:B------:R-:W-:Y:S02]  /*2880*/  HADD2.F32 R43, -RZ, R33.reuse.H1_H1 ;  /* 0x30000021ff2b7230 */ /* 0x100fe40000004100 */
[C---:B------:R-:W-:Y:S01]  /*2890*/  FADD.FTZ R23, R42.reuse, R23 ;  /* 0x000000172a177221 */ /* 0x040fe20000010000 */
[----:B------:R-:W-:Y:S01]  /*28a0*/  FFMA.FTZ R42, R42, R42, R22 ;  /* 0x0000002a2a2a7223 */ /* 0x000fe20000010016 */
[----:B------:R-:W-:-:S02]  /*28b0*/  HADD2.F32 R22, -RZ, R33.H0_H0 ;  /* 0x20000021ff167230 */ /* 0x000fc40000004100 */
[----:B------:R-:W-:Y:S01]  /*28c0*/  FADD.FTZ R20, R20, R23 ;  /* 0x0000001714147221 */ /* 0x000fe20000010000 */
[----:B------:R-:W-:Y:S01]  /*28d0*/  FMUL.FTZ R23, R43, R43 ;  /* 0x0000002b2b177220 */ /* 0x000fe20000410000 */
[----:B------:R-:W-:Y:S01]  /*28e0*/  FADD.FTZ R21, R21, R42 ;  /* 0x0000002a15157221 */ /* 0x000fe20000010000 */
[C---:B------:R-:W-:Y:S02]  /*28f0*/  FADD.FTZ R43, R22.reuse, R43 ;  /* 0x0000002b162b7221 */ /* 0x040fe40000010000 */
[----:B------:R-:W-:Y:S01]  /*2900*/  FFMA.FTZ R22, R22, R22, R23 ;  /* 0x0000001616167223 */ /* 0x000fe20000010017 */
        /* <DEDUP_REMOVED lines=38> */
[----:B------:R-:W-:Y:S02]  /*2b70*/  FMUL.FTZ R23, R43, R43 ;  /* 0x0000002b2b177220 */ /* 0x000fe40000410000 */
[C---:B------:R-:W-:Y:S02]  /*2b80*/  FADD.FTZ R43, R22.reuse, R43 ;  /* 0x0000002b162b7221 */ /* 0x040fe40000010000 */
[----:B------:R-:W-:Y:S01]  /*2b90*/  FFMA.FTZ R22, R22, R22, R23 ;  /* 0x0000001616167223 */ /* 0x000fe20000010017 */
[--C-:B------:R-:W-:Y:S02]  /*2ba0*/  HADD2.F32 R23, -RZ, R26.reuse.H1_H1 ;  /* 0x3000001aff177230 */ /* 0x100fe40000004100 */
[----:B------:R-:W-:Y:S01]  /*2bb0*/  FADD.FTZ R21, R21, R42 ;  /* 0x0000002a15157221 */ /* 0x000fe20000010000 */
[----:B------:R-:W-:Y:S02]  /*2bc0*/  HADD2.F32 R42, -RZ, R26.H0_H0 ;  /* 0x2000001aff2a7230 */ /* 0x000fe40000004100 */
[----:B------:R-:W-:Y:S01]  /*2bd0*/  FADD.FTZ R20, R20, R43 ;  /* 0x0000002b14147221 */ /* 0x000fe20000010000 */
[----:B------:R-:W-:Y:S01]  /*2be0*/  FMUL.FTZ R43, R23, R23 ;  /* 0x00000017172b7220 */ /* 0x000fe20000410000 */
[----:B------:R-:W-:Y:S01]  /*2bf0*/  FADD.FTZ R21, R21, R22 ;  /* 0x0000001615157221 */ /* 0x000fe20000010000 */
[----:B--2---:R-:W-:-:S02]  /*2c00*/  HADD2.F32 R22, -RZ, R17.H1_H1 ;  /* 0x30000011ff167230 */ /* 0x004fc40000004100 */
[C---:B------:R-:W-:Y:S01]  /*2c10*/  FADD.FTZ R23, R42.reuse, R23 ;  /* 0x000000172a177221 */ /* 0x040fe20000010000 */
[----:B------:R-:W-:Y:S01]  /*2c20*/  FFMA.FTZ R42, R42, R42, R43 ;  /* 0x0000002a2a2a7223 */ /* 0x000fe2000001002b */
[----:B------:R-:W-:Y:S02]  /*2c30*/  HADD2.F32 R43, -RZ, R17.H0_H0 ;  /* 0x20000011ff2b7230 */ /* 0x000fe40000004100 */
[----:B------:R-:W-:Y:S01]  /*2c40*/  FADD.FTZ R20, R20, R23 ;  /* 0x0000001714147221 */ /* 0x000fe20000010000 */
[----:B------:R-:W-:Y:S02]  /*2c50*/  FMUL.FTZ R23, R22, R22 ;  /* 0x0000001616177220 */ /* 0x000fe40000410000 */
[----:B------:R-:W-:Y:S01]  /*2c60*/  FADD.FTZ R22, R43, R22 ;  /* 0x000000162b167221 */ /* 0x000fe20000010000 */
[----:B------:R-:W-:Y:S01]  /*2c70*/  FADD.FTZ R21, R21, R42 ;  /* 0x0000002a15157221 */ /* 0x000fe20000010000 */
        /* <DEDUP_REMOVED lines=62> */
[--C-:B----4-:R-:W-:Y:S02]  /*3060*/  HADD2.F32 R22, -RZ, R6.reuse.H1_H1 ;  /* 0x30000006ff167230 */ /* 0x110fe40000004100 */
[C---:B------:R-:W-:Y:S01]  /*3070*/  FADD.FTZ R21, R42.reuse, R21 ;  /* 0x000000152a157221 */ /* 0x040fe20000010000 */
[----:B------:R-:W-:Y:S01]  /*3080*/  FFMA.FTZ R43, R42, R42, R43 ;  /* 0x0000002a2a2b7223 */ /* 0x000fe2000001002b */
[----:B------:R-:W-:-:S02]  /*3090*/  HADD2.F32 R42, -RZ, R6.H0_H0 ;  /* 0x20000006ff2a7230 */ /* 0x000fc40000004100 */
[----:B------:R-:W-:Y:S01]  /*30a0*/  FADD.FTZ R21, R20, R21 ;  /* 0x0000001514157221 */ /* 0x000fe20000010000 */
[----:B------:R-:W-:Y:S01]  /*30b0*/  FMUL.FTZ R20, R22, R22 ;  /* 0x0000001616147220 */ /* 0x000fe20000410000 */
[----:B------:R-:W-:Y:S01]  /*30c0*/  FADD.FTZ R23, R23, R43 ;  /* 0x0000002b17177221 */ /* 0x000fe20000010000 */
[C---:B------:R-:W-:Y:S02]  /*30d0*/  FADD.FTZ R22, R42.reuse, R22 ;  /* 0x000000162a167221 */ /* 0x040fe40000010000 */
[----:B------:R-:W-:-:S04]  /*30e0*/  FFMA.FTZ R43, R42, R42, R20 ;  /* 0x0000002a2a2b7223 */ /* 0x000fc80000010014 */
[----:B------:R-:W-:Y:S01]  /*30f0*/  FADD.FTZ R23, R23, R43 ;  /* 0x0000002b17177221 */ /* 0x000fe20000010000 */
[----:B------:R-:W-:Y:S01]  /*3100*/  FADD.FTZ R21, R21, R22 ;  /* 0x0000001615157221 */ /* 0x000fe20000010000 */
[--C-:B---3--:R-:W-:Y:S02]  /*3110*/  HADD2.F32 R42, -RZ, R5.reuse.H1_H1 ;  /* 0x30000005ff2a7230 */ /* 0x108fe40000004100 */
[----:B------:R-:W-:-:S03]  /*3120*/  HADD2.F32 R20, -RZ, R5.H0_H0 ;  /* 0x20000005ff147230 */ /* 0x000fc60000004100 */
        /* <DEDUP_REMOVED lines=10> */
[--C-:B-----5:R-:W-:Y:S02]  /*31d0*/  HADD2.F32 R43, -RZ, R3.reuse.H1_H1 ;  /* 0x30000003ff2b7230 */ /* 0x120fe40000004100 */
[----:B------:R-:W-:Y:S01]  /*31e0*/  FADD.FTZ R21, R21, R22 ;  /* 0x0000001615157221 */ /* 0x000fe20000010000 */
[----:B------:R-:W-:Y:S02]  /*31f0*/  HADD2.F32 R20, -RZ, R3.H0_H0 ;  /* 0x20000003ff147230 */ /* 0x000fe40000004100 */
[----:B------:R-:W-:-:S03]  /*3200*/  FMUL.FTZ R22, R43, R43 ;  /* 0x0000002b2b167220 */ /* 0x000fc60000410000 */
[C---:B------:R-:W-:Y:S01]  /*3210*/  FADD.FTZ R43, R20.reuse, R43 ;  /* 0x0000002b142b7221 */ /* 0x040fe20000010000 */
[----:B------:R-:W-:Y:S01]  /*3220*/  FFMA.FTZ R22, R20, R20, R22 ;  /* 0x0000001414167223 */ /* 0x000fe20000010016 */
[--C-:B------:R-:W-:Y:S02]  /*3230*/  HADD2.F32 R20, -RZ, R2.reuse.H1_H1 ;  /* 0x30000002ff147230 */ /* 0x100fe40000004100 */
[----:B------:R-:W-:Y:S01]  /*3240*/  FADD.FTZ R23, R23, R42 ;  /* 0x0000002a17177221 */ /* 0x000fe20000010000 */
[----:B------:R-:W-:Y:S01]  /*3250*/  FADD.FTZ R43, R21, R43 ;  /* 0x0000002b152b7221 */ /* 0x000fe20000010000 */
[----:B------:R-:W-:Y:S02]  /*3260*/  HADD2.F32 R21, -RZ, R2.H0_H0 ;  /* 0x20000002ff157230 */ /* 0x000fe40000004100 */
[----:B------:R-:W-:Y:S01]  /*3270*/  FMUL.FTZ R42, R20, R20 ;  /* 0x00000014142a7220 */ /* 0x000fe20000410000 */
[----:B------:R-:W-:Y:S02]  /*3280*/  FADD.FTZ R23, R23, R22 ;  /* 0x0000001617177221 */ /* 0x000fe40000010000 */
[----:B------:R-:W0:Y:S01]  /*3290*/  S2R R22, SR_LANEID ;  /* 0x0000000000167919 */ /* 0x000e220000000000 */
[C---:B------:R-:W-:Y:S01]  /*32a0*/  FADD.FTZ R20, R21.reuse, R20 ;  /* 0x0000001415147221 */ /* 0x040fe20000010000 */
[----:B------:R-:W-:-:S03]  /*32b0*/  FFMA.FTZ R42, R21, R21, R42 ;  /* 0x00000015152a7223 */ /* 0x000fc6000001002a */
[----:B------:R-:W-:Y:S01]  /*32c0*/  FADD.FTZ R20, R43, R20 ;  /* 0x000000142b147221 */ /* 0x000fe20000010000 */
[----:B------:R-:W-:Y:S01]  /*32d0*/  FADD.FTZ R23, R23, R42 ;  /* 0x0000002a17177221 */ /* 0x000fe20000010000 */
[--C-:B------:R-:W-:Y:S02]  /*32e0*/  HADD2.F32 R21, -RZ, R0.reuse.H1_H1 ;  /* 0x30000000ff157230 */ /* 0x100fe40000004100 */
[----:B------:R-:W-:-:S03]  /*32f0*/  HADD2.F32 R43, -RZ, R0.H0_H0 ;  /* 0x20000000ff2b7230 */ /* 0x000fc60000004100 */
[----:B------:R-:W-:Y:S02]  /*3300*/  FMUL.FTZ R42, R21, R21 ;  /* 0x00000015152a7220 */ /* 0x000fe40000410000 */
[C---:B------:R-:W-:Y:S02]  /*3310*/  FADD.FTZ R21, R43.reuse, R21 ;  /* 0x000000152b157221 */ /* 0x040fe40000010000 */
[----:B------:R-:W-:Y:S02]  /*3320*/  FFMA.FTZ R42, R43, R43, R42 ;  /* 0x0000002b2b2a7223 */ /* 0x000fe4000001002a */
        /* <DEDUP_REMOVED lines=31> */
[----:B------:R-:W-:-:S05]  /*3520*/  ISETP.NE.AND P3, PT, R61, RZ, PT ;  /* 0x000000ff3d00720c */ /* 0x000fca0003f65270 */
[----:B0-----:R-:W-:Y:S01]  /*3530*/  @!P1 FADD.FTZ R20, R20, R21 ;  /* 0x0000001514149221 */ /* 0x001fe20000010000 */
[----:B------:R-:W-:Y:S01]  /*3540*/  SHF.R.S32.HI R21, RZ, 0x5, R43 ;  /* 0x00000005ff157819 */ /* 0x000fe2000001142b */
[----:B-1----:R-:W-:-:S03]  /*3550*/  @!P1 FADD.FTZ R23, R23, R42 ;  /* 0x0000002a17179221 */ /* 0x002fc60000010000 */
[----:B------:R-:W-:Y:S02]  /*3560*/  LEA R21, R21, UR5, 0x3 ;  /* 0x0000000515157c11 */ /* 0x000fe4000f8e18ff */
[----:B------:R-:W-:Y:S02]  /*3570*/  MOV R42, R20 ;  /* 0x00000014002a7202 */ /* 0x000fe40000000f00 */
[----:B------:R-:W-:Y:S01]  /*3580*/  MOV R43, R23 ;  /* 0x00000017002b7202 */ /* 0x000fe20000000f00 */
[----:B------:R-:W-:Y:S01]  /*3590*/  ULDC UR13, c[0x0][0xc] ;  /* 0x00000300000d7ab9 */ /* 0x000fe20000000800 */
[----:B------:R-:W-:Y:S03]  /*35a0*/  BSSY B0, `(.L_x_3886) ;  /* 0x0000039000007945 */ /* 0x000fe60003800000 */
[----:B------:R0:W-:Y:S01]  /*35b0*/  @!P2 STS.64 [R21+0x18], R42 ;  /* 0x0000182a1500a388 */ /* 0x0001e20000000a00 */
[----:B------:R-:W-:Y:S06]  /*35c0*/  BAR.SYNC.DEFER_BLOCKING 0x0 ;  /* 0x0000000000007b1d */ /* 0x000fec0000010000 */
[----:B------:R-:W-:Y:S05]  /*35d0*/  @P3 BRA `(.L_x_3887) ;  /* 0x0000000000d43947 */ /* 0x000fea0003800000 */
[----:B------:R-:W1:Y:S01]  /*35e0*/  S2UR UR7, SR_CgaCtaId ;  /* 0x00000000000779c3 */ /* 0x000e620000008800 */
[----:B------:R-:W-:Y:S02]  /*35f0*/  UMOV UR5, 0x400 ;  /* 0x0000040000057882 */ /* 0x000fe40000000000 */
[----:B-1----:R-:W-:-:S09]  /*3600*/  ULEA UR5, UR7, UR5, 0x18 ;  /* 0x0000000507057291 */ /* 0x002fd2000f8ec03f */
        /* <DEDUP_REMOVED lines=50> */
.L_x_3887:
[----:B------:R-:W-:Y:S05]  /*3930*/  BSYNC B0 ;  /* 0x0000000000007941 */ /* 0x000fea0003800000 */
.L_x_3886:
[----:B------:R-:W-:-:S06]  /*3940*/  UISETP.GE.U32.AND UP0, UPT, UR13, 0x2, UPT ;  /* 0x000000020d00788c */ /* 0x000fcc000bf06070 */
[----:B------:R-:W-:-:S13]  /*3950*/  PLOP3.LUT P1, PT, PT, PT, UP0, 0x80, 0x0 ;  /* 0x000000000000781c */ /* 0x000fda0003f2f008 */
[----:B------:R-:W-:Y:S05]  /*3960*/  @!P1 BRA `(.L_x_3888) ;  /* 0x0000000800b89947 */ /* 0x000fea0003800000 */
[----:B------:R-:W-:Y:S05]  /*3970*/  @P3 BRA `(.L_x_3889) ;  /* 0x00000000007c3947 */ /* 0x000fea0003800000 */
[----:B------:R-:W1:Y:S01]  /*3980*/  S2R R22, SR_CTAID.Y ;  /* 0x0000000000167919 */ /* 0x000e620000002600 */
[----:B------:R-:W2:Y:S01]  /*3990*/  LDC R23, c[0x0][0x10] ;  /* 0x00000400ff177b82 */ /* 0x000ea20000000800 */
[----:B------:R-:W-:Y:S02]  /*39a0*/  ULOP3.LUT UR5, UR4, 0x1, URZ, 0xc0, !UPT ;  /* 0x0000000104057892 */ /* 0x000fe4000f8ec03f */
[----:B------:R-:W-:-:S05]  /*39b0*/  ULOP3.LUT UP0, URZ, UR4, 0x2, URZ, 0xc0, !UPT ;  /* 0x00000002043f7892 */ /* 0x000fca000f80c03f */
[----:B------:R-:W0:Y:S01]  /*39c0*/  LDC.64 R44, c[0x0][0x248] ;  /* 0x00009200ff2c7b82 */ /* 0x000e220000000a00 */
[C---:B--2---:R-:W-:Y:S01]  /*39d0*/  IMAD R20, R23.reuse, UR5, RZ ;  /* 0x0000000517147c24 */ /* 0x044fe2000f8e02ff */
[----:B------:R-:W-:Y:S02]  /*39e0*/  UMOV UR5, 0xffffffff ;  /* 0xffffffff00057882 */ /* 0x000fe40000000000 */
[----:B------:R-:W-:Y:S01]  /*39f0*/  USEL UR5, UR5, 0x1, UP0 ;  /* 0x0000000105057887 */ /* 0x000fe20008000000 */
[----:B-1----:R-:W-:Y:S01]  /*3a00*/  IMAD R23, R23, UR16, R22 ;  /* 0x0000001017177c24 */ /* 0x002fe2000f8e0216 */
[C---:B------:R-:W-:Y:S01]  /*3a10*/  IADD3 R22, R20.reuse, R22, RZ ;  /* 0x0000001614167210 */ /* 0x040fe20007ffe0ff */
[----:B------:R-:W-:-:S05]  /*3a20*/  IMAD R20, R20, UR13, RZ ;  /* 0x0000000d14147c24 */ /* 0x000fca000f8e02ff */
[----:B------:R-:W-:-:S05]  /*3a30*/  SHF.L.U32 R20, R20, 0x1, RZ ;  /* 0x0000000114147819 */ /* 0x000fca00000006ff */
[----:B0-----:R-:W-:-:S04]  /*3a40*/  IMAD.WIDE R20, R20, 0x4, R44 ;  /* 0x0000000414147825 */ /* 0x001fc800078e022c */
        /* <DEDUP_REMOVED lines=13> */
.L_x_3890:
[----:B------:R-:W2:Y:S04]  /*3b20*/  LDG.E.STRONG.GPU R23, desc[UR14][R20.64] ;  /* 0x0000000e14177981 */ /* 0x000ea8000c1ef900 */
[----:B--2---:R-:W-:Y:S01]  /*3b30*/  CCTL.IVALL ;  /* 0x00000000ff00798f */ /* 0x004fe20002000000 */
[----:B------:R-:W-:Y:S05]  /*3b40*/  YIELD ;  /* 0x0000000000007946 */ /* 0x000fea0003800000 */
[----:B------:R-:W-:-:S13]  /*3b50*/  ISETP.NE.AND P1, PT, R23, R22, PT ;  /* 0x000000161700720c */ /* 0x000fda0003f25270 */
[----:B------:R-:W-:Y:S05]  /*3b60*/  @P1 BRA `(.L_x_3890) ;  /* 0xfffffffc00ec1947 */ /* 0x000fea000383ffff */
.L_x_3889:
        /* <DEDUP_REMOVED lines=14> */
.L_x_3892:
[----:B------:R-:W1:Y:S01]  /*3c50*/  S2R R44, SR_CTAID.X ;  /* 0x00000000002c7919 */ /* 0x000e620000002500 */
[----:B------:R-:W-:Y:S02]  /*3c60*/  MOV R45, UR4 ;  /* 0x00000004002d7c02 */ /* 0x000fe40008000f00 */
[----:B-1----:R-:W-:-:S13]  /*3c70*/  ISETP.EQ.OR P4, PT, R44, UR5, P3 ;  /* 0x000000052c007c0c */ /* 0x002fda0009f82670 */
[----:B------:R-:W1:Y:S01]  /*3c80*/  @!P4 LDC R22, c[0x0][0x10] ;  /* 0x00000400ff16cb82 */ /* 0x000e620000000800 */
[----:B------:R-:W2:Y:S01]  /*3c90*/  @!P4 S2R R23, SR_CTAID.Y ;  /* 0x000000000017c919 */ /* 0x000ea20000002600 */
[----:B------:R-:W-:-:S06]  /*3ca0*/  @!P4 LOP3.LUT R45, R45, 0x1, RZ, 0xc0, !PT ;  /* 0x000000012d2dc812 */ /* 0x000fcc00078ec0ff */
[----:B0-----:R-:W0:Y:S01]  /*3cb0*/  @!P4 LDC.64 R20, c[0x0][0x248] ;  /* 0x00009200ff14cb82 */ /* 0x001e220000000a00 */
[----:B-1----:R-:W-:-:S04]  /*3cc0*/  @!P4 IMAD R45, R45, R22, RZ ;  /* 0x000000162d2dc224 */ /* 0x002fc800078e02ff */
[----:B------:R-:W-:-:S05]  /*3cd0*/  @!P4 IMAD R45, R45, UR13, RZ ;  /* 0x0000000d2d2dcc24 */ /* 0x000fca000f8e02ff */
[----:B------:R-:W-:Y:S01]  /*3ce0*/  @!P4 SHF.L.U32 R45, R45, 0x1, RZ ;  /* 0x000000012d2dc819 */ /* 0x000fe200000006ff */
[----:B--2---:R-:W-:-:S04]  /*3cf0*/  @!P4 IMAD R23, R22, UR5, R23 ;  /* 0x000000051617cc24 */ /* 0x004fc8000f8e0217 */
[----:B0-----:R-:W-:-:S04]  /*3d00*/  @!P4 IMAD.WIDE R20, R45, 0x4, R20 ;  /* 0x000000042d14c825 */ /* 0x001fc800078e0214 */
        /* <DEDUP_REMOVED lines=56> */
.L_x_3891:
[----:B------:R-:W-:Y:S05]  /*4090*/  @!P1 BRA `(.L_x_3888) ;  /* 0x0000000000ec9947 */ /* 0x000fea0003800000 */
[----:B------:R-:W1:Y:S01]  /*40a0*/  S2R R23, SR_CTAID.X ;  /* 0x0000000000177919 */ /* 0x000e620000002500 */
[----:B------:R-:W-:Y:S01]  /*40b0*/  BSSY B0, `(.L_x_3893) ;  /* 0x0000012000007945 */ /* 0x000fe20003800000 */
[----:B-1----:R-:W-:-:S13]  /*40c0*/  ISETP.EQ.OR P1, PT, R23, UR5, P3 ;  /* 0x0000000517007c0c */ /* 0x002fda0009f22670 */
[----:B------:R-:W-:Y:S05]  /*40d0*/  @P1 BRA `(.L_x_3894) ;  /* 0x00000000003c1947 */ /* 0x000fea0003800000 */
[----:B------:R-:W1:Y:S01]  /*40e0*/  S2UR UR18, SR_CTAID.Y ;  /* 0x00000000001279c3 */ /* 0x000e620000002600 */
[----:B------:R-:W-:Y:S01]  /*40f0*/  ULOP3.LUT UR7, UR4, 0x1, URZ, 0xc0, !UPT ;  /* 0x0000000104077892 */ /* 0x000fe2000f8ec03f */
[----:B------:R-:W-:Y:S01]  /*4100*/  ULDC UR12, c[0x0][0x10] ;  /* 0x00000400000c7ab9 */ /* 0x000fe20000000800 */
[----:B------:R-:W-:Y:S02]  /*4110*/  ULDC.64 UR10, c[0x0][0x248] ;  /* 0x00009200000a7ab9 */ /* 0x000fe40000000a00 */
[----:B------:R-:W-:-:S04]  /*4120*/  UIMAD UR7, UR7, UR12, URZ ;  /* 0x0000000c070772a4 */ /* 0x000fc8000f8e023f */
[----:B------:R-:W-:-:S04]  /*4130*/  UIMAD UR7, UR7, UR13, URZ ;  /* 0x0000000d070772a4 */ /* 0x000fc8000f8e023f */
[----:B------:R-:W-:-:S04]  /*4140*/  USHF.L.U32 UR7, UR7, 0x1, URZ ;  /* 0x0000000107077899 */ /* 0x000fc8000800063f */
[----:B------:R-:W-:Y:S02]  /*4150*/  UIMAD.WIDE UR10, UR7, 0x4, UR10 ;  /* 0x00000004070a78a5 */ /* 0x000fe4000f8e020a */
[----:B-1----:R-:W-:-:S04]  /*4160*/  UIMAD UR12, UR12, UR5, UR18 ;  /* 0x000000050c0c72a4 */ /* 0x002fc8000f8e0212 */
[----:B------:R-:W-:-:S06]  /*4170*/  UIMAD.WIDE.U32 UR10, UR12, 0x8, UR10 ;  /* 0x000000080c0a78a5 */ /* 0x000fcc000f8e000a */
[----:B------:R-:W-:Y:S02]  /*4180*/  MOV R20, UR10 ;  /* 0x0000000a00147c02 */ /* 0x000fe40008000f00 */
[----:B0-----:R-:W-:-:S06]  /*4190*/  MOV R21, UR11 ;  /* 0x0000000b00157c02 */ /* 0x001fcc0008000f00 */
[----:B------:R-:W2:Y:S02]  /*41a0*/  LDG.E.64 R20, desc[UR14][R20.64] ;  /* 0x0000000e14147981 */ /* 0x000ea4000c1e1b00 */
[----:B--2---:R-:W-:Y:S01]  /*41b0*/  FADD.FTZ R42, R42, R20 ;  /* 0x000000142a2a7221 */ /* 0x004fe20000010000 */
[----:B------:R-:W-:-:S07]  /*41c0*/  FADD.FTZ R43, R43, R21 ;  /* 0x000000152b2b7221 */ /* 0x000fce0000010000 */
.L_x_3894:
[----:B------:R-:W-:Y:S05]  /*41d0*/  BSYNC B0 ;  /* 0x0000000000007941 */ /* 0x000fea0003800000 */
.L_x_3893:
[----:B------:R-:W-:-:S06]  /*41e0*/  UISETP.NE.AND UP0, UPT, UR19, 0x1, UPT ;  /* 0x000000011300788c */ /* 0x000fcc000bf05270 */
[----:B------:R-:W-:-:S13]  /*41f0*/  PLOP3.LUT P1, PT, PT, PT, UP0, 0x80, 0x0 ;  /* 0x000000000000781c */ /* 0x000fda0003f2f008 */
[----:B------:R-:W-:Y:S05]  /*4200*/  @!P1 BRA `(.L_x_3888) ;  /* 0x0000000000909947 */ /* 0x000fea0003800000 */
[----:B------:R-:W-:Y:S01]  /*4210*/  UIADD3 UR7, UR5, 0x1, URZ ;  /* 0x0000000105077890 */ /* 0x000fe2000fffe03f */
[----:B0-----:R-:W-:Y:S01]  /*4220*/  MOV R21, UR4 ;  /* 0x0000000400157c02 */ /* 0x001fe20008000f00 */
        /* <DEDUP_REMOVED lines=34> */
.L_x_3888:
[----:B------:R-:W-:Y:S01]  /*4450*/  ULDC.64 UR10, c[0x0][0x218] ;  /* 0x00008600000a7ab9 */ /* 0x000fe20000000a00 */
[----:B------:R-:W-:Y:S01]  /*4460*/  LOP3.LUT P1, RZ, R61, UR16, RZ, 0xfc, !PT ;  /* 0x000000103dff7c12 */ /* 0x000fe2000f82fcff */
[----:B------:R-:W1:Y:S01]  /*4470*/  S2UR UR7, SR_CgaCtaId ;  /* 0x00000000000779c3 */ /* 0x000e620000008800 */
[----:B------:R-:W-:Y:S01]  /*4480*/  ISETP.EQ.U32.AND P2, PT, RZ, UR10, PT ;  /* 0x0000000aff007c0c */ /* 0x000fe2000bf42070 */
[----:B------:R-:W-:Y:S01]  /*4490*/  UMOV UR5, 0x400 ;  /* 0x0000040000057882 */ /* 0x000fe20000000000 */
[----:B------:R-:W-:Y:S02]  /*44a0*/  MOV R22, UR9 ;  /* 0x0000000900167c02 */ /* 0x000fe40008000f00 */
[----:B------:R-:W-:-:S13]  /*44b0*/  ISETP.EQ.OR.EX P1, PT, RZ, UR11, P1, P2 ;  /* 0x0000000bff007c0c */ /* 0x000fda0008f22720 */
[----:B0-----:R-:W0:Y:S01]  /*44c0*/  @!P1 LDC.64 R20, c[0x0][0x218] ;  /* 0x00008600ff149b82 */ /* 0x001e220000000a00 */
[----:B-1----:R-:W-:-:S03]  /*44d0*/  ULEA UR5, UR7, UR5, 0x18 ;  /* 0x0000000507057291 */ /* 0x002fc6000f8ec03f */
[----:B------:R-:W-:-:S06]  /*44e0*/  ULDC UR7, c[0x0][0x2a4] ;  /* 0x0000a90000077ab9 */ /* 0x000fcc0000000800 */
[----:B------:R1:W-:Y:S01]  /*44f0*/  @!P3 STS.64 [UR5+0xc8], R42 ;  /* 0x0000c82aff00b988 */ /* 0x0003e20008000a05 */
[----:B0-----:R-:W-:-:S04]  /*4500*/  @!P1 IMAD.WIDE R20, R22, 0x8, R20 ;  /* 0x0000000816149825 */ /* 0x001fc800078e0214 */
[----:B-1----:R-:W-:Y:S01]  /*4510*/  @!P1 FMUL.FTZ R43, R43, UR7 ;  /* 0x000000072b2b9c20 */ /* 0x002fe20008410000 */
        /* <DEDUP_REMOVED lines=8> */
[----:B------:R-:W-:-:S05]  /*45a0*/  MOV R20, UR5 ;  /* 0x0000000500147c02 */ /* 0x000fca0008000f00 */
        /* <DEDUP_REMOVED lines=15> */
[--C-:B------:R-:W-:Y:S01]  /*46a0*/  HADD2.F32 R42, -RZ, R15.reuse.H0_H0 ;  /* 0x2000000fff2a7230 */ /* 0x100fe20000004100 */
[----:B------:R-:W-:Y:S01]  /*46b0*/  UMOV UR10, 0x3f800000 ;  /* 0x3f800000000a7882 */ /* 0x000fe20000000000 */
[----:B------:R-:W-:Y:S01]  /*46c0*/  HADD2.F32 R15, -RZ, R15.H1_H1 ;  /* 0x3000000fff0f7230 */ /* 0x000fe20000004100 */
[----:B------:R-:W-:-:S02]  /*46d0*/  @UP0 UMOV UR10, UR7 ;  /* 0x00000007000a0c82 */ /* 0x000fc40008000000 */
        /* <DEDUP_REMOVED lines=17> */
.L_x_3895:
[----:B------:R-:W-:Y:S04]  /*47f0*/  BSSY B0, `(.L_x_3896) ;  /* 0x000000f000007945 */ /* 0x000fe80003800000 */
[----:B------:R-:W-:Y:S05]  /*4800*/  @!P0 BRA `(.L_x_3897) ;  /* 0x0000000000348947 */ /* 0x000fea0003800000 */
[----:B------:R-:W-:Y:S01]  /*4810*/  SHF.R.S32.HI R43, RZ, 0x1f, R41 ;  /* 0x0000001fff2b7819 */ /* 0x000fe20000011429 */
[----:B------:R-:W-:Y:S01]  /*4820*/  ULDC.64 UR6, c[0x0][0x270] ;  /* 0x00009c0000067ab9 */ /* 0x000fe20000000a00 */
[----:B------:R-:W-:Y:S02]  /*4830*/  F2FP.F16.F32.PACK_AB R15, R15, R42 ;  /* 0x0000002a0f0f723e */ /* 0x000fe400000000ff */
        /* <DEDUP_REMOVED lines=10> */
.L_x_3897:
[----:B------:R-:W-:Y:S05]  /*48e0*/  BSYNC B0 ;  /* 0x0000000000007941 */ /* 0x000fea0003800000 */
.L_x_3896:
[--C-:B0-----:R-:W-:Y:S01]  /*48f0*/  HADD2.F32 R15, -RZ, R40.reuse.H0_H0 ;  /* 0x20000028ff0f7230 */ /* 0x101fe20000004100 */
[----:B------:R-:W-:Y:S01]  /*4900*/  ULDC.64 UR6, c[0x0][0x278] ;  /* 0x00009e0000067ab9 */ /* 0x000fe20000000a00 */
[----:B------:R-:W-:Y:S01]  /*4910*/  HADD2.F32 R40, -RZ, R40.H1_H1 ;  /* 0x30000028ff287230 */ /* 0x000fe20000004100 */
[----:B------:R-:W-:Y:S02]  /*4920*/  ISETP.GE.U32.AND P1, PT, R76, UR6, PT ;  /* 0x000000064c007c0c */ /* 0x000fe4000bf26070 */
[----:B------:R-:W-:Y:S02]  /*4930*/  FADD.FTZ R15, R15, -UR5 ;  /* 0x800000050f0f7e21 */ /* 0x000fe40008010000 */
[----:B------:R-:W-:Y:S01]  /*4940*/  FADD.FTZ R40, R40, -UR5 ;  /* 0x8000000528287e21 */ /* 0x000fe20008010000 */
[----:B------:R-:W-:Y:S01]  /*4950*/  ISETP.GE.AND.EX P1, PT, R77, UR7, PT, P1 ;  /* 0x000000074d007c0c */ /* 0x000fe2000bf26310 */
[----:B------:R-:W-:Y:S02]  /*4960*/  FMUL.FTZ R15, R15, UR10 ;  /* 0x0000000a0f0f7c20 */ /* 0x000fe40008410000 */
[----:B------:R-:W-:Y:S01]  /*4970*/  FMUL.FTZ R40, R40, UR10 ;  /* 0x0000000a28287c20 */ /* 0x000fe20008410000 */
[----:B------:R-:W-:Y:S01]  /*4980*/  ISETP.GT.U32.OR P1, PT, R61, 0x29f, P1 ;  /* 0x0000029f3d00780c */ /* 0x000fe20000f24470 */
[----:B------:R-:W-:-:S02]  /*4990*/  FFMA.FTZ R15, R20, R15, R22 ;  /* 0x0000000f140f7223 */ /* 0x000fc40000010016 */
[----:B------:R-:W-:Y:S01]  /*49a0*/  FFMA.FTZ R40, R21, R40, R23 ;  /* 0x0000002815287223 */ /* 0x000fe20000010017 */
[----:B------:R-:W-:Y:S09]  /*49b0*/  @!P5 BRA `(.L_x_3898) ;  /* 0x000000000028d947 */ /* 0x000ff20003800000 */
        /* <DEDUP_REMOVED lines=10> */
.L_x_3898:
        /* <DEDUP_REMOVED lines=14> */
.L_x_3900:
[----:B------:R-:W-:Y:S05]  /*4b40*/  BSYNC B0 ;  /* 0x0000000000007941 */ /* 0x000fea0003800000 */
.L_x_3899:
[--C-:B0-----:R-:W-:Y:S01]  /*4b50*/  HADD2.F32 R15, -RZ, R39.reuse.H0_H0 ;  /* 0x20000027ff0f7230 */ /* 0x101fe20000004100 */
[----:B------:R-:W-:Y:S01]  /*4b60*/  SHF.R.S32.HI R42, RZ, 0x1f, R75 ;  /* 0x0000001fff2a7819 */ /* 0x000fe2000001144b */
        /* <DEDUP_REMOVED lines=21> */
.L_x_3901:
[----:B------:R-:W-:Y:S04]  /*4cc0*/  BSSY B0, `(.L_x_3902) ;  /* 0x000000e000007945 */ /* 0x000fe80003800000 */
[----:B------:R-:W-:Y:S05]  /*4cd0*/  @P1 BRA `(.L_x_3903) ;  /* 0x0000000000301947 */ /* 0x000fea0003800000 */
[----:B------:R-:W-:Y:S01]  /*4ce0*/  ULDC.64 UR12, c[0x0][0x270] ;  /* 0x00009c00000c7ab9 */ /* 0x000fe20000000a00 */
[----:B------:R-:W-:Y:S01]  /*4cf0*/  F2FP.F16.F32.PACK_AB R15, R39, R15 ;  /* 0x0000000f270f723e */ /* 0x000fe200000000ff */
        /* <DEDUP_REMOVED lines=8> */
[----:B------:R-:W-:-:S05]  /*4d80*/  LEA.HI.X R45, R42, UR13, R39, 0x1, P1 ;  /* 0x0000000d2a2d7c11 */ /* 0x000fca00088f0c27 */
[----:B------:R0:W-:Y:S04]  /*4d90*/  STG.E desc[UR14][R44.64], R15 ;  /* 0x0000000f2c007986 */ /* 0x0001e8000c10190e */
.L_x_3903:
[----:B------:R-:W-:Y:S05]  /*4da0*/  BSYNC B0 ;  /* 0x0000000000007941 */ /* 0x000fea0003800000 */
.L_x_3902:
        /* <DEDUP_REMOVED lines=23> */
.L_x_3904:
[----:B------:R-:W-:Y:S04]  /*4f20*/  BSSY B0, `(.L_x_3905) ;  /* 0x000000e000007945 */ /* 0x000fe80003800000 */
[----:B------:R-:W-:Y:S05]  /*4f30*/  @P1 BRA `(.L_x_3906) ;  /* 0x0000000000301947 */ /* 0x000fea0003800000 */
[----:B------:R-:W-:Y:S01]  /*4f40*/  F2FP.F16.F32.PACK_AB R15, R38, R15 ;  /* 0x0000000f260f723e */ /* 0x000fe200000000ff */
        /* <DEDUP_REMOVED lines=11> */
.L_x_3906:
[----:B------:R-:W-:Y:S05]  /*5000*/  BSYNC B0 ;  /* 0x0000000000007941 */ /* 0x000fea0003800000 */
.L_x_3905:
[--C-:B0-----:R-:W-:Y:S01]  /*5010*/  HADD2.F32 R15, -RZ, R37.reuse.H0_H0 ;  /* 0x20000025ff0f7230 */ /* 0x101fe20000004100 */
[----:B------:R-:W-:Y:S01]  /*5020*/  SHF.R.S32.HI R39, RZ, 0x1f, R73 ;  /* 0x0000001fff277819 */ /* 0x000fe20000011449 */
[----:B------:R-:W-:Y:S01]  /*5030*/  HADD2.F32 R37, -RZ, R37.H1_H1 ;  /* 0x30000025ff257230 */ /* 0x000fe20000004100 */
[----:B------:R-:W-:Y:S02]  /*5040*/  ISETP.GE.U32.AND P1, PT, R73, UR6, PT ;  /* 0x0000000649007c0c */ /* 0x000fe4000bf26070 */
[----:B------:R-:W-:Y:S01]  /*5050*/  FADD.FTZ R15, R15, -UR5 ;  /* 0x800000050f0f7e21 */ /* 0x000fe20008010000 */
[----:B------:R-:W-:Y:S01]  /*5060*/  ISETP.GE.U32.AND P2, PT, R72, UR6, PT ;  /* 0x0000000648007c0c */ /* 0x000fe2000bf46070 */
        /* <DEDUP_REMOVED lines=18> */
.L_x_3907:
        /* <DEDUP_REMOVED lines=14> */
.L_x_3909:
[----:B------:R-:W-:Y:S05]  /*5270*/  BSYNC B0 ;  /* 0x0000000000007941 */ /* 0x000fea0003800000 */
.L_x_3908:
[--C-:B------:R-:W-:Y:S01]  /*5280*/  HADD2.F32 R37, -RZ, R36.reuse.H0_H0 ;  /* 0x20000024ff257230 */ /* 0x100fe20000004100 */
[----:B------:R-:W-:Y:S01]  /*5290*/  SHF.R.S32.HI R39, RZ, 0x1f, R72 ;  /* 0x0000001fff277819 */ /* 0x000fe20000011448 */
[----:B------:R-:W-:Y:S01]  /*52a0*/  HADD2.F32 R36, -RZ, R36.H1_H1 ;  /* 0x30000024ff247230 */ /* 0x000fe20000004100 */
[----:B------:R-:W-:Y:S01]  /*52b0*/  ISETP.GE.U32.AND P1, PT, R71, UR6, PT ;  /* 0x0000000647007c0c */ /* 0x000fe2000bf26070 */
[--C-:B0-----:R-:W-:Y:S02]  /*52c0*/  HADD2.F32 R15, -RZ, R35.reuse.H0_H0 ;  /* 0x20000023ff0f7230 */ /* 0x101fe40000004100 */
[----:B------:R-:W-:Y:S01]  /*52d0*/  FADD.FTZ R37, R37, -UR5 ;  /* 0x8000000525257e21 */ /* 0x000fe20008010000 */
[----:B------:R-:W-:Y:S01]  /*52e0*/  SHF.R.S32.HI R42, RZ, 0x1f, R71 ;  /* 0x0000001fff2a7819 */ /* 0x000fe20000011447 */
[----:B------:R-:W-:Y:S01]  /*52f0*/  FADD.FTZ R38, R36, -UR5 ;  /* 0x8000000524267e21 */ /* 0x000fe20008010000 */
[----:B------:R-:W-:Y:S02]  /*5300*/  HADD2.F32 R35, -RZ, R35.H1_H1 ;  /* 0x30000023ff237230 */ /* 0x000fe40000004100 */
[----:B------:R-:W-:Y:S01]  /*5310*/  FMUL.FTZ R36, R37, UR10 ;  /* 0x0000000a25247c20 */ /* 0x000fe20008410000 */
[----:B------:R-:W-:Y:S01]  /*5320*/  ISETP.GE.AND.EX P2, PT, R39, UR7, PT, P2 ;  /* 0x0000000727007c0c */ /* 0x000fe2000bf46320 */
[----:B------:R-:W-:Y:S01]  /*5330*/  FMUL.FTZ R37, R38, UR10 ;  /* 0x0000000a26257c20 */ /* 0x000fe20008410000 */
[----:B------:R-:W-:Y:S01]  /*5340*/  ISETP.GE.AND.EX P1, PT, R42, UR7, PT, P1 ;  /* 0x000000072a007c0c */ /* 0x000fe2000bf26310 */
[----:B------:R-:W-:Y:S01]  /*5350*/  FADD.FTZ R15, R15, -UR5 ;  /* 0x800000050f0f7e21 */ /* 0x000fe20008010000 */
[----:B------:R-:W-:Y:S01]  /*5360*/  ISETP.GT.U32.OR P2, PT, R61, 0x29f, P2 ;  /* 0x0000029f3d00780c */ /* 0x000fe20001744470 */
[----:B------:R-:W-:Y:S01]  /*5370*/  FADD.FTZ R35, R35, -UR5 ;  /* 0x8000000523237e21 */ /* 0x000fe20008010000 */
[----:B------:R-:W-:Y:S01]  /*5380*/  ISETP.GT.U32.OR P1, PT, R61, 0x29f, P1 ;  /* 0x0000029f3d00780c */ /* 0x000fe20000f24470 */
[----:B------:R-:W-:Y:S01]  /*5390*/  FFMA.FTZ R40, R20, R36, R22 ;  /* 0x0000002414287223 */ /* 0x000fe20000010016 */
[----:B------:R-:W-:Y:S01]  /*53a0*/  FFMA.FTZ R37, R21, R37, R23 ;  /* 0x0000002515257223 */ /* 0x000fe20000010017 */
        /* <DEDUP_REMOVED lines=11> */
.L_x_3910:
        /* <DEDUP_REMOVED lines=14> */
.L_x_3912:
[----:B------:R-:W-:Y:S05]  /*5540*/  BSYNC B0 ;  /* 0x0000000000007941 */ /* 0x000fea0003800000 */
.L_x_3911:
[----:B------:R-:W-:Y:S01]  /*5550*/  FMUL.FTZ R36, R15, UR10 ;  /* 0x0000000a0f247c20 */ /* 0x000fe20008410000 */
[----:B------:R-:W-:Y:S01]  /*5560*/  FMUL.FTZ R35, R35, UR10 ;  /* 0x0000000a23237c20 */ /* 0x000fe20008410000 */
[--C-:B------:R-:W-:Y:S02]  /*5570*/  HADD2.F32 R15, -RZ, R34.reuse.H0_H0 ;  /* 0x20000022ff0f7230 */ /* 0x100fe40000004100 */
[----:B0-----:R-:W-:Y:S02]  /*5580*/  HADD2.F32 R38, -RZ, R34.H1_H1 ;  /* 0x30000022ff267230 */ /* 0x001fe40000004100 */
[----:B------:R-:W-:Y:S01]  /*5590*/  FFMA.FTZ R39, R20, R36, R22 ;  /* 0x0000002414277223 */ /* 0x000fe20000010016 */
        /* <DEDUP_REMOVED lines=12> */
.L_x_3913:
        /* <DEDUP_REMOVED lines=14> */
.L_x_3915:
[----:B------:R-:W-:Y:S05]  /*5740*/  BSYNC B0 ;  /* 0x0000000000007941 */ /* 0x000fea0003800000 */
.L_x_3914:
[----:B------:R-:W-:Y:S01]  /*5750*/  ISETP.GE.U32.AND P1, PT, R70, UR6, PT ;  /* 0x0000000646007c0c */ /* 0x000fe2000bf26070 */
[----:B------:R-:W-:Y:S01]  /*5760*/  FADD.FTZ R34, R15, -UR5 ;  /* 0x800000050f227e21 */ /* 0x000fe20008010000 */
[----:B------:R-:W-:Y:S01]  /*5770*/  ISETP.GE.U32.AND P2, PT, R69, UR6, PT ;  /* 0x0000000645007c0c */ /* 0x000fe2000bf46070 */
[----:B------:R-:W-:Y:S01]  /*5780*/  FADD.FTZ R38, R38, -UR5 ;  /* 0x8000000526267e21 */ /* 0x000fe20008010000 */
[----:B------:R-:W-:Y:S01]  /*5790*/  SHF.R.S32.HI R45, RZ, 0x1f, R70 ;  /* 0x0000001fff2d7819 */ /* 0x000fe20000011446 */
[--C-:B0-----:R-:W-:Y:S01]  /*57a0*/  HADD2.F32 R37, -RZ, R33.reuse.H0_H0 ;  /* 0x20000021ff257230 */ /* 0x101fe20000004100 */
[----:B------:R-:W-:Y:S01]  /*57b0*/  SHF.R.S32.HI R44, RZ, 0x1f, R69 ;  /* 0x0000001fff2c7819 */ /* 0x000fe20000011445 */
[----:B------:R-:W-:Y:S01]  /*57c0*/  HADD2.F32 R33, -RZ, R33.H1_H1 ;  /* 0x30000021ff217230 */ /* 0x000fe20000004100 */
[----:B------:R-:W-:Y:S01]  /*57d0*/  ISETP.GE.U32.AND P3, PT, R68, UR6, PT ;  /* 0x0000000644007c0c */ /* 0x000fe2000bf66070 */
[--C-:B------:R-:W-:Y:S01]  /*57e0*/  HADD2.F32 R36, -RZ, R32.reuse.H0_H0 ;  /* 0x20000020ff247230 */ /* 0x100fe20000004100 */
[----:B------:R-:W-:Y:S01]  /*57f0*/  SHF.R.S32.HI R42, RZ, 0x1f, R68 ;  /* 0x0000001fff2a7819 */ /* 0x000fe20000011444 */
[----:B------:R-:W-:Y:S01]  /*5800*/  HADD2.F32 R15, -RZ, R32.H1_H1 ;  /* 0x30000020ff0f7230 */ /* 0x000fe20000004100 */
[----:B------:R-:W-:Y:S01]  /*5810*/  ISETP.GE.AND.EX P1, PT, R45, UR7, PT, P1 ;  /* 0x000000072d007c0c */ /* 0x000fe2000bf26310 */
[----:B------:R-:W-:Y:S01]  /*5820*/  FMUL.FTZ R34, R34, UR10 ;  /* 0x0000000a22227c20 */ /* 0x000fe20008410000 */
[----:B------:R-:W-:Y:S01]  /*5830*/  ISETP.GE.AND.EX P2, PT, R44, UR7, PT, P2 ;  /* 0x000000072c007c0c */ /* 0x000fe2000bf46320 */
[----:B------:R-:W-:Y:S01]  /*5840*/  FMUL.FTZ R32, R38, UR10 ;  /* 0x0000000a26207c20 */ /* 0x000fe20008410000 */
[----:B------:R-:W-:Y:S01]  /*5850*/  ISETP.GE.AND.EX P3, PT, R42, UR7, PT, P3 ;  /* 0x000000072a007c0c */ /* 0x000fe2000bf66330 */
[----:B------:R-:W-:Y:S01]  /*5860*/  FADD.FTZ R37, R37, -UR5 ;  /* 0x8000000525257e21 */ /* 0x000fe20008010000 */
[----:B------:R-:W-:Y:S01]  /*5870*/  ISETP.GT.U32.OR P1, PT, R61, 0x29f, P1 ;  /* 0x0000029f3d00780c */ /* 0x000fe20000f24470 */
[----:B------:R-:W-:Y:S01]  /*5880*/  FADD.FTZ R38, R33, -UR5 ;  /* 0x8000000521267e21 */ /* 0x000fe20008010000 */
[C---:B------:R-:W-:Y:S01]  /*5890*/  ISETP.GT.U32.OR P2, PT, R61.reuse, 0x29f, P2 ;  /* 0x0000029f3d00780c */ /* 0x040fe20001744470 */
[----:B------:R-:W-:Y:S01]  /*58a0*/  FFMA.FTZ R39, R20, R34, R22 ;  /* 0x0000002214277223 */ /* 0x000fe20000010016 */
        /* <DEDUP_REMOVED lines=13> */
.L_x_3916:
        /* <DEDUP_REMOVED lines=14> */
.L_x_3918:
[----:B------:R-:W-:Y:S05]  /*5a60*/  BSYNC B0 ;  /* 0x0000000000007941 */ /* 0x000fea0003800000 */
.L_x_3917:
        /* <DEDUP_REMOVED lines=17> */
.L_x_3919:
        /* <DEDUP_REMOVED lines=14> */
.L_x_3921:
[----:B------:R-:W-:Y:S05]  /*5c60*/  BSYNC B0 ;  /* 0x0000000000007941 */ /* 0x000fea0003800000 */
.L_x_3920:
[----:B------:R-:W-:Y:S01]  /*5c70*/  FMUL.FTZ R33, R36, UR10 ;  /* 0x0000000a24217c20 */ /* 0x000fe20008410000 */
[----:B------:R-:W-:Y:S01]  /*5c80*/  FMUL.FTZ R32, R15, UR10 ;  /* 0x0000000a0f207c20 */ /* 0x000fe20008410000 */
[--C-:B------:R-:W-:Y:S02]  /*5c90*/  HADD2.F32 R15, -RZ, R31.reuse.H0_H0 ;  /* 0x2000001fff0f7230 */ /* 0x100fe40000004100 */
[----:B------:R-:W-:Y:S02]  /*5ca0*/  HADD2.F32 R31, -RZ, R31.H1_H1 ;  /* 0x3000001fff1f7230 */ /* 0x000fe40000004100 */
[----:B------:R-:W-:Y:S01]  /*5cb0*/  FFMA.FTZ R36, R20, R33, R22 ;  /* 0x0000002114247223 */ /* 0x000fe20000010016 */
[----:B-1----:R-:W-:Y:S01]  /*5cc0*/  FFMA.FTZ R37, R21, R32, R23 ;  /* 0x0000002015257223 */ /* 0x002fe20000010017 */
        /* <DEDUP_REMOVED lines=11> */
.L_x_3922:
        /* <DEDUP_REMOVED lines=14> */
.L_x_3924:
[----:B------:R-:W-:Y:S05]  /*5e60*/  BSYNC B0 ;  /* 0x0000000000007941 */ /* 0x000fea0003800000 */
.L_x_3923:
[--C-:B01----:R-:W-:Y:S01]  /*5e70*/  HADD2.F32 R35, -RZ, R30.reuse.H0_H0 ;  /* 0x2000001eff237230 */ /* 0x103fe20000004100 */
[----:B------:R-:W-:Y:S01]  /*5e80*/  ISETP.GE.U32.AND P1, PT, R67, UR6, PT ;  /* 0x0000000643007c0c */ /* 0x000fe2000bf26070 */
[----:B------:R-:W-:Y:S01]  /*5e90*/  HADD2.F32 R32, -RZ, R30.H1_H1 ;  /* 0x3000001eff207230 */ /* 0x000fe20000004100 */
[----:B------:R-:W-:Y:S01]  /*5ea0*/  ISETP.GE.U32.AND P2, PT, R66, UR6, PT ;  /* 0x0000000642007c0c */ /* 0x000fe2000bf46070 */
[----:B------:R-:W-:Y:S01]  /*5eb0*/  FADD.FTZ R15, R15, -UR5 ;  /* 0x800000050f0f7e21 */ /* 0x000fe20008010000 */
[----:B------:R-:W-:Y:S01]  /*5ec0*/  SHF.R.S32.HI R42, RZ, 0x1f, R67 ;  /* 0x0000001fff2a7819 */ /* 0x000fe20000011443 */
[----:B------:R-:W-:Y:S01]  /*5ed0*/  FADD.FTZ R30, R31, -UR5 ;  /* 0x800000051f1e7e21 */ /* 0x000fe20008010000 */
[----:B------:R-:W-:Y:S01]  /*5ee0*/  SHF.R.S32.HI R40, RZ, 0x1f, R66 ;  /* 0x0000001fff287819 */ /* 0x000fe20000011442 */
[----:B------:R-:W-:Y:S01]  /*5ef0*/  FMUL.FTZ R31, R15, UR10 ;  /* 0x0000000a0f1f7c20 */ /* 0x000fe20008410000 */
[----:B------:R-:W-:Y:S01]  /*5f00*/  ISETP.GE.U32.AND P3, PT, R65, UR6, PT ;  /* 0x0000000641007c0c */ /* 0x000fe2000bf66070 */
[----:B------:R-:W-:Y:S01]  /*5f10*/  FMUL.FTZ R30, R30, UR10 ;  /* 0x0000000a1e1e7c20 */ /* 0x000fe20008410000 */
[----:B------:R-:W-:Y:S01]  /*5f20*/  SHF.R.S32.HI R39, RZ, 0x1f, R65 ;  /* 0x0000001fff277819 */ /* 0x000fe20000011441 */
[--C-:B------:R-:W-:Y:S01]  /*5f30*/  HADD2.F32 R34, -RZ, R29.reuse.H0_H0 ;  /* 0x2000001dff227230 */ /* 0x100fe20000004100 */
[----:B------:R-:W-:Y:S01]  /*5f40*/  ISETP.GE.AND.EX P1, PT, R42, UR7, PT, P1 ;  /* 0x000000072a007c0c */ /* 0x000fe2000bf26310 */
[----:B------:R-:W-:Y:S01]  /*5f50*/  HADD2.F32 R29, -RZ, R29.H1_H1 ;  /* 0x3000001dff1d7230 */ /* 0x000fe20000004100 */
[----:B------:R-:W-:Y:S01]  /*5f60*/  ISETP.GE.AND.EX P2, PT, R40, UR7, PT, P2 ;  /* 0x0000000728007c0c */ /* 0x000fe2000bf46320 */
[----:B------:R-:W-:Y:S01]  /*5f70*/  FADD.FTZ R35, R35, -UR5 ;  /* 0x8000000523237e21 */ /* 0x000fe20008010000 */
[----:B------:R-:W-:Y:S01]  /*5f80*/  ISETP.GE.AND.EX P3, PT, R39, UR7, PT, P3 ;  /* 0x0000000727007c0c */ /* 0x000fe2000bf66330 */
[----:B------:R-:W-:Y:S01]  /*5f90*/  FADD.FTZ R15, R32, -UR5 ;  /* 0x80000005200f7e21 */ /* 0x000fe20008010000 */
[C---:B------:R-:W-:Y:S01]  /*5fa0*/  ISETP.GT.U32.OR P1, PT, R61.reuse, 0x29f, P1 ;  /* 0x0000029f3d00780c */ /* 0x040fe20000f24470 */
[----:B------:R-:W-:Y:S01]  /*5fb0*/  FFMA.FTZ R36, R20, R31, R22 ;  /* 0x0000001f14247223 */ /* 0x000fe20000010016 */
[----:B------:R-:W-:Y:S01]  /*5fc0*/  ISETP.GT.U32.OR P2, PT, R61, 0x29f, P2 ;  /* 0x0000029f3d00780c */ /* 0x000fe20001744470 */
[----:B------:R-:W-:Y:S01]  /*5fd0*/  FFMA.FTZ R37, R21, R30, R23 ;  /* 0x0000001e15257223 */ /* 0x000fe20000010017 */
        /* <DEDUP_REMOVED lines=12> */
.L_x_3925:
        /* <DEDUP_REMOVED lines=14> */
.L_x_3927:
[----:B------:R-:W-:Y:S05]  /*6180*/  BSYNC B0 ;  /* 0x0000000000007941 */ /* 0x000fea0003800000 */
.L_x_3926:
        /* <DEDUP_REMOVED lines=17> */
.L_x_3928:
        /* <DEDUP_REMOVED lines=14> */
.L_x_3930:
[----:B------:R-:W-:Y:S05]  /*6380*/  BSYNC B0 ;  /* 0x0000000000007941 */ /* 0x000fea0003800000 */
.L_x_3929:
[----:B01----:R-:W-:Y:S01]  /*6390*/  FMUL.FTZ R33, R34, UR10 ;  /* 0x0000000a22217c20 */ /* 0x003fe20008410000 */
[----:B------:R-:W-:Y:S01]  /*63a0*/  FMUL.FTZ R34, R29, UR10 ;  /* 0x0000000a1d227c20 */ /* 0x000fe20008410000 */
        /* <DEDUP_REMOVED lines=15> */
.L_x_3931:
        /* <DEDUP_REMOVED lines=14> */
.L_x_3933:
[----:B------:R-:W-:Y:S05]  /*6580*/  BSYNC B0 ;  /* 0x0000000000007941 */ /* 0x000fea0003800000 */
.L_x_3932:
[--C-:B0-----:R-:W-:Y:S01]  /*6590*/  HADD2.F32 R31, -RZ, R27.reuse.H0_H0 ;  /* 0x2000001bff1f7230 */ /* 0x101fe20000004100 */
        /* <DEDUP_REMOVED lines=34> */
.L_x_3934:
        /* <DEDUP_REMOVED lines=14> */
.L_x_3936:
[----:B------:R-:W-:Y:S05]  /*68a0*/  BSYNC B0 ;  /* 0x0000000000007941 */ /* 0x000fea0003800000 */
.L_x_3935:
        /* <DEDUP_REMOVED lines=17> */
.L_x_3937:
        /* <DEDUP_REMOVED lines=14> */
.L_x_3939:
[----:B------:R-:W-:Y:S05]  /*6aa0*/  BSYNC B0 ;  /* 0x0000000000007941 */ /* 0x000fea0003800000 */
.L_x_3938:
        /* <DEDUP_REMOVED lines=17> */
.L_x_3940:
        /* <DEDUP_REMOVED lines=14> */
.L_x_3942:
[----:B------:R-:W-:Y:S05]  /*6ca0*/  BSYNC B0 ;  /* 0x0000000000007941 */ /* 0x000fea0003800000 */
.L_x_3941:
[----:B-1----:R-:W-:Y:S01]  /*6cb0*/  IADD3 R31, R41, 0x100, RZ ;  /* 0x00000100291f7810 */ /* 0x002fe20007ffe0ff */
[----:B------:R-:W-:Y:S01]  /*6cc0*/  FADD.FTZ R15, R15, -UR5 ;  /* 0x800000050f0f7e21 */ /* 0x000fe20008010000 */
[----:B0-----:R-:W-:Y:S01]  /*6cd0*/  IADD3 R29, R41, 0x110, RZ ;  /* 0x00000110291d7810 */ /* 0x001fe20007ffe0ff */
[----:B------:R-:W-:Y:S01]  /*6ce0*/  FADD.FTZ R17, R17, -UR5 ;  /* 0x8000000511117e21 */ /* 0x000fe20008010000 */
[----:B------:R-:W-:Y:S01]  /*6cf0*/  IADD3 R27, R41, 0x120, RZ ;  /* 0x00000120291b7810 */ /* 0x000fe20007ffe0ff */
[--C-:B------:R-:W-:Y:S01]  /*6d00*/  HADD2.F32 R33, -RZ, R16.reuse.H0_H0 ;  /* 0x20000010ff217230 */ /* 0x100fe20000004100 */
[----:B------:R-:W-:Y:S01]  /*6d10*/  ISETP.GE.U32.AND P1, PT, R31, UR6, PT ;  /* 0x000000061f007c0c */ /* 0x000fe2000bf26070 */
[----:B------:R-:W-:Y:S01]  /*6d20*/  HADD2.F32 R34, -RZ, R16.H1_H1 ;  /* 0x30000010ff227230 */ /* 0x000fe20000004100 */
[----:B------:R-:W-:Y:S01]  /*6d30*/  ISETP.GE.U32.AND P2, PT, R29, UR6, PT ;  /* 0x000000061d007c0c */ /* 0x000fe2000bf46070 */
[----:B------:R-:W-:Y:S01]  /*6d40*/  FMUL.FTZ R15, R15, UR10 ;  /* 0x0000000a0f0f7c20 */ /* 0x000fe20008410000 */
[----:B------:R-:W-:Y:S01]  /*6d50*/  SHF.R.S32.HI R32, RZ, 0x1f, R31 ;  /* 0x0000001fff207819 */ /* 0x000fe2000001141f */
[----:B------:R-:W-:Y:S01]  /*6d60*/  FMUL.FTZ R36, R17, UR10 ;  /* 0x0000000a11247c20 */ /* 0x000fe20008410000 */
[----:B------:R-:W-:Y:S01]  /*6d70*/  SHF.R.S32.HI R26, RZ, 0x1f, R29 ;  /* 0x0000001fff1a7819 */ /* 0x000fe2000001141d */
[--C-:B------:R-:W-:Y:S01]  /*6d80*/  HADD2.F32 R28, -RZ, R14.reuse.H0_H0 ;  /* 0x2000000eff1c7230 */ /* 0x100fe20000004100 */
[----:B------:R-:W-:Y:S01]  /*6d90*/  ISETP.GE.U32.AND P3, PT, R27, UR6, PT ;  /* 0x000000061b007c0c */ /* 0x000fe2000bf66070 */
[----:B------:R-:W-:Y:S01]  /*6da0*/  HADD2.F32 R30, -RZ, R14.H1_H1 ;  /* 0x3000000eff1e7230 */ /* 0x000fe20000004100 */
[----:B------:R-:W-:Y:S01]  /*6db0*/  ISETP.GE.AND.EX P1, PT, R32, UR7, PT, P1 ;  /* 0x0000000720007c0c */ /* 0x000fe2000bf26310 */
[----:B------:R-:W-:Y:S01]  /*6dc0*/  FADD.FTZ R33, R33, -UR5 ;  /* 0x8000000521217e21 */ /* 0x000fe20008010000 */
[----:B------:R-:W-:Y:S01]  /*6dd0*/  ISETP.GE.AND.EX P2, PT, R26, UR7, PT, P2 ;  /* 0x000000071a007c0c */ /* 0x000fe2000bf46320 */
[----:B------:R-:W-:Y:S01]  /*6de0*/  FADD.FTZ R34, R34, -UR5 ;  /* 0x8000000522227e21 */ /* 0x000fe20008010000 */
[----:B------:R-:W-:Y:S01]  /*6df0*/  ISETP.GE.AND.EX P3, PT, R60, UR7, PT, P3 ;  /* 0x000000073c007c0c */ /* 0x000fe2000bf66330 */
[----:B------:R-:W-:Y:S01]  /*6e00*/  FFMA.FTZ R35, R20, R15, R22 ;  /* 0x0000000f14237223 */ /* 0x000fe20000010016 */
[----:B------:R-:W-:Y:S01]  /*6e10*/  ISETP.GT.U32.OR P1, PT, R61, 0x29f, P1 ;  /* 0x0000029f3d00780c */ /* 0x000fe20000f24470 */
        /* <DEDUP_REMOVED lines=14> */
.L_x_3943:
        /* <DEDUP_REMOVED lines=14> */
.L_x_3945:
[----:B------:R-:W-:Y:S05]  /*6fe0*/  BSYNC B0 ;  /* 0x0000000000007941 */ /* 0x000fea0003800000 */
.L_x_3944:
        /* <DEDUP_REMOVED lines=17> */
.L_x_3946:
        /* <DEDUP_REMOVED lines=14> */
.L_x_3948:
[----:B------:R-:W-:Y:S05]  /*71e0*/  BSYNC B0 ;  /* 0x0000000000007941 */ /* 0x000fea0003800000 */
.L_x_3947:
[----:B------:R-:W-:Y:S01]  /*71f0*/  FMUL.FTZ R15, R28, UR10 ;  /* 0x0000000a1c0f7c20 */ /* 0x000fe20008410000 */
[----:B------:R-:W-:Y:S01]  /*7200*/  FMUL.FTZ R30, R30, UR10 ;  /* 0x0000000a1e1e7c20 */ /* 0x000fe20008410000 */
[--C-:B------:R-:W-:Y:S02]  /*7210*/  HADD2.F32 R26, -RZ, R13.reuse.H0_H0 ;  /* 0x2000000dff1a7230 */ /* 0x100fe40000004100 */
[----:B------:R-:W-:Y:S02]  /*7220*/  HADD2.F32 R13, -RZ, R13.H1_H1 ;  /* 0x3000000dff0d7230 */ /* 0x000fe40000004100 */
        /* <DEDUP_REMOVED lines=13> */
.L_x_3949:
        /* <DEDUP_REMOVED lines=10> */
[----:B01----:R-:W-:Y:S02]  /*73a0*/  LEA R16, P1, R14, UR12, 0x1 ;  /* 0x0000000c0e107c11 */ /* 0x003fe4000f8208ff */
[----:B------:R-:W-:-:S04]  /*73b0*/  IADD3 R27, R15, R27, RZ ;  /* 0x0000001b0f1b7210 */ /* 0x000fc80007ffe0ff */
[----:B------:R-:W-:-:S05]  /*73c0*/  LEA.HI.X R17, R14, UR13, R27, 0x1, P1 ;  /* 0x0000000d0e117c11 */ /* 0x000fca00088f0c1b */
[----:B------:R2:W-:Y:S02]  /*73d0*/  STG.E desc[UR14][R16.64], R29 ;  /* 0x0000001d10007986 */ /* 0x0005e4000c10190e */
.L_x_3951:
[----:B------:R-:W-:Y:S05]  /*73e0*/  BSYNC B0 ;  /* 0x0000000000007941 */ /* 0x000fea0003800000 */
.L_x_3950:
[C---:B------:R-:W-:Y:S01]  /*73f0*/  IADD3 R15, R41.reuse, 0x130, RZ ;  /* 0x00000130290f7810 */ /* 0x040fe20007ffe0ff */
[--C-:B--2---:R-:W-:Y:S01]  /*7400*/  HADD2.F32 R29, -RZ, R12.reuse.H0_H0 ;  /* 0x2000000cff1d7230 */ /* 0x104fe20000004100 */
[C---:B------:R-:W-:Y:S01]  /*7410*/  IADD3 R27, R41.reuse, 0x140, RZ ;  /* 0x00000140291b7810 */ /* 0x040fe20007ffe0ff */
[----:B------:R-:W-:Y:S01]  /*7420*/  HADD2.F32 R14, -RZ, R12.H1_H1 ;  /* 0x3000000cff0e7230 */ /* 0x000fe20000004100 */
[----:B01----:R-:W-:Y:S01]  /*7430*/  IADD3 R17, R41, 0x150, RZ ;  /* 0x0000015029117810 */ /* 0x003fe20007ffe0ff */
[----:B------:R-:W-:Y:S01]  /*7440*/  FADD.FTZ R26, R26, -UR5 ;  /* 0x800000051a1a7e21 */ /* 0x000fe20008010000 */
[----:B------:R-:W-:Y:S01]  /*7450*/  ISETP.GE.U32.AND P1, PT, R15, UR6, PT ;  /* 0x000000060f007c0c */ /* 0x000fe2000bf26070 */
[----:B------:R-:W-:Y:S01]  /*7460*/  FADD.FTZ R12, R13, -UR5 ;  /* 0x800000050d0c7e21 */ /* 0x000fe20008010000 */
        /* <DEDUP_REMOVED lines=29> */
.L_x_3952:
        /* <DEDUP_REMOVED lines=14> */
.L_x_3954:
[----:B------:R-:W-:Y:S05]  /*7720*/  BSYNC B0 ;  /* 0x0000000000007941 */ /* 0x000fea0003800000 */
.L_x_3953:
        /* <DEDUP_REMOVED lines=17> */
.L_x_3955:
        /* <DEDUP_REMOVED lines=14> */
.L_x_3957:
[----:B------:R-:W-:Y:S05]  /*7920*/  BSYNC B0 ;  /* 0x0000000000007941 */ /* 0x000fea0003800000 */
.L_x_3956:
[----:B------:R-:W-:Y:S01]  /*7930*/  FMUL.FTZ R11, R28, UR10 ;  /* 0x0000000a1c0b7c20 */ /* 0x000fe20008410000 */
[----:B------:R-:W-:Y:S01]  /*7940*/  FMUL.FTZ R30, R30, UR10 ;  /* 0x0000000a1e1e7c20 */ /* 0x000fe20008410000 */
[--C-:B01----:R-:W-:Y:S02]  /*7950*/  HADD2.F32 R14, -RZ, R10.reuse.H0_H0 ;  /* 0x2000000aff0e7230 */ /* 0x103fe40000004100 */
        /* <DEDUP_REMOVED lines=14> */
.L_x_3958:
        /* <DEDUP_REMOVED lines=14> */
.L_x_3960:
[----:B------:R-:W-:Y:S05]  /*7b20*/  BSYNC B0 ;  /* 0x0000000000007941 */ /* 0x000fea0003800000 */
.L_x_3959:
[----:B0-----:R-:W-:Y:S01]  /*7b30*/  HADD2.F32 R12, -RZ, R9.H0_H0 ;  /* 0x20000009ff0c7230 */ /* 0x001fe20000004100 */
[C---:B------:R-:W-:Y:S01]  /*7b40*/  IADD3 R13, R41.reuse, 0x160, RZ ;  /* 0x00000160290d7810 */ /* 0x040fe20007ffe0ff */
[----:B------:R-:W-:Y:S01]  /*7b50*/  HADD2.F32 R16, -RZ, R8.H0_H0 ;  /* 0x20000008ff107230 */ /* 0x000fe20000004100 */
[C---:B------:R-:W-:Y:S01]  /*7b60*/  IADD3 R33, R41.reuse, 0x170, RZ ;  /* 0x0000017029217810 */ /* 0x040fe20007ffe0ff */
[----:B------:R-:W-:Y:S01]  /*7b70*/  HADD2.F32 R27, -RZ, R7.H0_H0 ;  /* 0x20000007ff1b7230 */ /* 0x000fe20000004100 */
[C---:B------:R-:W-:Y:S01]  /*7b80*/  IADD3 R31, R41.reuse, 0x180, RZ ;  /* 0x00000180291f7810 */ /* 0x040fe20007ffe0ff */
[----:B------:R-:W-:Y:S01]  /*7b90*/  HADD2.F32 R28, -RZ, R6.H0_H0 ;  /* 0x20000006ff1c7230 */ /* 0x000fe20000004100 */
[C---:B------:R-:W-:Y:S01]  /*7ba0*/  IADD3 R29, R41.reuse, 0x190, RZ ;  /* 0x00000190291d7810 */ /* 0x040fe20007ffe0ff */
[----:B------:R-:W-:Y:S01]  /*7bb0*/  HADD2.F32 R30, -RZ, R5.H0_H0 ;  /* 0x20000005ff1e7230 */ /* 0x000fe20000004100 */
[----:B------:R-:W-:Y:S01]  /*7bc0*/  IADD3 R26, R41, 0x1a0, RZ ;  /* 0x000001a0291a7810 */ /* 0x000fe20007ffe0ff */
[----:B------:R-:W-:-:S02]  /*7bd0*/  HADD2.F32 R32, -RZ, R4.H0_H0 ;  /* 0x20000004ff207230 */ /* 0x000fc40000004100 */
[----:B------:R-:W-:Y:S01]  /*7be0*/  FADD.FTZ R14, R14, -UR5 ;  /* 0x800000050e0e7e21 */ /* 0x000fe20008010000 */
[----:B------:R-:W-:Y:S02]  /*7bf0*/  HADD2.F32 R34, -RZ, R3.H0_H0 ;  /* 0x20000003ff227230 */ /* 0x000fe40000004100 */
[----:B------:R-:W-:Y:S01]  /*7c00*/  FADD.FTZ R12, R12, -UR5 ;  /* 0x800000050c0c7e21 */ /* 0x000fe20008010000 */
[----:B------:R-:W-:Y:S02]  /*7c10*/  HADD2.F32 R36, -RZ, R2.H0_H0 ;  /* 0x20000002ff247230 */ /* 0x000fe40000004100 */
[----:B------:R-:W-:Y:S01]  /*7c20*/  FADD.FTZ R16, R16, -UR5 ;  /* 0x8000000510107e21 */ /* 0x000fe20008010000 */
[----:B------:R-:W-:Y:S02]  /*7c30*/  HADD2.F32 R38, -RZ, R0.H0_H0 ;  /* 0x20000000ff267230 */ /* 0x000fe40000004100 */
[----:B------:R-:W-:Y:S01]  /*7c40*/  FADD.FTZ R27, R27, -UR5 ;  /* 0x800000051b1b7e21 */ /* 0x000fe20008010000 */
[----:B------:R-:W-:Y:S01]  /*7c50*/  FADD.FTZ R28, R28, -UR5 ;  /* 0x800000051c1c7e21 */ /* 0x000fe20008010000 */
[----:B------:R-:W-:Y:S01]  /*7c60*/  FADD.FTZ R30, R30, -UR5 ;  /* 0x800000051e1e7e21 */ /* 0x000fe20008010000 */
[----:B------:R-:W-:Y:S01]  /*7c70*/  FADD.FTZ R32, R32, -UR5 ;  /* 0x8000000520207e21 */ /* 0x000fe20008010000 */
[----:B------:R-:W-:Y:S01]  /*7c80*/  FADD.FTZ R34, R34, -UR5 ;  /* 0x8000000522227e21 */ /* 0x000fe20008010000 */
[----:B------:R-:W-:Y:S01]  /*7c90*/  FADD.FTZ R36, R36, -UR5 ;  /* 0x8000000524247e21 */ /* 0x000fe20008010000 */
[----:B------:R-:W-:Y:S01]  /*7ca0*/  FADD.FTZ R38, R38, -UR5 ;  /* 0x8000000526267e21 */ /* 0x000fe20008010000 */
[----:B------:R-:W-:Y:S01]  /*7cb0*/  HADD2.F32 R10, -RZ, R9.H1_H1 ;  /* 0x30000009ff0a7230 */ /* 0x000fe20000004100 */
        /* <DEDUP_REMOVED lines=10> */
[----:B------:R-:W-:Y:S01]  /*7d60*/  FMUL.FTZ R35, R28, UR10 ;  /* 0x0000000a1c237c20 */ /* 0x000fe20008410000 */
[----:B------:R-:W-:Y:S01]  /*7d70*/  FMUL.FTZ R37, R30, UR10 ;  /* 0x0000000a1e257c20 */ /* 0x000fe20008410000 */
[----:B------:R-:W-:Y:S01]  /*7d80*/  FMUL.FTZ R39, R32, UR10 ;  /* 0x0000000a20277c20 */ /* 0x000fe20008410000 */
[----:B------:R-:W-:Y:S01]  /*7d90*/  FMUL.FTZ R43, R34, UR10 ;  /* 0x0000000a222b7c20 */ /* 0x000fe20008410000 */
[----:B------:R-:W-:Y:S01]  /*7da0*/  FMUL.FTZ R45, R36, UR10 ;  /* 0x0000000a242d7c20 */ /* 0x000fe20008410000 */
[----:B------:R-:W-:Y:S01]  /*7db0*/  FMUL.FTZ R51, R38, UR10 ;  /* 0x0000000a26337c20 */ /* 0x000fe20008410000 */
[----:B------:R-:W-:Y:S01]  /*7dc0*/  ISETP.GE.AND.EX P6, PT, R58, UR7, PT, P6 ;  /* 0x000000073a007c0c */ /* 0x000fe2000bfc6360 */
[----:B------:R-:W-:Y:S01]  /*7dd0*/  FMUL.FTZ R12, R11, UR10 ;  /* 0x0000000a0b0c7c20 */ /* 0x000fe20008410000 */
[----:B------:R-:W-:Y:S01]  /*7de0*/  ISETP.GE.AND.EX P1, PT, R57, UR7, PT, P1 ;  /* 0x0000000739007c0c */ /* 0x000fe2000bf26310 */
[--C-:B------:R-:W-:Y:S01]  /*7df0*/  FFMA.FTZ R32, R20, R9, R22.reuse ;  /* 0x0000000914207223 */ /* 0x100fe20000010016 */
[----:B------:R-:W-:Y:S01]  /*7e00*/  ISETP.GE.AND.EX P2, PT, R56, UR7, PT, P2 ;  /* 0x0000000738007c0c */ /* 0x000fe2000bf46320 */
[C-C-:B------:R-:W-:Y:S01]  /*7e10*/  FFMA.FTZ R30, R20.reuse, R15, R22.reuse ;  /* 0x0000000f141e7223 */ /* 0x140fe20000010016 */
[----:B------:R-:W-:Y:S01]  /*7e20*/  ISETP.GE.AND.EX P3, PT, R55, UR7, PT, P3 ;  /* 0x0000000737007c0c */ /* 0x000fe2000bf66330 */
[--C-:B------:R-:W-:Y:S01]  /*7e30*/  FFMA.FTZ R28, R20, R17, R22.reuse ;  /* 0x00000011141c7223 */ /* 0x100fe20000010016 */
        /* <DEDUP_REMOVED lines=8> */
[C---:B------:R-:W-:Y:S01]  /*7ec0*/  ISETP.GT.U32.OR P6, PT, R61.reuse, 0x29f, P6 ;  /* 0x0000029f3d00780c */ /* 0x040fe200037c4470 */
[----:B------:R-:W-:Y:S01]  /*7ed0*/  HADD2.F32 R8, -RZ, R8.H1_H1 ;  /* 0x30000008ff087230 */ /* 0x000fe20000004100 */
[C---:B------:R-:W-:Y:S01]  /*7ee0*/  ISETP.GT.U32.OR P1, PT, R61.reuse, 0x29f, P1 ;  /* 0x0000029f3d00780c */ /* 0x040fe20000f24470 */
[----:B------:R-:W-:Y:S01]  /*7ef0*/  HADD2.F32 R7, -RZ, R7.H1_H1 ;  /* 0x30000007ff077230 */ /* 0x000fe20000004100 */
[C---:B------:R-:W-:Y:S01]  /*7f00*/  ISETP.GT.U32.OR P2, PT, R61.reuse, 0x29f, P2 ;  /* 0x0000029f3d00780c */ /* 0x040fe20001744470 */
[----:B------:R-:W-:Y:S01]  /*7f10*/  FADD.FTZ R22, R10, -UR5 ;  /* 0x800000050a167e21 */ /* 0x000fe20008010000 */
        /* <DEDUP_REMOVED lines=14> */
.L_x_3961:
        /* <DEDUP_REMOVED lines=14> */
.L_x_3963:
[----:B------:R-:W-:Y:S05]  /*80e0*/  BSYNC B0 ;  /* 0x0000000000007941 */ /* 0x000fea0003800000 */
.L_x_3962:
[----:B------:R-:W-:Y:S01]  /*80f0*/  FADD.FTZ R8, R8, -UR5 ;  /* 0x8000000508087e21 */ /* 0x000fe20008010000 */
[----:B------:R-:W-:Y:S01]  /*8100*/  FMUL.FTZ R22, R22, UR10 ;  /* 0x0000000a16167c20 */ /* 0x000fe20008410000 */
[----:B------:R-:W-:Y:S02]  /*8110*/  HADD2.F32 R34, -RZ, R6.H1_H1 ;  /* 0x30000006ff227230 */ /* 0x000fe40000004100 */
[----:B------:R-:W-:Y:S01]  /*8120*/  FADD.FTZ R32, R7, -UR5 ;  /* 0x8000000507207e21 */ /* 0x000fe20008010000 */
[----:B0-----:R-:W-:Y:S01]  /*8130*/  FMUL.FTZ R12, R8, UR10 ;  /* 0x0000000a080c7c20 */ /* 0x001fe20008410000 */
        /* <DEDUP_REMOVED lines=12> */
.L_x_3964:
        /* <DEDUP_REMOVED lines=14> */
.L_x_3966:
[----:B------:R-:W-:Y:S05]  /*82e0*/  BSYNC B0 ;  /* 0x0000000000007941 */ /* 0x000fea0003800000 */
.L_x_3965:
        /* <DEDUP_REMOVED lines=14> */
.L_x_3967:
        /* <DEDUP_REMOVED lines=14> */
.L_x_3969:
[----:B------:R-:W-:Y:S05]  /*84b0*/  BSYNC B0 ;  /* 0x0000000000007941 */ /* 0x000fea0003800000 */
.L_x_3968:
        /* <DEDUP_REMOVED lines=13> */
.L_x_3970:
        /* <DEDUP_REMOVED lines=14> */
.L_x_3972:
[----:B------:R-:W-:Y:S05]  /*8670*/  BSYNC B0 ;  /* 0x0000000000007941 */ /* 0x000fea0003800000 */
.L_x_3971:
        /* <DEDUP_REMOVED lines=12> */
.L_x_3973:
        /* <DEDUP_REMOVED lines=14> */
.L_x_3975:
[----:B------:R-:W-:Y:S05]  /*8820*/  BSYNC B0 ;  /* 0x0000000000007941 */ /* 0x000fea0003800000 */
.L_x_3974:
[----:B------:R-:W-:Y:S01]  /*8830*/  HADD2.F32 R5, -RZ, R5.H1_H1 ;  /* 0x30000005ff057230 */ /* 0x000fe20000004100 */
[C---:B--2---:R-:W-:Y:S01]  /*8840*/  IADD3 R17, R41.reuse, 0x1b0, RZ ;  /* 0x000001b029117810 */ /* 0x044fe20007ffe0ff */
[----:B------:R-:W-:Y:S01]  /*8850*/  HADD2.F32 R4, -RZ, R4.H1_H1 ;  /* 0x30000004ff047230 */ /* 0x000fe20000004100 */
[C---:B------:R-:W-:Y:S01]  /*8860*/  IADD3 R12, R41.reuse, 0x1c0, RZ ;  /* 0x000001c0290c7810 */ /* 0x040fe20007ffe0ff */
[----:B------:R-:W-:Y:S01]  /*8870*/  HADD2.F32 R7, -RZ, R3.H1_H1 ;  /* 0x30000003ff077230 */ /* 0x000fe20000004100 */
[C---:B01----:R-:W-:Y:S01]  /*8880*/  IADD3 R10, R41.reuse, 0x1d0, RZ ;  /* 0x000001d0290a7810 */ /* 0x043fe20007ffe0ff */
[----:B------:R-:W-:Y:S01]  /*8890*/  HADD2.F32 R2, -RZ, R2.H1_H1 ;  /* 0x30000002ff027230 */ /* 0x000fe20000004100 */
[C---:B------:R-:W-:Y:S01]  /*88a0*/  IADD3 R8, R41.reuse, 0x1e0, RZ ;  /* 0x000001e029087810 */ /* 0x040fe20007ffe0ff */
[----:B------:R-:W-:Y:S01]  /*88b0*/  HADD2.F32 R11, -RZ, R0.H1_H1 ;  /* 0x30000000ff0b7230 */ /* 0x000fe20000004100 */
[----:B------:R-:W-:Y:S01]  /*88c0*/  IADD3 R6, R41, 0x1f0, RZ ;  /* 0x000001f029067810 */ /* 0x000fe20007ffe0ff */
[----:B------:R-:W-:Y:S01]  /*88d0*/  FADD.FTZ R0, R5, -UR5 ;  /* 0x8000000505007e21 */ /* 0x000fe20008010000 */
[----:B------:R-:W-:Y:S01]  /*88e0*/  FADD.FTZ R3, R4, -UR5 ;  /* 0x8000000504037e21 */ /* 0x000fe20008010000 */
[----:B------:R-:W-:Y:S01]  /*88f0*/  FADD.FTZ R4, R7, -UR5 ;  /* 0x8000000507047e21 */ /* 0x000fe20008010000 */
        /* <DEDUP_REMOVED lines=20> */
[--C-:B------:R-:W-:Y:S01]  /*8a40*/  FFMA.FTZ R7, R21, R26, R23.reuse ;  /* 0x0000001a15077223 */ /* 0x100fe20000010017 */
[----:B------:R-:W-:Y:S01]  /*8a50*/  ISETP.GT.U32.OR P6, PT, R61, 0x29f, P6 ;  /* 0x0000029f3d00780c */ /* 0x000fe200037c4470 */
        /* <DEDUP_REMOVED lines=16> */
.L_x_3976:
        /* <DEDUP_REMOVED lines=14> */
.L_x_3978:
[----:B------:R-:W-:Y:S05]  /*8c40*/  BSYNC B0 ;  /* 0x0000000000007941 */ /* 0x000fea0003800000 */
.L_x_3977:
        /* <DEDUP_REMOVED lines=11> */
.L_x_3979:
        /* <DEDUP_REMOVED lines=14> */
.L_x_3981:
[----:B------:R-:W-:Y:S05]  /*8de0*/  BSYNC B0 ;  /* 0x0000000000007941 */ /* 0x000fea0003800000 */
.L_x_3980:
        /* <DEDUP_REMOVED lines=11> */
.L_x_3982:
        /* <DEDUP_REMOVED lines=8> */
[----:B01----:R-:W-:Y:S01]  /*8f20*/  IMAD.WIDE.U32 R4, R10, UR6, R2 ;  /* 0x000000060a047c25 */ /* 0x003fe2000f8e0002 */
[----:B------:R-:W-:Y:S02]  /*8f30*/  ULDC.64 UR6, c[0x0][0x210] ;  /* 0x0000840000067ab9 */ /* 0x000fe40000000a00 */
[----:B------:R-:W-:-:S02]  /*8f40*/  LEA R2, P1, R4, UR6, 0x1 ;  /* 0x0000000604027c11 */ /* 0x000fc4000f8208ff */
[----:B------:R-:W-:-:S04]  /*8f50*/  IADD3 R49, R5, R49, RZ ;  /* 0x0000003105317210 */ /* 0x000fc80007ffe0ff */
[----:B------:R-:W-:-:S05]  /*8f60*/  LEA.HI.X R3, R4, UR7, R49, 0x1, P1 ;  /* 0x0000000704037c11 */ /* 0x000fca00088f0c31 */
[----:B------:R2:W-:Y:S02]  /*8f70*/  STG.E desc[UR14][R2.64], R15 ;  /* 0x0000000f02007986 */ /* 0x0005e4000c10190e */
.L_x_3984:
[----:B------:R-:W-:Y:S05]  /*8f80*/  BSYNC B0 ;  /* 0x0000000000007941 */ /* 0x000fea0003800000 */
.L_x_3983:
[----:B------:R-:W-:Y:S05]  /*8f90*/  @!P5 BRA `(.L_x_3985) ;  /* 0x000000000028d947 */ /* 0x000fea0003800000 */
[----:B------:R-:W-:Y:S01]  /*8fa0*/  FMUL.FTZ R0, R16, -1.4426950216293334961 ;  /* 0xbfb8aa3b10007820 */ /* 0x000fe20000410000 */
[----:B01----:R-:W-:-:S05]  /*8fb0*/  FMUL.FTZ R4, R11, -1.4426950216293334961 ;  /* 0xbfb8aa3b0b047820 */ /* 0x003fca0000410000 */
[----:B------:R-:W2:Y:S08]  /*8fc0*/  MUFU.EX2 R0, R0 ;  /* 0x0000000000007308 */ /* 0x000eb00000000800 */
[----:B------:R-:W0:Y:S01]  /*8fd0*/  MUFU.EX2 R4, R4 ;  /* 0x0000000400047308 */ /* 0x000e220000000800 */
[----:B--2---:R-:W-:-:S07]  /*8fe0*/  FADD.FTZ R2, R0, 1 ;  /* 0x3f80000000027421 */ /* 0x004fce0000010000 */
[----:B------:R-:W1:Y:S01]  /*8ff0*/  MUFU.RCP R3, R2 ;  /* 0x0000000200037308 */ /* 0x000e620000001000 */
[----:B0-----:R-:W-:-:S07]  /*9000*/  FADD.FTZ R5, R4, 1 ;  /* 0x3f80000004057421 */ /* 0x001fce0000010000 */
[----:B------:R-:W0:Y:S01]  /*9010*/  MUFU.RCP R10, R5 ;  /* 0x00000005000a7308 */ /* 0x000e220000001000 */
[----:B-1----:R-:W-:Y:S01]  /*9020*/  FMUL.FTZ R16, R16, R3 ;  /* 0x0000000310107220 */ /* 0x002fe20000410000 */
[----:B0-----:R-:W-:-:S07]  /*9030*/  FMUL.FTZ R11, R11, R10 ;  /* 0x0000000a0b0b7220 */ /* 0x001fce0000410000 */
.L_x_3985:
[----:B------:R-:W-:Y:S04]  /*9040*/  BSSY B0, `(.L_x_3986) ;  /* 0x000000e000007945 */ /* 0x000fe80003800000 */
[----:B------:R-:W-:Y:S05]  /*9050*/  @P3 BRA `(.L_x_3987) ;  /* 0x0000000000303947 */ /* 0x000fea0003800000 */
[----:B------:R-:W-:Y:S01]  /*9060*/  ULDC.64 UR6, c[0x0][0x270] ;  /* 0x00009c0000067ab9 */ /* 0x000fe20000000a00 */
[----:B--2---:R-:W-:Y:S01]  /*9070*/  MOV R2, R24 ;  /* 0x0000001800027202 */ /* 0x004fe20000000f00 */
[----:B0-----:R-:W-:Y:S01]  /*9080*/  IMAD R9, R48, UR6, RZ ;  /* 0x0000000630097c24 */ /* 0x001fe2000f8e02ff */
[----:B------:R-:W-:Y:S02]  /*9090*/  MOV R3, R19 ;  /* 0x0000001300037202 */ /* 0x000fe40000000f00 */
[----:B------:R-:W-:Y:S01]  /*90a0*/  F2FP.F16.F32.PACK_AB R11, R11, R16 ;  /* 0x000000100b0b723e */ /* 0x000fe200000000ff */
[C---:B------:R-:W-:Y:S02]  /*90b0*/  IMAD R9, R8.reuse, UR7, R9 ;  /* 0x0000000708097c24 */ /* 0x040fe4000f8e0209 */
[----:B-1----:R-:W-:Y:S01]  /*90c0*/  IMAD.WIDE.U32 R4, R8, UR6, R2 ;  /* 0x0000000608047c25 */ /* 0x002fe2000f8e0002 */
[----:B------:R-:W-:Y:S02]  /*90d0*/  ULDC.64 UR6, c[0x0][0x210] ;  /* 0x0000840000067ab9 */ /* 0x000fe40000000a00 */
[----:B------:R-:W-:-:S02]  /*90e0*/  LEA R2, P1, R4, UR6, 0x1 ;  /* 0x0000000604027c11 */ /* 0x000fc4000f8208ff */
[----:B------:R-:W-:-:S04]  /*90f0*/  IADD3 R9, R5, R9, RZ ;  /* 0x0000000905097210 */ /* 0x000fc80007ffe0ff */
[----:B------:R-:W-:-:S05]  /*9100*/  LEA.HI.X R3, R4, UR7, R9, 0x1, P1 ;  /* 0x0000000704037c11 */ /* 0x000fca00088f0c09 */
[----:B------:R3:W-:Y:S02]  /*9110*/  STG.E desc[UR14][R2.64], R11 ;  /* 0x0000000b02007986 */ /* 0x0007e4000c10190e */
.L_x_3987:
[----:B------:R-:W-:Y:S05]  /*9120*/  BSYNC B0 ;  /* 0x0000000000007941 */ /* 0x000fea0003800000 */
.L_x_3986:
[----:B------:R-:W-:Y:S05]  /*9130*/  @!P5 BRA `(.L_x_3988) ;  /* 0x000000000028d947 */ /* 0x000fea0003800000 */
[----:B------:R-:W-:Y:S01]  /*9140*/  FMUL.FTZ R0, R20, -1.4426950216293334961 ;  /* 0xbfb8aa3b14007820 */ /* 0x000fe20000410000 */
[----:B01----:R-:W-:-:S05]  /*9150*/  FMUL.FTZ R4, R7, -1.4426950216293334961 ;  /* 0xbfb8aa3b07047820 */ /* 0x003fca0000410000 */
[----:B------:R-:W2:Y:S08]  /*9160*/  MUFU.EX2 R0, R0 ;  /* 0x0000000000007308 */ /* 0x000eb00000000800 */
[----:B------:R-:W0:Y:S01]  /*9170*/  MUFU.EX2 R4, R4 ;  /* 0x0000000400047308 */ /* 0x000e220000000800 */
[----:B--23--:R-:W-:-:S07]  /*9180*/  FADD.FTZ R2, R0, 1 ;  /* 0x3f80000000027421 */ /* 0x00cfce0000010000 */
[----:B------:R-:W1:Y:S01]  /*9190*/  MUFU.RCP R3, R2 ;  /* 0x0000000200037308 */ /* 0x000e620000001000 */
[----:B0-----:R-:W-:-:S07]  /*91a0*/  FADD.FTZ R5, R4, 1 ;  /* 0x3f80000004057421 */ /* 0x001fce0000010000 */
[----:B------:R-:W0:Y:S01]  /*91b0*/  MUFU.RCP R8, R5 ;  /* 0x0000000500087308 */ /* 0x000e220000001000 */
[----:B-1----:R-:W-:Y:S01]  /*91c0*/  FMUL.FTZ R20, R20, R3 ;  /* 0x0000000314147220 */ /* 0x002fe20000410000 */
[----:B0-----:R-:W-:-:S07]  /*91d0*/  FMUL.FTZ R7, R7, R8 ;  /* 0x0000000807077220 */ /* 0x001fce0000410000 */
.L_x_3988:
[----:B------:R-:W-:Y:S04]  /*91e0*/  BSSY B0, `(.L_x_3989) ;  /* 0x000000d000007945 */ /* 0x000fe80003800000 */
[----:B------:R-:W-:Y:S05]  /*91f0*/  @P4 BRA `(.L_x_3990) ;  /* 0x00000000002c4947 */ /* 0x000fea0003800000 */
[----:B------:R-:W-:Y:S01]  /*9200*/  ULDC.64 UR6, c[0x0][0x270] ;  /* 0x00009c0000067ab9 */ /* 0x000fe20000000a00 */
[----:B------:R-:W-:Y:S01]  /*9210*/  MOV R18, R24 ;  /* 0x0000001800127202 */ /* 0x000fe20000000f00 */
[----:B------:R-:W-:Y:S01]  /*9220*/  IMAD R47, R47, UR6, RZ ;  /* 0x000000062f2f7c24 */ /* 0x000fe2000f8e02ff */
[----:B------:R-:W-:-:S03]  /*9230*/  F2FP.F16.F32.PACK_AB R7, R7, R20 ;  /* 0x000000140707723e */ /* 0x000fc600000000ff */
[----:B------:R-:W-:-:S04]  /*9240*/  IMAD.WIDE.U32 R18, R6, UR6, R18 ;  /* 0x0000000606127c25 */ /* 0x000fc8000f8e0012 */
[----:B------:R-:W-:Y:S01]  /*9250*/  IMAD R47, R6, UR7, R47 ;  /* 0x00000007062f7c24 */ /* 0x000fe2000f8e022f */
[----:B------:R-:W-:Y:S02]  /*9260*/  ULDC.64 UR6, c[0x0][0x210] ;  /* 0x0000840000067ab9 */ /* 0x000fe40000000a00 */
[----:B--23--:R-:W-:Y:S02]  /*9270*/  LEA R2, P1, R18, UR6, 0x1 ;  /* 0x0000000612027c11 */ /* 0x00cfe4000f8208ff */
[----:B------:R-:W-:-:S04]  /*9280*/  IADD3 R47, R19, R47, RZ ;  /* 0x0000002f132f7210 */ /* 0x000fc80007ffe0ff */
[----:B------:R-:W-:-:S05]  /*9290*/  LEA.HI.X R3, R18, UR7, R47, 0x1, P1 ;  /* 0x0000000712037c11 */ /* 0x000fca00088f0c2f */
[----:B------:R4:W-:Y:S02]  /*92a0*/  STG.E desc[UR14][R2.64], R7 ;  /* 0x0000000702007986 */ /* 0x0009e4000c10190e */
.L_x_3990:
[----:B------:R-:W-:Y:S05]  /*92b0*/  BSYNC B0 ;  /* 0x0000000000007941 */ /* 0x000fea0003800000 */
.L_x_3989:
[----:B------:R-:W-:Y:S01]  /*92c0*/  ULDC UR5, c[0x0][0x10] ;  /* 0x0000040000057ab9 */ /* 0x000fe20000000800 */
[----:B------:R-:W-:Y:S02]  /*92d0*/  UIADD3 UR4, UR4, 0x1, URZ ;  /* 0x0000000104047890 */ /* 0x000fe4000fffe03f */
[----:B------:R-:W-:-:S04]  /*92e0*/  UIADD3 UR9, UR5, UR9, URZ ;  /* 0x0000000905097290 */ /* 0x000fc8000fffe03f */
[----:B------:R-:W-:-:S06]  /*92f0*/  UISETP.GE.AND UP0, UPT, UR9, UR8, UPT ;  /* 0x000000080900728c */ /* 0x000fcc000bf06270 */
[----:B------:R-:W-:-:S13]  /*9300*/  PLOP3.LUT P1, PT, PT, PT, UP0, 0x80, 0x0 ;  /* 0x000000000000781c */ /* 0x000fda0003f2f008 */
[----:B------:R-:W-:Y:S05]  /*9310*/  @!P1 BRA `(.L_x_3991) ;  /* 0xffffff6c00d89947 */ /* 0x000fea000383ffff */
[----:B------:R-:W-:Y:S05]  /*9320*/  EXIT ;  /* 0x000000000000794d */ /* 0x000fea0003800000 */
.L_x_3992:
        /* <DEDUP_REMOVED lines=13> */
.L_x_5165:


//--------------------- .text._Z35group_norm_nhwc_fwd_one_pass_kernelI11Fp16IOBf16WLi64ELi84ELi672EEv26Group_norm_nhwc_fwd_params --------------------------
	.section	.text._Z35group_norm_nhwc_fwd_one_pass_kernelI11Fp16IOBf16WLi64ELi84ELi672EEv26Group_norm_nhwc_fwd_params,"ax",@progbits
	.align	128
        .global         _Z35group_norm_nhwc_fwd_one_pass_kernelI11Fp16IOBf16WLi64ELi84ELi672EEv26Group_norm_nhwc_fwd_params
        .type           _Z35group_norm_nhwc_fwd_one_pass_kernelI11Fp16IOBf16WLi64ELi84ELi672EEv26Group_norm_nhwc_fwd_params,@function
        .size           _Z35group_norm_nhwc_fwd_one_pass_kernelI11Fp16IOBf16WLi64ELi84ELi672EEv26Group_norm_nhwc_fwd_params,(.L_x_5166 - _Z35group_norm_nhwc_fwd_one_pass_kernelI11Fp16IOBf16WLi64ELi84ELi672EEv26Group_norm_nhwc_fwd_params)
        .other          _Z35group_norm_nhwc_fwd_one_pass_kernelI11Fp16IOBf16WLi64ELi84ELi672EEv26Group_norm_nhwc_fwd_params,@"STO_CUDA_ENTRY STV_DEFAULT"
_Z35group_norm_nhwc_fwd_one_pass_kernelI11Fp16IOBf16WLi64ELi84ELi672EEv26Group_norm_nhwc_fwd_params:
.text._Z35group_norm_nhwc_fwd_one_pass_kernelI11Fp16IOBf16WLi64ELi84ELi672EEv26Group_norm_nhwc_fwd_params:
        /* <DEDUP_REMOVED lines=9> */
[----:B------:R-:W-:Y:S01]  /*0090*/  ULDC.64 UR8, c[0x0][0x278] ;  /* 0x00009e0000087ab9 */ /* 0x000fe20000000a00 */
[----:B------:R-:W-:-:S06]  /*00a0*/  ULDC.U8 UR10, c[0x0][0x28c] ;  /* 0x0000a300000a7ab9 */ /* 0x000fcc0000000000 */
        /* <DEDUP_REMOVED lines=13> */
.L_x_4014:
        /* <DEDUP_REMOVED lines=222> */
.L_x_3994:
[----:B------:R-:W-:Y:S05]  /*0f60*/  BSYNC B0 ;  /* 0x0000000000007941 */ /* 0x000fea0003800000 */
.L_x_3993:
        /* <DEDUP_REMOVED lines=28> */
.L_x_3997:
[----:B------:R-:W2:Y:S04]  /*1130*/  LDG.E.STRONG.GPU R11, desc[UR8][R8.64] ;  /* 0x00000008080b7981 */ /* 0x000ea8000c1ef900 */
[----:B--2---:R-:W-:Y:S01]  /*1140*/  CCTL.IVALL ;  /* 0x00000000ff00798f */ /* 0x004fe20002000000 */
[----:B------:R-:W-:Y:S05]  /*1150*/  YIELD ;  /* 0x0000000000007946 */ /* 0x000fea0003800000 */
[----:B------:R-:W-:-:S13]  /*1160*/  ISETP.NE.AND P1, PT, R11, R14, PT ;  /* 0x0000000e0b00720c */ /* 0x000fda0003f25270 */
[----:B------:R-:W-:Y:S05]  /*1170*/  @P1 BRA `(.L_x_3997) ;  /* 0xfffffffc00ec1947 */ /* 0x000fea000383ffff */
.L_x_3996:
        /* <DEDUP_REMOVED lines=11> */
.L_x_3999:
        /* <DEDUP_REMOVED lines=63> */
.L_x_3998:
        /* <DEDUP_REMOVED lines=19> */
.L_x_4001:
[----:B------:R-:W-:Y:S05]  /*1750*/  BSYNC B0 ;  /* 0x0000000000007941 */ /* 0x000fea0003800000 */
.L_x_4000:
        /* <DEDUP_REMOVED lines=32> */
.L_x_3995:
        /* <DEDUP_REMOVED lines=9> */
[----:B------:R-:W2:Y:S04]  /*19f0*/  LDC.64 R12, c[0x0][0x228] ;  /* 0x00008a00ff0c7b82 */ /* 0x000ea80000000a00 */
[----:B------:R-:W-:-:S04]  /*1a00*/  SHF.R.U32.HI R9, RZ, 0x2, R9 ;  /* 0x00000002ff097819 */ /* 0x000fc80000011609 */
[----:B0-----:R-:W0:Y:S01]  /*1a10*/  LDC.64 R10, c[0x0][0x230] ;  /* 0x00008c00ff0a7b82 */ /* 0x001e220000000a00 */
        /* <DEDUP_REMOVED lines=9> */
[----:B--2---:R-:W-:-:S04]  /*1ab0*/  IMAD.WIDE R12, R25, 0x2, R12 ;  /* 0x00000002190c7825 */ /* 0x004fc800078e020c */
[----:B0-----:R-:W-:-:S04]  /*1ac0*/  IMAD.WIDE R18, R25, 0x2, R10 ;  /* 0x0000000219127825 */ /* 0x001fc800078e020a */
[----:B-1----:R-:W-:-:S05]  /*1ad0*/  @!P1 IMAD.WIDE R14, R20, 0x8, R14 ;  /* 0x00000008140e9825 */ /* 0x002fca00078e020e */
[----:B------:R0:W-:Y:S01]  /*1ae0*/  @!P1 STG.E.64 desc[UR8][R14.64], R8 ;  /* 0x000000080e009986 */ /* 0x0001e2000c101b08 */
[----:B------:R-:W-:Y:S06]  /*1af0*/  BAR.SYNC.DEFER_BLOCKING 0x0 ;  /* 0x0000000000007b1d */ /* 0x000fec0000010000 */
[----:B------:R-:W2:Y:S04]  /*1b00*/  LDG.E.U16 R0, desc[UR8][R12.64+0x2] ;  /* 0x000002080c007981 */ /* 0x000ea8000c1e1500 */
[----:B0-----:R-:W3:Y:S04]  /*1b10*/  LDG.E.U16 R9, desc[UR8][R18.64+0x2] ;  /* 0x0000020812097981 */ /* 0x001ee8000c1e1500 */
[----:B------:R0:W4:Y:S04]  /*1b20*/  LDG.E.U16 R25, desc[UR8][R12.64] ;  /* 0x000000080c197981 */ /* 0x000128000c1e1500 */
[----:B------:R-:W1:Y:S04]  /*1b30*/  LDS.64 R10, [UR5+0xc8] ;  /* 0x0000c805ff0a7984 */ /* 0x000e680008000a00 */
[----:B------:R5:W4:Y:S01]  /*1b40*/  LDG.E.U16 R19, desc[UR8][R18.64] ;  /* 0x0000000812137981 */ /* 0x000b22000c1e1500 */
[----:B------:R-:W-:Y:S01]  /*1b50*/  HADD2.F32 R15, -RZ, R21.H1_H1 ;  /* 0x30000015ff0f7230 */ /* 0x000fe20000004100 */
[----:B------:R-:W-:Y:S01]  /*1b60*/  ISETP.NE.AND P4, PT, RZ, UR10, PT ;  /* 0x0000000aff007c0c */ /* 0x000fe2000bf85270 */
[----:B0-----:R-:W-:Y:S01]  /*1b70*/  HADD2.F32 R13, -RZ, R23.H1_H1 ;  /* 0x30000017ff0d7230 */ /* 0x001fe20000004100 */
[----:B------:R-:W-:-:S02]  /*1b80*/  ISETP.GE.U32.AND P2, PT, R16, UR12, PT ;  /* 0x0000000c10007c0c */ /* 0x000fc4000bf46070 */
[----:B------:R-:W-:Y:S02]  /*1b90*/  ISETP.GE.U32.AND P3, PT, R6, UR12, PT ;  /* 0x0000000c06007c0c */ /* 0x000fe4000bf66070 */
[----:B------:R-:W-:Y:S01]  /*1ba0*/  ISETP.GE.AND.EX P2, PT, R5, UR13, PT, P2 ;  /* 0x0000000d05007c0c */ /* 0x000fe2000bf46320 */
[----:B-----5:R-:W-:Y:S01]  /*1bb0*/  HADD2.F32 R18, -RZ, R24.H1_H1 ;  /* 0x30000018ff127230 */ /* 0x020fe20000004100 */
[----:B------:R-:W-:Y:S02]  /*1bc0*/  ISETP.GE.AND.EX P3, PT, R7, UR13, PT, P3 ;  /* 0x0000000d07007c0c */ /* 0x000fe4000bf66330 */
[C---:B------:R-:W-:Y:S02]  /*1bd0*/  ISETP.GT.U32.OR P2, PT, R2.reuse, 0x29f, P2 ;  /* 0x0000029f0200780c */ /* 0x040fe40001744470 */
[----:B------:R-:W-:Y:S01]  /*1be0*/  ISETP.GT.U32.OR P3, PT, R2, 0x29f, P3 ;  /* 0x0000029f0200780c */ /* 0x000fe20001f64470 */
[----:B-1----:R-:W-:-:S04]  /*1bf0*/  FMUL.FTZ R10, R10, UR6 ;  /* 0x000000060a0a7c20 */ /* 0x002fc80008410000 */
[----:B------:R-:W-:Y:S01]  /*1c00*/  FMUL.FTZ R8, R10, R10 ;  /* 0x0000000a0a087220 */ /* 0x000fe20000410000 */
[--C-:B------:R-:W-:Y:S01]  /*1c10*/  FADD.FTZ R15, R15, -R10.reuse ;  /* 0x8000000a0f0f7221 */ /* 0x100fe20000010000 */
[----:B------:R-:W-:Y:S02]  /*1c20*/  FADD.FTZ R13, R13, -R10 ;  /* 0x8000000a0d0d7221 */ /* 0x000fe40000010000 */
[----:B------:R-:W-:Y:S01]  /*1c30*/  FFMA.FTZ R11, R11, UR6, -R8 ;  /* 0x000000060b0b7c23 */ /* 0x000fe20008010808 */
[----:B------:R-:W-:-:S04]  /*1c40*/  MOV R8, 0x3f800000 ;  /* 0x3f80000000087802 */ /* 0x000fc80000000f00 */
[----:B------:R-:W-:-:S13]  /*1c50*/  FSETP.GTU.FTZ.AND P1, PT, R11, RZ, PT ;  /* 0x000000ff0b00720b */ /* 0x000fda0003f3c000 */
[----:B------:R-:W0:Y:S02]  /*1c60*/  @P1 LDC R14, c[0x0][0x238] ;  /* 0x00008e00ff0e1b82 */ /* 0x000e240000000800 */
[----:B0-----:R-:W-:Y:S01]  /*1c70*/  @P1 FADD.FTZ R14, R11, R14 ;  /* 0x0000000e0b0e1221 */ /* 0x001fe20000010000 */
[----:B------:R-:W-:-:S03]  /*1c80*/  HADD2.F32 R11, -RZ, R22.H1_H1 ;  /* 0x30000016ff0b7230 */ /* 0x000fc60000004100 */
[----:B------:R-:W0:Y:S02]  /*1c90*/  @P1 MUFU.RSQ R8, R14 ;  /* 0x0000000e00081308 */ /* 0x000e240000001400 */
[--C-:B------:R-:W-:Y:S01]  /*1ca0*/  FADD.FTZ R12, R11, -R10.reuse ;  /* 0x8000000a0b0c7221 */ /* 0x100fe20000010000 */
[----:B------:R-:W-:-:S03]  /*1cb0*/  FADD.FTZ R11, R18, -R10 ;  /* 0x8000000a120b7221 */ /* 0x000fc60000010000 */
[-C--:B0-----:R-:W-:Y:S01]  /*1cc0*/  FMUL.FTZ R12, R12, R8.reuse ;  /* 0x000000080c0c7220 */ /* 0x081fe20000410000 */
[-C--:B------:R-:W-:Y:S01]  /*1cd0*/  FMUL.FTZ R14, R15, R8.reuse ;  /* 0x000000080f0e7220 */ /* 0x080fe20000410000 */
[-C--:B------:R-:W-:Y:S01]  /*1ce0*/  FMUL.FTZ R18, R11, R8.reuse ;  /* 0x000000080b127220 */ /* 0x080fe20000410000 */
[----:B------:R-:W-:Y:S01]  /*1cf0*/  FMUL.FTZ R11, R13, R8 ;  /* 0x000000080d0b7220 */ /* 0x000fe20000410000 */
[----:B------:R-:W-:Y:S01]  /*1d00*/  HADD2.F32 R15, -RZ, R24.H0_H0 ;  /* 0x20000018ff0f7230 */ /* 0x000fe20000004100 */
[----:B--2---:R-:W-:Y:S02]  /*1d10*/  SHF.L.U32 R0, R0, 0x10, RZ ;  /* 0x0000001000007819 */ /* 0x004fe400000006ff */
[----:B---3--:R-:W-:Y:S02]  /*1d20*/  SHF.L.U32 R9, R9, 0x10, RZ ;  /* 0x0000001009097819 */ /* 0x008fe400000006ff */
[----:B----4-:R-:W-:-:S03]  /*1d30*/  SHF.L.U32 R25, R25, 0x10, RZ ;  /* 0x0000001019197819 */ /* 0x010fc600000006ff */
[C-C-:B------:R-:W-:Y:S01]  /*1d40*/  FFMA.FTZ R13, R0.reuse, R12, R9.reuse ;  /* 0x0000000c000d7223 */ /* 0x140fe20000010009 */
[C-C-:B------:R-:W-:Y:S01]  /*1d50*/  FFMA.FTZ R14, R0.reuse, R14, R9.reuse ;  /* 0x0000000e000e7223 */ /* 0x140fe20000010009 */
[C-C-:B------:R-:W-:Y:S01]  /*1d60*/  FFMA.FTZ R12, R0.reuse, R18, R9.reuse ;  /* 0x00000012000c7223 */ /* 0x140fe20000010009 */
[----:B------:R-:W-:Y:S01]  /*1d70*/  FFMA.FTZ R0, R0, R11, R9 ;  /* 0x0000000b00007223 */ /* 0x000fe20000010009 */
[----:B------:R-:W-:Y:S02]  /*1d80*/  HADD2.F32 R11, -RZ, R22.H0_H0 ;  /* 0x20000016ff0b7230 */ /* 0x000fe40000004100 */
[----:B------:R-:W-:Y:S02]  /*1d90*/  HADD2.F32 R9, -RZ, R21.H0_H0 ;  /* 0x20000015ff097230 */ /* 0x000fe40000004100 */
[----:B------:R-:W-:Y:S02]  /*1da0*/  HADD2.F32 R21, -RZ, R23.H0_H0 ;  /* 0x20000017ff157230 */ /* 0x000fe40000004100 */
[--C-:B------:R-:W-:Y:S01]  /*1db0*/  FADD.FTZ R23, R11, -R10.reuse ;  /* 0x8000000a0b177221 */ /* 0x100fe20000010000 */
[--C-:B------:R-:W-:Y:S01]  /*1dc0*/  FADD.FTZ R11, R15, -R10.reuse ;  /* 0x8000000a0f0b7221 */ /* 0x100fe20000010000 */
[----:B------:R-:W-:Y:S01]  /*1dd0*/  IADD3 R15, R17, 0x30, RZ ;  /* 0x00000030110f7810 */ /* 0x000fe20007ffe0ff */
[--C-:B------:R-:W-:Y:S01]  /*1de0*/  FADD.FTZ R9, R9, -R10.reuse ;  /* 0x8000000a09097221 */ /* 0x100fe20000010000 */
[----:B------:R-:W-:Y:S01]  /*1df0*/  FADD.FTZ R21, R21, -R10 ;  /* 0x8000000a15157221 */ /* 0x000fe20000010000 */
[----:B------:R-:W-:Y:S01]  /*1e00*/  SHF.L.U32 R10, R19, 0x10, RZ ;  /* 0x00000010130a7819 */ /* 0x000fe200000006ff */
[-C--:B------:R-:W-:Y:S01]  /*1e10*/  FMUL.FTZ R23, R23, R8.reuse ;  /* 0x0000000817177220 */ /* 0x080fe20000410000 */
[----:B------:R-:W-:Y:S01]  /*1e20*/  ISETP.GE.U32.AND P1, PT, R15, UR12, PT ;  /* 0x0000000c0f007c0c */ /* 0x000fe2000bf26070 */
[-C--:B------:R-:W-:Y:S01]  /*1e30*/  FMUL.FTZ R11, R11, R8.reuse ;  /* 0x000000080b0b7220 */ /* 0x080fe20000410000 */
[----:B------:R-:W-:Y:S01]  /*1e40*/  SHF.R.S32.HI R18, RZ, 0x1f, R15 ;  /* 0x0000001fff127819 */ /* 0x000fe2000001140f */
[-C--:B------:R-:W-:Y:S01]  /*1e50*/  FMUL.FTZ R21, R21, R8.reuse ;  /* 0x0000000815157220 */ /* 0x080fe20000410000 */
[----:B------:R-:W-:Y:S01]  /*1e60*/  FMUL.FTZ R9, R9, R8 ;  /* 0x0000000809097220 */ /* 0x000fe20000410000 */
[C-C-:B------:R-:W-:Y:S01]  /*1e70*/  FFMA.FTZ R22, R25.reuse, R23, R10.reuse ;  /* 0x0000001719167223 */ /* 0x140fe2000001000a */
[----:B------:R-:W-:Y:S01]  /*1e80*/  ISETP.GE.AND.EX P1, PT, R18, UR13, PT, P1 ;  /* 0x0000000d12007c0c */ /* 0x000fe2000bf26310 */
[C-C-:B------:R-:W-:Y:S01]  /*1e90*/  FFMA.FTZ R19, R25.reuse, R11, R10.reuse ;  /* 0x0000000b19137223 */ /* 0x140fe2000001000a */
[C-C-:B------:R-:W-:Y:S01]  /*1ea0*/  FFMA.FTZ R21, R25.reuse, R21, R10.reuse ;  /* 0x0000001519157223 */ /* 0x140fe2000001000a */
        /* <DEDUP_REMOVED lines=13> */
.L_x_4002:
        /* <DEDUP_REMOVED lines=14> */
.L_x_4004:
[----:B------:R-:W-:Y:S05]  /*2060*/  BSYNC B0 ;  /* 0x0000000000007941 */ /* 0x000fea0003800000 */
.L_x_4003:
        /* <DEDUP_REMOVED lines=11> */
.L_x_4005:
        /* <DEDUP_REMOVED lines=14> */
.L_x_4007:
[----:B------:R-:W-:Y:S05]  /*2200*/  BSYNC B0 ;  /* 0x0000000000007941 */ /* 0x000fea0003800000 */
.L_x_4006:
[----:B------:R-:W-:Y:S05]  /*2210*/  @!P4 BRA `(.L_x_4008) ;  /* 0x000000000028c947 */ /* 0x000fea0003800000 */
[----:B------:R-:W-:Y:S01]  /*2220*/  FMUL.FTZ R5, R19, -1.4426950216293334961 ;  /* 0xbfb8aa3b13057820 */ /* 0x000fe20000410000 */
[----:B------:R-:W-:-:S05]  /*2230*/  FMUL.FTZ R9, R12, -1.4426950216293334961 ;  /* 0xbfb8aa3b0c097820 */ /* 0x000fca0000410000 */
[----:B------:R-:W2:Y:S08]  /*2240*/  MUFU.EX2 R5, R5 ;  /* 0x0000000500057308 */ /* 0x000eb00000000800 */
[----:B------:R-:W0:Y:S01]  /*2250*/  MUFU.EX2 R9, R9 ;  /* 0x0000000900097308 */ /* 0x000e220000000800 */
[----:B--2---:R-:W-:-:S07]  /*2260*/  FADD.FTZ R8, R5, 1 ;  /* 0x3f80000005087421 */ /* 0x004fce0000010000 */
[----:B------:R-:W2:Y:S01]  /*2270*/  MUFU.RCP R8, R8 ;  /* 0x0000000800087308 */ /* 0x000ea20000001000 */
[----:B01----:R-:W-:-:S07]  /*2280*/  FADD.FTZ R10, R9, 1 ;  /* 0x3f800000090a7421 */ /* 0x003fce0000010000 */
[----:B------:R-:W0:Y:S01]  /*2290*/  MUFU.RCP R11, R10 ;  /* 0x0000000a000b7308 */ /* 0x000e220000001000 */
[----:B--2---:R-:W-:Y:S01]  /*22a0*/  FMUL.FTZ R19, R19, R8 ;  /* 0x0000000813137220 */ /* 0x004fe20000410000 */
[----:B0-----:R-:W-:-:S07]  /*22b0*/  FMUL.FTZ R12, R12, R11 ;  /* 0x0000000b0c0c7220 */ /* 0x001fce0000410000 */
.L_x_4008:
        /* <DEDUP_REMOVED lines=14> */
.L_x_4010:
[----:B------:R-:W-:Y:S05]  /*23a0*/  BSYNC B0 ;  /* 0x0000000000007941 */ /* 0x000fea0003800000 */
.L_x_4009:
[----:B------:R-:W-:Y:S05]  /*23b0*/  @!P4 BRA `(.L_x_4011) ;  /* 0x000000000028c947 */ /* 0x000fea0003800000 */
[----:B------:R-:W-:Y:S01]  /*23c0*/  FMUL.FTZ R5, R21, -1.4426950216293334961 ;  /* 0xbfb8aa3b15057820 */ /* 0x000fe20000410000 */
[----:B------:R-:W-:-:S05]  /*23d0*/  FMUL.FTZ R9, R0, -1.4426950216293334961 ;  /* 0xbfb8aa3b00097820 */ /* 0x000fca0000410000 */
[----:B------:R-:W3:Y:S08]  /*23e0*/  MUFU.EX2 R5, R5 ;  /* 0x0000000500057308 */ /* 0x000ef00000000800 */
[----:B------:R-:W0:Y:S01]  /*23f0*/  MUFU.EX2 R9, R9 ;  /* 0x0000000900097308 */ /* 0x000e220000000800 */
[----:B---3--:R-:W-:-:S07]  /*2400*/  FADD.FTZ R7, R5, 1 ;  /* 0x3f80000005077421 */ /* 0x008fce0000010000 */
[----:B------:R-:W3:Y:S01]  /*2410*/  MUFU.RCP R8, R7 ;  /* 0x0000000700087308 */ /* 0x000ee20000001000 */
[----:B012---:R-:W-:-:S07]  /*2420*/  FADD.FTZ R10, R9, 1 ;  /* 0x3f800000090a7421 */ /* 0x007fce0000010000 */
[----:B------:R-:W0:Y:S01]  /*2430*/  MUFU.RCP R11, R10 ;  /* 0x0000000a000b7308 */ /* 0x000e220000001000 */
[----:B---3--:R-:W-:Y:S01]  /*2440*/  FMUL.FTZ R21, R21, R8 ;  /* 0x0000000815157220 */ /* 0x008fe20000410000 */
[----:B0-----:R-:W-:-:S07]  /*2450*/  FMUL.FTZ R0, R0, R11 ;  /* 0x0000000b00007220 */ /* 0x001fce0000410000 */
.L_x_4011:
        /* <DEDUP_REMOVED lines=14> */
.L_x_4013:
[----:B------:R-:W-:Y:S05]  /*2540*/  BSYNC B0 ;  /* 0x0000000000007941 */ /* 0x000fea0003800000 */
.L_x_4012:
[----:B------:R-:W4:Y:S01]  /*2550*/  LDC R5, c[0x0][0x10] ;  /* 0x00000400ff057b82 */ /* 0x000f220000000800 */
[----:B------:R-:W-:Y:S02]  /*2560*/  IADD3 R4, R4, 0x1, RZ ;  /* 0x0000000104047810 */ /* 0x000fe40007ffe0ff */
[----:B----4-:R-:W-:-:S04]  /*2570*/  IADD3 R20, R5, R20, RZ ;  /* 0x0000001405147210 */ /* 0x010fc80007ffe0ff */
[----:B------:R-:W-:-:S13]  /*2580*/  ISETP.GE.AND P1, PT, R20, UR4, PT ;  /* 0x0000000414007c0c */ /* 0x000fda000bf26270 */
[----:B------:R-:W-:Y:S05]  /*2590*/  @!P1 BRA `(.L_x_4014) ;  /* 0xffffffd800f89947 */ /* 0x000fea000383ffff */
[----:B------:R-:W-:Y:S05]  /*25a0*/  EXIT ;  /* 0x000000000000794d */ /* 0x000fea0003800000 */
.L_x_4015:
        /* <DEDUP_REMOVED lines=13> */
.L_x_5166:


//--------------------- .text._Z35group_norm_nhwc_fwd_one_pass_kernelI11Fp16IOBf16WLi128ELi84ELi672EEv26Group_norm_nhwc_fwd_params --------------------------
	.section	.text._Z35group_norm_nhwc_fwd_one_pass_kernelI11Fp16IOBf16WLi128ELi84ELi672EEv26Group_norm_nhwc_fwd_params,"ax",@progbits
	.align	128
        .global         _Z35group_norm_nhwc_fwd_one_pass_kernelI11Fp16IOBf16WLi128ELi84ELi672EEv26Group_norm_nhwc_fwd_params
        .type           _Z35group_norm_nhwc_fwd_one_pass_kernelI11Fp16IOBf16WLi128ELi84ELi672EEv26Group_norm_nhwc_fwd_params,@function
        .size           _Z35group_norm_nhwc_fwd_one_pass_kernelI11Fp16IOBf16WLi128ELi84ELi672EEv26Group_norm_nhwc_fwd_params,(.L_x_5167 - _Z35group_norm_nhwc_fwd_one_pass_kernelI11Fp16IOBf16WLi128ELi84ELi672EEv26Group_norm_nhwc_fwd_params)
        .other          _Z35group_norm_nhwc_fwd_one_pass_kernelI11Fp16IOBf16WLi128ELi84ELi672EEv26Group_norm_nhwc_fwd_params,@"STO_CUDA_ENTRY STV_DEFAULT"
_Z35group_norm_nhwc_fwd_one_pass_kernelI11Fp16IOBf16WLi128ELi84ELi672EEv26Group_norm_nhwc_fwd_params:
.text._Z35group_norm_nhwc_fwd_one_pass_kernelI11Fp16IOBf16WLi128ELi84ELi672EEv26Group_norm_nhwc_fwd_params:
        /* <DEDUP_REMOVED lines=41> */
.L_x_4049:
[----:B0123--:R-:W0:Y:S01]  /*0290*/  LDC R6, c[0x0][0x288] ;  /* 0x0000a200ff067b82 */ /* 0x00fe220000000800 */
[----:B------:R-:W-:Y:S01]  /*02a0*/  ULDC.64 UR16, c[0x0][0x278] ;  /* 0x00009e0000107ab9 */ /* 0x000fe20000000a00 */
[----:B------:R-:W-:Y:S01]  /*02b0*/  SHF.R.S32.HI R29, RZ, 0x1f, R21 ;  /* 0x0000001fff1d7819 */ /* 0x000fe20000011415 */
[----:B------:R-:W-:Y:S01]  /*02c0*/  ULDC.64 UR14, c[0x0][0x280] ;  /* 0x0000a000000e7ab9 */ /* 0x000fe20000000a00 */
[----:B------:R-:W-:Y:S02]  /*02d0*/  ISETP.GE.U32.AND P4, PT, R21, UR16, PT ;  /* 0x0000001015007c0c */ /* 0x000fe4000bf86070 */
[----:B------:R-:W-:Y:S02]  /*02e0*/  SHF.R.S32.HI R31, RZ, 0x1f, R22 ;  /* 0x0000001fff1f7819 */ /* 0x000fe40000011416 */
[----:B------:R-:W-:Y:S01]  /*02f0*/  ISETP.GE.U32.AND P5, PT, R22, UR16, PT ;  /* 0x0000001016007c0c */ /* 0x000fe2000bfa6070 */
[----:B------:R-:W1:Y:S01]  /*0300*/  @P0 LDC.64 R8, c[0x0][0x270] ;  /* 0x00009c00ff080b82 */ /* 0x000e620000000a00 */
[----:B------:R-:W-:-:S02]  /*0310*/  ISETP.GE.AND.EX P4, PT, R29, UR17, PT, P4 ;  /* 0x000000111d007c0c */ /* 0x000fc4000bf86340 */
[----:B------:R-:W-:Y:S02]  /*0320*/  ISETP.GE.AND.EX P5, PT, R31, UR17, PT, P5 ;  /* 0x000000111f007c0c */ /* 0x000fe4000bfa6350 */
[C---:B------:R-:W-:Y:S02]  /*0330*/  ISETP.GT.U32.OR P4, PT, R16.reuse, 0x29f, P4 ;  /* 0x0000029f1000780c */ /* 0x040fe40002784470 */
[----:B------:R-:W-:Y:S01]  /*0340*/  ISETP.GT.U32.OR P5, PT, R16, 0x29f, P5 ;  /* 0x0000029f1000780c */ /* 0x000fe20002fa4470 */
[----:B------:R-:W2:Y:S01]  /*0350*/  @P0 LDC.64 R42, c[0x0][0x220] ;  /* 0x00008800ff2a0b82 */ /* 0x000ea20000000a00 */
[----:B------:R-:W-:Y:S02]  /*0360*/  SHF.R.S32.HI R35, RZ, 0x1f, R23 ;  /* 0x0000001fff237819 */ /* 0x000fe40000011417 */
[----:B------:R-:W-:Y:S02]  /*0370*/  SHF.R.S32.HI R37, RZ, 0x1f, R24 ;  /* 0x0000001fff257819 */ /* 0x000fe40000011418 */
[----:B------:R-:W-:-:S02]  /*0380*/  SHF.R.S32.HI R39, RZ, 0x1f, R25 ;  /* 0x0000001fff277819 */ /* 0x000fc40000011419 */
[----:B0-----:R-:W-:-:S03]  /*0390*/  IABS R5, R6 ;  /* 0x0000000600057213 */ /* 0x001fc60000000000 */
[----:B------:R-:W0:Y:S01]  /*03a0*/  @!P4 LDC.64 R44, c[0x0][0x270] ;  /* 0x00009c00ff2ccb82 */ /* 0x000e220000000a00 */
[----:B------:R-:W3:Y:S07]  /*03b0*/  I2F.RP R0, R5 ;  /* 0x0000000500007306 */ /* 0x000eee0000209400 */
[----:B----4-:R-:W4:Y:S01]  /*03c0*/  @!P4 LDC.64 R40, c[0x0][0x220] ;  /* 0x00008800ff28cb82 */ /* 0x010f220000000a00 */
[----:B---3--:R-:W3:Y:S07]  /*03d0*/  MUFU.RCP R0, R0 ;  /* 0x0000000000007308 */ /* 0x008eee0000001000 */
[----:B------:R-:W5:Y:S01]  /*03e0*/  @!P5 LDC.64 R14, c[0x0][0x220] ;  /* 0x00008800ff0edb82 */ /* 0x000f620000000a00 */
[----:B0-----:R-:W-:-:S04]  /*03f0*/  @!P4 IMAD R28, R29, R44, RZ ;  /* 0x0000002c1d1cc224 */ /* 0x001fc800078e02ff */
[----:B------:R-:W-:Y:S01]  /*0400*/  @!P4 IMAD R45, R21, R45, R28 ;  /* 0x0000002d152dc224 */ /* 0x000fe200078e021c */
[----:B------:R-:W-:Y:S01]  /*0410*/  HFMA2.MMA R28, -RZ, RZ, 0, 0 ;  /* 0x00000000ff1c7435 */ /* 0x000fe200000001ff */
[----:B---3--:R-:W-:-:S04]  /*0420*/  IADD3 R2, R0, 0xffffffe, RZ ;  /* 0x0ffffffe00027810 */ /* 0x008fc80007ffe0ff */
[----:B------:R0:W3:Y:S02]  /*0430*/  F2I.FTZ.U32.TRUNC.NTZ R3, R2 ;  /* 0x0000000200037305 */ /* 0x0000e4000021f000 */
[----:B0-----:R-:W-:Y:S01]  /*0440*/  HFMA2.MMA R2, -RZ, RZ, 0, 0 ;  /* 0x00000000ff027435 */ /* 0x001fe200000001ff */
[----:B---3--:R-:W-:-:S05]  /*0450*/  IADD3 R4, RZ, -R3, RZ ;  /* 0x80000003ff047210 */ /* 0x008fca0007ffe0ff */
[----:B------:R-:W-:Y:S01]  /*0460*/  IMAD R7, R4, R5, RZ ;  /* 0x0000000504077224 */ /* 0x000fe200078e02ff */
[----:B------:R-:W-:-:S03]  /*0470*/  IABS R4, UR6 ;  /* 0x0000000600047c13 */ /* 0x000fc60008000000 */
[----:B------:R-:W-:-:S06]  /*0480*/  IMAD.HI.U32 R3, R3, R7, R2 ;  /* 0x0000000703037227 */ /* 0x000fcc00078e0002 */
        /* <DEDUP_REMOVED lines=12> */
[----:B------:R-:W-:-:S04]  /*0550*/  MOV R5, R3 ;  /* 0x0000000300057202 */ /* 0x000fc80000000f00 */
[----:B------:R-:W-:Y:S02]  /*0560*/  @!P3 IADD3 R5, -R5, RZ, RZ ;  /* 0x000000ff0505b210 */ /* 0x000fe40007ffe1ff */
[----:B------:R-:W-:Y:S02]  /*0570*/  @!P2 LOP3.LUT R5, RZ, R6, RZ, 0x33, !PT ;  /* 0x00000006ff05a212 */ /* 0x000fe400078e33ff */
[----:B------:R-:W-:Y:S02]  /*0580*/  ISETP.GE.U32.AND P3, PT, R23, UR16, PT ;  /* 0x0000001017007c0c */ /* 0x000fe4000bf66070 */
[----:B------:R-:W-:Y:S02]  /*0590*/  IADD3 R33, -R5, RZ, RZ ;  /* 0x000000ff05217210 */ /* 0x000fe40007ffe1ff */
[----:B------:R-:W-:Y:S02]  /*05a0*/  SHF.R.S32.HI R0, RZ, 0x1f, R5 ;  /* 0x0000001fff007819 */ /* 0x000fe40000011405 */
[----:B------:R-:W-:Y:S01]  /*05b0*/  ISETP.GE.AND.EX P3, PT, R35, UR17, PT, P3 ;  /* 0x0000001123007c0c */ /* 0x000fe2000bf66330 */
[----:B------:R-:W-:Y:S01]  /*05c0*/  IMAD R33, R6, R33, UR6 ;  /* 0x0000000606217e24 */ /* 0x000fe2000f8e0221 */
[----:B------:R-:W-:Y:S01]  /*05d0*/  ISETP.GE.U32.AND P2, PT, R24, UR16, PT ;  /* 0x0000001018007c0c */ /* 0x000fe2000bf46070 */
[----:B------:R-:W-:Y:S01]  /*05e0*/  IMAD R0, R0, UR14, RZ ;  /* 0x0000000e00007c24 */ /* 0x000fe2000f8e02ff */
[----:B------:R-:W-:Y:S01]  /*05f0*/  ISETP.GT.U32.OR P3, PT, R16, 0x29f, P3 ;  /* 0x0000029f1000780c */ /* 0x000fe20001f64470 */
[----:B------:R-:W-:Y:S01]  /*0600*/  IMAD R33, R33, 0x54, RZ ;  /* 0x0000005421217824 */ /* 0x000fe200078e02ff */
[----:B------:R-:W-:Y:S01]  /*0610*/  ISETP.GE.AND.EX P2, PT, R37, UR17, PT, P2 ;  /* 0x0000001125007c0c */ /* 0x000fe2000bf46320 */
[----:B------:R-:W-:-:S02]  /*0620*/  IMAD R13, R5, UR15, R0 ;  /* 0x0000000f050d7c24 */ /* 0x000fc4000f8e0200 */
[----:B-1----:R-:W-:Y:S01]  /*0630*/  @P0 IMAD R0, R19, R8, RZ ;  /* 0x0000000813000224 */ /* 0x002fe200078e02ff */
[----:B------:R-:W-:Y:S02]  /*0640*/  IADD3 R2, P1, R20, R33, RZ ;  /* 0x0000002114027210 */ /* 0x000fe40007f3e0ff */
[----:B------:R-:W-:Y:S01]  /*0650*/  ISETP.GT.U32.OR P2, PT, R16, 0x29f, P2 ;  /* 0x0000029f1000780c */ /* 0x000fe20001744470 */
[----:B------:R-:W-:Y:S01]  /*0660*/  @P0 IMAD R9, R17, R9, R0 ;  /* 0x0000000911090224 */ /* 0x000fe200078e0200 */
[----:B------:R-:W-:-:S03]  /*0670*/  LEA.HI.X.SX32 R3, R33, R4, 0x1, P1 ;  /* 0x0000000421037211 */ /* 0x000fc600008f0eff */
[----:B------:R-:W0:Y:S01]  /*0680*/  @!P3 LDC.64 R10, c[0x0][0x270] ;  /* 0x00009c00ff0abb82 */ /* 0x000e220000000a00 */
[----:B------:R-:W-:-:S05]  /*0690*/  IMAD.WIDE.U32 R2, R5, UR14, R2 ;  /* 0x0000000e05027c25 */ /* 0x000fca000f8e0002 */
[----:B------:R-:W-:Y:S02]  /*06a0*/  IADD3 R13, R3, R13, RZ ;  /* 0x0000000d030d7210 */ /* 0x000fe40007ffe0ff */
[----:B------:R-:W1:Y:S01]  /*06b0*/  @!P5 LDC.64 R4, c[0x0][0x270] ;  /* 0x00009c00ff04db82 */ /* 0x000e620000000a00 */
[-C--:B------:R-:W-:Y:S02]  /*06c0*/  @P0 MOV R12, R2.reuse ;  /* 0x00000002000c0202 */ /* 0x080fe40000000f00 */
[----:B------:R-:W-:Y:S02]  /*06d0*/  @!P5 MOV R46, R2 ;  /* 0x00000002002ed202 */ /* 0x000fe40000000f00 */
[----:B------:R-:W-:Y:S01]  /*06e0*/  @!P5 MOV R47, R13 ;  /* 0x0000000d002fd202 */ /* 0x000fe20000000f00 */
[----:B------:R-:W-:-:S05]  /*06f0*/  @P0 IMAD.WIDE.U32 R6, R17, R8, R12 ;  /* 0x0000000811060225 */ /* 0x000fca00078e000c */
[----:B------:R-:W-:Y:S02]  /*0700*/  @P0 IADD3 R0, R7, R9, RZ ;  /* 0x0000000907000210 */ /* 0x000fe40007ffe0ff */
[C---:B--2---:R-:W-:Y:S02]  /*0710*/  @P0 LEA R8, P1, R6.reuse, R42, 0x1 ;  /* 0x0000002a06080211 */ /* 0x044fe400078208ff */
[----:B------:R-:W-:Y:S02]  /*0720*/  @!P4 MOV R42, R2 ;  /* 0x00000002002ac202 */ /* 0x000fe40000000f00 */
[----:B------:R-:W-:Y:S02]  /*0730*/  @P0 LEA.HI.X R9, R6, R43, R0, 0x1, P1 ;  /* 0x0000002b06090211 */ /* 0x000fe400008f0c00 */
[----:B------:R-:W-:Y:S01]  /*0740*/  @!P4 MOV R43, R13 ;  /* 0x0000000d002bc202 */ /* 0x000fe20000000f00 */
[----:B------:R-:W2:Y:S01]  /*0750*/  @!P3 LDC.64 R6, c[0x0][0x220] ;  /* 0x00008800ff06bb82 */ /* 0x000ea20000000a00 */
[----:B------:R-:W-:Y:S01]  /*0760*/  ISETP.GE.U32.AND P1, PT, R25, UR16, PT ;  /* 0x0000001019007c0c */ /* 0x000fe2000bf26070 */
[----:B-1----:R-:W-:-:S03]  /*0770*/  @!P5 IMAD R0, R31, R4, RZ ;  /* 0x000000041f00d224 */ /* 0x002fc600078e02ff */
[----:B------:R-:W-:Y:S01]  /*0780*/  ISETP.GE.AND.EX P1, PT, R39, UR17, PT, P1 ;  /* 0x0000001127007c0c */ /* 0x000fe2000bf26310 */
[----:B------:R-:W-:-:S03]  /*0790*/  @!P4 IMAD.WIDE.U32 R42, R21, R44, R42 ;  /* 0x0000002c152ac225 */ /* 0x000fc600078e002a */
[----:B------:R-:W-:Y:S01]  /*07a0*/  ISETP.GT.U32.OR P1, PT, R16, 0x29f, P1 ;  /* 0x0000029f1000780c */ /* 0x000fe20000f24470 */
[C---:B------:R-:W-:Y:S01]  /*07b0*/  @!P5 IMAD R49, R22.reuse, R5, R0 ;  /* 0x000000051631d224 */ /* 0x040fe200078e0200 */
[----:B------:R-:W-:Y:S01]  /*07c0*/  @!P4 IADD3 R0, R43, R45, RZ ;  /* 0x0000002d2b00c210 */ /* 0x000fe20007ffe0ff */
[----:B------:R-:W-:Y:S01]  /*07d0*/  @!P5 IMAD.WIDE.U32 R46, R22, R4, R46 ;  /* 0x00000004162ed225 */ /* 0x000fe200078e002e */
[C---:B----4-:R-:W-:Y:S01]  /*07e0*/  @!P4 LEA R44, P6, R42.reuse, R40, 0x1 ;  /* 0x000000282a2cc211 */ /* 0x050fe200078c08ff */
[----:B------:R-:W1:Y:S03]  /*07f0*/  @!P2 LDC.64 R4, c[0x0][0x270] ;  /* 0x00009c00ff04ab82 */ /* 0x000e660000000a00 */
[----:B------:R-:W-:Y:S02]  /*0800*/  @!P4 LEA.HI.X R45, R42, R41, R0, 0x1, P6 ;  /* 0x000000292a2dc211 */ /* 0x000fe400030f0c00 */
[C---:B-----5:R-:W-:Y:S01]  /*0810*/  @!P5 LEA R48, P6, R46.reuse, R14, 0x1 ;  /* 0x0000000e2e30d211 */ /* 0x060fe200078c08ff */
[----:B0-----:R-:W-:Y:S01]  /*0820*/  @!P3 IMAD R14, R35, R10, RZ ;  /* 0x0000000a230eb224 */ /* 0x001fe200078e02ff */
[----:B------:R-:W-:Y:S01]  /*0830*/  @!P5 IADD3 R0, R47, R49, RZ ;  /* 0x000000312f00d210 */ /* 0x000fe20007ffe0ff */
[----:B------:R-:W0:Y:S01]  /*0840*/  @!P2 LDC.64 R42, c[0x0][0x220] ;  /* 0x00008800ff2aab82 */ /* 0x000e220000000a00 */
[----:B------:R-:W-:Y:S01]  /*0850*/  MOV R30, RZ ;  /* 0x000000ff001e7202 */ /* 0x000fe20000000f00 */
[----:B------:R-:W-:Y:S01]  /*0860*/  @!P3 IMAD R47, R23, R11, R14 ;  /* 0x0000000b172fb224 */ /* 0x000fe200078e020e */
[----:B------:R-:W-:Y:S01]  /*0870*/  @!P5 LEA.HI.X R49, R46, R15, R0, 0x1, P6 ;  /* 0x0000000f2e31d211 */ /* 0x000fe200030f0c00 */
[----:B------:R3:W4:Y:S01]  /*0880*/  @!P4 LDG.E R28, desc[UR10][R44.64] ;  /* 0x0000000a2c1cc981 */ /* 0x000722000c1e1900 */
[----:B------:R-:W-:-:S02]  /*0890*/  @!P3 MOV R14, R2 ;  /* 0x00000002000eb202 */ /* 0x000fc40000000f00 */
[----:B------:R-:W-:Y:S01]  /*08a0*/  @!P3 MOV R15, R13 ;  /* 0x0000000d000fb202 */ /* 0x000fe20000000f00 */
[----:B------:R5:W4:Y:S02]  /*08b0*/  @!P5 LDG.E R30, desc[UR10][R48.64] ;  /* 0x0000000a301ed981 */ /* 0x000b24000c1e1900 */
[----:B------:R-:W-:-:S03]  /*08c0*/  @!P3 IMAD.WIDE.U32 R10, R23, R10, R14 ;  /* 0x0000000a170ab225 */ /* 0x000fc600078e000e */
[----:B------:R-:W5:Y:S01]  /*08d0*/  @!P1 LDC.64 R14, c[0x0][0x270] ;  /* 0x00009c00ff0e9b82 */ /* 0x000f620000000a00 */
[----:B---3--:R-:W-:Y:S02]  /*08e0*/  @!P2 MOV R44, R2 ;  /* 0x00000002002ca202 */ /* 0x008fe40000000f00 */
[----:B------:R-:W-:Y:S01]  /*08f0*/  @!P3 IADD3 R0, R11, R47, RZ ;  /* 0x0000002f0b00b210 */ /* 0x000fe20007ffe0ff */
[----:B-1----:R-:W-:Y:S01]  /*0900*/  @!P2 IMAD R11, R37, R4, RZ ;  /* 0x00000004250ba224 */ /* 0x002fe200078e02ff */
[----:B------:R-:W-:Y:S02]  /*0910*/  @!P2 MOV R45, R13 ;  /* 0x0000000d002da202 */ /* 0x000fe40000000f00 */
[----:B------:R-:W-:Y:S02]  /*0920*/  SHF.R.S32.HI R41, RZ, 0x1f, R26 ;  /* 0x0000001fff297819 */ /* 0x000fe4000001141a */
[----:B------:R-:W-:Y:S01]  /*0930*/  ISETP.GE.U32.AND P4, PT, R26, UR16, PT ;  /* 0x000000101a007c0c */ /* 0x000fe2000bf86070 */
[----:B------:R-:W-:Y:S01]  /*0940*/  @!P2 IMAD R11, R24, R5, R11 ;  /* 0x00000005180ba224 */ /* 0x000fe200078e020b */
[----:B--2---:R-:W-:Y:S01]  /*0950*/  @!P3 LEA R6, P5, R10, R6, 0x1 ;  /* 0x000000060a06b211 */ /* 0x004fe200078a08ff */
[----:B------:R-:W-:Y:S01]  /*0960*/  @!P2 IMAD.WIDE.U32 R44, R24, R4, R44 ;  /* 0x00000004182ca225 */ /* 0x000fe200078e002c */
[----:B------:R-:W-:Y:S01]  /*0970*/  ISETP.GE.AND.EX P4, PT, R41, UR17, PT, P4 ;  /* 0x0000001129007c0c */ /* 0x000fe2000bf86340 */
[----:B------:R-:W1:Y:S01]  /*0980*/  @!P1 LDC.64 R4, c[0x0][0x220] ;  /* 0x00008800ff049b82 */ /* 0x000e620000000a00 */
[----:B------:R-:W-:-:S02]  /*0990*/  @!P3 LEA.HI.X R7, R10, R7, R0, 0x1, P5 ;  /* 0x000000070a07b211 */ /* 0x000fc400028f0c00 */
[----:B------:R-:W-:Y:S02]  /*09a0*/  ISETP.GT.U32.OR P4, PT, R16, 0x29f, P4 ;  /* 0x0000029f1000780c */ /* 0x000fe40002784470 */
[----:B------:R-:W-:Y:S02]  /*09b0*/  @!P2 IADD3 R0, R45, R11, RZ ;  /* 0x0000000b2d00a210 */ /* 0x000fe40007ffe0ff */
[----:B0-----:R-:W-:-:S04]  /*09c0*/  @!P2 LEA R10, P5, R44, R42, 0x1 ;  /* 0x0000002a2c0aa211 */ /* 0x001fc800078a08ff */
[----:B------:R-:W-:Y:S02]  /*09d0*/  @!P2 LEA.HI.X R11, R44, R43, R0, 0x1, P5 ;  /* 0x0000002b2c0ba211 */ /* 0x000fe400028f0c00 */
[----:B------:R-:W-:Y:S02]  /*09e0*/  SHF.R.S32.HI R43, RZ, 0x1f, R27 ;  /* 0x0000001fff2b7819 */ /* 0x000fe4000001141b */
[----:B------:R-:W-:Y:S01]  /*09f0*/  ISETP.GE.U32.AND P5, PT, R27, UR16, PT ;  /* 0x000000101b007c0c */ /* 0x000fe2000bfa6070 */
[----:B------:R-:W0:Y:S03]  /*0a00*/  @!P4 LDC.64 R44, c[0x0][0x270] ;  /* 0x00009c00ff2ccb82 */ /* 0x000e260000000a00 */
[----:B------:R-:W-:Y:S01]  /*0a10*/  ISETP.GE.AND.EX P5, PT, R43, UR17, PT, P5 ;  /* 0x000000112b007c0c */ /* 0x000fe2000bfa6350 */
[----:B-----5:R-:W-:Y:S01]  /*0a20*/  @!P1 IMAD R0, R39, R14, RZ ;  /* 0x0000000e27009224 */ /* 0x020fe200078e02ff */
[----:B------:R-:W-:-:S02]  /*0a30*/  @!P1 MOV R46, R2 ;  /* 0x00000002002e9202 */ /* 0x000fc40000000f00 */
[----:B------:R-:W-:Y:S02]  /*0a40*/  @!P1 MOV R47, R13 ;  /* 0x0000000d002f9202 */ /* 0x000fe40000000f00 */
[----:B------:R-:W-:Y:S01]  /*0a50*/  ISETP.GT.U32.OR P5, PT, R16, 0x29f, P5 ;  /* 0x0000029f1000780c */ /* 0x000fe20002fa4470 */
[C---:B------:R-:W-:Y:S01]  /*0a60*/  @!P1 IMAD R49, R25.reuse, R15, R0 ;  /* 0x0000000f19319224 */ /* 0x040fe200078e0200 */
[----:B------:R-:W-:Y:S01]  /*0a70*/  HFMA2.MMA R32, -RZ, RZ, 0, 0 ;  /* 0x00000000ff207435 */ /* 0x000fe200000001ff */
[----:B------:R-:W-:-:S05]  /*0a80*/  @!P1 IMAD.WIDE.U32 R14, R25, R14, R46 ;  /* 0x0000000e190e9225 */ /* 0x000fca00078e002e */
[----:B------:R-:W-:Y:S02]  /*0a90*/  @!P1 IADD3 R0, R15, R49, RZ ;  /* 0x000000310f009210 */ /* 0x000fe40007ffe0ff */
[----:B------:R-:W2:Y:S02]  /*0aa0*/  @!P4 LDC.64 R48, c[0x0][0x220] ;  /* 0x00008800ff30cb82 */ /* 0x000ea40000000a00 */
[----:B------:R2:W3:Y:S01]  /*0ab0*/  @P0 LDG.E R32, desc[UR10][R8.64] ;  /* 0x0000000a08200981 */ /* 0x0004e2000c1e1900 */
[----:B-1----:R-:W-:-:S05]  /*0ac0*/  @!P1 LEA R4, P6, R14, R4, 0x1 ;  /* 0x000000040e049211 */ /* 0x002fca00078c08ff */
[----:B------:R-:W1:Y:S01]  /*0ad0*/  @!P5 LDC.64 R46, c[0x0][0x270] ;  /* 0x00009c00ff2edb82 */ /* 0x000e620000000a00 */
[----:B------:R-:W-:Y:S01]  /*0ae0*/  @!P1 LEA.HI.X R5, R14, R5, R0, 0x1, P6 ;  /* 0x000000050e059211 */ /* 0x000fe200030f0c00 */
[----:B0-----:R-:W-:Y:S01]  /*0af0*/  @!P4 IMAD R0, R41, R44, RZ ;  /* 0x0000002c2900c224 */ /* 0x001fe200078e02ff */
[----:B------:R-:W-:Y:S02]  /*0b00*/  @!P4 MOV R50, R2 ;  /* 0x000000020032c202 */ /* 0x000fe40000000f00 */
[----:B------:R-:W-:Y:S01]  /*0b10*/  @!P4 MOV R51, R13 ;  /* 0x0000000d0033c202 */ /* 0x000fe20000000f00 */
[C---:B------:R-:W-:Y:S01]  /*0b20*/  @!P4 IMAD R53, R26.reuse, R45, R0 ;  /* 0x0000002d1a35c224 */ /* 0x040fe200078e0200 */
[----:B------:R-:W-:Y:S01]  /*0b30*/  CS2R R14, SRZ ;  /* 0x00000000000e7805 */ /* 0x000fe2000001ff00 */
[----:B------:R-:W-:Y:S02]  /*0b40*/  @!P4 IMAD.WIDE.U32 R50, R26, R44, R50 ;  /* 0x0000002c1a32c225 */ /* 0x000fe400078e0032 */
[----:B------:R-:W0:Y:S03]  /*0b50*/  @!P5 LDC.64 R44, c[0x0][0x220] ;  /* 0x00008800ff2cdb82 */ /* 0x000e260000000a00 */
[----:B------:R-:W5:Y:S01]  /*0b60*/  @!P2 LDG.E R14, desc[UR10][R10.64] ;  /* 0x0000000a0a0ea981 */ /* 0x000f62000c1e1900 */
[----:B------:R-:W-:-:S03]  /*0b70*/  @!P4 IADD3 R0, R51, R53, RZ ;  /* 0x000000353300c210 */ /* 0x000fc60007ffe0ff */
[----:B------:R1:W5:Y:S01]  /*0b80*/  @!P3 LDG.E R15, desc[UR10][R6.64] ;  /* 0x0000000a060fb981 */ /* 0x000362000c1e1900 */
[----:B--2---:R-:W-:-:S04]  /*0b90*/  @!P4 LEA R8, P2, R50, R48, 0x1 ;  /* 0x000000303208c211 */ /* 0x004fc800078408ff */
[----:B------:R-:W-:Y:S01]  /*0ba0*/  @!P4 LEA.HI.X R9, R50, R49, R0, 0x1, P2 ;  /* 0x000000313209c211 */ /* 0x000fe200010f0c00 */
[----:B------:R-:W-:Y:S01]  /*0bb0*/  HFMA2.MMA R0, -RZ, RZ, 0, 0 ;  /* 0x00000000ff007435 */ /* 0x000fe200000001ff */
[----:B-1----:R-:W-:Y:S01]  /*0bc0*/  @!P5 IMAD R6, R43, R46, RZ ;  /* 0x0000002e2b06d224 */ /* 0x002fe200078e02ff */
[----:B------:R-:W-:-:S03]  /*0bd0*/  @!P5 MOV R7, R13 ;  /* 0x0000000d0007d202 */ /* 0x000fc60000000f00 */
[----:B------:R-:W-:Y:S01]  /*0be0*/  @!P5 IMAD R49, R27, R47, R6 ;  /* 0x0000002f1b31d224 */ /* 0x000fe200078e0206 */
[----:B------:R-:W-:Y:S01]  /*0bf0*/  @!P5 MOV R6, R2 ;  /* 0x000000020006d202 */ /* 0x000fe20000000f00 */
[----:B------:R-:W-:-:S03]  /*0c00*/  HFMA2.MMA R34, -RZ, RZ, 0, 0 ;  /* 0x00000000ff227435 */ /* 0x000fc600000001ff */
[----:B------:R1:W2:Y:S01]  /*0c10*/  @!P1 LDG.E R0, desc[UR10][R4.64] ;  /* 0x0000000a04009981 */ /* 0x0002a2000c1e1900 */
[----:B------:R-:W-:Y:S01]  /*0c20*/  @!P5 IMAD.WIDE.U32 R46, R27, R46, R6 ;  /* 0x0000002e1b2ed225 */ /* 0x000fe200078e0006 */
[----:B------:R-:W-:-:S04]  /*0c30*/  MOV R36, RZ ;  /* 0x000000ff00247202 */ /* 0x000fc80000000f00 */
[----:B------:R-:W-:Y:S01]  /*0c40*/  @!P5 IADD3 R6, R47, R49, RZ ;  /* 0x000000312f06d210 */ /* 0x000fe20007ffe0ff */
[----:B------:R1:W2:Y:S01]  /*0c50*/  @!P4 LDG.E R34, desc[UR10][R8.64] ;  /* 0x0000000a0822c981 */ /* 0x0002a2000c1e1900 */
[----:B0-----:R-:W-:-:S04]  /*0c60*/  @!P5 LEA R44, P1, R46, R44, 0x1 ;  /* 0x0000002c2e2cd211 */ /* 0x001fc800078208ff */
[----:B------:R-:W-:-:S05]  /*0c70*/  @!P5 LEA.HI.X R45, R46, R45, R6, 0x1, P1 ;  /* 0x0000002d2e2dd211 */ /* 0x000fca00008f0c06 */
[----:B------:R-:W2:Y:S01]  /*0c80*/  @!P5 LDG.E R36, desc[UR10][R44.64] ;  /* 0x0000000a2c24d981 */ /* 0x000ea2000c1e1900 */
[----:B------:R-:W-:Y:S01]  /*0c90*/  ISETP.GT.AND P1, PT, R38, 0x1e, PT ;  /* 0x0000001e2600780c */ /* 0x000fe20003f24270 */
[--C-:B----4-:R-:W-:Y:S02]  /*0ca0*/  HADD2.F32 R11, -RZ, R28.reuse.H1_H1 ;  /* 0x3000001cff0b7230 */ /* 0x110fe40000004100 */
[----:B-1----:R-:W-:Y:S02]  /*0cb0*/  HADD2.F32 R4, -RZ, R28.H0_H0 ;  /* 0x2000001cff047230 */ /* 0x002fe40000004100 */
[--C-:B------:R-:W-:Y:S02]  /*0cc0*/  HADD2.F32 R47, -RZ, R30.reuse.H1_H1 ;  /* 0x3000001eff2f7230 */ /* 0x100fe40000004100 */
[----:B------:R-:W-:Y:S01]  /*0cd0*/  FMUL.FTZ R9, R11, R11 ;  /* 0x0000000b0b097220 */ /* 0x000fe20000410000 */
[----:B------:R-:W-:Y:S02]  /*0ce0*/  HADD2.F32 R8, -RZ, R30.H0_H0 ;  /* 0x2000001eff087230 */ /* 0x000fe40000004100 */
[----:B---3--:R-:W-:-:S02]  /*0cf0*/  HADD2.F32 R7, -RZ, R32.H1_H1 ;  /* 0x30000020ff077230 */ /* 0x008fc40000004100 */
        /* <DEDUP_REMOVED lines=27> */
[--C-:B--2---:R-:W-:Y:S02]  /*0eb0*/  HADD2.F32 R8, -RZ, R0.reuse.H1_H1 ;  /* 0x30000000ff087230 */ /* 0x104fe40000004100 */
[----:B------:R-:W-:Y:S02]  /*0ec0*/  HADD2.F32 R5, -RZ, R0.H0_H0 ;  /* 0x20000000ff057230 */ /* 0x000fe40000004100 */
[----:B------:R-:W-:Y:S01]  /*0ed0*/  FADD.FTZ R6, R6, R9 ;  /* 0x0000000906067221 */ /* 0x000fe20000010000 */
[----:B------:R-:W-:Y:S01]  /*0ee0*/  FADD.FTZ R4, R4, R7 ;  /* 0x0000000704047221 */ /* 0x000fe20000010000 */
[----:B------:R-:W-:Y:S01]  /*0ef0*/  FMUL.FTZ R10, R8, R8 ;  /* 0x00000008080a7220 */ /* 0x000fe20000410000 */
[----:B------:R-:W-:Y:S01]  /*0f00*/  FADD.FTZ R7, R5, R8 ;  /* 0x0000000805077221 */ /* 0x000fe20000010000 */
[----:B------:R-:W-:-:S02]  /*0f10*/  HADD2.F32 R9, -RZ, R34.H1_H1 ;  /* 0x30000022ff097230 */ /* 0x000fc40000004100 */
[----:B------:R-:W-:Y:S01]  /*0f20*/  FFMA.FTZ R5, R5, R5, R10 ;  /* 0x0000000505057223 */ /* 0x000fe2000001000a */
[----:B------:R-:W-:Y:S02]  /*0f30*/  HADD2.F32 R8, -RZ, R34.H0_H0 ;  /* 0x20000022ff087230 */ /* 0x000fe40000004100 */
[----:B------:R-:W-:Y:S01]  /*0f40*/  FADD.FTZ R6, R6, R7 ;  /* 0x0000000706067221 */ /* 0x000fe20000010000 */
[----:B------:R-:W-:Y:S01]  /*0f50*/  FMUL.FTZ R7, R9, R9 ;  /* 0x0000000909077220 */ /* 0x000fe20000410000 */
[----:B------:R-:W-:Y:S01]  /*0f60*/  FADD.FTZ R4, R4, R5 ;  /* 0x0000000504047221 */ /* 0x000fe20000010000 */
[--C-:B------:R-:W-:Y:S02]  /*0f70*/  HADD2.F32 R10, -RZ, R36.reuse.H1_H1 ;  /* 0x30000024ff0a7230 */ /* 0x100fe40000004100 */
[C---:B------:R-:W-:Y:S01]  /*0f80*/  FFMA.FTZ R7, R8.reuse, R8, R7 ;  /* 0x0000000808077223 */ /* 0x040fe20000010007 */
[----:B------:R-:W-:Y:S02]  /*0f90*/  HADD2.F32 R5, -RZ, R36.H0_H0 ;  /* 0x20000024ff057230 */ /* 0x000fe40000004100 */
[----:B------:R-:W-:Y:S01]  /*0fa0*/  FADD.FTZ R9, R8, R9 ;  /* 0x0000000908097221 */ /* 0x000fe20000010000 */
[----:B------:R-:W-:Y:S01]  /*0fb0*/  FMUL.FTZ R8, R10, R10 ;  /* 0x0000000a0a087220 */ /* 0x000fe20000410000 */
[----:B------:R-:W-:Y:S01]  /*0fc0*/  FADD.FTZ R4, R4, R7 ;  /* 0x0000000704047221 */ /* 0x000fe20000010000 */
[C---:B------:R-:W-:Y:S01]  /*0fd0*/  FADD.FTZ R7, R5.reuse, R10 ;  /* 0x0000000a05077221 */ /* 0x040fe20000010000 */
[----:B------:R-:W-:Y:S01]  /*0fe0*/  FADD.FTZ R6, R6, R9 ;  /* 0x0000000906067221 */ /* 0x000fe20000010000 */
[----:B------:R-:W-:-:S03]  /*0ff0*/  FFMA.FTZ R5, R5, R5, R8 ;  /* 0x0000000505057223 */ /* 0x000fc60000010008 */
[----:B------:R-:W-:Y:S01]  /*1000*/  FADD.FTZ R6, R6, R7 ;  /* 0x0000000706067221 */ /* 0x000fe20000010000 */
        /* <DEDUP_REMOVED lines=46> */
[----:B------:R-:W-:Y:S02]  /*12f0*/  FADD.FTZ R40, R4, R7 ;  /* 0x0000000704287221 */ /* 0x000fe40000010000 */
[----:B------:R-:W2:Y:S01]  /*1300*/  LDS.128 R4, [UR7+0x50] ;  /* 0x00005007ff047984 */ /* 0x000ea20008000c00 */
        /* <DEDUP_REMOVED lines=33> */
[----:B------:R-:W-:-:S03]  /*1520*/  FADD.FTZ R40, R40, R11 ;  /* 0x0000000b28287221 */ /* 0x000fc60000010000 */
[----:B--2---:R-:W-:Y:S01]  /*1530*/  FADD.FTZ R47, R47, R4 ;  /* 0x000000042f2f7221 */ /* 0x004fe20000010000 */
[----:B------:R-:W-:-:S03]  /*1540*/  FADD.FTZ R40, R40, R5 ;  /* 0x0000000528287221 */ /* 0x000fc60000010000 */
[----:B0-----:R-:W-:Y:S01]  /*1550*/  FADD.FTZ R44, R47, R6 ;  /* 0x000000062f2c7221 */ /* 0x001fe20000010000 */
[----:B------:R-:W-:-:S07]  /*1560*/  FADD.FTZ R45, R40, R7 ;  /* 0x00000007282d7221 */ /* 0x000fce0000010000 */
.L_x_4017:
[----:B------:R-:W-:Y:S05]  /*1570*/  BSYNC B0 ;  /* 0x0000000000007941 */ /* 0x000fea0003800000 */
.L_x_4016:
[----:B------:R-:W1:Y:S02]  /*1580*/  LDC R8, c[0x0][0xc] ;  /* 0x00000300ff087b82 */ /* 0x000e640000000800 */
[----:B-1----:R-:W-:-:S13]  /*1590*/  ISETP.GE.U32.AND P1, PT, R8, 0x2, PT ;  /* 0x000000020800780c */ /* 0x002fda0003f26070 */
[----:B------:R-:W-:Y:S05]  /*15a0*/  @!P1 BRA `(.L_x_4018) ;  /* 0x0000000800909947 */ /* 0x000fea0003800000 */
[----:B------:R-:W-:Y:S05]  /*15b0*/  @P3 BRA `(.L_x_4019) ;  /* 0x00000000007c3947 */ /* 0x000fea0003800000 */
[----:B------:R-:W1:Y:S01]  /*15c0*/  S2R R4, SR_CTAID.Y ;  /* 0x0000000000047919 */ /* 0x000e620000002600 */
[----:B------:R-:W2:Y:S01]  /*15d0*/  LDC R47, c[0x0][0x10] ;  /* 0x00000400ff2f7b82 */ /* 0x000ea20000000800 */
[----:B------:R-:W-:Y:S02]  /*15e0*/  ULOP3.LUT UR7, UR4, 0x1, URZ, 0xc0, !UPT ;  /* 0x0000000104077892 */ /* 0x000fe4000f8ec03f */
[----:B------:R-:W-:-:S05]  /*15f0*/  ULOP3.LUT UP0, URZ, UR4, 0x2, URZ, 0xc0, !UPT ;  /* 0x00000002043f7892 */ /* 0x000fca000f80c03f */
[----:B------:R-:W3:Y:S01]  /*1600*/  LDC.64 R6, c[0x0][0x248] ;  /* 0x00009200ff067b82 */ /* 0x000ee20000000a00 */
[C---:B--2---:R-:W-:Y:S01]  /*1610*/  IMAD R9, R47.reuse, UR7, RZ ;  /* 0x000000072f097c24 */ /* 0x044fe2000f8e02ff */
[----:B------:R-:W-:Y:S01]  /*1620*/  PLOP3.LUT P1, PT, PT, PT, UP0, 0x80, 0x0 ;  /* 0x000000000000781c */ /* 0x000fe20003f2f008 */
[----:B------:R-:W-:Y:S02]  /*1630*/  UMOV UR7, 0xffffffff ;  /* 0xffffffff00077882 */ /* 0x000fe40000000000 */
[----:B------:R-:W-:Y:S01]  /*1640*/  USEL UR7, UR7, 0x1, UP0 ;  /* 0x0000000107077887 */ /* 0x000fe20008000000 */
[----:B-1----:R-:W-:Y:S01]  /*1650*/  IMAD R47, R47, UR9, R4 ;  /* 0x000000092f2f7c24 */ /* 0x002fe2000f8e0204 */
[C---:B------:R-:W-:Y:S01]  /*1660*/  IADD3 R11, R9.reuse, R4, RZ ;  /* 0x00000004090b7210 */ /* 0x040fe20007ffe0ff */
[----:B------:R-:W-:Y:S01]  /*1670*/  IMAD R9, R9, R8, RZ ;  /* 0x0000000809097224 */ /* 0x000fe200078e02ff */
[----:B------:R-:W1:Y:S04]  /*1680*/  LDC.64 R4, c[0x0][0x240] ;  /* 0x00009000ff047b82 */ /* 0x000e680000000a00 */
[----:B------:R-:W-:-:S05]  /*1690*/  SHF.L.U32 R9, R9, 0x1, RZ ;  /* 0x0000000109097819 */ /* 0x000fca00000006ff */
[----:B---3--:R-:W-:Y:S01]  /*16a0*/  IMAD.WIDE R6, R9, 0x4, R6 ;  /* 0x0000000409067825 */ /* 0x008fe200078e0206 */
[----:B------:R-:W-:-:S04]  /*16b0*/  SEL R9, R8, RZ, !P1 ;  /* 0x000000ff08097207 */ /* 0x000fc80004800000 */
[----:B------:R-:W-:Y:S01]  /*16c0*/  ISETP.NE.AND P1, PT, R9, -0x1, PT ;  /* 0xffffffff0900780c */ /* 0x000fe20003f25270 */
[----:B------:R-:W-:-:S05]  /*16d0*/  IMAD.WIDE.U32 R6, R47, 0x8, R6 ;  /* 0x000000082f067825 */ /* 0x000fca00078e0006 */
[----:B------:R2:W-:Y:S01]  /*16e0*/  STG.E.64 desc[UR10][R6.64], R44 ;  /* 0x0000002c06007986 */ /* 0x0005e2000c101b0a */
[----:B-1----:R-:W-:Y:S01]  /*16f0*/  IMAD.WIDE.U32 R4, R11, 0x4, R4 ;  /* 0x000000040b047825 */ /* 0x002fe200078e0004 */
[----:B------:R-:W-:Y:S01]  /*1700*/  MOV R11, UR7 ;  /* 0x00000007000b7c02 */ /* 0x000fe20008000f00 */
[----:B------:R-:W-:Y:S06]  /*1710*/  MEMBAR.ALL.GPU ;  /* 0x0000000000007992 */ /* 0x000fec000000a000 */
[----:B------:R-:W-:-:S00]  /*1720*/  ERRBAR ;  /* 0x00000000000079ab */ /* 0x000fc00000000000 */
[----:B------:R-:W-:Y:S06]  /*1730*/  CGAERRBAR ;  /* 0x00000000000075ab */ /* 0x000fec0000000000 */
[----:B------:R2:W-:Y:S01]  /*1740*/  REDG.E.ADD.S32.STRONG.GPU desc[UR10][R4.64], R11 ;  /* 0x0000000b0400798e */ /* 0x0005e2000c10e38a */
[----:B------:R-:W-:Y:S05]  /*1750*/  @!P1 BRA `(.L_x_4019) ;  /* 0x0000000000149947 */ /* 0x000fea0003800000 */
.L_x_4020:
[----:B--2---:R-:W2:Y:S04]  /*1760*/  LDG.E.STRONG.GPU R6, desc[UR10][R4.64] ;  /* 0x0000000a04067981 */ /* 0x004ea8000c1ef900 */
[----:B--2---:R-:W-:Y:S01]  /*1770*/  CCTL.IVALL ;  /* 0x00000000ff00798f */ /* 0x004fe20002000000 */
[----:B------:R-:W-:Y:S05]  /*1780*/  YIELD ;  /* 0x0000000000007946 */ /* 0x000fea0003800000 */
[----:B------:R-:W-:-:S13]  /*1790*/  ISETP.NE.AND P1, PT, R6, R9, PT ;  /* 0x000000090600720c */ /* 0x000fda0003f25270 */
[----:B------:R-:W-:Y:S05]  /*17a0*/  @P1 BRA `(.L_x_4020) ;  /* 0xfffffffc00ec1947 */ /* 0x000fea000383ffff */
.L_x_4019:
        /* <DEDUP_REMOVED lines=11> */
.L_x_4022:
        /* <DEDUP_REMOVED lines=51> */
[-C--:B0-----:R-:W-:Y:S02]  /*1b90*/  @!P1 IMAD R47, R4, R11.reuse, R47 ;  /* 0x0000000b042f9224 */ /* 0x081fe400078e022f */
        /* <DEDUP_REMOVED lines=15> */
.L_x_4021:
        /* <DEDUP_REMOVED lines=19> */
.L_x_4024:
[----:B------:R-:W-:Y:S05]  /*1dc0*/  BSYNC B0 ;  /* 0x0000000000007941 */ /* 0x000fea0003800000 */
.L_x_4023:
        /* <DEDUP_REMOVED lines=15> */
[-C--:B--2---:R-:W-:Y:S02]  /*1ec0*/  @!P1 IMAD R49, R6, R47.reuse, R49 ;  /* 0x0000002f06319224 */ /* 0x084fe400078e0231 */
        /* <DEDUP_REMOVED lines=18> */
.L_x_4018:
        /* <DEDUP_REMOVED lines=19> */
[----:B------:R-:W-:Y:S01]  /*2120*/  @!P1 STG.E.64 desc[UR10][R6.64], R10 ;  /* 0x0000000a06009986 */ /* 0x000fe2000c101b0a */
[----:B------:R-:W-:Y:S06]  /*2130*/  BAR.SYNC.DEFER_BLOCKING 0x0 ;  /* 0x0000000000007b1d */ /* 0x000fec0000010000 */
[----:B------:R-:W2:Y:S04]  /*2140*/  LDG.E.U16 R33, desc[UR10][R8.64] ;  /* 0x0000000a08217981 */ /* 0x000ea8000c1e1500 */
[----:B------:R1:W3:Y:S04]  /*2150*/  LDG.E.U16 R40, desc[UR10][R8.64+0x2] ;  /* 0x0000020a08287981 */ /* 0x0002e8000c1e1500 */
[----:B------:R-:W4:Y:S04]  /*2160*/  LDG.E.U16 R42, desc[UR10][R4.64] ;  /* 0x0000000a042a7981 */ /* 0x000f28000c1e1500 */
[----:B------:R5:W4:Y:S01]  /*2170*/  LDG.E.U16 R46, desc[UR10][R4.64+0x2] ;  /* 0x0000020a042e7981 */ /* 0x000b22000c1e1500 */
[----:B------:R-:W-:Y:S01]  /*2180*/  ISETP.NE.AND P6, PT, RZ, UR12, PT ;  /* 0x0000000cff007c0c */ /* 0x000fe2000bfc5270 */
[----:B-1----:R-:W-:-:S02]  /*2190*/  HADD2.F32 R8, -RZ, R32.H1_H1 ;  /* 0x30000020ff087230 */ /* 0x002fc40000004100 */
[----:B0-----:R-:W0:Y:S01]  /*21a0*/  LDS.64 R44, [UR7+0xc8] ;  /* 0x0000c807ff2c7984 */ /* 0x001e220008000a00 */
[----:B-----5:R-:W-:Y:S02]  /*21b0*/  HADD2.F32 R5, -RZ, R32.H0_H0 ;  /* 0x20000020ff057230 */ /* 0x020fe40000004100 */
[----:B0-----:R-:W-:-:S05]  /*21c0*/  FMUL.FTZ R44, R44, UR8 ;  /* 0x000000082c2c7c20 */ /* 0x001fca0008410000 */
[----:B------:R-:W-:-:S13]  /*21d0*/  R2UR UR7, R44 ;  /* 0x000000002c0772ca */ /* 0x000fda00000e0000 */
        /* <DEDUP_REMOVED lines=13> */
[----:B------:R-:W-:-:S12]  /*22b0*/  HADD2.F32 R44, -RZ, R30.H0_H0 ;  /* 0x2000001eff2c7230 */ /* 0x000fd80000004100 */
[----:B------:R-:W-:Y:S02]  /*22c0*/  @UP0 UMOV UR8, UR13 ;  /* 0x0000000d00080c82 */ /* 0x000fe40008000000 */
[----:B------:R-:W-:Y:S01]  /*22d0*/  FMUL.FTZ R5, R5, UR8 ;  /* 0x0000000805057c20 */ /* 0x000fe20008410000 */
[----:B------:R-:W-:Y:S01]  /*22e0*/  FMUL.FTZ R8, R8, UR8 ;  /* 0x0000000808087c20 */ /* 0x000fe20008410000 */
[----:B--2---:R-:W-:Y:S02]  /*22f0*/  SHF.L.U32 R4, R33, 0x10, RZ ;  /* 0x0000001021047819 */ /* 0x004fe400000006ff */
[----:B---3--:R-:W-:Y:S02]  /*2300*/  SHF.L.U32 R6, R40, 0x10, RZ ;  /* 0x0000001028067819 */ /* 0x008fe400000006ff */
[----:B----4-:R-:W-:Y:S01]  /*2310*/  SHF.L.U32 R11, R42, 0x10, RZ ;  /* 0x000000102a0b7819 */ /* 0x010fe200000006ff */
[----:B------:R-:W-:Y:S01]  /*2320*/  HADD2.F32 R42, -RZ, R28.H0_H0 ;  /* 0x2000001cff2a7230 */ /* 0x000fe20000004100 */
[----:B------:R-:W-:-:S03]  /*2330*/  SHF.L.U32 R7, R46, 0x10, RZ ;  /* 0x000000102e077819 */ /* 0x000fc600000006ff */
        /* <DEDUP_REMOVED lines=13> */
.L_x_4025:
        /* <DEDUP_REMOVED lines=14> */
.L_x_4027:
[----:B------:R-:W-:Y:S05]  /*24f0*/  BSYNC B0 ;  /* 0x0000000000007941 */ /* 0x000fea0003800000 */
.L_x_4026:
[----:B------:R-:W-:Y:S02]  /*2500*/  HADD2.F32 R10, -RZ, R14.H0_H0 ;  /* 0x2000000eff0a7230 */ /* 0x000fe40000004100 */
[----:B0-----:R-:W-:Y:S01]  /*2510*/  FADD.FTZ R5, R42, -UR7 ;  /* 0x800000072a057e21 */ /* 0x001fe20008010000 */
[----:B------:R-:W-:Y:S02]  /*2520*/  HADD2.F32 R9, -RZ, R15.H0_H0 ;  /* 0x2000000fff097230 */ /* 0x000fe40000004100 */
[----:B------:R-:W-:Y:S01]  /*2530*/  FADD.FTZ R8, R44, -UR7 ;  /* 0x800000072c087e21 */ /* 0x000fe20008010000 */
[----:B------:R-:W-:Y:S02]  /*2540*/  HADD2.F32 R33, -RZ, R0.H0_H0 ;  /* 0x20000000ff217230 */ /* 0x000fe40000004100 */
[----:B------:R-:W-:Y:S01]  /*2550*/  FADD.FTZ R10, R10, -UR7 ;  /* 0x800000070a0a7e21 */ /* 0x000fe20008010000 */
[----:B------:R-:W-:Y:S02]  /*2560*/  HADD2.F32 R40, -RZ, R34.H0_H0 ;  /* 0x20000022ff287230 */ /* 0x000fe40000004100 */
[----:B------:R-:W-:Y:S01]  /*2570*/  FADD.FTZ R9, R9, -UR7 ;  /* 0x8000000709097e21 */ /* 0x000fe20008010000 */
[----:B------:R-:W-:-:S02]  /*2580*/  HADD2.F32 R45, -RZ, R36.H0_H0 ;  /* 0x20000024ff2d7230 */ /* 0x000fc40000004100 */
        /* <DEDUP_REMOVED lines=10> */
[----:B------:R-:W-:Y:S01]  /*2630*/  FFMA.FTZ R9, R4, R10, R11 ;  /* 0x0000000a04097223 */ /* 0x000fe2000001000b */
[----:B------:R-:W-:-:S02]  /*2640*/  HADD2.F32 R10, -RZ, R28.H1_H1 ;  /* 0x3000001cff0a7230 */ /* 0x000fc40000004100 */
[C-C-:B------:R-:W-:Y:S01]  /*2650*/  FFMA.FTZ R40, R4.reuse, R5, R11.reuse ;  /* 0x0000000504287223 */ /* 0x140fe2000001000b */
[C-C-:B------:R-:W-:Y:S01]  /*2660*/  FFMA.FTZ R33, R4.reuse, R8, R11.reuse ;  /* 0x0000000804217223 */ /* 0x140fe2000001000b */
[C-C-:B------:R-:W-:Y:S01]  /*2670*/  FFMA.FTZ R32, R4.reuse, R32, R11.reuse ;  /* 0x0000002004207223 */ /* 0x140fe2000001000b */
[C-C-:B------:R-:W-:Y:S01]  /*2680*/  FFMA.FTZ R8, R4.reuse, R42, R11.reuse ;  /* 0x0000002a04087223 */ /* 0x140fe2000001000b */
[C-C-:B------:R-:W-:Y:S01]  /*2690*/  FFMA.FTZ R5, R4.reuse, R44, R11.reuse ;  /* 0x0000002c04057223 */ /* 0x140fe2000001000b */
[----:B------:R-:W-:Y:S01]  /*26a0*/  FFMA.FTZ R4, R4, R46, R11 ;  /* 0x0000002e04047223 */ /* 0x000fe2000001000b */
[----:B------:R-:W-:Y:S01]  /*26b0*/  ULDC.64 UR14, c[0x0][0x278] ;  /* 0x00009e00000e7ab9 */ /* 0x000fe20000000a00 */
[----:B------:R-:W-:Y:S01]  /*26c0*/  HADD2.F32 R11, -RZ, R30.H1_H1 ;  /* 0x3000001eff0b7230 */ /* 0x000fe20000004100 */
[----:B------:R-:W-:Y:S01]  /*26d0*/  ISETP.GE.U32.AND P1, PT, R21, UR14, PT ;  /* 0x0000000e15007c0c */ /* 0x000fe2000bf26070 */
[----:B------:R-:W-:Y:S01]  /*26e0*/  FADD.FTZ R10, R10, -UR7 ;  /* 0x800000070a0a7e21 */ /* 0x000fe20008010000 */
[----:B------:R-:W-:-:S02]  /*26f0*/  ISETP.GE.U32.AND P2, PT, R22, UR14, PT ;  /* 0x0000000e16007c0c */ /* 0x000fc4000bf46070 */
[----:B------:R-:W-:Y:S01]  /*2700*/  ISETP.GE.AND.EX P1, PT, R29, UR15, PT, P1 ;  /* 0x0000000f1d007c0c */ /* 0x000fe2000bf26310 */
[----:B------:R-:W-:Y:S01]  /*2710*/  FADD.FTZ R11, R11, -UR7 ;  /* 0x800000070b0b7e21 */ /* 0x000fe20008010000 */
[----:B------:R-:W-:Y:S01]  /*2720*/  ISETP.GE.AND.EX P2, PT, R31, UR15, PT, P2 ;  /* 0x0000000f1f007c0c */ /* 0x000fe2000bf46320 */
[----:B------:R-:W-:Y:S01]  /*2730*/  FMUL.FTZ R10, R10, UR8 ;  /* 0x000000080a0a7c20 */ /* 0x000fe20008410000 */
[C---:B------:R-:W-:Y:S01]  /*2740*/  ISETP.GT.U32.OR P1, PT, R16.reuse, 0x29f, P1 ;  /* 0x0000029f1000780c */ /* 0x040fe20000f24470 */
        /* <DEDUP_REMOVED lines=14> */
.L_x_4028:
        /* <DEDUP_REMOVED lines=14> */
.L_x_4030:
[----:B------:R-:W-:Y:S05]  /*2910*/  BSYNC B0 ;  /* 0x0000000000007941 */ /* 0x000fea0003800000 */
.L_x_4029:
        /* <DEDUP_REMOVED lines=12> */
.L_x_4031:
        /* <DEDUP_REMOVED lines=14> */
.L_x_4033:
[----:B------:R-:W-:Y:S05]  /*2ac0*/  BSYNC B0 ;  /* 0x0000000000007941 */ /* 0x000fea0003800000 */
.L_x_4032:
[----:B------:R-:W-:Y:S01]  /*2ad0*/  HADD2.F32 R15, -RZ, R15.H1_H1 ;  /* 0x3000000fff0f7230 */ /* 0x000fe20000004100 */
[----:B------:R-:W-:Y:S01]  /*2ae0*/  ISETP.GE.U32.AND P5, PT, R23, UR14, PT ;  /* 0x0000000e17007c0c */ /* 0x000fe2000bfa6070 */
[----:B-1----:R-:W-:Y:S01]  /*2af0*/  HADD2.F32 R11, -RZ, R14.H1_H1 ;  /* 0x3000000eff0b7230 */ /* 0x002fe20000004100 */
[----:B------:R-:W-:Y:S01]  /*2b00*/  ISETP.GE.U32.AND P1, PT, R24, UR14, PT ;  /* 0x0000000e18007c0c */ /* 0x000fe2000bf26070 */
[----:B------:R-:W-:Y:S02]  /*2b10*/  HADD2.F32 R14, -RZ, R0.H1_H1 ;  /* 0x30000000ff0e7230 */ /* 0x000fe40000004100 */
[----:B------:R-:W-:Y:S01]  /*2b20*/  FADD.FTZ R0, R15, -UR7 ;  /* 0x800000070f007e21 */ /* 0x000fe20008010000 */
[----:B------:R-:W-:Y:S02]  /*2b30*/  HADD2.F32 R34, -RZ, R34.H1_H1 ;  /* 0x30000022ff227230 */ /* 0x000fe40000004100 */
[----:B------:R-:W-:Y:S01]  /*2b40*/  FADD.FTZ R11, R11, -UR7 ;  /* 0x800000070b0b7e21 */ /* 0x000fe20008010000 */
[----:B0-----:R-:W-:Y:S01]  /*2b50*/  HADD2.F32 R28, -RZ, R36.H1_H1 ;  /* 0x30000024ff1c7230 */ /* 0x001fe20000004100 */
[----:B------:R-:W-:Y:S01]  /*2b60*/  ISETP.GE.U32.AND P2, PT, R25, UR14, PT ;  /* 0x0000000e19007c0c */ /* 0x000fe2000bf46070 */
[----:B------:R-:W-:Y:S01]  /*2b70*/  FADD.FTZ R14, R14, -UR7 ;  /* 0x800000070e0e7e21 */ /* 0x000fe20008010000 */
[----:B------:R-:W-:Y:S01]  /*2b80*/  ISETP.GE.U32.AND P3, PT, R26, UR14, PT ;  /* 0x0000000e1a007c0c */ /* 0x000fe2000bf66070 */
[----:B------:R-:W-:Y:S01]  /*2b90*/  FADD.FTZ R15, R34, -UR7 ;  /* 0x80000007220f7e21 */ /* 0x000fe20008010000 */
[----:B------:R-:W-:Y:S01]  /*2ba0*/  ISETP.GE.U32.AND P4, PT, R27, UR14, PT ;  /* 0x0000000e1b007c0c */ /* 0x000fe2000bf86070 */
        /* <DEDUP_REMOVED lines=12> */
[--C-:B------:R-:W-:Y:S01]  /*2c70*/  FFMA.FTZ R15, R6, R14, R7.reuse ;  /* 0x0000000e060f7223 */ /* 0x100fe20000010007 */
[----:B------:R-:W-:Y:S01]  /*2c80*/  ISETP.GT.U32.OR P5, PT, R16, 0x29f, P5 ;  /* 0x0000029f1000780c */ /* 0x000fe20002fa4470 */
[--C-:B------:R-:W-:Y:S01]  /*2c90*/  FFMA.FTZ R0, R6, R0, R7.reuse ;  /* 0x0000000006007223 */ /* 0x100fe20000010007 */
[----:B------:R-:W-:Y:S01]  /*2ca0*/  ISETP.GT.U32.OR P1, PT, R16, 0x29f, P1 ;  /* 0x0000029f1000780c */ /* 0x000fe20000f24470 */
[--C-:B------:R-:W-:Y:S01]  /*2cb0*/  FFMA.FTZ R11, R6, R28, R7.reuse ;  /* 0x0000001c060b7223 */ /* 0x100fe20000010007 */
        /* <DEDUP_REMOVED lines=15> */
.L_x_4034:
        /* <DEDUP_REMOVED lines=14> */
.L_x_4036:
[----:B------:R-:W-:Y:S05]  /*2e90*/  BSYNC B0 ;  /* 0x0000000000007941 */ /* 0x000fea0003800000 */
.L_x_4035:
        /* <DEDUP_REMOVED lines=11> */
.L_x_4037:
        /* <DEDUP_REMOVED lines=14> */
.L_x_4039:
[----:B------:R-:W-:Y:S05]  /*3030*/  BSYNC B0 ;  /* 0x0000000000007941 */ /* 0x000fea0003800000 */
.L_x_4038:
        /* <DEDUP_REMOVED lines=11> */
.L_x_4040:
[----:B------:R-:W-:Y:S04]  /*30f0*/  BSSY B0, `(.L_x_4041) ;  /* 0x000000e000007945 */ /* 0x000fe80003800000 */
[----:B------:R-:W-:Y:S05]  /*3100*/  @P2 BRA `(.L_x_4042) ;  /* 0x0000000000302947 */ /* 0x000fea0003800000 */
[----:B------:R-:W-:Y:S01]  /*3110*/  ULDC.64 UR14, c[0x0][0x270] ;  /* 0x00009c00000e7ab9 */ /* 0x000fe20000000a00 */
[----:B01----:R-:W-:Y:S01]  /*3120*/  MOV R6, R2 ;  /* 0x0000000200067202 */ /* 0x003fe20000000f00 */
        /* <DEDUP_REMOVED lines=10> */
.L_x_4042:
[----:B------:R-:W-:Y:S05]  /*31d0*/  BSYNC B0 ;  /* 0x0000000000007941 */ /* 0x000fea0003800000 */
.L_x_4041:
[----:B------:R-:W-:Y:S05]  /*31e0*/  @!P6 BRA `(.L_x_4043) ;  /* 0x000000000028e947 */ /* 0x000fea0003800000 */
        /* <DEDUP_REMOVED lines=10> */
.L_x_4043:
[----:B------:R-:W-:Y:S04]  /*3290*/  BSSY B0, `(.L_x_4044) ;  /* 0x000000e000007945 */ /* 0x000fe80003800000 */
[----:B------:R-:W-:Y:S05]  /*32a0*/  @P3 BRA `(.L_x_4045) ;  /* 0x0000000000303947 */ /* 0x000fea0003800000 */
[----:B------:R-:W-:Y:S01]  /*32b0*/  ULDC.64 UR14, c[0x0][0x270] ;  /* 0x00009c00000e7ab9 */ /* 0x000fe20000000a00 */
[----:B012---:R-:W-:Y:S01]  /*32c0*/  MOV R6, R2 ;  /* 0x0000000200067202 */ /* 0x007fe20000000f00 */
        /* <DEDUP_REMOVED lines=10> */
.L_x_4045:
[----:B------:R-:W-:Y:S05]  /*3370*/  BSYNC B0 ;  /* 0x0000000000007941 */ /* 0x000fea0003800000 */
.L_x_4044:
        /* <DEDUP_REMOVED lines=11> */
.L_x_4046:
[----:B------:R-:W-:Y:S04]  /*3430*/  BSSY B0, `(.L_x_4047) ;  /* 0x000000d000007945 */ /* 0x000fe80003800000 */
[----:B------:R-:W-:Y:S05]  /*3440*/  @P4 BRA `(.L_x_4048) ;  /* 0x00000000002c4947 */ /* 0x000fea0003800000 */
[----:B------:R-:W-:Y:S01]  /*3450*/  ULDC.64 UR14, c[0x0][0x270] ;  /* 0x00009c00000e7ab9 */ /* 0x000fe20000000a00 */
[----:B------:R-:W-:Y:S01]  /*3460*/  MOV R3, R13 ;  /* 0x0000000d00037202 */ /* 0x000fe20000000f00 */
[----:B------:R-:W-:Y:S01]  /*3470*/  IMAD R0, R43, UR14, RZ ;  /* 0x0000000e2b007c24 */ /* 0x000fe2000f8e02ff */
[----:B------:R-:W-:Y:S01]  /*3480*/  F2FP.F16.F32.PACK_AB R11, R11, R4 ;  /* 0x000000040b0b723e */ /* 0x000fe200000000ff */
[----:B0123--:R-:W-:-:S04]  /*3490*/  IMAD.WIDE.U32 R6, R27, UR14, R2 ;  /* 0x0000000e1b067c25 */ /* 0x00ffc8000f8e0002 */
[----:B------:R-:W-:Y:S01]  /*34a0*/  IMAD R3, R27, UR15, R0 ;  /* 0x0000000f1b037c24 */ /* 0x000fe2000f8e0200 */
[----:B------:R-:W-:Y:S02]  /*34b0*/  ULDC.64 UR14, c[0x0][0x210] ;  /* 0x00008400000e7ab9 */ /* 0x000fe40000000a00 */
[----:B------:R-:W-:Y:S02]  /*34c0*/  LEA R2, P1, R6, UR14, 0x1 ;  /* 0x0000000e06027c11 */ /* 0x000fe4000f8208ff */
[----:B------:R-:W-:-:S04]  /*34d0*/  IADD3 R3, R7, R3, RZ ;  /* 0x0000000307037210 */ /* 0x000fc80007ffe0ff */
[----:B------:R-:W-:-:S05]  /*34e0*/  LEA.HI.X R3, R6, UR15, R3, 0x1, P1 ;  /* 0x0000000f06037c11 */ /* 0x000fca00088f0c03 */
[----:B------:R4:W-:Y:S02]  /*34f0*/  STG.E desc[UR10][R2.64], R11 ;  /* 0x0000000b02007986 */ /* 0x0009e4000c10190a */
.L_x_4048:
[----:B------:R-:W-:Y:S05]  /*3500*/  BSYNC B0 ;  /* 0x0000000000007941 */ /* 0x000fea0003800000 */
.L_x_4047:
[----:B------:R-:W-:Y:S01]  /*3510*/  ULDC UR7, c[0x0][0x10] ;  /* 0x0000040000077ab9 */ /* 0x000fe20000000800 */
[----:B------:R-:W-:Y:S02]  /*3520*/  UIADD3 UR4, UR4, 0x1, URZ ;  /* 0x0000000104047890 */ /* 0x000fe4000fffe03f */
[----:B------:R-:W-:-:S04]  /*3530*/  UIADD3 UR6, UR7, UR6, URZ ;  /* 0x0000000607067290 */ /* 0x000fc8000fffe03f */
[----:B------:R-:W-:-:S06]  /*3540*/  UISETP.GE.AND UP0, UPT, UR6, UR5, UPT ;  /* 0x000000050600728c */ /* 0x000fcc000bf06270 */
[----:B------:R-:W-:-:S13]  /*3550*/  PLOP3.LUT P1, PT, PT, PT, UP0, 0x80, 0x0 ;  /* 0x000000000000781c */ /* 0x000fda0003f2f008 */
[----:B------:R-:W-:Y:S05]  /*3560*/  @!P1 BRA `(.L_x_4049) ;  /* 0xffffffcc00489947 */ /* 0x000fea000383ffff */
[----:B------:R-:W-:Y:S05]  /*3570*/  EXIT ;  /* 0x000000000000794d */ /* 0x000fea0003800000 */
.L_x_4050:
        /* <DEDUP_REMOVED lines=16> */
.L_x_5167:


//--------------------- .text._Z35group_norm_nhwc_fwd_one_pass_kernelI11Fp16IOBf16WLi256ELi84ELi672EEv26Group_norm_nhwc_fwd_params --------------------------
	.section	.text._Z35group_norm_nhwc_fwd_one_pass_kernelI11Fp16IOBf16WLi256ELi84ELi672EEv26Group_norm_nhwc_fwd_params,"ax",@progbits
	.align	128
        .global         _Z35group_norm_nhwc_fwd_one_pass_kernelI11Fp16IOBf16WLi256ELi84ELi672EEv26Group_norm_nhwc_fwd_params
        .type           _Z35group_norm_nhwc_fwd_one_pass_kernelI11Fp16IOBf16WLi256ELi84ELi672EEv26Group_norm_nhwc_fwd_params,@function
        .size           _Z35group_norm_nhwc_fwd_one_pass_kernelI11Fp16IOBf16WLi256ELi84ELi672EEv26Group_norm_nhwc_fwd_params,(.L_x_5168 - _Z35group_norm_nhwc_fwd_one_pass_kernelI11Fp16IOBf16WLi256ELi84ELi672EEv26Group_norm_nhwc_fwd_params)
        .other          _Z35group_norm_nhwc_fwd_one_pass_kernelI11Fp16IOBf16WLi256ELi84ELi672EEv26Group_norm_nhwc_fwd_params,@"STO_CUDA_ENTRY STV_DEFAULT"
_Z35group_norm_nhwc_fwd_one_pass_kernelI11Fp16IOBf16WLi256ELi84ELi672EEv26Group_norm_nhwc_fwd_params:
.text._Z35group_norm_nhwc_fwd_one_pass_kernelI11Fp16IOBf16WLi256ELi84ELi672EEv26Group_norm_nhwc_fwd_params:
        /* <DEDUP_REMOVED lines=48> */
.L_x_4108:
[----:B----4-:R-:W0:Y:S01]  /*0300*/  LDC R23, c[0x0][0x288] ;  /* 0x0000a200ff177b82 */ /* 0x010e220000000800 */
[----:B------:R-:W-:Y:S01]  /*0310*/  ULDC.64 UR14, c[0x0][0x278] ;  /* 0x00009e00000e7ab9 */ /* 0x000fe20000000a00 */
[----:B------:R-:W-:Y:S01]  /*0320*/  SHF.R.S32.HI R39, RZ, 0x1f, R8 ;  /* 0x0000001fff277819 */ /* 0x000fe20000011408 */
[----:B------:R-:W-:Y:S01]  /*0330*/  ULDC.64 UR12, c[0x0][0x280] ;  /* 0x0000a000000c7ab9 */ /* 0x000fe20000000a00 */
[----:B------:R-:W-:Y:S02]  /*0340*/  SHF.R.S32.HI R41, RZ, 0x1f, R9 ;  /* 0x0000001fff297819 */ /* 0x000fe40000011409 */
[----:B--2---:R-:W-:Y:S02]  /*0350*/  SHF.R.S32.HI R43, RZ, 0x1f, R10 ;  /* 0x0000001fff2b7819 */ /* 0x004fe4000001140a */
[----:B-1----:R-:W1:Y:S01]  /*0360*/  @P0 LDC.64 R26, c[0x0][0x220] ;  /* 0x00008800ff1a0b82 */ /* 0x002e620000000a00 */
[----:B------:R-:W-:Y:S02]  /*0370*/  SHF.R.S32.HI R45, RZ, 0x1f, R11 ;  /* 0x0000001fff2d7819 */ /* 0x000fe4000001140b */
[----:B------:R-:W-:-:S02]  /*0380*/  SHF.R.S32.HI R47, RZ, 0x1f, R12 ;  /* 0x0000001fff2f7819 */ /* 0x000fc4000001140c */
[----:B------:R-:W-:Y:S02]  /*0390*/  ISETP.GE.U32.AND P5, PT, R12, UR14, PT ;  /* 0x0000000e0c007c0c */ /* 0x000fe4000bfa6070 */
[----:B------:R-:W-:Y:S02]  /*03a0*/  MOV R42, RZ ;  /* 0x000000ff002a7202 */ /* 0x000fe40000000f00 */
[----:B------:R-:W-:-:S04]  /*03b0*/  ISETP.GE.AND.EX P5, PT, R47, UR15, PT, P5 ;  /* 0x0000000f2f007c0c */ /* 0x000fc8000bfa6350 */
[----:B------:R-:W-:Y:S02]  /*03c0*/  ISETP.GT.U32.OR P5, PT, R0, 0x29f, P5 ;  /* 0x0000029f0000780c */ /* 0x000fe40002fa4470 */
[----:B0--3--:R-:W-:-:S04]  /*03d0*/  IABS R19, R23 ;  /* 0x0000001700137213 */ /* 0x009fc80000000000 */
        /* <DEDUP_REMOVED lines=471> */
.L_x_4052:
[----:B------:R-:W-:Y:S05]  /*2150*/  BSYNC B0 ;  /* 0x0000000000007941 */ /* 0x000fea0003800000 */
.L_x_4051:
        /* <DEDUP_REMOVED lines=28> */
.L_x_4055:
[----:B-1----:R-:W2:Y:S04]  /*2320*/  LDG.E.STRONG.GPU R18, desc[UR8][R16.64] ;  /* 0x0000000810127981 */ /* 0x002ea8000c1ef900 */
[----:B--2---:R-:W-:Y:S01]  /*2330*/  CCTL.IVALL ;  /* 0x00000000ff00798f */ /* 0x004fe20002000000 */
[----:B------:R-:W-:Y:S05]  /*2340*/  YIELD ;  /* 0x0000000000007946 */ /* 0x000fea0003800000 */
[----:B------:R-:W-:-:S13]  /*2350*/  ISETP.NE.AND P1, PT, R18, R23, PT ;  /* 0x000000171200720c */ /* 0x000fda0003f25270 */
[----:B------:R-:W-:Y:S05]  /*2360*/  @P1 BRA `(.L_x_4055) ;  /* 0xfffffffc00ec1947 */ /* 0x000fea000383ffff */
.L_x_4054:
        /* <DEDUP_REMOVED lines=11> */
.L_x_4057:
        /* <DEDUP_REMOVED lines=63> */
.L_x_4056:
        /* <DEDUP_REMOVED lines=19> */
.L_x_4059:
[----:B------:R-:W-:Y:S05]  /*2940*/  BSYNC B0 ;  /* 0x0000000000007941 */ /* 0x000fea0003800000 */
.L_x_4058:
        /* <DEDUP_REMOVED lines=32> */
.L_x_4053:
[----:B------:R-:W-:Y:S01]  /*2b50*/  ULDC.64 UR12, c[0x0][0x218] ;  /* 0x00008600000c7ab9 */ /* 0x000fe20000000a00 */
[----:B------:R-:W-:Y:S01]  /*2b60*/  LOP3.LUT P1, RZ, R0, UR7, RZ, 0xfc, !PT ;  /* 0x0000000700ff7c12 */ /* 0x000fe2000f82fcff */
[----:B------:R-:W2:Y:S01]  /*2b70*/  S2UR UR6, SR_CgaCtaId ;  /* 0x00000000000679c3 */ /* 0x000ea20000008800 */
[----:B------:R-:W-:Y:S01]  /*2b80*/  ISETP.EQ.U32.AND P2, PT, RZ, UR12, PT ;  /* 0x0000000cff007c0c */ /* 0x000fe2000bf42070 */
[----:B------:R-:W-:Y:S01]  /*2b90*/  UMOV UR5, 0x400 ;  /* 0x0000040000057882 */ /* 0x000fe20000000000 */
[----:B------:R-:W-:Y:S02]  /*2ba0*/  IADD3 R27, R53, R40, RZ ;  /* 0x00000028351b7210 */ /* 0x000fe40007ffe0ff */
[----:B------:R-:W-:-:S03]  /*2bb0*/  ISETP.EQ.OR.EX P1, PT, RZ, UR13, P1, P2 ;  /* 0x0000000dff007c0c */ /* 0x000fc60008f22720 */
[----:B------:R-:W3:Y:S08]  /*2bc0*/  LDC.64 R22, c[0x0][0x228] ;  /* 0x00008a00ff167b82 */ /* 0x000ef00000000a00 */
[----:B-1----:R-:W1:Y:S08]  /*2bd0*/  LDC.64 R18, c[0x0][0x230] ;  /* 0x00008c00ff127b82 */ /* 0x002e700000000a00 */
[----:B------:R-:W4:Y:S01]  /*2be0*/  @!P1 LDC.64 R24, c[0x0][0x218] ;  /* 0x00008600ff189b82 */ /* 0x000f220000000a00 */
[----:B--2---:R-:W-:-:S03]  /*2bf0*/  ULEA UR5, UR6, UR5, 0x18 ;  /* 0x0000000506057291 */ /* 0x004fc6000f8ec03f */
[----:B------:R-:W-:Y:S02]  /*2c00*/  ULDC UR6, c[0x0][0x2a4] ;  /* 0x0000a90000067ab9 */ /* 0x000fe40000000800 */
[----:B------:R-:W-:Y:S01]  /*2c10*/  @!P1 FMUL.FTZ R17, R21, UR6 ;  /* 0x0000000615119c20 */ /* 0x000fe20008410000 */
[----:B------:R-:W-:Y:S01]  /*2c20*/  @!P1 FMUL.FTZ R16, R20, UR6 ;  /* 0x0000000614109c20 */ /* 0x000fe20008410000 */
[C---:B---3--:R-:W-:Y:S02]  /*2c30*/  IMAD.WIDE R22, R27.reuse, 0x2, R22 ;  /* 0x000000021b167825 */ /* 0x048fe400078e0216 */
[----:B------:R0:W-:Y:S02]  /*2c40*/  @!P3 STS.64 [UR5+0xc8], R20 ;  /* 0x0000c814ff00b988 */ /* 0x0001e40008000a05 */
[----:B-1----:R-:W-:-:S04]  /*2c50*/  IMAD.WIDE R26, R27, 0x2, R18 ;  /* 0x000000021b1a7825 */ /* 0x002fc800078e0212 */
[----:B----4-:R-:W-:-:S05]  /*2c60*/  @!P1 IMAD.WIDE R24, R4, 0x8, R24 ;  /* 0x0000000804189825 */ /* 0x010fca00078e0218 */
[----:B------:R1:W-:Y:S01]  /*2c70*/  @!P1 STG.E.64 desc[UR8][R24.64], R16 ;  /* 0x0000001018009986 */ /* 0x0003e2000c101b08 */
[----:B------:R-:W-:Y:S06]  /*2c80*/  BAR.SYNC.DEFER_BLOCKING 0x0 ;  /* 0x0000000000007b1d */ /* 0x000fec0000010000 */
[----:B------:R-:W2:Y:S04]  /*2c90*/  LDG.E.U16 R29, desc[UR8][R22.64] ;  /* 0x00000008161d7981 */ /* 0x000ea8000c1e1500 */
[----:B------:R-:W3:Y:S04]  /*2ca0*/  LDG.E.U16 R30, desc[UR8][R22.64+0x2] ;  /* 0x00000208161e7981 */ /* 0x000ee8000c1e1500 */
[----:B------:R-:W4:Y:S04]  /*2cb0*/  LDG.E.U16 R28, desc[UR8][R26.64] ;  /* 0x000000081a1c7981 */ /* 0x000f28000c1e1500 */
[----:B------:R-:W5:Y:S01]  /*2cc0*/  LDG.E.U16 R31, desc[UR8][R26.64+0x2] ;  /* 0x000002081a1f7981 */ /* 0x000f62000c1e1500 */
[----:B0-----:R-:W-:Y:S01]  /*2cd0*/  MOV R20, 0x3f800000 ;  /* 0x3f80000000147802 */ /* 0x001fe20000000f00 */
[--C-:B-1----:R-:W-:Y:S01]  /*2ce0*/  HADD2.F32 R25, -RZ, R52.reuse.H1_H1 ;  /* 0x30000034ff197230 */ /* 0x102fe20000004100 */
[----:B------:R-:W-:Y:S01]  /*2cf0*/  ISETP.NE.AND P5, PT, RZ, UR10, PT ;  /* 0x0000000aff007c0c */ /* 0x000fe2000bfa5270 */
[----:B------:R-:W0:Y:S01]  /*2d00*/  LDS.64 R18, [UR5+0xc8] ;  /* 0x0000c805ff127984 */ /* 0x000e220008000a00 */
[----:B------:R-:W-:-:S02]  /*2d10*/  HADD2.F32 R17, -RZ, R52.H0_H0 ;  /* 0x20000034ff117230 */ /* 0x000fc40000004100 */
[----:B0-----:R-:W-:-:S04]  /*2d20*/  FMUL.FTZ R18, R18, UR6 ;  /* 0x0000000612127c20 */ /* 0x001fc80008410000 */
[----:B------:R-:W-:Y:S01]  /*2d30*/  FMUL.FTZ R40, R18, R18 ;  /* 0x0000001212287220 */ /* 0x000fe20000410000 */
[--C-:B------:R-:W-:Y:S01]  /*2d40*/  FADD.FTZ R25, R25, -R18.reuse ;  /* 0x8000001219197221 */ /* 0x100fe20000010000 */
[----:B------:R-:W-:Y:S02]  /*2d50*/  FADD.FTZ R17, R17, -R18 ;  /* 0x8000001211117221 */ /* 0x000fe40000010000 */
[----:B------:R-:W-:-:S05]  /*2d60*/  FFMA.FTZ R19, R19, UR6, -R40 ;  /* 0x0000000613137c23 */ /* 0x000fca0008010828 */
[----:B------:R-:W-:-:S13]  /*2d70*/  FSETP.GTU.FTZ.AND P1, PT, R19, RZ, PT ;  /* 0x000000ff1300720b */ /* 0x000fda0003f3c000 */
[----:B------:R-:W0:Y:S02]  /*2d80*/  @P1 LDC R16, c[0x0][0x238] ;  /* 0x00008e00ff101b82 */ /* 0x000e240000000800 */
[----:B0-----:R-:W-:-:S04]  /*2d90*/  @P1 FADD.FTZ R19, R19, R16 ;  /* 0x0000001013131221 */ /* 0x001fc80000010000 */
[----:B------:R0:W1:Y:S02]  /*2da0*/  @P1 MUFU.RSQ R20, R19 ;  /* 0x0000001300141308 */ /* 0x0000640000001400 */
[--C-:B0-----:R-:W-:Y:S02]  /*2db0*/  HADD2.F32 R19, -RZ, R42.reuse.H0_H0 ;  /* 0x2000002aff137230 */ /* 0x101fe40000004100 */
[-C--:B-1----:R-:W-:Y:S01]  /*2dc0*/  FMUL.FTZ R17, R17, R20.reuse ;  /* 0x0000001411117220 */ /* 0x082fe20000410000 */
[----:B--2---:R-:W-:Y:S02]  /*2dd0*/  SHF.L.U32 R21, R29, 0x10, RZ ;  /* 0x000000101d157819 */ /* 0x004fe400000006ff */
[----:B---3--:R-:W-:Y:S02]  /*2de0*/  SHF.L.U32 R22, R30, 0x10, RZ ;  /* 0x000000101e167819 */ /* 0x008fe400000006ff */
[----:B----4-:R-:W-:Y:S01]  /*2df0*/  SHF.L.U32 R24, R28, 0x10, RZ ;  /* 0x000000101c187819 */ /* 0x010fe200000006ff */
[----:B------:R-:W-:Y:S01]  /*2e00*/  FMUL.FTZ R28, R25, R20 ;  /* 0x00000014191c7220 */ /* 0x000fe20000410000 */
[----:B------:R-:W-:Y:S01]  /*2e10*/  HADD2.F32 R25, -RZ, R42.H1_H1 ;  /* 0x3000002aff197230 */ /* 0x000fe20000004100 */
[----:B-----5:R-:W-:-:S02]  /*2e20*/  SHF.L.U32 R23, R31, 0x10, RZ ;  /* 0x000000101f177819 */ /* 0x020fc400000006ff */
        /* <DEDUP_REMOVED lines=13> */
.L_x_4060:
        /* <DEDUP_REMOVED lines=14> */
.L_x_4062:
[----:B------:R-:W-:Y:S05]  /*2fe0*/  BSYNC B0 ;  /* 0x0000000000007941 */ /* 0x000fea0003800000 */
.L_x_4061:
        /* <DEDUP_REMOVED lines=33> */
.L_x_4063:
        /* <DEDUP_REMOVED lines=14> */
.L_x_4065:
[----:B------:R-:W-:Y:S05]  /*32e0*/  BSYNC B0 ;  /* 0x0000000000007941 */ /* 0x000fea0003800000 */
.L_x_4064:
        /* <DEDUP_REMOVED lines=17> */
.L_x_4066:
        /* <DEDUP_REMOVED lines=14> */
.L_x_4068:
[----:B------:R-:W-:Y:S05]  /*34e0*/  BSYNC B0 ;  /* 0x0000000000007941 */ /* 0x000fea0003800000 */
.L_x_4067:
[-C--:B------:R-:W-:Y:S01]  /*34f0*/  FMUL.FTZ R29, R29, R20.reuse ;  /* 0x000000141d1d7220 */ /* 0x080fe20000410000 */
[----:B-1----:R-:W-:Y:S01]  /*3500*/  FMUL.FTZ R25, R19, R20 ;  /* 0x0000001413197220 */ /* 0x002fe20000410000 */
[--C-:B------:R-:W-:Y:S02]  /*3510*/  HADD2.F32 R17, -RZ, R48.reuse.H0_H0 ;  /* 0x20000030ff117230 */ /* 0x100fe40000004100 */
[----:B------:R-:W-:Y:S02]  /*3520*/  HADD2.F32 R19, -RZ, R48.H1_H1 ;  /* 0x30000030ff137230 */ /* 0x000fe40000004100 */
        /* <DEDUP_REMOVED lines=13> */
.L_x_4069:
        /* <DEDUP_REMOVED lines=14> */
.L_x_4071:
[----:B------:R-:W-:Y:S05]  /*36e0*/  BSYNC B0 ;  /* 0x0000000000007941 */ /* 0x000fea0003800000 */
.L_x_4070:
[--C-:B-1----:R-:W-:Y:S01]  /*36f0*/  HADD2.F32 R25, -RZ, R50.reuse.H0_H0 ;  /* 0x20000032ff197230 */ /* 0x102fe20000004100 */
[----:B------:R-:W-:Y:S01]  /*3700*/  ISETP.GE.U32.AND P1, PT, R11, UR12, PT ;  /* 0x0000000c0b007c0c */ /* 0x000fe2000bf26070 */
[----:B------:R-:W-:Y:S01]  /*3710*/  HADD2.F32 R29, -RZ, R50.H1_H1 ;  /* 0x30000032ff1d7230 */ /* 0x000fe20000004100 */
[----:B------:R-:W-:Y:S01]  /*3720*/  ISETP.GE.U32.AND P2, PT, R12, UR12, PT ;  /* 0x0000000c0c007c0c */ /* 0x000fe2000bf46070 */
[--C-:B------:R-:W-:Y:S01]  /*3730*/  FADD.FTZ R17, R17, -R18.reuse ;  /* 0x8000001211117221 */ /* 0x100fe20000010000 */
[----:B------:R-:W-:Y:S01]  /*3740*/  FADD.FTZ R19, R19, -R18 ;  /* 0x8000001213137221 */ /* 0x000fe20000010000 */
[----:B------:R-:W-:Y:S01]  /*3750*/  HADD2.F32 R16, -RZ, R60.H0_H0 ;  /* 0x2000003cff107230 */ /* 0x000fe20000004100 */
[----:B------:R-:W-:Y:S01]  /*3760*/  ISETP.GE.AND.EX P1, PT, R45, UR13, PT, P1 ;  /* 0x0000000d2d007c0c */ /* 0x000fe2000bf26310 */
[----:B0-----:R-:W-:Y:S01]  /*3770*/  HADD2.F32 R26, -RZ, R62.H0_H0 ;  /* 0x2000003eff1a7230 */ /* 0x001fe20000004100 */
        /* <DEDUP_REMOVED lines=60> */
.L_x_4072:
        /* <DEDUP_REMOVED lines=14> */
.L_x_4074:
[----:B------:R-:W-:Y:S05]  /*3c20*/  BSYNC B0 ;  /* 0x0000000000007941 */ /* 0x000fea0003800000 */
.L_x_4073:
        /* <DEDUP_REMOVED lines=13> */
.L_x_4075:
        /* <DEDUP_REMOVED lines=14> */
.L_x_4077:
[----:B------:R-:W-:Y:S05]  /*3de0*/  BSYNC B0 ;  /* 0x0000000000007941 */ /* 0x000fea0003800000 */
.L_x_4076:
[----:B------:R-:W-:Y:S01]  /*3df0*/  ISETP.GE.U32.AND P6, PT, R13, UR12, PT ;  /* 0x0000000c0d007c0c */ /* 0x000fe2000bfc6070 */
[-C--:B------:R-:W-:Y:S01]  /*3e00*/  FMUL.FTZ R16, R27, R20.reuse ;  /* 0x000000141b107220 */ /* 0x080fe20000410000 */
        /* <DEDUP_REMOVED lines=28> */
[C---:B------:R-:W-:Y:S01]  /*3fd0*/  ISETP.GT.U32.OR P6, PT, R0.reuse, 0x29f, P6 ;  /* 0x0000029f0000780c */ /* 0x040fe200037c4470 */
[----:B------:R-:W-:Y:S01]  /*3fe0*/  FFMA.FTZ R30, R21, R16, R24 ;  /* 0x00000010151e7223 */ /* 0x000fe20000010018 */
[----:B------:R-:W-:Y:S01]  /*3ff0*/  ISETP.GT.U32.OR P1, PT, R0, 0x29f, P1 ;  /* 0x0000029f0000780c */ /* 0x000fe20000f24470 */
        /* <DEDUP_REMOVED lines=15> */
.L_x_4078:
        /* <DEDUP_REMOVED lines=14> */
.L_x_4080:
[----:B------:R-:W-:Y:S05]  /*41d0*/  BSYNC B0 ;  /* 0x0000000000007941 */ /* 0x000fea0003800000 */
.L_x_4079:
        /* <DEDUP_REMOVED lines=13> */
.L_x_4081:
        /* <DEDUP_REMOVED lines=14> */
.L_x_4083:
[----:B------:R-:W-:Y:S05]  /*4390*/  BSYNC B0 ;  /* 0x0000000000007941 */ /* 0x000fea0003800000 */
.L_x_4082:
        /* <DEDUP_REMOVED lines=13> */
.L_x_4084:
        /* <DEDUP_REMOVED lines=14> */
.L_x_4086:
[----:B------:R-:W-:Y:S05]  /*4550*/  BSYNC B0 ;  /* 0x0000000000007941 */ /* 0x000fea0003800000 */
.L_x_4085:
        /* <DEDUP_REMOVED lines=13> */
.L_x_4087:
        /* <DEDUP_REMOVED lines=14> */
.L_x_4089:
[----:B------:R-:W-:Y:S05]  /*4710*/  BSYNC B0 ;  /* 0x0000000000007941 */ /* 0x000fea0003800000 */
.L_x_4088:
[----:B------:R-:W-:Y:S01]  /*4720*/  FFMA.FTZ R26, R21, R26, R24 ;  /* 0x0000001a151a7223 */ /* 0x000fe20000010018 */
[----:B---3--:R-:W-:Y:S01]  /*4730*/  FFMA.FTZ R25, R22, R62, R23 ;  /* 0x0000003e16197223 */ /* 0x008fe20000010017 */
        /* <DEDUP_REMOVED lines=11> */
.L_x_4090:
[----:B------:R-:W-:Y:S04]  /*47f0*/  BSSY B0, `(.L_x_4091) ;  /* 0x000000e000007945 */ /* 0x000fe80003800000 */
[----:B------:R-:W-:Y:S05]  /*4800*/  @P4 BRA `(.L_x_4092) ;  /* 0x0000000000304947 */ /* 0x000fea0003800000 */
[----:B------:R-:W-:Y:S01]  /*4810*/  ULDC.64 UR14, c[0x0][0x270] ;  /* 0x00009c00000e7ab9 */ /* 0x000fe20000000a00 */
[----:B------:R-:W-:Y:S01]  /*4820*/  MOV R16, R72 ;  /* 0x0000004800107202 */ /* 0x000fe20000000f00 */
[----:B012---:R-:W-:Y:S01]  /*4830*/  IMAD R18, R59, UR14, RZ ;  /* 0x0000000e3b127c24 */ /* 0x007fe2000f8e02ff */
        /* <DEDUP_REMOVED lines=9> */
.L_x_4092:
[----:B------:R-:W-:Y:S05]  /*48d0*/  BSYNC B0 ;  /* 0x0000000000007941 */ /* 0x000fea0003800000 */
.L_x_4091:
[----:B------:R-:W-:Y:S01]  /*48e0*/  ISETP.GE.U32.AND P6, PT, R34, UR12, PT ;  /* 0x0000000c22007c0c */ /* 0x000fe2000bfc6070 */
[--C-:B------:R-:W-:Y:S01]  /*48f0*/  FFMA.FTZ R28, R21, R28, R24.reuse ;  /* 0x0000001c151c7223 */ /* 0x100fe20000010018 */
[----:B------:R-:W-:Y:S01]  /*4900*/  ISETP.GE.U32.AND P1, PT, R35, UR12, PT ;  /* 0x0000000c23007c0c */ /* 0x000fe2000bf26070 */
[C-C-:B------:R-:W-:Y:S01]  /*4910*/  FFMA.FTZ R27, R21.reuse, R27, R24.reuse ;  /* 0x0000001b151b7223 */ /* 0x140fe20000010018 */
[----:B------:R-:W-:Y:S01]  /*4920*/  ISETP.GE.U32.AND P2, PT, R36, UR12, PT ;  /* 0x0000000c24007c0c */ /* 0x000fe2000bf46070 */
[--C-:B------:R-:W-:Y:S01]  /*4930*/  FFMA.FTZ R39, R21, R39, R24.reuse ;  /* 0x0000002715277223 */ /* 0x100fe20000010018 */
[----:B------:R-:W-:Y:S01]  /*4940*/  ISETP.GE.U32.AND P3, PT, R37, UR12, PT ;  /* 0x0000000c25007c0c */ /* 0x000fe2000bf66070 */
[--C-:B------:R-:W-:Y:S01]  /*4950*/  FFMA.FTZ R45, R21, R45, R24.reuse ;  /* 0x0000002d152d7223 */ /* 0x100fe20000010018 */
[----:B------:R-:W-:Y:S01]  /*4960*/  ISETP.GE.U32.AND P4, PT, R38, UR12, PT ;  /* 0x0000000c26007c0c */ /* 0x000fe2000bf86070 */
[C-C-:B------:R-:W-:Y:S01]  /*4970*/  FFMA.FTZ R66, R22.reuse, R66, R23.reuse ;  /* 0x0000004216427223 */ /* 0x140fe20000010017 */
[----:B------:R-:W-:Y:S01]  /*4980*/  ISETP.GE.AND.EX P6, PT, R61, UR13, PT, P6 ;  /* 0x0000000d3d007c0c */ /* 0x000fe2000bfc6360 */
[C-C-:B------:R-:W-:Y:S01]  /*4990*/  FFMA.FTZ R68, R22.reuse, R68, R23.reuse ;  /* 0x0000004416447223 */ /* 0x140fe20000010017 */
[----:B------:R-:W-:Y:S01]  /*49a0*/  ISETP.GE.AND.EX P1, PT, R63, UR13, PT, P1 ;  /* 0x0000000d3f007c0c */ /* 0x000fe2000bf26310 */
[C-C-:B------:R-:W-:Y:S01]  /*49b0*/  FFMA.FTZ R70, R22.reuse, R70, R23.reuse ;  /* 0x0000004616467223 */ /* 0x140fe20000010017 */
[----:B------:R-:W-:Y:S01]  /*49c0*/  ISETP.GE.AND.EX P2, PT, R65, UR13, PT, P2 ;  /* 0x0000000d41007c0c */ /* 0x000fe2000bf46320 */
[C-C-:B------:R-:W-:Y:S01]  /*49d0*/  FFMA.FTZ R20, R22.reuse, R20, R23.reuse ;  /* 0x0000001416147223 */ /* 0x140fe20000010017 */
[----:B------:R-:W-:Y:S01]  /*49e0*/  ISETP.GE.AND.EX P3, PT, R67, UR13, PT, P3 ;  /* 0x0000000d43007c0c */ /* 0x000fe2000bf66330 */
[----:B------:R-:W-:Y:S01]  /*49f0*/  FFMA.FTZ R21, R21, R47, R24 ;  /* 0x0000002f15157223 */ /* 0x000fe20000010018 */
        /* <DEDUP_REMOVED lines=18> */
.L_x_4093:
        /* <DEDUP_REMOVED lines=10> */
[----:B0123--:R-:W-:-:S02]  /*4bc0*/  LEA R18, P6, R16, UR12, 0x1 ;  /* 0x0000000c10127c11 */ /* 0x00ffc4000f8c08ff */
[----:B------:R-:W-:-:S04]  /*4bd0*/  IADD3 R61, R17, R61, RZ ;  /* 0x0000003d113d7210 */ /* 0x000fc80007ffe0ff */
[----:B------:R-:W-:-:S05]  /*4be0*/  LEA.HI.X R19, R16, UR13, R61, 0x1, P6 ;  /* 0x0000000d10137c11 */ /* 0x000fca000b0f0c3d */
[----:B------:R4:W-:Y:S02]  /*4bf0*/  STG.E desc[UR8][R18.64], R23 ;  /* 0x0000001712007986 */ /* 0x0009e4000c101908 */
.L_x_4095:
[----:B------:R-:W-:Y:S05]  /*4c00*/  BSYNC B0 ;  /* 0x0000000000007941 */ /* 0x000fea0003800000 */
.L_x_4094:
        /* <DEDUP_REMOVED lines=11> */
.L_x_4096:
[----:B------:R-:W-:Y:S04]  /*4cc0*/  BSSY B0, `(.L_x_4097) ;  /* 0x000000e000007945 */ /* 0x000fe80003800000 */
[----:B------:R-:W-:Y:S05]  /*4cd0*/  @P1 BRA `(.L_x_4098) ;  /* 0x0000000000301947 */ /* 0x000fea0003800000 */
[----:B------:R-:W-:Y:S01]  /*4ce0*/  ULDC.64 UR12, c[0x0][0x270] ;  /* 0x00009c00000c7ab9 */ /* 0x000fe20000000a00 */
[----:B01234-:R-:W-:Y:S01]  /*4cf0*/  MOV R18, R72 ;  /* 0x0000004800127202 */ /* 0x01ffe20000000f00 */
        /* <DEDUP_REMOVED lines=10> */
.L_x_4098:
[----:B------:R-:W-:Y:S05]  /*4da0*/  BSYNC B0 ;  /* 0x0000000000007941 */ /* 0x000fea0003800000 */
.L_x_4097:
[----:B------:R-:W-:Y:S05]  /*4db0*/  @!P5 BRA `(.L_x_4099) ;  /* 0x000000000028d947 */ /* 0x000fea0003800000 */
[----:B0-----:R-:W-:Y:S01]  /*4dc0*/  FMUL.FTZ R16, R39, -1.4426950216293334961 ;  /* 0xbfb8aa3b27107820 */ /* 0x001fe20000410000 */
[----:B-1234-:R-:W-:-:S05]  /*4dd0*/  FMUL.FTZ R19, R68, -1.4426950216293334961 ;  /* 0xbfb8aa3b44137820 */ /* 0x01efca0000410000 */
        /* <DEDUP_REMOVED lines=8> */
.L_x_4099:
        /* <DEDUP_REMOVED lines=8> */
[----:B-1234-:R-:W-:Y:S01]  /*4ee0*/  IMAD.WIDE.U32 R18, R36, UR12, R16 ;  /* 0x0000000c24127c25 */ /* 0x01efe2000f8e0010 */
[----:B------:R-:W-:Y:S02]  /*4ef0*/  ULDC.64 UR12, c[0x0][0x210] ;  /* 0x00008400000c7ab9 */ /* 0x000fe40000000a00 */
[----:B------:R-:W-:-:S02]  /*4f00*/  LEA R16, P1, R18, UR12, 0x1 ;  /* 0x0000000c12107c11 */ /* 0x000fc4000f8208ff */
[----:B------:R-:W-:-:S04]  /*4f10*/  IADD3 R65, R19, R65, RZ ;  /* 0x0000004113417210 */ /* 0x000fc80007ffe0ff */
[----:B------:R-:W-:-:S05]  /*4f20*/  LEA.HI.X R17, R18, UR13, R65, 0x1, P1 ;  /* 0x0000000d12117c11 */ /* 0x000fca00088f0c41 */
[----:B------:R0:W-:Y:S02]  /*4f30*/  STG.E desc[UR8][R16.64], R39 ;  /* 0x0000002710007986 */ /* 0x0001e4000c101908 */
.L_x_4101:
[----:B------:R-:W-:Y:S05]  /*4f40*/  BSYNC B0 ;  /* 0x0000000000007941 */ /* 0x000fea0003800000 */
.L_x_4100:
        /* <DEDUP_REMOVED lines=11> */
.L_x_4102:
[----:B------:R-:W-:Y:S04]  /*5000*/  BSSY B0, `(.L_x_4103) ;  /* 0x000000e000007945 */ /* 0x000fe80003800000 */
[----:B------:R-:W-:Y:S05]  /*5010*/  @P3 BRA `(.L_x_4104) ;  /* 0x0000000000303947 */ /* 0x000fea0003800000 */
[----:B------:R-:W-:Y:S01]  /*5020*/  ULDC.64 UR12, c[0x0][0x270] ;  /* 0x00009c00000c7ab9 */ /* 0x000fe20000000a00 */
[----:B0-----:R-:W-:Y:S01]  /*5030*/  MOV R16, R72 ;  /* 0x0000004800107202 */ /* 0x001fe20000000f00 */
[----:B------:R-:W-:Y:S01]  /*5040*/  IMAD R22, R67, UR12, RZ ;  /* 0x0000000c43167c24 */ /* 0x000fe2000f8e02ff */
[----:B------:R-:W-:Y:S02]  /*5050*/  MOV R17, R75 ;  /* 0x0000004b00117202 */ /* 0x000fe40000000f00 */
        /* <DEDUP_REMOVED lines=8> */
.L_x_4104:
[----:B------:R-:W-:Y:S05]  /*50e0*/  BSYNC B0 ;  /* 0x0000000000007941 */ /* 0x000fea0003800000 */
.L_x_4103:
        /* <DEDUP_REMOVED lines=11> */
.L_x_4105:
        /* <DEDUP_REMOVED lines=13> */
.L_x_4107:
[----:B------:R-:W-:Y:S05]  /*5270*/  BSYNC B0 ;  /* 0x0000000000007941 */ /* 0x000fea0003800000 */
.L_x_4106:
[----:B0-----:R-:W0:Y:S01]  /*5280*/  LDC R17, c[0x0][0x10] ;  /* 0x00000400ff117b82 */ /* 0x001e220000000800 */
[----:B------:R-:W-:Y:S02]  /*5290*/  IADD3 R6, R6, 0x1, RZ ;  /* 0x0000000106067810 */ /* 0x000fe40007ffe0ff */
[----:B0-----:R-:W-:-:S04]  /*52a0*/  IADD3 R4, R17, R4, RZ ;  /* 0x0000000411047210 */ /* 0x001fc80007ffe0ff */
[----:B------:R-:W-:-:S13]  /*52b0*/  ISETP.GE.AND P1, PT, R4, UR4, PT ;  /* 0x0000000404007c0c */ /* 0x000fda000bf26270 */
[----:B------:R-:W-:Y:S05]  /*52c0*/  @!P1 BRA `(.L_x_4108) ;  /* 0xffffffb0000c9947 */ /* 0x000fea000383ffff */
[----:B------:R-:W-:Y:S05]  /*52d0*/  EXIT ;  /* 0x000000000000794d */ /* 0x000fea0003800000 */
.L_x_4109:
        /* <DEDUP_REMOVED lines=10> */
.L_x_5168:


//--------------------- .text._Z35group_norm_nhwc_fwd_one_pass_kernelI11Fp16IOBf16WLi512ELi84ELi672EEv26Group_norm_nhwc_fwd_params --------------------------
	.section	.text._Z35group_norm_nhwc_fwd_one_pass_kernelI11Fp16IOBf16WLi512ELi84ELi672EEv26Group_norm_nhwc_fwd_params,"ax",@progbits
	.align	128
        .global         _Z35group_norm_nhwc_fwd_one_pass_kernelI11Fp16IOBf16WLi512ELi84ELi672EEv26Group_norm_nhwc_fwd_params
        .type           _Z35group_norm_nhwc_fwd_one_pass_kernelI11Fp16IOBf16WLi512ELi84ELi672EEv26Group_norm_nhwc_fwd_params,@function
        .size           _Z35group_norm_nhwc_fwd_one_pass_kernelI11Fp16IOBf16WLi512ELi84ELi672EEv26Group_norm_nhwc_fwd_params,(.L_x_5169 - _Z35group_norm_nhwc_fwd_one_pass_kernelI11Fp16IOBf16WLi512ELi84ELi672EEv26Group_norm_nhwc_fwd_params)
        .other          _Z35group_norm_nhwc_fwd_one_pass_kernelI11Fp16IOBf16WLi512ELi84ELi672EEv26Group_norm_nhwc_fwd_params,@"STO_CUDA_ENTRY STV_DEFAULT"
_Z35group_norm_nhwc_fwd_one_pass_kernelI11Fp16IOBf16WLi512ELi84ELi672EEv26Group_norm_nhwc_fwd_params:
.text._Z35group_norm_nhwc_fwd_one_pass_kernelI11Fp16IOBf16WLi512ELi84ELi672EEv26Group_norm_nhwc_fwd_params:
        /* <DEDUP_REMOVED lines=40> */
.L_x_4215:
[----:B------:R-:W-:Y:S01]  /*0280*/  ULDC UR11, c[0x0][0x288] ;  /* 0x0000a200000b7ab9 */ /* 0x000fe20000000800 */
[----:B--234-:R-:W-:Y:S01]  /*0290*/  IABS R3, UR9 ;  /* 0x0000000900037c13 */ /* 0x01cfe20008000000 */
[----:B------:R-:W-:Y:S01]  /*02a0*/  UMOV UR6, URZ ;  /* 0x0000003f00067c82 */ /* 0x000fe20008000000 */
[----:B------:R-:W-:Y:S01]  /*02b0*/  MOV R0, UR11 ;  /* 0x0000000b00007c02 */ /* 0x000fe20008000f00 */
[----:B01----:R-:W0:Y:S01]  /*02c0*/  @P0 LDC.64 R20, c[0x0][0x270] ;  /* 0x00009c00ff140b82 */ /* 0x003e220000000a00 */
[----:B------:R-:W-:Y:S01]  /*02d0*/  R2UR UR10, R3 ;  /* 0x00000000030a72ca */ /* 0x000fe200000e0000 */
[----:B------:R-:W-:Y:S01]  /*02e0*/  HFMA2.MMA R40, -RZ, RZ, 0, 0 ;  /* 0x00000000ff287435 */ /* 0x000fe200000001ff */
[----:B------:R-:W-:Y:S02]  /*02f0*/  IABS R0, R0 ;  /* 0x0000000000007213 */ /* 0x000fe40000000000 */
[----:B------:R-:W-:Y:S02]  /*0300*/  SHF.R.S32.HI R77, RZ, 0x1f, R76 ;  /* 0x0000001fff4d7819 */ /* 0x000fe4000001144c */
[----:B------:R-:W-:-:S02]  /*0310*/  R2UR UR12, R0 ;  /* 0x00000000000c72ca */ /* 0x000fc400000e0000 */
[----:B------:R-:W-:Y:S02]  /*0320*/  SHF.R.S32.HI R26, RZ, 0x1f, R75 ;  /* 0x0000001fff1a7819 */ /* 0x000fe4000001144b */
[----:B------:R-:W-:Y:S02]  /*0330*/  SHF.R.S32.HI R27, RZ, 0x1f, R74 ;  /* 0x0000001fff1b7819 */ /* 0x000fe4000001144a */
[----:B------:R-:W-:Y:S02]  /*0340*/  SHF.R.S32.HI R4, RZ, 0x1f, R41 ;  /* 0x0000001fff047819 */ /* 0x000fe40000011429 */
        /* <DEDUP_REMOVED lines=862> */
.L_x_4111:
[----:B------:R-:W-:Y:S05]  /*3930*/  BSYNC B0 ;  /* 0x0000000000007941 */ /* 0x000fea0003800000 */
.L_x_4110:
        /* <DEDUP_REMOVED lines=30> */
.L_x_4114:
[----:B------:R-:W2:Y:S04]  /*3b20*/  LDG.E.STRONG.GPU R23, desc[UR14][R20.64] ;  /* 0x0000000e14177981 */ /* 0x000ea8000c1ef900 */
[----:B--2---:R-:W-:Y:S01]  /*3b30*/  CCTL.IVALL ;  /* 0x00000000ff00798f */ /* 0x004fe20002000000 */
[----:B------:R-:W-:Y:S05]  /*3b40*/  YIELD ;  /* 0x0000000000007946 */ /* 0x000fea0003800000 */
[----:B------:R-:W-:-:S13]  /*3b50*/  ISETP.NE.AND P1, PT, R23, R22, PT ;  /* 0x000000161700720c */ /* 0x000fda0003f25270 */
[----:B------:R-:W-:Y:S05]  /*3b60*/  @P1 BRA `(.L_x_4114) ;  /* 0xfffffffc00ec1947 */ /* 0x000fea000383ffff */
.L_x_4113:
        /* <DEDUP_REMOVED lines=14> */
.L_x_4116:
        /* <DEDUP_REMOVED lines=68> */
.L_x_4115:
        /* <DEDUP_REMOVED lines=20> */
.L_x_4118:
[----:B------:R-:W-:Y:S05]  /*41d0*/  BSYNC B0 ;  /* 0x0000000000007941 */ /* 0x000fea0003800000 */
.L_x_4117:
        /* <DEDUP_REMOVED lines=39> */
.L_x_4112:
[----:B------:R-:W-:Y:S01]  /*4450*/  ULDC.64 UR10, c[0x0][0x218] ;  /* 0x00008600000a7ab9 */ /* 0x000fe20000000a00 */
[----:B------:R-:W-:Y:S01]  /*4460*/  LOP3.LUT P1, RZ, R61, UR16, RZ, 0xfc, !PT ;  /* 0x000000103dff7c12 */ /* 0x000fe2000f82fcff */
[----:B------:R-:W1:Y:S01]  /*4470*/  S2UR UR7, SR_CgaCtaId ;  /* 0x00000000000779c3 */ /* 0x000e620000008800 */
[----:B------:R-:W-:Y:S01]  /*4480*/  ISETP.EQ.U32.AND P2, PT, RZ, UR10, PT ;  /* 0x0000000aff007c0c */ /* 0x000fe2000bf42070 */
[----:B------:R-:W-:Y:S01]  /*4490*/  UMOV UR5, 0x400 ;  /* 0x0000040000057882 */ /* 0x000fe20000000000 */
[----:B------:R-:W-:Y:S02]  /*44a0*/  MOV R22, UR9 ;  /* 0x0000000900167c02 */ /* 0x000fe40008000f00 */
[----:B------:R-:W-:-:S03]  /*44b0*/  ISETP.EQ.OR.EX P1, PT, RZ, UR11, P1, P2 ;  /* 0x0000000bff007c0c */ /* 0x000fc60008f22720 */
[----:B------:R-:W2:Y:S10]  /*44c0*/  LDC.64 R46, c[0x0][0x230] ;  /* 0x00008c00ff2e7b82 */ /* 0x000eb40000000a00 */
[----:B0-----:R-:W0:Y:S01]  /*44d0*/  @!P1 LDC.64 R20, c[0x0][0x218] ;  /* 0x00008600ff149b82 */ /* 0x001e220000000a00 */
[----:B-1----:R-:W-:-:S03]  /*44e0*/  ULEA UR5, UR7, UR5, 0x18 ;  /* 0x0000000507057291 */ /* 0x002fc6000f8ec03f */
[----:B------:R-:W-:-:S06]  /*44f0*/  ULDC UR7, c[0x0][0x2a4] ;  /* 0x0000a90000077ab9 */ /* 0x000fcc0000000800 */
[----:B------:R1:W-:Y:S01]  /*4500*/  @!P3 STS.64 [UR5+0xc8], R42 ;  /* 0x0000c82aff00b988 */ /* 0x0003e20008000a05 */
[----:B0-----:R-:W-:-:S04]  /*4510*/  @!P1 IMAD.WIDE R20, R22, 0x8, R20 ;  /* 0x0000000816149825 */ /* 0x001fc800078e0214 */
[----:B-1----:R-:W-:Y:S01]  /*4520*/  @!P1 FMUL.FTZ R43, R43, UR7 ;  /* 0x000000072b2b9c20 */ /* 0x002fe20008410000 */
[----:B------:R-:W-:Y:S01]  /*4530*/  @!P1 FMUL.FTZ R42, R42, UR7 ;  /* 0x000000072a2a9c20 */ /* 0x000fe20008410000 */
[----:B------:R-:W0:Y:S04]  /*4540*/  LDC.64 R22, c[0x0][0x228] ;  /* 0x00008a00ff167b82 */ /* 0x000e280000000a00 */
[----:B------:R-:W-:Y:S04]  /*4550*/  @!P1 STG.E.64 desc[UR14][R20.64], R42 ;  /* 0x0000002a14009986 */ /* 0x000fe8000c101b0e */
[----:B------:R-:W-:Y:S06]  /*4560*/  BAR.SYNC.DEFER_BLOCKING 0x0 ;  /* 0x0000000000007b1d */ /* 0x000fec0000010000 */
[----:B------:R-:W1:Y:S02]  /*4570*/  LDS.64 R20, [UR5+0xc8] ;  /* 0x0000c805ff147984 */ /* 0x000e640008000a00 */
[----:B-1----:R-:W-:-:S05]  /*4580*/  FMUL.FTZ R20, R20, UR7 ;  /* 0x0000000714147c20 */ /* 0x002fca0008410000 */
[----:B------:R-:W-:Y:S02]  /*4590*/  R2UR UR5, R20 ;  /* 0x00000000140572ca */ /* 0x000fe400000e0000 */
[----:B------:R-:W-:-:S05]  /*45a0*/  IADD3 R20, R44, UR6, RZ ;  /* 0x000000062c147c10 */ /* 0x000fca000fffe0ff */
[----:B0-----:R-:W-:-:S05]  /*45b0*/  IMAD.WIDE R22, R20, 0x2, R22 ;  /* 0x0000000214167825 */ /* 0x001fca00078e0216 */
[----:B------:R-:W3:Y:S01]  /*45c0*/  LDG.E.U16 R42, desc[UR14][R22.64] ;  /* 0x0000000e162a7981 */ /* 0x000ee2000c1e1500 */
[----:B------:R-:W-:-:S05]  /*45d0*/  MOV R43, UR5 ;  /* 0x00000005002b7c02 */ /* 0x000fca0008000f00 */
[----:B------:R-:W-:Y:S01]  /*45e0*/  FMUL.FTZ R43, R43, UR5 ;  /* 0x000000052b2b7c20 */ /* 0x000fe20008410000 */
[----:B------:R0:W4:Y:S03]  /*45f0*/  LDG.E.U16 R22, desc[UR14][R22.64+0x2] ;  /* 0x0000020e16167981 */ /* 0x000126000c1e1500 */
[----:B0-----:R-:W-:Y:S01]  /*4600*/  FFMA.FTZ R23, R21, UR7, -R43 ;  /* 0x0000000715177c23 */ /* 0x001fe2000801082b */
[----:B--2---:R-:W-:-:S05]  /*4610*/  IMAD.WIDE R20, R20, 0x2, R46 ;  /* 0x0000000214147825 */ /* 0x004fca00078e022e */
[----:B------:R-:W2:Y:S04]  /*4620*/  LDG.E.U16 R46, desc[UR14][R20.64] ;  /* 0x0000000e142e7981 */ /* 0x000ea8000c1e1500 */
[----:B------:R0:W5:Y:S01]  /*4630*/  LDG.E.U16 R43, desc[UR14][R20.64+0x2] ;  /* 0x0000020e142b7981 */ /* 0x000162000c1e1500 */
[----:B------:R-:W-:-:S13]  /*4640*/  FSETP.GTU.FTZ.AND P1, PT, R23, RZ, PT ;  /* 0x000000ff1700720b */ /* 0x000fda0003f3c000 */
[----:B------:R-:W-:Y:S01]  /*4650*/  VOTEU.ANY UP0, P1 ;  /* 0x00000000003f7886 */ /* 0x000fe20000800100 */
[----:B------:R-:W-:-:S04]  /*4660*/  PLOP3.LUT P1, PT, PT, PT, UP0, 0x80, 0x0 ;  /* 0x000000000000781c */ /* 0x000fc80003f2f008 */
[----:B------:R-:W-:-:S09]  /*4670*/  @UP0 ULDC UR6, c[0x0][0x238] ;  /* 0x00008e0000060ab9 */ /* 0x000fd20000000800 */
[----:B------:R-:W-:-:S06]  /*4680*/  @P1 FADD.FTZ R23, R23, UR6 ;  /* 0x0000000617171e21 */ /* 0x000fcc0008010000 */
[----:B------:R-:W1:Y:S01]  /*4690*/  @P1 MUFU.RSQ R23, R23 ;  /* 0x0000001700171308 */ /* 0x000e620000001400 */
[----:B------:R-:W-:Y:S01]  /*46a0*/  ISETP.NE.AND P5, PT, RZ, UR17, PT ;  /* 0x00000011ff007c0c */ /* 0x000fe2000bfa5270 */
[--C-:B0-----:R-:W-:Y:S02]  /*46b0*/  HADD2.F32 R20, -RZ, R15.reuse.H0_H0 ;  /* 0x2000000fff147230 */ /* 0x101fe40000004100 */
[----:B------:R-:W-:Y:S01]  /*46c0*/  HADD2.F32 R21, -RZ, R15.H1_H1 ;  /* 0x3000000fff157230 */ /* 0x000fe20000004100 */
[----:B------:R-:W-:Y:S01]  /*46d0*/  UMOV UR10, 0x3f800000 ;  /* 0x3f800000000a7882 */ /* 0x000fe20000000000 */
[----:B-1----:R-:W-:Y:S01]  /*46e0*/  @P1 R2UR UR6, R23 ;  /* 0x00000000170612ca */ /* 0x002fe200000e0000 */
[----:B------:R-:W-:Y:S02]  /*46f0*/  FADD.FTZ R20, R20, -UR5 ;  /* 0x8000000514147e21 */ /* 0x000fe40008010000 */
[----:B------:R-:W-:-:S10]  /*4700*/  FADD.FTZ R21, R21, -UR5 ;  /* 0x8000000515157e21 */ /* 0x000fd40008010000 */
[----:B------:R-:W-:Y:S02]  /*4710*/  @UP0 UMOV UR10, UR6 ;  /* 0x00000006000a0c82 */ /* 0x000fe40008000000 */
[----:B------:R-:W-:Y:S01]  /*4720*/  FMUL.FTZ R20, R20, UR10 ;  /* 0x0000000a14147c20 */ /* 0x000fe20008410000 */
[----:B------:R-:W-:Y:S01]  /*4730*/  FMUL.FTZ R21, R21, UR10 ;  /* 0x0000000a15157c20 */ /* 0x000fe20008410000 */
[----:B---3--:R-:W-:Y:S02]  /*4740*/  SHF.L.U32 R15, R42, 0x10, RZ ;  /* 0x000000102a0f7819 */ /* 0x008fe400000006ff */
[----:B----4-:R-:W-:Y:S02]  /*4750*/  SHF.L.U32 R42, R22, 0x10, RZ ;  /* 0x00000010162a7819 */ /* 0x010fe400000006ff */
[----:B--2---:R-:W-:Y:S02]  /*4760*/  SHF.L.U32 R46, R46, 0x10, RZ ;  /* 0x000000102e2e7819 */ /* 0x004fe400000006ff */
        /* <DEDUP_REMOVED lines=14> */
.L_x_4119:
        /* <DEDUP_REMOVED lines=15> */
.L_x_4121:
[----:B------:R-:W-:Y:S05]  /*4940*/  BSYNC B0 ;  /* 0x0000000000007941 */ /* 0x000fea0003800000 */
.L_x_4120:
[--C-:B------:R-:W-:Y:S01]  /*4950*/  HADD2.F32 R20, -RZ, R40.reuse.H0_H0 ;  /* 0x20000028ff147230 */ /* 0x100fe20000004100 */
        /* <DEDUP_REMOVED lines=22> */
.L_x_4122:
        /* <DEDUP_REMOVED lines=11> */
[----:B0-----:R-:W-:-:S04]  /*4b70*/  LEA R22, P1, R20, UR12, 0x1 ;  /* 0x0000000c14167c11 */ /* 0x001fc8000f8208ff */
[----:B------:R-:W-:-:S05]  /*4b80*/  LEA.HI.X R23, R20, UR13, R21, 0x1, P1 ;  /* 0x0000000d14177c11 */ /* 0x000fca00088f0c15 */
[----:B------:R1:W-:Y:S04]  /*4b90*/  STG.E desc[UR14][R22.64], R40 ;  /* 0x0000002816007986 */ /* 0x0003e8000c10190e */
.L_x_4124:
[----:B------:R-:W-:Y:S05]  /*4ba0*/  BSYNC B0 ;  /* 0x0000000000007941 */ /* 0x000fea0003800000 */
.L_x_4123:
[--C-:B------:R-:W-:Y:S01]  /*4bb0*/  HADD2.F32 R20, -RZ, R39.reuse.H0_H0 ;  /* 0x20000027ff147230 */ /* 0x100fe20000004100 */
[----:B01----:R-:W-:Y:S01]  /*4bc0*/  SHF.R.S32.HI R22, RZ, 0x1f, R75 ;  /* 0x0000001fff167819 */ /* 0x003fe2000001144b */
        /* <DEDUP_REMOVED lines=21> */
.L_x_4125:
        /* <DEDUP_REMOVED lines=14> */
.L_x_4127:
[----:B------:R-:W-:Y:S05]  /*4e00*/  BSYNC B0 ;  /* 0x0000000000007941 */ /* 0x000fea0003800000 */
.L_x_4126:
[--C-:B------:R-:W-:Y:S01]  /*4e10*/  HADD2.F32 R20, -RZ, R38.reuse.H0_H0 ;  /* 0x20000026ff147230 */ /* 0x100fe20000004100 */
[----:B0-----:R-:W-:Y:S01]  /*4e20*/  SHF.R.S32.HI R22, RZ, 0x1f, R74 ;  /* 0x0000001fff167819 */ /* 0x001fe2000001144a */
        /* <DEDUP_REMOVED lines=21> */
.L_x_4128:
        /* <DEDUP_REMOVED lines=14> */
.L_x_4130:
[----:B------:R-:W-:Y:S05]  /*5060*/  BSYNC B0 ;  /* 0x0000000000007941 */ /* 0x000fea0003800000 */
.L_x_4129:
[--C-:B------:R-:W-:Y:S01]  /*5070*/  HADD2.F32 R20, -RZ, R37.reuse.H0_H0 ;  /* 0x20000025ff147230 */ /* 0x100fe20000004100 */
[----:B------:R-:W-:Y:S01]  /*5080*/  ISETP.GE.U32.AND P1, PT, R73, UR6, PT ;  /* 0x0000000649007c0c */ /* 0x000fe2000bf26070 */
[----:B------:R-:W-:Y:S01]  /*5090*/  HADD2.F32 R21, -RZ, R37.H1_H1 ;  /* 0x30000025ff157230 */ /* 0x000fe20000004100 */
[----:B------:R-:W-:Y:S01]  /*50a0*/  ISETP.GE.U32.AND P2, PT, R72, UR6, PT ;  /* 0x0000000648007c0c */ /* 0x000fe2000bf46070 */
[--C-:B------:R-:W-:Y:S01]  /*50b0*/  HADD2.F32 R37, -RZ, R36.reuse.H0_H0 ;  /* 0x20000024ff257230 */ /* 0x100fe20000004100 */
[----:B0-----:R-:W-:Y:S01]  /*50c0*/  SHF.R.S32.HI R22, RZ, 0x1f, R73 ;  /* 0x0000001fff167819 */ /* 0x001fe20000011449 */
[----:B------:R-:W-:Y:S01]  /*50d0*/  FADD.FTZ R20, R20, -UR5 ;  /* 0x8000000514147e21 */ /* 0x000fe20008010000 */
[----:B------:R-:W-:Y:S01]  /*50e0*/  SHF.R.S32.HI R47, RZ, 0x1f, R72 ;  /* 0x0000001fff2f7819 */ /* 0x000fe20000011448 */
[----:B------:R-:W-:Y:S01]  /*50f0*/  FADD.FTZ R21, R21, -UR5 ;  /* 0x8000000515157e21 */ /* 0x000fe20008010000 */
[----:B------:R-:W-:Y:S01]  /*5100*/  ISETP.GE.U32.AND P3, PT, R71, UR6, PT ;  /* 0x0000000647007c0c */ /* 0x000fe2000bf66070 */
[----:B------:R-:W-:Y:S01]  /*5110*/  HADD2.F32 R38, -RZ, R36.H1_H1 ;  /* 0x30000024ff267230 */ /* 0x000fe20000004100 */
[----:B------:R-:W-:Y:S01]  /*5120*/  SHF.R.S32.HI R40, RZ, 0x1f, R71 ;  /* 0x0000001fff287819 */ /* 0x000fe20000011447 */
[----:B------:R-:W-:Y:S01]  /*5130*/  FMUL.FTZ R20, R20, UR10 ;  /* 0x0000000a14147c20 */ /* 0x000fe20008410000 */
[----:B------:R-:W-:Y:S01]  /*5140*/  ISETP.GE.AND.EX P1, PT, R22, UR7, PT, P1 ;  /* 0x0000000716007c0c */ /* 0x000fe2000bf26310 */
[----:B------:R-:W-:Y:S01]  /*5150*/  FMUL.FTZ R21, R21, UR10 ;  /* 0x0000000a15157c20 */ /* 0x000fe20008410000 */
[----:B------:R-:W-:Y:S01]  /*5160*/  ISETP.GE.AND.EX P2, PT, R47, UR7, PT, P2 ;  /* 0x000000072f007c0c */ /* 0x000fe2000bf46320 */
[--C-:B------:R-:W-:Y:S01]  /*5170*/  HADD2.F32 R36, -RZ, R35.reuse.H0_H0 ;  /* 0x20000023ff247230 */ /* 0x100fe20000004100 */
[----:B------:R-:W-:Y:S01]  /*5180*/  ISETP.GE.AND.EX P3, PT, R40, UR7, PT, P3 ;  /* 0x0000000728007c0c */ /* 0x000fe2000bf66330 */
[----:B------:R-:W-:Y:S01]  /*5190*/  HADD2.F32 R35, -RZ, R35.H1_H1 ;  /* 0x30000023ff237230 */ /* 0x000fe20000004100 */
[----:B------:R-:W-:Y:S01]  /*51a0*/  ISETP.GT.U32.OR P1, PT, R61, 0x29f, P1 ;  /* 0x0000029f3d00780c */ /* 0x000fe20000f24470 */
[----:B------:R-:W-:Y:S01]  /*51b0*/  FADD.FTZ R37, R37, -UR5 ;  /* 0x8000000525257e21 */ /* 0x000fe20008010000 */
[C---:B------:R-:W-:Y:S01]  /*51c0*/  ISETP.GT.U32.OR P2, PT, R61.reuse, 0x29f, P2 ;  /* 0x0000029f3d00780c */ /* 0x040fe20001744470 */
        /* <DEDUP_REMOVED lines=15> */
.L_x_4131:
        /* <DEDUP_REMOVED lines=14> */
.L_x_4133:
[----:B------:R-:W-:Y:S05]  /*53a0*/  BSYNC B0 ;  /* 0x0000000000007941 */ /* 0x000fea0003800000 */
.L_x_4132:
        /* <DEDUP_REMOVED lines=17> */
.L_x_4134:
        /* <DEDUP_REMOVED lines=14> */
.L_x_4136:
[----:B------:R-:W-:Y:S05]  /*55a0*/  BSYNC B0 ;  /* 0x0000000000007941 */ /* 0x000fea0003800000 */
.L_x_4135:
[----:B------:R-:W-:Y:S01]  /*55b0*/  FMUL.FTZ R36, R36, UR10 ;  /* 0x0000000a24247c20 */ /* 0x000fe20008410000 */
[----:B------:R-:W-:Y:S01]  /*55c0*/  FMUL.FTZ R20, R35, UR10 ;  /* 0x0000000a23147c20 */ /* 0x000fe20008410000 */
[--C-:B------:R-:W-:Y:S02]  /*55d0*/  HADD2.F32 R35, -RZ, R34.reuse.H0_H0 ;  /* 0x20000022ff237230 */ /* 0x100fe40000004100 */
[----:B------:R-:W-:Y:S02]  /*55e0*/  HADD2.F32 R34, -RZ, R34.H1_H1 ;  /* 0x30000022ff227230 */ /* 0x000fe40000004100 */
[----:B------:R-:W-:Y:S01]  /*55f0*/  FFMA.FTZ R36, R15, R36, R46 ;  /* 0x000000240f247223 */ /* 0x000fe2000001002e */
[----:B------:R-:W-:Y:S01]  /*5600*/  FFMA.FTZ R21, R42, R20, R43 ;  /* 0x000000142a157223 */ /* 0x000fe2000001002b */
[----:B------:R-:W-:Y:S06]  /*5610*/  @!P5 BRA `(.L_x_4137) ;  /* 0x000000000028d947 */ /* 0x000fec0003800000 */
[----:B------:R-:W-:-:S06]  /*5620*/  FMUL.FTZ R20, R36, -1.4426950216293334961 ;  /* 0xbfb8aa3b24147820 */ /* 0x000fcc0000410000 */
[----:B------:R-:W2:Y:S02]  /*5630*/  MUFU.EX2 R20, R20 ;  /* 0x0000001400147308 */ /* 0x000ea40000000800 */
[----:B--2---:R-:W-:-:S06]  /*5640*/  FADD.FTZ R20, R20, 1 ;  /* 0x3f80000014147421 */ /* 0x004fcc0000010000 */
[----:B------:R-:W2:Y:S02]  /*5650*/  MUFU.RCP R20, R20 ;  /* 0x0000001400147308 */ /* 0x000ea40000001000 */
[----:B--2---:R-:W-:Y:S01]  /*5660*/  FMUL.FTZ R36, R36, R20 ;  /* 0x0000001424247220 */ /* 0x004fe20000410000 */
[----:B------:R-:W-:-:S06]  /*5670*/  FMUL.FTZ R20, R21, -1.4426950216293334961 ;  /* 0xbfb8aa3b15147820 */ /* 0x000fcc0000410000 */
[----:B------:R-:W2:Y:S02]  /*5680*/  MUFU.EX2 R20, R20 ;  /* 0x0000001400147308 */ /* 0x000ea40000000800 */
[----:B--2---:R-:W-:-:S06]  /*5690*/  FADD.FTZ R20, R20, 1 ;  /* 0x3f80000014147421 */ /* 0x004fcc0000010000 */
[----:B------:R-:W2:Y:S02]  /*56a0*/  MUFU.RCP R20, R20 ;  /* 0x0000001400147308 */ /* 0x000ea40000001000 */
[----:B--2---:R-:W-:-:S07]  /*56b0*/  FMUL.FTZ R21, R21, R20 ;  /* 0x0000001415157220 */ /* 0x004fce0000410000 */
.L_x_4137:
[----:B------:R-:W-:Y:S04]  /*56c0*/  BSSY B0, `(.L_x_4138) ;  /* 0x000000e000007945 */ /* 0x000fe80003800000 */
[----:B------:R-:W-:Y:S05]  /*56d0*/  @P3 BRA `(.L_x_4139) ;  /* 0x0000000000303947 */ /* 0x000fea0003800000 */
[----:B------:R-:W-:Y:S01]  /*56e0*/  F2FP.F16.F32.PACK_AB R36, R21, R36 ;  /* 0x000000241524723e */ /* 0x000fe200000000ff */
[----:B------:R-:W-:Y:S01]  /*56f0*/  ULDC.64 UR12, c[0x0][0x270] ;  /* 0x00009c00000c7ab9 */ /* 0x000fe20000000a00 */
[----:B------:R-:W-:Y:S01]  /*5700*/  MOV R20, R24 ;  /* 0x0000001800147202 */ /* 0x000fe20000000f00 */
[----:B01----:R-:W-:Y:S01]  /*5710*/  IMAD R22, R40, UR12, RZ ;  /* 0x0000000c28167c24 */ /* 0x003fe2000f8e02ff */
        /* <DEDUP_REMOVED lines=8> */
.L_x_4139:
[----:B------:R-:W-:Y:S05]  /*57a0*/  BSYNC B0 ;  /* 0x0000000000007941 */ /* 0x000fea0003800000 */
.L_x_4138:
[----:B------:R-:W-:Y:S01]  /*57b0*/  ISETP.GE.U32.AND P1, PT, R70, UR6, PT ;  /* 0x0000000646007c0c */ /* 0x000fe2000bf26070 */
[----:B------:R-:W-:Y:S01]  /*57c0*/  FADD.FTZ R35, R35, -UR5 ;  /* 0x8000000523237e21 */ /* 0x000fe20008010000 */
[----:B------:R-:W-:Y:S01]  /*57d0*/  ISETP.GE.U32.AND P2, PT, R69, UR6, PT ;  /* 0x0000000645007c0c */ /* 0x000fe2000bf46070 */
[----:B------:R-:W-:Y:S01]  /*57e0*/  FADD.FTZ R34, R34, -UR5 ;  /* 0x8000000522227e21 */ /* 0x000fe20008010000 */
[----:B------:R-:W-:Y:S01]  /*57f0*/  SHF.R.S32.HI R47, RZ, 0x1f, R70 ;  /* 0x0000001fff2f7819 */ /* 0x000fe20000011446 */
[--C-:B------:R-:W-:Y:S01]  /*5800*/  HADD2.F32 R21, -RZ, R33.reuse.H0_H0 ;  /* 0x20000021ff157230 */ /* 0x100fe20000004100 */
[----:B------:R-:W-:Y:S01]  /*5810*/  SHF.R.S32.HI R40, RZ, 0x1f, R69 ;  /* 0x0000001fff287819 */ /* 0x000fe20000011445 */
[----:B------:R-:W-:Y:S01]  /*5820*/  HADD2.F32 R20, -RZ, R33.H1_H1 ;  /* 0x30000021ff147230 */ /* 0x000fe20000004100 */
[----:B------:R-:W-:Y:S01]  /*5830*/  ISETP.GE.U32.AND P3, PT, R68, UR6, PT ;  /* 0x0000000644007c0c */ /* 0x000fe2000bf66070 */
[----:B012---:R-:W-:Y:S01]  /*5840*/  FMUL.FTZ R22, R35, UR10 ;  /* 0x0000000a23167c20 */ /* 0x007fe20008410000 */
[----:B------:R-:W-:Y:S01]  /*5850*/  SHF.R.S32.HI R39, RZ, 0x1f, R68 ;  /* 0x0000001fff277819 */ /* 0x000fe20000011444 */
[----:B------:R-:W-:Y:S01]  /*5860*/  FMUL.FTZ R23, R34, UR10 ;  /* 0x0000000a22177c20 */ /* 0x000fe20008410000 */
[----:B------:R-:W-:Y:S01]  /*5870*/  ISETP.GE.AND.EX P1, PT, R47, UR7, PT, P1 ;  /* 0x000000072f007c0c */ /* 0x000fe2000bf26310 */
[--C-:B------:R-:W-:Y:S01]  /*5880*/  HADD2.F32 R33, -RZ, R32.reuse.H0_H0 ;  /* 0x20000020ff217230 */ /* 0x100fe20000004100 */
[----:B------:R-:W-:Y:S01]  /*5890*/  ISETP.GE.AND.EX P2, PT, R40, UR7, PT, P2 ;  /* 0x0000000728007c0c */ /* 0x000fe2000bf46320 */
[----:B------:R-:W-:Y:S01]  /*58a0*/  HADD2.F32 R32, -RZ, R32.H1_H1 ;  /* 0x30000020ff207230 */ /* 0x000fe20000004100 */
[----:B------:R-:W-:Y:S01]  /*58b0*/  ISETP.GE.AND.EX P3, PT, R39, UR7, PT, P3 ;  /* 0x0000000727007c0c */ /* 0x000fe2000bf66330 */
[----:B------:R-:W-:Y:S01]  /*58c0*/  FADD.FTZ R34, R21, -UR5 ;  /* 0x8000000515227e21 */ /* 0x000fe20008010000 */
[C---:B------:R-:W-:Y:S01]  /*58d0*/  ISETP.GT.U32.OR P1, PT, R61.reuse, 0x29f, P1 ;  /* 0x0000029f3d00780c */ /* 0x040fe20000f24470 */
[----:B------:R-:W-:Y:S01]  /*58e0*/  FADD.FTZ R35, R20, -UR5 ;  /* 0x8000000514237e21 */ /* 0x000fe20008010000 */
[----:B------:R-:W-:Y:S01]  /*58f0*/  ISETP.GT.U32.OR P2, PT, R61, 0x29f, P2 ;  /* 0x0000029f3d00780c */ /* 0x000fe20001744470 */
        /* <DEDUP_REMOVED lines=14> */
.L_x_4140:
        /* <DEDUP_REMOVED lines=14> */
.L_x_4142:
[----:B------:R-:W-:Y:S05]  /*5ac0*/  BSYNC B0 ;  /* 0x0000000000007941 */ /* 0x000fea0003800000 */
.L_x_4141:
        /* <DEDUP_REMOVED lines=17> */
.L_x_4143:
        /* <DEDUP_REMOVED lines=14> */
.L_x_4145:
[----:B------:R-:W-:Y:S05]  /*5cc0*/  BSYNC B0 ;  /* 0x0000000000007941 */ /* 0x000fea0003800000 */
.L_x_4144:
[----:B------:R-:W-:Y:S01]  /*5cd0*/  FMUL.FTZ R33, R33, UR10 ;  /* 0x0000000a21217c20 */ /* 0x000fe20008410000 */
[----:B------:R-:W-:Y:S01]  /*5ce0*/  FMUL.FTZ R34, R32, UR10 ;  /* 0x0000000a20227c20 */ /* 0x000fe20008410000 */
[--C-:B------:R-:W-:Y:S02]  /*5cf0*/  HADD2.F32 R32, -RZ, R31.reuse.H0_H0 ;  /* 0x2000001fff207230 */ /* 0x100fe40000004100 */
[----:B------:R-:W-:Y:S02]  /*5d00*/  HADD2.F32 R31, -RZ, R31.H1_H1 ;  /* 0x3000001fff1f7230 */ /* 0x000fe40000004100 */
        /* <DEDUP_REMOVED lines=13> */
.L_x_4146:
        /* <DEDUP_REMOVED lines=14> */
.L_x_4148:
[----:B------:R-:W-:Y:S05]  /*5ec0*/  BSYNC B0 ;  /* 0x0000000000007941 */ /* 0x000fea0003800000 */
.L_x_4147:
        /* <DEDUP_REMOVED lines=9> */
[----:B--2---:R-:W-:Y:S01]  /*5f60*/  FMUL.FTZ R33, R32, UR10 ;  /* 0x0000000a20217c20 */ /* 0x004fe20008410000 */
[----:B0-----:R-:W-:Y:S01]  /*5f70*/  SHF.R.S32.HI R36, RZ, 0x1f, R65 ;  /* 0x0000001fff247819 */ /* 0x001fe20000011441 */
[----:B------:R-:W-:Y:S01]  /*5f80*/  FMUL.FTZ R34, R31, UR10 ;  /* 0x0000000a1f227c20 */ /* 0x000fe20008410000 */
[----:B------:R-:W-:Y:S01]  /*5f90*/  ISETP.GE.AND.EX P1, PT, R38, UR7, PT, P1 ;  /* 0x0000000726007c0c */ /* 0x000fe2000bf26310 */
[--C-:B------:R-:W-:Y:S01]  /*5fa0*/  HADD2.F32 R30, -RZ, R29.reuse.H0_H0 ;  /* 0x2000001dff1e7230 */ /* 0x100fe20000004100 */
[----:B------:R-:W-:Y:S01]  /*5fb0*/  ISETP.GE.AND.EX P2, PT, R37, UR7, PT, P2 ;  /* 0x0000000725007c0c */ /* 0x000fe2000bf46320 */
[----:B------:R-:W-:Y:S01]  /*5fc0*/  HADD2.F32 R29, -RZ, R29.H1_H1 ;  /* 0x3000001dff1d7230 */ /* 0x000fe20000004100 */
[----:B------:R-:W-:Y:S01]  /*5fd0*/  ISETP.GE.AND.EX P3, PT, R36, UR7, PT, P3 ;  /* 0x0000000724007c0c */ /* 0x000fe2000bf66330 */
[----:B------:R-:W-:Y:S01]  /*5fe0*/  FADD.FTZ R32, R20, -UR5 ;  /* 0x8000000514207e21 */ /* 0x000fe20008010000 */
[----:B------:R-:W-:Y:S01]  /*5ff0*/  ISETP.GT.U32.OR P1, PT, R61, 0x29f, P1 ;  /* 0x0000029f3d00780c */ /* 0x000fe20000f24470 */
[----:B------:R-:W-:Y:S01]  /*6000*/  FADD.FTZ R31, R21, -UR5 ;  /* 0x80000005151f7e21 */ /* 0x000fe20008010000 */
[----:B------:R-:W-:Y:S01]  /*6010*/  ISETP.GT.U32.OR P2, PT, R61, 0x29f, P2 ;  /* 0x0000029f3d00780c */ /* 0x000fe20001744470 */
[----:B------:R-:W-:Y:S01]  /*6020*/  FFMA.FTZ R33, R15, R33, R46 ;  /* 0x000000210f217223 */ /* 0x000fe2000001002e */
[----:B------:R-:W-:Y:S01]  /*6030*/  ISETP.GT.U32.OR P3, PT, R61, 0x29f, P3 ;  /* 0x0000029f3d00780c */ /* 0x000fe20001f64470 */
[----:B------:R-:W-:Y:S01]  /*6040*/  FFMA.FTZ R34, R42, R34, R43 ;  /* 0x000000222a227223 */ /* 0x000fe2000001002b */
[----:B------:R-:W-:Y:S11]  /*6050*/  @!P5 BRA `(.L_x_4149) ;  /* 0x000000000028d947 */ /* 0x000ff60003800000 */
[----:B-1----:R-:W-:Y:S01]  /*6060*/  FMUL.FTZ R23, R34, -1.4426950216293334961 ;  /* 0xbfb8aa3b22177820 */ /* 0x002fe20000410000 */
        /* <DEDUP_REMOVED lines=9> */
.L_x_4149:
[----:B------:R-:W-:Y:S04]  /*6100*/  BSSY B0, `(.L_x_4150) ;  /* 0x000000e000007945 */ /* 0x000fe80003800000 */
[----:B------:R-:W-:Y:S05]  /*6110*/  @P1 BRA `(.L_x_4151) ;  /* 0x0000000000301947 */ /* 0x000fea0003800000 */
[----:B------:R-:W-:Y:S01]  /*6120*/  ULDC.64 UR12, c[0x0][0x270] ;  /* 0x00009c00000c7ab9 */ /* 0x000fe20000000a00 */
[----:B------:R-:W-:Y:S01]  /*6130*/  MOV R20, R24 ;  /* 0x0000001800147202 */ /* 0x000fe20000000f00 */
[----:B-1----:R-:W-:Y:S01]  /*6140*/  IMAD R22, R38, UR12, RZ ;  /* 0x0000000c26167c24 */ /* 0x002fe2000f8e02ff */
        /* <DEDUP_REMOVED lines=9> */
.L_x_4151:
[----:B------:R-:W-:Y:S05]  /*61e0*/  BSYNC B0 ;  /* 0x0000000000007941 */ /* 0x000fea0003800000 */
.L_x_4150:
[----:B------:R-:W-:Y:S01]  /*61f0*/  FMUL.FTZ R32, R32, UR10 ;  /* 0x0000000a20207c20 */ /* 0x000fe20008410000 */
[----:B------:R-:W-:Y:S01]  /*6200*/  FMUL.FTZ R20, R31, UR10 ;  /* 0x0000000a1f147c20 */ /* 0x000fe20008410000 */
[----:B------:R-:W-:Y:S01]  /*6210*/  FADD.FTZ R30, R30, -UR5 ;  /* 0x800000051e1e7e21 */ /* 0x000fe20008010000 */
[----:B------:R-:W-:Y:S01]  /*6220*/  FADD.FTZ R29, R29, -UR5 ;  /* 0x800000051d1d7e21 */ /* 0x000fe20008010000 */
        /* <DEDUP_REMOVED lines=13> */
.L_x_4152:
        /* <DEDUP_REMOVED lines=14> */
.L_x_4154:
[----:B------:R-:W-:Y:S05]  /*63e0*/  BSYNC B0 ;  /* 0x0000000000007941 */ /* 0x000fea0003800000 */
.L_x_4153:
[----:B------:R-:W-:Y:S01]  /*63f0*/  FMUL.FTZ R30, R30, UR10 ;  /* 0x0000000a1e1e7c20 */ /* 0x000fe20008410000 */
[----:B--2---:R-:W-:Y:S01]  /*6400*/  FMUL.FTZ R31, R29, UR10 ;  /* 0x0000000a1d1f7c20 */ /* 0x004fe20008410000 */
        /* <DEDUP_REMOVED lines=15> */
.L_x_4155:
        /* <DEDUP_REMOVED lines=14> */
.L_x_4157:
[----:B------:R-:W-:Y:S05]  /*65e0*/  BSYNC B0 ;  /* 0x0000000000007941 */ /* 0x000fea0003800000 */
.L_x_4156:
[----:B------:R-:W-:Y:S01]  /*65f0*/  ISETP.GE.U32.AND P1, PT, R64, UR6, PT ;  /* 0x0000000640007c0c */ /* 0x000fe2000bf26070 */
[----:B------:R-:W-:Y:S01]  /*6600*/  FADD.FTZ R29, R29, -UR5 ;  /* 0x800000051d1d7e21 */ /* 0x000fe20008010000 */
[----:B------:R-:W-:Y:S01]  /*6610*/  ISETP.GE.U32.AND P2, PT, R63, UR6, PT ;  /* 0x000000063f007c0c */ /* 0x000fe2000bf46070 */
[----:B------:R-:W-:Y:S01]  /*6620*/  FADD.FTZ R28, R28, -UR5 ;  /* 0x800000051c1c7e21 */ /* 0x000fe20008010000 */
[----:B-1----:R-:W-:Y:S01]  /*6630*/  SHF.R.S32.HI R35, RZ, 0x1f, R64 ;  /* 0x0000001fff237819 */ /* 0x002fe20000011440 */
[--C-:B------:R-:W-:Y:S01]  /*6640*/  HADD2.F32 R20, -RZ, R27.reuse.H0_H0 ;  /* 0x2000001bff147230 */ /* 0x100fe20000004100 */
[----:B------:R-:W-:Y:S01]  /*6650*/  SHF.R.S32.HI R34, RZ, 0x1f, R63 ;  /* 0x0000001fff227819 */ /* 0x000fe2000001143f */
[----:B------:R-:W-:Y:S01]  /*6660*/  HADD2.F32 R21, -RZ, R27.H1_H1 ;  /* 0x3000001bff157230 */ /* 0x000fe20000004100 */
[----:B------:R-:W-:Y:S01]  /*6670*/  ISETP.GE.U32.AND P3, PT, R62, UR6, PT ;  /* 0x000000063e007c0c */ /* 0x000fe2000bf66070 */
[----:B------:R-:W-:Y:S01]  /*6680*/  FMUL.FTZ R30, R29, UR10 ;  /* 0x0000000a1d1e7c20 */ /* 0x000fe20008410000 */
[----:B0-----:R-:W-:Y:S01]  /*6690*/  SHF.R.S32.HI R33, RZ, 0x1f, R62 ;  /* 0x0000001fff217819 */ /* 0x001fe2000001143e */
[----:B--2---:R-:W-:Y:S01]  /*66a0*/  FMUL.FTZ R31, R28, UR10 ;  /* 0x0000000a1c1f7c20 */ /* 0x004fe20008410000 */
        /* <DEDUP_REMOVED lines=23> */
.L_x_4158:
        /* <DEDUP_REMOVED lines=14> */
.L_x_4160:
[----:B------:R-:W-:Y:S05]  /*6900*/  BSYNC B0 ;  /* 0x0000000000007941 */ /* 0x000fea0003800000 */
.L_x_4159:
        /* <DEDUP_REMOVED lines=17> */
.L_x_4161:
        /* <DEDUP_REMOVED lines=14> */
.L_x_4163:
[----:B------:R-:W-:Y:S05]  /*6b00*/  BSYNC B0 ;  /* 0x0000000000007941 */ /* 0x000fea0003800000 */
.L_x_4162:
        /* <DEDUP_REMOVED lines=17> */
.L_x_4164:
        /* <DEDUP_REMOVED lines=14> */
.L_x_4166:
[----:B------:R-:W-:Y:S05]  /*6d00*/  BSYNC B0 ;  /* 0x0000000000007941 */ /* 0x000fea0003800000 */
.L_x_4165:
[C---:B------:R-:W-:Y:S01]  /*6d10*/  IADD3 R21, R41.reuse, 0x100, RZ ;  /* 0x0000010029157810 */ /* 0x040fe20007ffe0ff */
[----:B------:R-:W-:Y:S01]  /*6d20*/  FADD.FTZ R26, R26, -UR5 ;  /* 0x800000051a1a7e21 */ /* 0x000fe20008010000 */
[----:B--2---:R-:W-:Y:S01]  /*6d30*/  IADD3 R27, R41, 0x110, RZ ;  /* 0x00000110291b7810 */ /* 0x004fe20007ffe0ff */
[----:B------:R-:W-:Y:S01]  /*6d40*/  FADD.FTZ R17, R17, -UR5 ;  /* 0x8000000511117e21 */ /* 0x000fe20008010000 */
[----:B01----:R-:W-:Y:S01]  /*6d50*/  IADD3 R23, R41, 0x120, RZ ;  /* 0x0000012029177810 */ /* 0x003fe20007ffe0ff */
        /* <DEDUP_REMOVED lines=10> */
[----:B------:R-:W-:Y:S01]  /*6e00*/  FADD.FTZ R26, R29, -UR5 ;  /* 0x800000051d1a7e21 */ /* 0x000fe20008010000 */
[----:B------:R-:W-:Y:S01]  /*6e10*/  ISETP.GE.AND.EX P1, PT, R20, UR7, PT, P1 ;  /* 0x0000000714007c0c */ /* 0x000fe2000bf26310 */
[----:B------:R-:W-:Y:S01]  /*6e20*/  HADD2.F32 R14, -RZ, R14.H1_H1 ;  /* 0x3000000eff0e7230 */ /* 0x000fe20000004100 */
[----:B------:R-:W-:Y:S01]  /*6e30*/  ISETP.GE.AND.EX P2, PT, R22, UR7, PT, P2 ;  /* 0x0000000716007c0c */ /* 0x000fe2000bf46320 */
[----:B------:R-:W-:Y:S01]  /*6e40*/  FADD.FTZ R29, R16, -UR5 ;  /* 0x80000005101d7e21 */ /* 0x000fe20008010000 */
[----:B------:R-:W-:Y:S01]  /*6e50*/  ISETP.GE.AND.EX P3, PT, R60, UR7, PT, P3 ;  /* 0x000000073c007c0c */ /* 0x000fe2000bf66330 */
[----:B------:R-:W-:Y:S01]  /*6e60*/  FFMA.FTZ R30, R15, R30, R46 ;  /* 0x0000001e0f1e7223 */ /* 0x000fe2000001002e */
        /* <DEDUP_REMOVED lines=15> */
.L_x_4167:
        /* <DEDUP_REMOVED lines=14> */
.L_x_4169:
[----:B------:R-:W-:Y:S05]  /*7040*/  BSYNC B0 ;  /* 0x0000000000007941 */ /* 0x000fea0003800000 */
.L_x_4168:
        /* <DEDUP_REMOVED lines=17> */
.L_x_4170:
        /* <DEDUP_REMOVED lines=14> */
.L_x_4172:
[----:B------:R-:W-:Y:S05]  /*7240*/  BSYNC B0 ;  /* 0x0000000000007941 */ /* 0x000fea0003800000 */
.L_x_4171:
        /* <DEDUP_REMOVED lines=17> */
.L_x_4173:
        /* <DEDUP_REMOVED lines=14> */
.L_x_4175:
[----:B------:R-:W-:Y:S05]  /*7440*/  BSYNC B0 ;  /* 0x0000000000007941 */ /* 0x000fea0003800000 */
.L_x_4174:
[C---:B------:R-:W-:Y:S01]  /*7450*/  IADD3 R17, R41.reuse, 0x130, RZ ;  /* 0x0000013029117810 */ /* 0x040fe20007ffe0ff */
[----:B------:R-:W-:Y:S01]  /*7460*/  FADD.FTZ R14, R14, -UR5 ;  /* 0x800000050e0e7e21 */ /* 0x000fe20008010000 */
[----:B------:R-:W-:Y:S01]  /*7470*/  IADD3 R23, R41, 0x140, RZ ;  /* 0x0000014029177810 */ /* 0x000fe20007ffe0ff */
[----:B------:R-:W-:Y:S01]  /*7480*/  FADD.FTZ R13, R13, -UR5 ;  /* 0x800000050d0d7e21 */ /* 0x000fe20008010000 */
[----:B012---:R-:W-:Y:S01]  /*7490*/  IADD3 R21, R41, 0x150, RZ ;  /* 0x0000015029157810 */ /* 0x007fe20007ffe0ff */
        /* <DEDUP_REMOVED lines=32> */
.L_x_4176:
        /* <DEDUP_REMOVED lines=14> */
.L_x_4178:
[----:B------:R-:W-:Y:S05]  /*7780*/  BSYNC B0 ;  /* 0x0000000000007941 */ /* 0x000fea0003800000 */
.L_x_4177:
[----:B------:R-:W-:Y:S01]  /*7790*/  FMUL.FTZ R26, R26, UR10 ;  /* 0x0000000a1a1a7c20 */ /* 0x000fe20008410000 */
[----:B------:R-:W-:Y:S01]  /*77a0*/  FMUL.FTZ R14, R14, UR10 ;  /* 0x0000000a0e0e7c20 */ /* 0x000fe20008410000 */
[----:B0-----:R-:W-:Y:S01]  /*77b0*/  FADD.FTZ R27, R11, -UR5 ;  /* 0x800000050b1b7e21 */ /* 0x001fe20008010000 */
[----:B------:R-:W-:Y:S01]  /*77c0*/  FADD.FTZ R22, R22, -UR5 ;  /* 0x8000000516167e21 */ /* 0x000fe20008010000 */
        /* <DEDUP_REMOVED lines=13> */
.L_x_4179:
        /* <DEDUP_REMOVED lines=14> */
.L_x_4181:
[----:B------:R-:W-:Y:S05]  /*7980*/  BSYNC B0 ;  /* 0x0000000000007941 */ /* 0x000fea0003800000 */
.L_x_4180:
[----:B------:R-:W-:Y:S01]  /*7990*/  FMUL.FTZ R22, R22, UR10 ;  /* 0x0000000a16167c20 */ /* 0x000fe20008410000 */
[----:B------:R-:W-:Y:S01]  /*79a0*/  FMUL.FTZ R27, R27, UR10 ;  /* 0x0000000a1b1b7c20 */ /* 0x000fe20008410000 */
[--C-:B------:R-:W-:Y:S02]  /*79b0*/  HADD2.F32 R14, -RZ, R10.reuse.H0_H0 ;  /* 0x2000000aff0e7230 */ /* 0x100fe40000004100 */
[----:B0-----:R-:W-:Y:S02]  /*79c0*/  HADD2.F32 R16, -RZ, R10.H1_H1 ;  /* 0x3000000aff107230 */ /* 0x001fe40000004100 */
        /* <DEDUP_REMOVED lines=13> */
.L_x_4182:
        /* <DEDUP_REMOVED lines=14> */
.L_x_4184:
[----:B------:R-:W-:Y:S05]  /*7b80*/  BSYNC B0 ;  /* 0x0000000000007941 */ /* 0x000fea0003800000 */
.L_x_4183:
[----:B------:R-:W-:Y:S02]  /*7b90*/  HADD2.F32 R20, -RZ, R7.H0_H0 ;  /* 0x20000007ff147230 */ /* 0x000fe40000004100 */
[----:B------:R-:W-:Y:S01]  /*7ba0*/  FADD.FTZ R11, R16, -UR5 ;  /* 0x80000005100b7e21 */ /* 0x000fe20008010000 */
[----:B------:R-:W-:Y:S01]  /*7bb0*/  HADD2.F32 R22, -RZ, R6.H0_H0 ;  /* 0x20000006ff167230 */ /* 0x000fe20000004100 */
[C---:B0-----:R-:W-:Y:S01]  /*7bc0*/  IADD3 R13, R41.reuse, 0x160, RZ ;  /* 0x00000160290d7810 */ /* 0x041fe20007ffe0ff */
[----:B------:R-:W-:Y:S02]  /*7bd0*/  HADD2.F32 R26, -RZ, R5.H0_H0 ;  /* 0x20000005ff1a7230 */ /* 0x000fe40000004100 */
[----:B------:R-:W-:Y:S01]  /*7be0*/  FADD.FTZ R16, R20, -UR5 ;  /* 0x8000000514107e21 */ /* 0x000fe20008010000 */
[----:B------:R-:W-:Y:S02]  /*7bf0*/  HADD2.F32 R12, -RZ, R9.H0_H0 ;  /* 0x20000009ff0c7230 */ /* 0x000fe40000004100 */
[----:B------:R-:W-:Y:S01]  /*7c00*/  FADD.FTZ R20, R22, -UR5 ;  /* 0x8000000516147e21 */ /* 0x000fe20008010000 */
        /* <DEDUP_REMOVED lines=10> */
[----:B------:R-:W-:Y:S02]  /*7cb0*/  HADD2.F32 R10, -RZ, R9.H1_H1 ;  /* 0x30000009ff0a7230 */ /* 0x000fe40000004100 */
[----:B------:R-:W-:Y:S01]  /*7cc0*/  FADD.FTZ R9, R12, -UR5 ;  /* 0x800000050c097e21 */ /* 0x000fe20008010000 */
[----:B------:R-:W-:Y:S01]  /*7cd0*/  FADD.FTZ R26, R28, -UR5 ;  /* 0x800000051c1a7e21 */ /* 0x000fe20008010000 */
        /* <DEDUP_REMOVED lines=35> */
[----:B------:R-:W-:Y:S01]  /*7f10*/  ISETP.GT.U32.OR P6, PT, R61, 0x29f, P6 ;  /* 0x0000029f3d00780c */ /* 0x000fe200037c4470 */
        /* <DEDUP_REMOVED lines=20> */
.L_x_4185:
        /* <DEDUP_REMOVED lines=14> */
.L_x_4187:
[----:B------:R-:W-:Y:S05]  /*8140*/  BSYNC B0 ;  /* 0x0000000000007941 */ /* 0x000fea0003800000 */
.L_x_4186:
[----:B------:R-:W-:Y:S01]  /*8150*/  FADD.FTZ R8, R8, -UR5 ;  /* 0x8000000508087e21 */ /* 0x000fe20008010000 */
[----:B------:R-:W-:Y:S01]  /*8160*/  FMUL.FTZ R31, R31, UR10 ;  /* 0x0000000a1f1f7c20 */ /* 0x000fe20008410000 */
[----:B------:R-:W-:Y:S02]  /*8170*/  HADD2.F32 R30, -RZ, R6.H1_H1 ;  /* 0x30000006ff1e7230 */ /* 0x000fe40000004100 */
[----:B0-----:R-:W-:Y:S01]  /*8180*/  FADD.FTZ R13, R7, -UR5 ;  /* 0x80000005070d7e21 */ /* 0x001fe20008010000 */
[----:B------:R-:W-:Y:S01]  /*8190*/  FMUL.FTZ R12, R8, UR10 ;  /* 0x0000000a080c7c20 */ /* 0x000fe20008410000 */
        /* <DEDUP_REMOVED lines=12> */
.L_x_4188:
        /* <DEDUP_REMOVED lines=14> */
.L_x_4190:
[----:B------:R-:W-:Y:S05]  /*8340*/  BSYNC B0 ;  /* 0x0000000000007941 */ /* 0x000fea0003800000 */
.L_x_4189:
[----:B------:R-:W-:Y:S01]  /*8350*/  FMUL.FTZ R28, R13, UR10 ;  /* 0x0000000a0d1c7c20 */ /* 0x000fe20008410000 */
[----:B------:R-:W-:Y:S01]  /*8360*/  FADD.FTZ R29, R30, -UR5 ;  /* 0x800000051e1d7e21 */ /* 0x000fe20008010000 */
        /* <DEDUP_REMOVED lines=12> */
.L_x_4191:
        /* <DEDUP_REMOVED lines=14> */
.L_x_4193:
[----:B------:R-:W-:Y:S05]  /*8510*/  BSYNC B0 ;  /* 0x0000000000007941 */ /* 0x000fea0003800000 */
.L_x_4192:
[----:B------:R-:W-:Y:S01]  /*8520*/  FMUL.FTZ R29, R29, UR10 ;  /* 0x0000000a1d1d7c20 */ /* 0x000fe20008410000 */
[----:B-1----:R-:W-:Y:S01]  /*8530*/  FFMA.FTZ R13, R42, R28, R43 ;  /* 0x0000001c2a0d7223 */ /* 0x002fe2000001002b */
        /* <DEDUP_REMOVED lines=11> */
.L_x_4194:
        /* <DEDUP_REMOVED lines=14> */
.L_x_4196:
[----:B------:R-:W-:Y:S05]  /*86d0*/  BSYNC B0 ;  /* 0x0000000000007941 */ /* 0x000fea0003800000 */
.L_x_4195:
[----:B------:R-:W-:Y:S01]  /*86e0*/  FFMA.FTZ R29, R42, R29, R43 ;  /* 0x0000001d2a1d7223 */ /* 0x000fe2000001002b */
[----:B------:R-:W-:Y:S06]  /*86f0*/  @!P5 BRA `(.L_x_4197) ;  /* 0x000000000028d947 */ /* 0x000fec0003800000 */
        /* <DEDUP_REMOVED lines=10> */
.L_x_4197:
        /* <DEDUP_REMOVED lines=14> */
.L_x_4199:
[----:B------:R-:W-:Y:S05]  /*8880*/  BSYNC B0 ;  /* 0x0000000000007941 */ /* 0x000fea0003800000 */
.L_x_4198:
[----:B------:R-:W-:Y:S01]  /*8890*/  HADD2.F32 R5, -RZ, R5.H1_H1 ;  /* 0x30000005ff057230 */ /* 0x000fe20000004100 */
[C---:B------:R-:W-:Y:S01]  /*88a0*/  IADD3 R23, R41.reuse, 0x1b0, RZ ;  /* 0x000001b029177810 */ /* 0x040fe20007ffe0ff */
[----:B------:R-:W-:Y:S01]  /*88b0*/  HADD2.F32 R4, -RZ, R4.H1_H1 ;  /* 0x30000004ff047230 */ /* 0x000fe20000004100 */
[C---:B012---:R-:W-:Y:S01]  /*88c0*/  IADD3 R11, R41.reuse, 0x1c0, RZ ;  /* 0x000001c0290b7810 */ /* 0x047fe20007ffe0ff */
[----:B------:R-:W-:Y:S01]  /*88d0*/  HADD2.F32 R8, -RZ, R3.H1_H1 ;  /* 0x30000003ff087230 */ /* 0x000fe20000004100 */
[C---:B------:R-:W-:Y:S01]  /*88e0*/  IADD3 R10, R41.reuse, 0x1d0, RZ ;  /* 0x000001d0290a7810 */ /* 0x040fe20007ffe0ff */
        /* <DEDUP_REMOVED lines=45> */
.L_x_4200:
        /* <DEDUP_REMOVED lines=14> */
.L_x_4202:
[----:B------:R-:W-:Y:S05]  /*8ca0*/  BSYNC B0 ;  /* 0x0000000000007941 */ /* 0x000fea0003800000 */
.L_x_4201:
        /* <DEDUP_REMOVED lines=11> */
.L_x_4203:
        /* <DEDUP_REMOVED lines=14> */
.L_x_4205:
[----:B------:R-:W-:Y:S05]  /*8e40*/  BSYNC B0 ;  /* 0x0000000000007941 */ /* 0x000fea0003800000 */
.L_x_4204:
        /* <DEDUP_REMOVED lines=11> */
.L_x_4206:
        /* <DEDUP_REMOVED lines=14> */
.L_x_4208:
[----:B------:R-:W-:Y:S05]  /*8fe0*/  BSYNC B0 ;  /* 0x0000000000007941 */ /* 0x000fea0003800000 */
.L_x_4207:
[----:B------:R-:W-:Y:S05]  /*8ff0*/  @!P5 BRA `(.L_x_4209) ;  /* 0x000000000028d947 */ /* 0x000fea0003800000 */
[----:B01----:R-:W-:Y:S01]  /*9000*/  FMUL.FTZ R5, R8, -1.4426950216293334961 ;  /* 0xbfb8aa3b08057820 */ /* 0x003fe20000410000 */
[----:B--2---:R-:W-:-:S05]  /*9010*/  FMUL.FTZ R2, R17, -1.4426950216293334961 ;  /* 0xbfb8aa3b11027820 */ /* 0x004fca0000410000 */
        /* <DEDUP_REMOVED lines=8> */
.L_x_4209:
[----:B------:R-:W-:Y:S04]  /*90a0*/  BSSY B0, `(.L_x_4210) ;  /* 0x000000e000007945 */ /* 0x000fe80003800000 */
[----:B------:R-:W-:Y:S05]  /*90b0*/  @P3 BRA `(.L_x_4211) ;  /* 0x0000000000303947 */ /* 0x000fea0003800000 */
[----:B------:R-:W-:Y:S01]  /*90c0*/  ULDC.64 UR6, c[0x0][0x270] ;  /* 0x00009c0000067ab9 */ /* 0x000fe20000000a00 */
[----:B--2---:R-:W-:Y:S01]  /*90d0*/  MOV R2, R24 ;  /* 0x0000001800027202 */ /* 0x004fe20000000f00 */
[----:B------:R-:W-:Y:S01]  /*90e0*/  IMAD R48, R48, UR6, RZ ;  /* 0x0000000630307c24 */ /* 0x000fe2000f8e02ff */
[----:B------:R-:W-:Y:S02]  /*90f0*/  MOV R3, R19 ;  /* 0x0000001300037202 */ /* 0x000fe40000000f00 */
[----:B------:R-:W-:Y:S01]  /*9100*/  F2FP.F16.F32.PACK_AB R17, R8, R17 ;  /* 0x000000110811723e */ /* 0x000fe200000000ff */
[----:B01----:R-:W-:-:S04]  /*9110*/  IMAD.WIDE.U32 R4, R7, UR6, R2 ;  /* 0x0000000607047c25 */ /* 0x003fc8000f8e0002 */
[----:B------:R-:W-:Y:S01]  /*9120*/  IMAD R7, R7, UR7, R48 ;  /* 0x0000000707077c24 */ /* 0x000fe2000f8e0230 */
[----:B------:R-:W-:Y:S02]  /*9130*/  ULDC.64 UR6, c[0x0][0x210] ;  /* 0x0000840000067ab9 */ /* 0x000fe40000000a00 */
[----:B------:R-:W-:Y:S02]  /*9140*/  LEA R2, P1, R4, UR6, 0x1 ;  /* 0x0000000604027c11 */ /* 0x000fe4000f8208ff */
[----:B------:R-:W-:-:S04]  /*9150*/  IADD3 R7, R5, R7, RZ ;  /* 0x0000000705077210 */ /* 0x000fc80007ffe0ff */
[----:B------:R-:W-:-:S05]  /*9160*/  LEA.HI.X R3, R4, UR7, R7, 0x1, P1 ;  /* 0x0000000704037c11 */ /* 0x000fca00088f0c07 */
[----:B------:R3:W-:Y:S02]  /*9170*/  STG.E desc[UR14][R2.64], R17 ;  /* 0x0000001102007986 */ /* 0x0007e4000c10190e */
.L_x_4211:
[----:B------:R-:W-:Y:S05]  /*9180*/  BSYNC B0 ;  /* 0x0000000000007941 */ /* 0x000fea0003800000 */
.L_x_4210:
[----:B------:R-:W-:Y:S05]  /*9190*/  @!P5 BRA `(.L_x_4212) ;  /* 0x000000000028d947 */ /* 0x000fea0003800000 */
[----:B01----:R-:W-:Y:S01]  /*91a0*/  FMUL.FTZ R5, R0, -1.4426950216293334961 ;  /* 0xbfb8aa3b00057820 */ /* 0x003fe20000410000 */
[----:B--23--:R-:W-:-:S05]  /*91b0*/  FMUL.FTZ R2, R15, -1.4426950216293334961 ;  /* 0xbfb8aa3b0f027820 */ /* 0x00cfca0000410000 */
        /* <DEDUP_REMOVED lines=8> */
.L_x_4212:
        /* <DEDUP_REMOVED lines=13> */
.L_x_4214:
[----:B------:R-:W-:Y:S05]  /*9310*/  BSYNC B0 ;  /* 0x0000000000007941 */ /* 0x000fea0003800000 */
.L_x_4213:
[----:B------:R-:W-:Y:S01]  /*9320*/  ULDC UR5, c[0x0][0x10] ;  /* 0x0000040000057ab9 */ /* 0x000fe20000000800 */
[----:B------:R-:W-:Y:S02]  /*9330*/  UIADD3 UR4, UR4, 0x1, URZ ;  /* 0x0000000104047890 */ /* 0x000fe4000fffe03f */
[----:B------:R-:W-:-:S04]  /*9340*/  UIADD3 UR9, UR5, UR9, URZ ;  /* 0x0000000905097290 */ /* 0x000fc8000fffe03f */
[----:B------:R-:W-:-:S06]  /*9350*/  UISETP.GE.AND UP0, UPT, UR9, UR8, UPT ;  /* 0x000000080900728c */ /* 0x000fcc000bf06270 */
[----:B------:R-:W-:-:S13]  /*9360*/  PLOP3.LUT P1, PT, PT, PT, UP0, 0x80, 0x0 ;  /* 0x000000000000781c */ /* 0x000fda0003f2f008 */
[----:B------:R-:W-:Y:S05]  /*9370*/  @!P1 BRA `(.L_x_4215) ;  /* 0xffffff6c00c09947 */ /* 0x000fea000383ffff */
[----:B------:R-:W-:Y:S05]  /*9380*/  EXIT ;  /* 0x000000000000794d */ /* 0x000fea0003800000 */
.L_x_4216:
        /* <DEDUP_REMOVED lines=15> */
.L_x_5169:


//--------------------- .text._Z35group_norm_nhwc_fwd_one_pass_kernelI11Fp16IOFp16WLi64ELi84ELi672EEv26Group_norm_nhwc_fwd_params --------------------------
	.section	.text._Z35group_norm_nhwc_fwd_one_pass_kernelI11Fp16IOFp16WLi64ELi84ELi672EEv26Group_norm_nhwc_fwd_params,"ax",@progbits
	.align	128
        .global         _Z35group_norm_nhwc_fwd_one_pass_kernelI11Fp16IOFp16WLi64ELi84ELi672EEv26Group_norm_nhwc_fwd_params
        .type           _Z35group_norm_nhwc_fwd_one_pass_kernelI11Fp16IOFp16WLi64ELi84ELi672EEv26Group_norm_nhwc_fwd_params,@function
        .size           _Z35group_norm_nhwc_fwd_one_pass_kernelI11Fp16IOFp16WLi64ELi84ELi672EEv26Group_norm_nhwc_fwd_params,(.L_x_5170 - _Z35group_norm_nhwc_fwd_one_pass_kernelI11Fp16IOFp16WLi64ELi84ELi672EEv26Group_norm_nhwc_fwd_params)
        .other          _Z35group_norm_nhwc_fwd_one_pass_kernelI11Fp16IOFp16WLi64ELi84ELi672EEv26Group_norm_nhwc_fwd_params,@"STO_CUDA_ENTRY STV_DEFAULT"
_Z35group_norm_nhwc_fwd_one_pass_kernelI11Fp16IOFp16WLi64ELi84ELi672EEv26Group_norm_nhwc_fwd_params:
.text._Z35group_norm_nhwc_fwd_one_pass_kernelI11Fp16IOFp16WLi64ELi84ELi672EEv26Group_norm_nhwc_fwd_params:
        /* <DEDUP_REMOVED lines=24> */
.L_x_4238:
        /* <DEDUP_REMOVED lines=222> */
.L_x_4218:
[----:B------:R-:W-:Y:S05]  /*0f60*/  BSYNC B0 ;  /* 0x0000000000007941 */ /* 0x000fea0003800000 */
.L_x_4217:
        /* <DEDUP_REMOVED lines=28> */
.L_x_4221:
[----:B------:R-:W2:Y:S04]  /*1130*/  LDG.E.STRONG.GPU R11, desc[UR8][R8.64] ;  /* 0x00000008080b7981 */ /* 0x000ea8000c1ef900 */
[----:B--2---:R-:W-:Y:S01]  /*1140*/  CCTL.IVALL ;  /* 0x00000000ff00798f */ /* 0x004fe20002000000 */
[----:B------:R-:W-:Y:S05]  /*1150*/  YIELD ;  /* 0x0000000000007946 */ /* 0x000fea0003800000 */
[----:B------:R-:W-:-:S13]  /*1160*/  ISETP.NE.AND P1, PT, R11, R14, PT ;  /* 0x0000000e0b00720c */ /* 0x000fda0003f25270 */
[----:B------:R-:W-:Y:S05]  /*1170*/  @P1 BRA `(.L_x_4221) ;  /* 0xfffffffc00ec1947 */ /* 0x000fea000383ffff */
.L_x_4220:
        /* <DEDUP_REMOVED lines=11> */
.L_x_4223:
        /* <DEDUP_REMOVED lines=63> */
.L_x_4222:
        /* <DEDUP_REMOVED lines=19> */
.L_x_4225:
[----:B------:R-:W-:Y:S05]  /*1750*/  BSYNC B0 ;  /* 0x0000000000007941 */ /* 0x000fea0003800000 */
.L_x_4224:
        /* <DEDUP_REMOVED lines=32> */
.L_x_4219:
        /* <DEDUP_REMOVED lines=58> */
[----:B------:R-:W-:Y:S02]  /*1d00*/  HADD2.F32 R15, -RZ, R24.H0_H0 ;  /* 0x20000018ff0f7230 */ /* 0x000fe40000004100 */
[----:B--2---:R-:W-:Y:S02]  /*1d10*/  HADD2.F32 R0, -RZ, R0.H0_H0 ;  /* 0x20000000ff007230 */ /* 0x004fe40000004100 */
[----:B---3--:R-:W-:Y:S02]  /*1d20*/  HADD2.F32 R9, -RZ, R9.H0_H0 ;  /* 0x20000009ff097230 */ /* 0x008fe40000004100 */
[----:B----4-:R-:W-:-:S03]  /*1d30*/  HADD2.F32 R25, -RZ, R25.H0_H0 ;  /* 0x20000019ff197230 */ /* 0x010fc60000004100 */
        /* <DEDUP_REMOVED lines=12> */
[----:B------:R-:W-:Y:S01]  /*1e00*/  HADD2.F32 R10, -RZ, R19.H0_H0 ;  /* 0x20000013ff0a7230 */ /* 0x000fe20000004100 */
        /* <DEDUP_REMOVED lines=23> */
.L_x_4226:
        /* <DEDUP_REMOVED lines=14> */
.L_x_4228:
[----:B------:R-:W-:Y:S05]  /*2060*/  BSYNC B0 ;  /* 0x0000000000007941 */ /* 0x000fea0003800000 */
.L_x_4227:
        /* <DEDUP_REMOVED lines=11> */
.L_x_4229:
        /* <DEDUP_REMOVED lines=14> */
.L_x_4231:
[----:B------:R-:W-:Y:S05]  /*2200*/  BSYNC B0 ;  /* 0x0000000000007941 */ /* 0x000fea0003800000 */
.L_x_4230:
        /* <DEDUP_REMOVED lines=11> */
.L_x_4232:
        /* <DEDUP_REMOVED lines=14> */
.L_x_4234:
[----:B------:R-:W-:Y:S05]  /*23a0*/  BSYNC B0 ;  /* 0x0000000000007941 */ /* 0x000fea0003800000 */
.L_x_4233:
        /* <DEDUP_REMOVED lines=11> */
.L_x_4235:
        /* <DEDUP_REMOVED lines=14> */
.L_x_4237:
[----:B------:R-:W-:Y:S05]  /*2540*/  BSYNC B0 ;  /* 0x0000000000007941 */ /* 0x000fea0003800000 */
.L_x_4236:
[----:B------:R-:W4:Y:S01]  /*2550*/  LDC R5, c[0x0][0x10] ;  /* 0x00000400ff057b82 */ /* 0x000f220000000800 */
[----:B------:R-:W-:Y:S02]  /*2560*/  IADD3 R4, R4, 0x1, RZ ;  /* 0x0000000104047810 */ /* 0x000fe40007ffe0ff */
[----:B----4-:R-:W-:-:S04]  /*2570*/  IADD3 R20, R5, R20, RZ ;  /* 0x0000001405147210 */ /* 0x010fc80007ffe0ff */
[----:B------:R-:W-:-:S13]  /*2580*/  ISETP.GE.AND P1, PT, R20, UR4, PT ;  /* 0x0000000414007c0c */ /* 0x000fda000bf26270 */
[----:B------:R-:W-:Y:S05]  /*2590*/  @!P1 BRA `(.L_x_4238) ;  /* 0xffffffd800f89947 */ /* 0x000fea000383ffff */
[----:B------:R-:W-:Y:S05]  /*25a0*/  EXIT ;  /* 0x000000000000794d */ /* 0x000fea0003800000 */
.L_x_4239:
        /* <DEDUP_REMOVED lines=13> */
.L_x_5170:


//--------------------- .text._Z35group_norm_nhwc_fwd_one_pass_kernelI11Fp16IOFp16WLi128ELi84ELi672EEv26Group_norm_nhwc_fwd_params --------------------------
	.section	.text._Z35group_norm_nhwc_fwd_one_pass_kernelI11Fp16IOFp16WLi128ELi84ELi672EEv26Group_norm_nhwc_fwd_params,"ax",@progbits
	.align	128
        .global         _Z35group_norm_nhwc_fwd_one_pass_kernelI11Fp16IOFp16WLi128ELi84ELi672EEv26Group_norm_nhwc_fwd_params
        .type           _Z35group_norm_nhwc_fwd_one_pass_kernelI11Fp16IOFp16WLi128ELi84ELi672EEv26Group_norm_nhwc_fwd_params,@function
        .size           _Z35group_norm_nhwc_fwd_one_pass_kernelI11Fp16IOFp16WLi128ELi84ELi672EEv26Group_norm_nhwc_fwd_params,(.L_x_5171 - _Z35group_norm_nhwc_fwd_one_pass_kernelI11Fp16IOFp16WLi128ELi84ELi672EEv26Group_norm_nhwc_fwd_params)
        .other          _Z35group_norm_nhwc_fwd_one_pass_kernelI11Fp16IOFp16WLi128ELi84ELi672EEv26Group_norm_nhwc_fwd_params,@"STO_CUDA_ENTRY STV_DEFAULT"
_Z35group_norm_nhwc_fwd_one_pass_kernelI11Fp16IOFp16WLi128ELi84ELi672EEv26Group_norm_nhwc_fwd_params:
.text._Z35group_norm_nhwc_fwd_one_pass_kernelI11Fp16IOFp16WLi128ELi84ELi672EEv26Group_norm_nhwc_fwd_params:
        /* <DEDUP_REMOVED lines=41> */
.L_x_4273:
        /* <DEDUP_REMOVED lines=302> */
.L_x_4241:
[----:B------:R-:W-:Y:S05]  /*1570*/  BSYNC B0 ;  /* 0x0000000000007941 */ /* 0x000fea0003800000 */
.L_x_4240:
        /* <DEDUP_REMOVED lines=30> */
.L_x_4244:
[----:B--2---:R-:W2:Y:S04]  /*1760*/  LDG.E.STRONG.GPU R6, desc[UR10][R4.64] ;  /* 0x0000000a04067981 */ /* 0x004ea8000c1ef900 */
[----:B--2---:R-:W-:Y:S01]  /*1770*/  CCTL.IVALL ;  /* 0x00000000ff00798f */ /* 0x004fe20002000000 */
[----:B------:R-:W-:Y:S05]  /*1780*/  YIELD ;  /* 0x0000000000007946 */ /* 0x000fea0003800000 */
[----:B------:R-:W-:-:S13]  /*1790*/  ISETP.NE.AND P1, PT, R6, R9, PT ;  /* 0x000000090600720c */ /* 0x000fda0003f25270 */
[----:B------:R-:W-:Y:S05]  /*17a0*/  @P1 BRA `(.L_x_4244) ;  /* 0xfffffffc00ec1947 */ /* 0x000fea000383ffff */
.L_x_4243:
        /* <DEDUP_REMOVED lines=11> */
.L_x_4246:
        /* <DEDUP_REMOVED lines=67> */
.L_x_4245:
        /* <DEDUP_REMOVED lines=19> */
.L_x_4248:
[----:B------:R-:W-:Y:S05]  /*1dc0*/  BSYNC B0 ;  /* 0x0000000000007941 */ /* 0x000fea0003800000 */
.L_x_4247:
        /* <DEDUP_REMOVED lines=34> */
.L_x_4242:
        /* <DEDUP_REMOVED lines=48> */
[----:B--2---:R-:W-:Y:S02]  /*22f0*/  HADD2.F32 R4, -RZ, R33.H0_H0 ;  /* 0x20000021ff047230 */ /* 0x004fe40000004100 */
[----:B---3--:R-:W-:Y:S02]  /*2300*/  HADD2.F32 R6, -RZ, R40.H0_H0 ;  /* 0x20000028ff067230 */ /* 0x008fe40000004100 */
[----:B----4-:R-:W-:Y:S02]  /*2310*/  HADD2.F32 R11, -RZ, R42.H0_H0 ;  /* 0x2000002aff0b7230 */ /* 0x010fe40000004100 */
[----:B------:R-:W-:-:S02]  /*2320*/  HADD2.F32 R42, -RZ, R28.H0_H0 ;  /* 0x2000001cff2a7230 */ /* 0x000fc40000004100 */
[----:B------:R-:W-:Y:S02]  /*2330*/  HADD2.F32 R7, -RZ, R46.H0_H0 ;  /* 0x2000002eff077230 */ /* 0x000fe40000004100 */
        /* <DEDUP_REMOVED lines=13> */
.L_x_4249:
        /* <DEDUP_REMOVED lines=14> */
.L_x_4251:
[----:B------:R-:W-:Y:S05]  /*24f0*/  BSYNC B0 ;  /* 0x0000000000007941 */ /* 0x000fea0003800000 */
.L_x_4250:
        /* <DEDUP_REMOVED lines=51> */
.L_x_4252:
        /* <DEDUP_REMOVED lines=14> */
.L_x_4254:
[----:B------:R-:W-:Y:S05]  /*2910*/  BSYNC B0 ;  /* 0x0000000000007941 */ /* 0x000fea0003800000 */
.L_x_4253:
        /* <DEDUP_REMOVED lines=12> */
.L_x_4255:
        /* <DEDUP_REMOVED lines=14> */
.L_x_4257:
[----:B------:R-:W-:Y:S05]  /*2ac0*/  BSYNC B0 ;  /* 0x0000000000007941 */ /* 0x000fea0003800000 */
.L_x_4256:
        /* <DEDUP_REMOVED lines=46> */
.L_x_4258:
        /* <DEDUP_REMOVED lines=14> */
.L_x_4260:
[----:B------:R-:W-:Y:S05]  /*2e90*/  BSYNC B0 ;  /* 0x0000000000007941 */ /* 0x000fea0003800000 */
.L_x_4259:
        /* <DEDUP_REMOVED lines=11> */
.L_x_4261:
        /* <DEDUP_REMOVED lines=14> */
.L_x_4263:
[----:B------:R-:W-:Y:S05]  /*3030*/  BSYNC B0 ;  /* 0x0000000000007941 */ /* 0x000fea0003800000 */
.L_x_4262:
        /* <DEDUP_REMOVED lines=11> */
.L_x_4264:
        /* <DEDUP_REMOVED lines=14> */
.L_x_4266:
[----:B------:R-:W-:Y:S05]  /*31d0*/  BSYNC B0 ;  /* 0x0000000000007941 */ /* 0x000fea0003800000 */
.L_x_4265:
        /* <DEDUP_REMOVED lines=11> */
.L_x_4267:
        /* <DEDUP_REMOVED lines=14> */
.L_x_4269:
[----:B------:R-:W-:Y:S05]  /*3370*/  BSYNC B0 ;  /* 0x0000000000007941 */ /* 0x000fea0003800000 */
.L_x_4268:
        /* <DEDUP_REMOVED lines=11> */
.L_x_4270:
        /* <DEDUP_REMOVED lines=13> */
.L_x_4272:
[----:B------:R-:W-:Y:S05]  /*3500*/  BSYNC B0 ;  /* 0x0000000000007941 */ /* 0x000fea0003800000 */
.L_x_4271:
[----:B------:R-:W-:Y:S01]  /*3510*/  ULDC UR7, c[0x0][0x10] ;  /* 0x0000040000077ab9 */ /* 0x000fe20000000800 */
[----:B------:R-:W-:Y:S02]  /*3520*/  UIADD3 UR4, UR4, 0x1, URZ ;  /* 0x0000000104047890 */ /* 0x000fe4000fffe03f */
[----:B------:R-:W-:-:S04]  /*3530*/  UIADD3 UR6, UR7, UR6, URZ ;  /* 0x0000000607067290 */ /* 0x000fc8000fffe03f */
[----:B------:R-:W-:-:S06]  /*3540*/  UISETP.GE.AND UP0, UPT, UR6, UR5, UPT ;  /* 0x000000050600728c */ /* 0x000fcc000bf06270 */
[----:B------:R-:W-:-:S13]  /*3550*/  PLOP3.LUT P1, PT, PT, PT, UP0, 0x80, 0x0 ;  /* 0x000000000000781c */ /* 0x000fda0003f2f008 */
[----:B------:R-:W-:Y:S05]  /*3560*/  @!P1 BRA `(.L_x_4273) ;  /* 0xffffffcc00489947 */ /* 0x000fea000383ffff */
[----:B------:R-:W-:Y:S05]  /*3570*/  EXIT ;  /* 0x000000000000794d */ /* 0x000fea0003800000 */
.L_x_4274:
        /* <DEDUP_REMOVED lines=16> */
.L_x_5171:


//--------------------- .text._Z35group_norm_nhwc_fwd_one_pass_kernelI11Fp16IOFp16WLi256ELi84ELi672EEv26Group_norm_nhwc_fwd_params --------------------------
	.section	.text._Z35group_norm_nhwc_fwd_one_pass_kernelI11Fp16IOFp16WLi256ELi84ELi672EEv26Group_norm_nhwc_fwd_params,"ax",@progbits
	.align	128
        .global         _Z35group_norm_nhwc_fwd_one_pass_kernelI11Fp16IOFp16WLi256ELi84ELi672EEv26Group_norm_nhwc_fwd_params
        .type           _Z35group_norm_nhwc_fwd_one_pass_kernelI11Fp16IOFp16WLi256ELi84ELi672EEv26Group_norm_nhwc_fwd_params,@function
        .size           _Z35group_norm_nhwc_fwd_one_pass_kernelI11Fp16IOFp16WLi256ELi84ELi672EEv26Group_norm_nhwc_fwd_params,(.L_x_5172 - _Z35group_norm_nhwc_fwd_one_pass_kernelI11Fp16IOFp16WLi256ELi84ELi672EEv26Group_norm_nhwc_fwd_params)
        .other          _Z35group_norm_nhwc_fwd_one_pass_kernelI11Fp16IOFp16WLi256ELi84ELi672EEv26Group_norm_nhwc_fwd_params,@"STO_CUDA_ENTRY STV_DEFAULT"
_Z35group_norm_nhwc_fwd_one_pass_kernelI11Fp16IOFp16WLi256ELi84ELi672EEv26Group_norm_nhwc_fwd_params:
.text._Z35group_norm_nhwc_fwd_one_pass_kernelI11Fp16IOFp16WLi256ELi84ELi672EEv26Group_norm_nhwc_fwd_params:
        /* <DEDUP_REMOVED lines=48> */
.L_x_4332:
        /* <DEDUP_REMOVED lines=485> */
.L_x_4276:
[----:B------:R-:W-:Y:S05]  /*2150*/  BSYNC B0 ;  /* 0x0000000000007941 */ /* 0x000fea0003800000 */
.L_x_4275:
        /* <DEDUP_REMOVED lines=28> */
.L_x_4279:
[----:B-1----:R-:W2:Y:S04]  /*2320*/  LDG.E.STRONG.GPU R18, desc[UR8][R16.64] ;  /* 0x0000000810127981 */ /* 0x002ea8000c1ef900 */
[----:B--2---:R-:W-:Y:S01]  /*2330*/  CCTL.IVALL ;  /* 0x00000000ff00798f */ /* 0x004fe20002000000 */
[----:B------:R-:W-:Y:S05]  /*2340*/  YIELD ;  /* 0x0000000000007946 */ /* 0x000fea0003800000 */
[----:B------:R-:W-:-:S13]  /*2350*/  ISETP.NE.AND P1, PT, R18, R23, PT ;  /* 0x000000171200720c */ /* 0x000fda0003f25270 */
[----:B------:R-:W-:Y:S05]  /*2360*/  @P1 BRA `(.L_x_4279) ;  /* 0xfffffffc00ec1947 */ /* 0x000fea000383ffff */
.L_x_4278:
        /* <DEDUP_REMOVED lines=11> */
.L_x_4281:
        /* <DEDUP_REMOVED lines=63> */
.L_x_4280:
        /* <DEDUP_REMOVED lines=19> */
.L_x_4283:
[----:B------:R-:W-:Y:S05]  /*2940*/  BSYNC B0 ;  /* 0x0000000000007941 */ /* 0x000fea0003800000 */
.L_x_4282:
        /* <DEDUP_REMOVED lines=32> */
.L_x_4277:
        /* <DEDUP_REMOVED lines=38> */
[----:B0-----:R-:W-:Y:S02]  /*2db0*/  HADD2.F32 R19, -RZ, R42.H0_H0 ;  /* 0x2000002aff137230 */ /* 0x001fe40000004100 */
[-C--:B-1----:R-:W-:Y:S01]  /*2dc0*/  FMUL.FTZ R17, R17, R20.reuse ;  /* 0x0000001411117220 */ /* 0x082fe20000410000 */
[----:B--2---:R-:W-:Y:S02]  /*2dd0*/  HADD2.F32 R21, -RZ, R29.H0_H0 ;  /* 0x2000001dff157230 */ /* 0x004fe40000004100 */
[----:B---3--:R-:W-:Y:S02]  /*2de0*/  HADD2.F32 R22, -RZ, R30.H0_H0 ;  /* 0x2000001eff167230 */ /* 0x008fe40000004100 */
[----:B----4-:R-:W-:Y:S02]  /*2df0*/  HADD2.F32 R24, -RZ, R28.H0_H0 ;  /* 0x2000001cff187230 */ /* 0x010fe40000004100 */
[----:B------:R-:W-:Y:S01]  /*2e00*/  FMUL.FTZ R28, R25, R20 ;  /* 0x00000014191c7220 */ /* 0x000fe20000410000 */
[----:B------:R-:W-:-:S02]  /*2e10*/  HADD2.F32 R25, -RZ, R42.H1_H1 ;  /* 0x3000002aff197230 */ /* 0x000fc40000004100 */
        /* <DEDUP_REMOVED lines=14> */
.L_x_4284:
        /* <DEDUP_REMOVED lines=14> */
.L_x_4286:
[----:B------:R-:W-:Y:S05]  /*2fe0*/  BSYNC B0 ;  /* 0x0000000000007941 */ /* 0x000fea0003800000 */
.L_x_4285:
        /* <DEDUP_REMOVED lines=33> */
.L_x_4287:
        /* <DEDUP_REMOVED lines=14> */
.L_x_4289:
[----:B------:R-:W-:Y:S05]  /*32e0*/  BSYNC B0 ;  /* 0x0000000000007941 */ /* 0x000fea0003800000 */
.L_x_4288:
        /* <DEDUP_REMOVED lines=17> */
.L_x_4290:
        /* <DEDUP_REMOVED lines=14> */
.L_x_4292:
[----:B------:R-:W-:Y:S05]  /*34e0*/  BSYNC B0 ;  /* 0x0000000000007941 */ /* 0x000fea0003800000 */
.L_x_4291:
        /* <DEDUP_REMOVED lines=17> */
.L_x_4293:
        /* <DEDUP_REMOVED lines=14> */
.L_x_4295:
[----:B------:R-:W-:Y:S05]  /*36e0*/  BSYNC B0 ;  /* 0x0000000000007941 */ /* 0x000fea0003800000 */
.L_x_4294:
        /* <DEDUP_REMOVED lines=69> */
.L_x_4296:
        /* <DEDUP_REMOVED lines=14> */
.L_x_4298:
[----:B------:R-:W-:Y:S05]  /*3c20*/  BSYNC B0 ;  /* 0x0000000000007941 */ /* 0x000fea0003800000 */
.L_x_4297:
        /* <DEDUP_REMOVED lines=13> */
.L_x_4299:
        /* <DEDUP_REMOVED lines=14> */
.L_x_4301:
[----:B------:R-:W-:Y:S05]  /*3de0*/  BSYNC B0 ;  /* 0x0000000000007941 */ /* 0x000fea0003800000 */
.L_x_4300:
        /* <DEDUP_REMOVED lines=48> */
.L_x_4302:
        /* <DEDUP_REMOVED lines=14> */
.L_x_4304:
[----:B------:R-:W-:Y:S05]  /*41d0*/  BSYNC B0 ;  /* 0x0000000000007941 */ /* 0x000fea0003800000 */
.L_x_4303:
        /* <DEDUP_REMOVED lines=13> */
.L_x_4305:
        /* <DEDUP_REMOVED lines=14> */
.L_x_4307:
[----:B------:R-:W-:Y:S05]  /*4390*/  BSYNC B0 ;  /* 0x0000000000007941 */ /* 0x000fea0003800000 */
.L_x_4306:
        /* <DEDUP_REMOVED lines=13> */
.L_x_4308:
        /* <DEDUP_REMOVED lines=14> */
.L_x_4310:
[----:B------:R-:W-:Y:S05]  /*4550*/  BSYNC B0 ;  /* 0x0000000000007941 */ /* 0x000fea0003800000 */
.L_x_4309:
        /* <DEDUP_REMOVED lines=13> */
.L_x_4311:
        /* <DEDUP_REMOVED lines=14> */
.L_x_4313:
[----:B------:R-:W-:Y:S05]  /*4710*/  BSYNC B0 ;  /* 0x0000000000007941 */ /* 0x000fea0003800000 */
.L_x_4312:
        /* <DEDUP_REMOVED lines=13> */
.L_x_4314:
        /* <DEDUP_REMOVED lines=14> */
.L_x_4316:
[----:B------:R-:W-:Y:S05]  /*48d0*/  BSYNC B0 ;  /* 0x0000000000007941 */ /* 0x000fea0003800000 */
.L_x_4315:
        /* <DEDUP_REMOVED lines=36> */
.L_x_4317:
        /* <DEDUP_REMOVED lines=14> */
.L_x_4319:
[----:B------:R-:W-:Y:S05]  /*4c00*/  BSYNC B0 ;  /* 0x0000000000007941 */ /* 0x000fea0003800000 */
.L_x_4318:
        /* <DEDUP_REMOVED lines=11> */
.L_x_4320:
        /* <DEDUP_REMOVED lines=14> */
.L_x_4322:
[----:B------:R-:W-:Y:S05]  /*4da0*/  BSYNC B0 ;  /* 0x0000000000007941 */ /* 0x000fea0003800000 */
.L_x_4321:
        /* <DEDUP_REMOVED lines=11> */
.L_x_4323:
        /* <DEDUP_REMOVED lines=14> */
.L_x_4325:
[----:B------:R-:W-:Y:S05]  /*4f40*/  BSYNC B0 ;  /* 0x0000000000007941 */ /* 0x000fea0003800000 */
.L_x_4324:
        /* <DEDUP_REMOVED lines=11> */
.L_x_4326:
        /* <DEDUP_REMOVED lines=14> */
.L_x_4328:
[----:B------:R-:W-:Y:S05]  /*50e0*/  BSYNC B0 ;  /* 0x0000000000007941 */ /* 0x000fea0003800000 */
.L_x_4327:
        /* <DEDUP_REMOVED lines=11> */
.L_x_4329:
        /* <DEDUP_REMOVED lines=13> */
.L_x_4331:
[----:B------:R-:W-:Y:S05]  /*5270*/  BSYNC B0 ;  /* 0x0000000000007941 */ /* 0x000fea0003800000 */
.L_x_4330:
[----:B0-----:R-:W0:Y:S01]  /*5280*/  LDC R17, c[0x0][0x10] ;  /* 0x00000400ff117b82 */ /* 0x001e220000000800 */
[----:B------:R-:W-:Y:S02]  /*5290*/  IADD3 R6, R6, 0x1, RZ ;  /* 0x0000000106067810 */ /* 0x000fe40007ffe0ff */
[----:B0-----:R-:W-:-:S04]  /*52a0*/  IADD3 R4, R17, R4, RZ ;  /* 0x0000000411047210 */ /* 0x001fc80007ffe0ff */
[----:B------:R-:W-:-:S13]  /*52b0*/  ISETP.GE.AND P1, PT, R4, UR4, PT ;  /* 0x0000000404007c0c */ /* 0x000fda000bf26270 */
[----:B------:R-:W-:Y:S05]  /*52c0*/  @!P1 BRA `(.L_x_4332) ;  /* 0xffffffb0000c9947 */ /* 0x000fea000383ffff */
[----:B------:R-:W-:Y:S05]  /*52d0*/  EXIT ;  /* 0x000000000000794d */ /* 0x000fea0003800000 */
.L_x_4333:
        /* <DEDUP_REMOVED lines=10> */
.L_x_5172:


//--------------------- .text._Z35group_norm_nhwc_fwd_one_pass_kernelI11Fp16IOFp16WLi512ELi84ELi672EEv26Group_norm_nhwc_fwd_params --------------------------
	.section	.text._Z35group_norm_nhwc_fwd_one_pass_kernelI11Fp16IOFp16WLi512ELi84ELi672EEv26Group_norm_nhwc_fwd_params,"ax",@progbits
	.align	128
        .global         _Z35group_norm_nhwc_fwd_one_pass_kernelI11Fp16IOFp16WLi512ELi84ELi672EEv26Group_norm_nhwc_fwd_params
        .type           _Z35group_norm_nhwc_fwd_one_pass_kernelI11Fp16IOFp16WLi512ELi84ELi672EEv26Group_norm_nhwc_fwd_params,@function
        .size           _Z35group_norm_nhwc_fwd_one_pass_kernelI11Fp16IOFp16WLi512ELi84ELi672EEv26Group_norm_nhwc_fwd_params,(.L_x_5173 - _Z35group_norm_nhwc_fwd_one_pass_kernelI11Fp16IOFp16WLi512ELi84ELi672EEv26Group_norm_nhwc_fwd_params)
        .other          _Z35group_norm_nhwc_fwd_one_pass_kernelI11Fp16IOFp16WLi512ELi84ELi672EEv26Group_norm_nhwc_fwd_params,@"STO_CUDA_ENTRY STV_DEFAULT"
_Z35group_norm_nhwc_fwd_one_pass_kernelI11Fp16IOFp16WLi512ELi84ELi672EEv26Group_norm_nhwc_fwd_params:
.text._Z35group_norm_nhwc_fwd_one_pass_kernelI11Fp16IOFp16WLi512ELi84ELi672EEv26Group_norm_nhwc_fwd_params:
        /* <DEDUP_REMOVED lines=40> */
.L_x_4439:
        /* <DEDUP_REMOVED lines=875> */
.L_x_4335:
[----:B------:R-:W-:Y:S05]  /*3930*/  BSYNC B0 ;  /* 0x0000000000007941 */ /* 0x000fea0003800000 */
.L_x_4334:
        /* <DEDUP_REMOVED lines=30> */
.L_x_4338:
[----:B------:R-:W2:Y:S04]  /*3b20*/  LDG.E.STRONG.GPU R23, desc[UR14][R20.64] ;  /* 0x0000000e14177981 */ /* 0x000ea8000c1ef900 */
[----:B--2---:R-:W-:Y:S01]  /*3b30*/  CCTL.IVALL ;  /* 0x00000000ff00798f */ /* 0x004fe20002000000 */
[----:B------:R-:W-:Y:S05]  /*3b40*/  YIELD ;  /* 0x0000000000007946 */ /* 0x000fea0003800000 */
[----:B------:R-:W-:-:S13]  /*3b50*/  ISETP.NE.AND P1, PT, R23, R22, PT ;  /* 0x000000161700720c */ /* 0x000fda0003f25270 */
[----:B------:R-:W-:Y:S05]  /*3b60*/  @P1 BRA `(.L_x_4338) ;  /* 0xfffffffc00ec1947 */ /* 0x000fea000383ffff */
.L_x_4337:
        /* <DEDUP_REMOVED lines=14> */
.L_x_4340:
        /* <DEDUP_REMOVED lines=68> */
.L_x_4339:
        /* <DEDUP_REMOVED lines=20> */
.L_x_4342:
[----:B------:R-:W-:Y:S05]  /*41d0*/  BSYNC B0 ;  /* 0x0000000000007941 */ /* 0x000fea0003800000 */
.L_x_4341:
        /* <DEDUP_REMOVED lines=39> */
.L_x_4336:
        /* <DEDUP_REMOVED lines=47> */
[----:B---3--:R-:W-:Y:S02]  /*4740*/  HADD2.F32 R15, -RZ, R42.H0_H0 ;  /* 0x2000002aff0f7230 */ /* 0x008fe40000004100 */
[----:B----4-:R-:W-:Y:S02]  /*4750*/  HADD2.F32 R42, -RZ, R22.H0_H0 ;  /* 0x20000016ff2a7230 */ /* 0x010fe40000004100 */
[----:B--2---:R-:W-:Y:S02]  /*4760*/  HADD2.F32 R46, -RZ, R46.H0_H0 ;  /* 0x2000002eff2e7230 */ /* 0x004fe40000004100 */
        /* <DEDUP_REMOVED lines=14> */
.L_x_4343:
        /* <DEDUP_REMOVED lines=15> */
.L_x_4345:
[----:B------:R-:W-:Y:S05]  /*4940*/  BSYNC B0 ;  /* 0x0000000000007941 */ /* 0x000fea0003800000 */
.L_x_4344:
        /* <DEDUP_REMOVED lines=23> */
.L_x_4346:
        /* <DEDUP_REMOVED lines=14> */
.L_x_4348:
[----:B------:R-:W-:Y:S05]  /*4ba0*/  BSYNC B0 ;  /* 0x0000000000007941 */ /* 0x000fea0003800000 */
.L_x_4347:
        /* <DEDUP_REMOVED lines=23> */
.L_x_4349:
        /* <DEDUP_REMOVED lines=14> */
.L_x_4351:
[----:B------:R-:W-:Y:S05]  /*4e00*/  BSYNC B0 ;  /* 0x0000000000007941 */ /* 0x000fea0003800000 */
.L_x_4350:
        /* <DEDUP_REMOVED lines=23> */
.L_x_4352:
        /* <DEDUP_REMOVED lines=14> */
.L_x_4354:
[----:B------:R-:W-:Y:S05]  /*5060*/  BSYNC B0 ;  /* 0x0000000000007941 */ /* 0x000fea0003800000 */
.L_x_4353:
        /* <DEDUP_REMOVED lines=37> */
.L_x_4355:
        /* <DEDUP_REMOVED lines=14> */
.L_x_4357:
[----:B------:R-:W-:Y:S05]  /*53a0*/  BSYNC B0 ;  /* 0x0000000000007941 */ /* 0x000fea0003800000 */
.L_x_4356:
        /* <DEDUP_REMOVED lines=17> */
.L_x_4358:
        /* <DEDUP_REMOVED lines=14> */
.L_x_4360:
[----:B------:R-:W-:Y:S05]  /*55a0*/  BSYNC B0 ;  /* 0x0000000000007941 */ /* 0x000fea0003800000 */
.L_x_4359:
        /* <DEDUP_REMOVED lines=17> */
.L_x_4361:
        /* <DEDUP_REMOVED lines=14> */
.L_x_4363:
[----:B------:R-:W-:Y:S05]  /*57a0*/  BSYNC B0 ;  /* 0x0000000000007941 */ /* 0x000fea0003800000 */
.L_x_4362:
        /* <DEDUP_REMOVED lines=35> */
.L_x_4364:
        /* <DEDUP_REMOVED lines=14> */
.L_x_4366:
[----:B------:R-:W-:Y:S05]  /*5ac0*/  BSYNC B0 ;  /* 0x0000000000007941 */ /* 0x000fea0003800000 */
.L_x_4365:
        /* <DEDUP_REMOVED lines=17> */
.L_x_4367:
        /* <DEDUP_REMOVED lines=14> */
.L_x_4369:
[----:B------:R-:W-:Y:S05]  /*5cc0*/  BSYNC B0 ;  /* 0x0000000000007941 */ /* 0x000fea0003800000 */
.L_x_4368:
        /* <DEDUP_REMOVED lines=17> */
.L_x_4370:
        /* <DEDUP_REMOVED lines=14> */
.L_x_4372:
[----:B------:R-:W-:Y:S05]  /*5ec0*/  BSYNC B0 ;  /* 0x0000000000007941 */ /* 0x000fea0003800000 */
.L_x_4371:
        /* <DEDUP_REMOVED lines=35> */
.L_x_4373:
        /* <DEDUP_REMOVED lines=14> */
.L_x_4375:
[----:B------:R-:W-:Y:S05]  /*61e0*/  BSYNC B0 ;  /* 0x0000000000007941 */ /* 0x000fea0003800000 */
.L_x_4374:
        /* <DEDUP_REMOVED lines=17> */
.L_x_4376:
        /* <DEDUP_REMOVED lines=14> */
.L_x_4378:
[----:B------:R-:W-:Y:S05]  /*63e0*/  BSYNC B0 ;  /* 0x0000000000007941 */ /* 0x000fea0003800000 */
.L_x_4377:
        /* <DEDUP_REMOVED lines=17> */
.L_x_4379:
        /* <DEDUP_REMOVED lines=14> */
.L_x_4381:
[----:B------:R-:W-:Y:S05]  /*65e0*/  BSYNC B0 ;  /* 0x0000000000007941 */ /* 0x000fea0003800000 */
.L_x_4380:
        /* <DEDUP_REMOVED lines=35> */
.L_x_4382:
        /* <DEDUP_REMOVED lines=14> */
.L_x_4384:
[----:B------:R-:W-:Y:S05]  /*6900*/  BSYNC B0 ;  /* 0x0000000000007941 */ /* 0x000fea0003800000 */
.L_x_4383:
        /* <DEDUP_REMOVED lines=17> */
.L_x_4385:
        /* <DEDUP_REMOVED lines=14> */
.L_x_4387:
[----:B------:R-:W-:Y:S05]  /*6b00*/  BSYNC B0 ;  /* 0x0000000000007941 */ /* 0x000fea0003800000 */
.L_x_4386:
        /* <DEDUP_REMOVED lines=17> */
.L_x_4388:
        /* <DEDUP_REMOVED lines=14> */
.L_x_4390:
[----:B------:R-:W-:Y:S05]  /*6d00*/  BSYNC B0 ;  /* 0x0000000000007941 */ /* 0x000fea0003800000 */
.L_x_4389:
        /* <DEDUP_REMOVED lines=37> */
.L_x_4391:
        /* <DEDUP_REMOVED lines=14> */
.L_x_4393:
[----:B------:R-:W-:Y:S05]  /*7040*/  BSYNC B0 ;  /* 0x0000000000007941 */ /* 0x000fea0003800000 */
.L_x_4392:
        /* <DEDUP_REMOVED lines=17> */
.L_x_4394:
        /* <DEDUP_REMOVED lines=14> */
.L_x_4396:
[----:B------:R-:W-:Y:S05]  /*7240*/  BSYNC B0 ;  /* 0x0000000000007941 */ /* 0x000fea0003800000 */
.L_x_4395:
        /* <DEDUP_REMOVED lines=17> */
.L_x_4397:
        /* <DEDUP_REMOVED lines=14> */
.L_x_4399:
[----:B------:R-:W-:Y:S05]  /*7440*/  BSYNC B0 ;  /* 0x0000000000007941 */ /* 0x000fea0003800000 */
.L_x_4398:
        /* <DEDUP_REMOVED lines=37> */
.L_x_4400:
        /* <DEDUP_REMOVED lines=14> */
.L_x_4402:
[----:B------:R-:W-:Y:S05]  /*7780*/  BSYNC B0 ;  /* 0x0000000000007941 */ /* 0x000fea0003800000 */
.L_x_4401:
        /* <DEDUP_REMOVED lines=17> */
.L_x_4403:
        /* <DEDUP_REMOVED lines=14> */
.L_x_4405:
[----:B------:R-:W-:Y:S05]  /*7980*/  BSYNC B0 ;  /* 0x0000000000007941 */ /* 0x000fea0003800000 */
.L_x_4404:
        /* <DEDUP_REMOVED lines=17> */
.L_x_4406:
        /* <DEDUP_REMOVED lines=14> */
.L_x_4408:
[----:B------:R-:W-:Y:S05]  /*7b80*/  BSYNC B0 ;  /* 0x0000000000007941 */ /* 0x000fea0003800000 */
.L_x_4407:
        /* <DEDUP_REMOVED lines=77> */
.L_x_4409:
        /* <DEDUP_REMOVED lines=14> */
.L_x_4411:
[----:B------:R-:W-:Y:S05]  /*8140*/  BSYNC B0 ;  /* 0x0000000000007941 */ /* 0x000fea0003800000 */
.L_x_4410:
        /* <DEDUP_REMOVED lines=17> */
.L_x_4412:
        /* <DEDUP_REMOVED lines=14> */
.L_x_4414:
[----:B------:R-:W-:Y:S05]  /*8340*/  BSYNC B0 ;  /* 0x0000000000007941 */ /* 0x000fea0003800000 */
.L_x_4413:
        /* <DEDUP_REMOVED lines=14> */
.L_x_4415:
        /* <DEDUP_REMOVED lines=14> */
.L_x_4417:
[----:B------:R-:W-:Y:S05]  /*8510*/  BSYNC B0 ;  /* 0x0000000000007941 */ /* 0x000fea0003800000 */
.L_x_4416:
        /* <DEDUP_REMOVED lines=13> */
.L_x_4418:
        /* <DEDUP_REMOVED lines=14> */
.L_x_4420:
[----:B------:R-:W-:Y:S05]  /*86d0*/  BSYNC B0 ;  /* 0x0000000000007941 */ /* 0x000fea0003800000 */
.L_x_4419:
        /* <DEDUP_REMOVED lines=12> */
.L_x_4421:
        /* <DEDUP_REMOVED lines=14> */
.L_x_4423:
[----:B------:R-:W-:Y:S05]  /*8880*/  BSYNC B0 ;  /* 0x0000000000007941 */ /* 0x000fea0003800000 */
.L_x_4422:
        /* <DEDUP_REMOVED lines=51> */
.L_x_4424:
        /* <DEDUP_REMOVED lines=14> */
.L_x_4426:
[----:B------:R-:W-:Y:S05]  /*8ca0*/  BSYNC B0 ;  /* 0x0000000000007941 */ /* 0x000fea0003800000 */
.L_x_4425:
        /* <DEDUP_REMOVED lines=11> */
.L_x_4427:
        /* <DEDUP_REMOVED lines=14> */
.L_x_4429:
[----:B------:R-:W-:Y:S05]  /*8e40*/  BSYNC B0 ;  /* 0x0000000000007941 */ /* 0x000fea0003800000 */
.L_x_4428:
        /* <DEDUP_REMOVED lines=11> */
.L_x_4430:
        /* <DEDUP_REMOVED lines=14> */
.L_x_4432:
[----:B------:R-:W-:Y:S05]  /*8fe0*/  BSYNC B0 ;  /* 0x0000000000007941 */ /* 0x000fea0003800000 */
.L_x_4431:
        /* <DEDUP_REMOVED lines=11> */
.L_x_4433:
        /* <DEDUP_REMOVED lines=14> */
.L_x_4435:
[----:B------:R-:W-:Y:S05]  /*9180*/  BSYNC B0 ;  /* 0x0000000000007941 */ /* 0x000fea0003800000 */
.L_x_4434:
        /* <DEDUP_REMOVED lines=11> */
.L_x_4436:
        /* <DEDUP_REMOVED lines=13> */
.L_x_4438:
[----:B------:R-:W-:Y:S05]  /*9310*/  BSYNC B0 ;  /* 0x0000000000007941 */ /* 0x000fea0003800000 */
.L_x_4437:
[----:B------:R-:W-:Y:S01]  /*9320*/  ULDC UR5, c[0x0][0x10] ;  /* 0x0000040000057ab9 */ /* 0x000fe20000000800 */
[----:B------:R-:W-:Y:S02]  /*9330*/  UIADD3 UR4, UR4, 0x1, URZ ;  /* 0x0000000104047890 */ /* 0x000fe4000fffe03f */
[----:B------:R-:W-:-:S04]  /*9340*/  UIADD3 UR9, UR5, UR9, URZ ;  /* 0x0000000905097290 */ /* 0x000fc8000fffe03f */
[----:B------:R-:W-:-:S06]  /*9350*/  UISETP.GE.AND UP0, UPT, UR9, UR8, UPT ;  /* 0x000000080900728c */ /* 0x000fcc000bf06270 */
[----:B------:R-:W-:-:S13]  /*9360*/  PLOP3.LUT P1, PT, PT, PT, UP0, 0x80, 0x0 ;  /* 0x000000000000781c */ /* 0x000fda0003f2f008 */
[----:B------:R-:W-:Y:S05]  /*9370*/  @!P1 BRA `(.L_x_4439) ;  /* 0xffffff6c00c09947 */ /* 0x000fea000383ffff */
[----:B------:R-:W-:Y:S05]  /*9380*/  EXIT ;  /* 0x000000000000794d */ /* 0x000fea0003800000 */
.L_x_4440:
        /* <DEDUP_REMOVED lines=15> */
.L_x_5173:


//--------------------- .text._Z35group_norm_nhwc_fwd_one_pass_kernelI11Fp32IOFp32WLi64ELi84ELi672EEv26Group_norm_nhwc_fwd_params --------------------------
	.section	.text._Z35group_norm_nhwc_fwd_one_pass_kernelI11Fp32IOFp32WLi64ELi84ELi672EEv26Group_norm_nhwc_fwd_params,"ax",@progbits
	.align	128
        .global         _Z35group_norm_nhwc_fwd_one_pass_kernelI11Fp32IOFp32WLi64ELi84ELi672EEv26Group_norm_nhwc_fwd_params
        .type           _Z35group_norm_nhwc_fwd_one_pass_kernelI11Fp32IOFp32WLi64ELi84ELi672EEv26Group_norm_nhwc_fwd_params,@function
        .size           _Z35group_norm_nhwc_fwd_one_pass_kernelI11Fp32IOFp32WLi64ELi84ELi672EEv26Group_norm_nhwc_fwd_params,(.L_x_5174 - _Z35group_norm_nhwc_fwd_one_pass_kernelI11Fp32IOFp32WLi64ELi84ELi672EEv26Group_norm_nhwc_fwd_params)
        .other          _Z35group_norm_nhwc_fwd_one_pass_kernelI11Fp32IOFp32WLi64ELi84ELi672EEv26Group_norm_nhwc_fwd_params,@"STO_CUDA_ENTRY STV_DEFAULT"
_Z35group_norm_nhwc_fwd_one_pass_kernelI11Fp32IOFp32WLi64ELi84ELi672EEv26Group_norm_nhwc_fwd_params:
.text._Z35group_norm_nhwc_fwd_one_pass_kernelI11Fp32IOFp32WLi64ELi84ELi672EEv26Group_norm_nhwc_fwd_params:
        /* <DEDUP_REMOVED lines=10> */
[----:B------:R-:W-:-:S06]  /*00a0*/  HFMA2.MMA R28, -RZ, RZ, 0, 0 ;  /* 0x00000000ff1c7435 */ /* 0x000fcc00000001ff */
[----:B------:R-:W1:Y:S01]  /*00b0*/  LDC R31, c[0x0][0x294] ;  /* 0x0000a500ff1f7b82 */ /* 0x000e620000000800 */
[----:B0-----:R-:W-:-:S05]  /*00c0*/  SHF.R.U32.HI R2, RZ, 0x1, R10 ;  /* 0x00000001ff027819 */ /* 0x001fca000001160a */
[----:B------:R-:W-:-:S05]  /*00d0*/  IMAD.WIDE.U32 R2, R2, 0x30c30c31, RZ ;  /* 0x30c30c3102027825 */ /* 0x000fca00078e00ff */
[----:B------:R-:W-:-:S05]  /*00e0*/  SHF.R.U32.HI R2, RZ, 0x2, R3 ;  /* 0x00000002ff027819 */ /* 0x000fca0000011603 */
[----:B-1----:R-:W-:-:S05]  /*00f0*/  IMAD R31, R31, UR7, R2 ;  /* 0x000000071f1f7c24 */ /* 0x002fca000f8e0202 */
[C---:B------:R-:W-:Y:S02]  /*0100*/  ISETP.GE.U32.AND P0, PT, R31.reuse, UR8, PT ;  /* 0x000000081f007c0c */ /* 0x040fe4000bf06070 */
[----:B------:R-:W-:Y:S02]  /*0110*/  SHF.R.S32.HI R29, RZ, 0x1f, R31 ;  /* 0x0000001fff1d7819 */ /* 0x000fe4000001141f */
[----:B------:R-:W-:Y:S02]  /*0120*/  IADD3 R30, R31, 0x10, RZ ;  /* 0x000000101f1e7810 */ /* 0x000fe40007ffe0ff */
[----:B------:R-:W-:Y:S01]  /*0130*/  ISETP.GE.AND.EX P0, PT, R29, UR9, PT, P0 ;  /* 0x000000091d007c0c */ /* 0x000fe2000bf06300 */
[----:B------:R-:W-:-:S03]  /*0140*/  ULDC.64 UR8, c[0x0][0x208] ;  /* 0x0000820000087ab9 */ /* 0x000fc60000000a00 */
[----:B------:R-:W-:-:S13]  /*0150*/  ISETP.LT.U32.AND P0, PT, R10, 0x2a0, !P0 ;  /* 0x000002a00a00780c */ /* 0x000fda0004701070 */
.L_x_4462:
[----:B0-----:R-:W0:Y:S01]  /*0160*/  LDC R9, c[0x0][0x288] ;  /* 0x0000a200ff097b82 */ /* 0x001e220000000800 */
[----:B------:R-:W-:Y:S01]  /*0170*/  IADD3 R25, R31, 0x20, RZ ;  /* 0x000000201f197810 */ /* 0x000fe20007ffe0ff */
[----:B------:R-:W-:Y:S01]  /*0180*/  ULDC.64 UR10, c[0x0][0x278] ;  /* 0x00009e00000a7ab9 */ /* 0x000fe20000000a00 */
[----:B------:R-:W-:Y:S02]  /*0190*/  SHF.R.S32.HI R11, RZ, 0x1f, R30 ;  /* 0x0000001fff0b7819 */ /* 0x000fe4000001141e */
[----:B------:R-:W-:-:S03]  /*01a0*/  SHF.R.S32.HI R21, RZ, 0x1f, R25 ;  /* 0x0000001fff157819 */ /* 0x000fc60000011419 */
[----:B------:R-:W1:Y:S01]  /*01b0*/  @P0 LDC.64 R16, c[0x0][0x220] ;  /* 0x00008800ff100b82 */ /* 0x000e620000000a00 */
[----:B0-----:R-:W-:Y:S02]  /*01c0*/  IABS R5, R9 ;  /* 0x0000000900057213 */ /* 0x001fe40000000000 */
[----:B------:R-:W-:Y:S02]  /*01d0*/  ISETP.NE.AND P3, PT, R9, RZ, PT ;  /* 0x000000ff0900720c */ /* 0x000fe40003f65270 */
        /* <DEDUP_REMOVED lines=9> */
[----:B------:R-:W-:-:S05]  /*0270*/  SHF.R.U32.HI R2, RZ, 0x1, R10 ;  /* 0x00000001ff027819 */ /* 0x000fca000001160a */
[----:B------:R-:W-:-:S05]  /*0280*/  IMAD.HI.U32 R3, R3, R4, RZ ;  /* 0x0000000403037227 */ /* 0x000fca00078e00ff */
[----:B------:R-:W-:-:S05]  /*0290*/  IADD3 R0, -R3, RZ, RZ ;  /* 0x000000ff03007210 */ /* 0x000fca0007ffe1ff */
[----:B------:R-:W-:Y:S01]  /*02a0*/  IMAD R0, R5, R0, R4 ;  /* 0x0000000005007224 */ /* 0x000fe200078e0204 */
[----:B------:R-:W-:-:S04]  /*02b0*/  IADD3 R4, R31, 0x30, RZ ;  /* 0x000000301f047810 */ /* 0x000fc80007ffe0ff */
[----:B------:R-:W-:-:S13]  /*02c0*/  ISETP.GT.U32.AND P2, PT, R5, R0, PT ;  /* 0x000000000500720c */ /* 0x000fda0003f44070 */
[-C--:B------:R-:W-:Y:S02]  /*02d0*/  @!P2 IADD3 R0, R0, -R5.reuse, RZ ;  /* 0x800000050000a210 */ /* 0x080fe40007ffe0ff */
[----:B------:R-:W-:Y:S02]  /*02e0*/  @!P2 IADD3 R3, R3, 0x1, RZ ;  /* 0x000000010303a810 */ /* 0x000fe40007ffe0ff */
[----:B------:R-:W-:Y:S02]  /*02f0*/  ISETP.GE.U32.AND P1, PT, R0, R5, PT ;  /* 0x000000050000720c */ /* 0x000fe40003f26070 */
[----:B------:R-:W-:Y:S02]  /*0300*/  LOP3.LUT R0, R32, R9, RZ, 0x3c, !PT ;  /* 0x0000000920007212 */ /* 0x000fe400078e3cff */
[----:B------:R-:W-:Y:S02]  /*0310*/  ISETP.GE.U32.AND P2, PT, R30, UR10, PT ;  /* 0x0000000a1e007c0c */ /* 0x000fe4000bf46070 */
[----:B------:R-:W-:-:S02]  /*0320*/  ISETP.GE.AND P4, PT, R0, RZ, PT ;  /* 0x000000ff0000720c */ /* 0x000fc40003f86270 */
[----:B------:R-:W-:-:S04]  /*0330*/  ISETP.GE.AND.EX P2, PT, R11, UR11, PT, P2 ;  /* 0x0000000b0b007c0c */ /* 0x000fc8000bf46320 */
[----:B------:R-:W-:Y:S02]  /*0340*/  ISETP.GT.U32.OR P2, PT, R10, 0x29f, P2 ;  /* 0x0000029f0a00780c */ /* 0x000fe40001744470 */
[----:B------:R-:W-:Y:S02]  /*0350*/  @P1 IADD3 R3, R3, 0x1, RZ ;  /* 0x0000000103031810 */ /* 0x000fe40007ffe0ff */
[----:B------:R-:W-:Y:S02]  /*0360*/  ISETP.GE.U32.AND P1, PT, R25, UR10, PT ;  /* 0x0000000a19007c0c */ /* 0x000fe4000bf26070 */
[----:B------:R-:W-:Y:S01]  /*0370*/  MOV R7, R3 ;  /* 0x0000000300077202 */ /* 0x000fe20000000f00 */
[----:B------:R-:W-:Y:S01]  /*0380*/  IMAD.WIDE.U32 R2, R2, 0x30c30c31, RZ ;  /* 0x30c30c3102027825 */ /* 0x000fe200078e00ff */
[----:B------:R-:W-:Y:S02]  /*0390*/  ISETP.GE.AND.EX P1, PT, R21, UR11, PT, P1 ;  /* 0x0000000b15007c0c */ /* 0x000fe4000bf26310 */
[----:B------:R-:W-:-:S02]  /*03a0*/  @!P4 IADD3 R7, -R7, RZ, RZ ;  /* 0x000000ff0707c210 */ /* 0x000fc40007ffe1ff */
[----:B------:R-:W-:Y:S01]  /*03b0*/  ISETP.GT.U32.OR P1, PT, R10, 0x29f, P1 ;  /* 0x0000029f0a00780c */ /* 0x000fe20000f24470 */
[----:B------:R-:W0:Y:S01]  /*03c0*/  @!P2 LDC.64 R14, c[0x0][0x220] ;  /* 0x00008800ff0eab82 */ /* 0x000e220000000a00 */
[----:B------:R-:W-:Y:S02]  /*03d0*/  @!P3 LOP3.LUT R7, RZ, R9, RZ, 0x33, !PT ;  /* 0x00000009ff07b212 */ /* 0x000fe400078e33ff */
[----:B------:R-:W-:Y:S02]  /*03e0*/  SHF.R.U32.HI R3, RZ, 0x2, R3 ;  /* 0x00000002ff037819 */ /* 0x000fe40000011603 */
[----:B------:R-:W-:Y:S02]  /*03f0*/  IADD3 R5, -R7, RZ, RZ ;  /* 0x000000ff07057210 */ /* 0x000fe40007ffe1ff */
[----:B------:R-:W-:Y:S01]  /*0400*/  ISETP.GE.U32.AND P3, PT, R4, UR10, PT ;  /* 0x0000000a04007c0c */ /* 0x000fe2000bf66070 */
[----:B------:R-:W-:Y:S02]  /*0410*/  IMAD R6, R3, -0x2a, R10 ;  /* 0xffffffd603067824 */ /* 0x000fe400078e020a */
[----:B------:R-:W2:Y:S01]  /*0420*/  @P0 LDC.64 R2, c[0x0][0x270] ;  /* 0x00009c00ff020b82 */ /* 0x000ea20000000a00 */
[----:B------:R-:W-:Y:S01]  /*0430*/  IMAD R0, R9, R5, R32 ;  /* 0x0000000509007224 */ /* 0x000fe200078e0220 */
[----:B------:R-:W-:-:S02]  /*0440*/  SHF.R.S32.HI R5, RZ, 0x1f, R4 ;  /* 0x0000001fff057819 */ /* 0x000fc40000011404 */
[----:B------:R-:W-:Y:S01]  /*0450*/  SHF.L.U32 R35, R6, 0x1, RZ ;  /* 0x0000000106237819 */ /* 0x000fe200000006ff */
[----:B------:R-:W-:Y:S01]  /*0460*/  IMAD R0, R0, 0x54, RZ ;  /* 0x0000005400007824 */ /* 0x000fe200078e02ff */
[----:B------:R-:W-:Y:S02]  /*0470*/  SHF.R.S32.HI R6, RZ, 0x1f, R7 ;  /* 0x0000001fff067819 */ /* 0x000fe40000011407 */
[----:B------:R-:W3:Y:S01]  /*0480*/  @!P1 LDC.64 R18, c[0x0][0x270] ;  /* 0x00009c00ff129b82 */ /* 0x000ee20000000a00 */
[----:B------:R-:W-:Y:S02]  /*0490*/  SHF.R.S32.HI R13, RZ, 0x1f, R35 ;  /* 0x0000001fff0d7819 */ /* 0x000fe40000011423 */
[----:B------:R-:W-:Y:S02]  /*04a0*/  IADD3 R34, P4, R35, R0, RZ ;  /* 0x0000000023227210 */ /* 0x000fe40007f9e0ff */
[----:B------:R-:W-:Y:S01]  /*04b0*/  ISETP.GE.AND.EX P3, PT, R5, UR11, PT, P3 ;  /* 0x0000000b05007c0c */ /* 0x000fe2000bf66330 */
[----:B------:R-:W-:Y:S01]  /*04c0*/  ULDC.64 UR10, c[0x0][0x280] ;  /* 0x0000a000000a7ab9 */ /* 0x000fe20000000a00 */
[----:B------:R-:W-:Y:S01]  /*04d0*/  LEA.HI.X.SX32 R35, R0, R13, 0x1, P4 ;  /* 0x0000000d00237211 */ /* 0x000fe200020f0eff */
[----:B------:R-:W4:Y:S01]  /*04e0*/  @!P2 LDC.64 R8, c[0x0][0x270] ;  /* 0x00009c00ff08ab82 */ /* 0x000f220000000a00 */
[----:B------:R-:W-:Y:S01]  /*04f0*/  IMAD R6, R6, UR10, RZ ;  /* 0x0000000a06067c24 */ /* 0x000fe2000f8e02ff */
[----:B------:R-:W-:Y:S01]  /*0500*/  ISETP.GT.U32.OR P3, PT, R10, 0x29f, P3 ;  /* 0x0000029f0a00780c */ /* 0x000fe20001f64470 */
[----:B------:R-:W-:-:S04]  /*0510*/  IMAD.WIDE.U32 R34, R7, UR10, R34 ;  /* 0x0000000a07227c25 */ /* 0x000fc8000f8e0022 */
[----:B------:R-:W-:Y:S01]  /*0520*/  IMAD R37, R7, UR11, R6 ;  /* 0x0000000b07257c24 */ /* 0x000fe2000f8e0206 */
[----:B------:R-:W-:Y:S01]  /*0530*/  @P0 MOV R36, R34 ;  /* 0x0000002200240202 */ /* 0x000fe20000000f00 */
[----:B--2---:R-:W-:Y:S01]  /*0540*/  @P0 IMAD R20, R29, R2, RZ ;  /* 0x000000021d140224 */ /* 0x004fe200078e02ff */
[----:B------:R-:W2:Y:S02]  /*0550*/  @!P1 LDC.64 R12, c[0x0][0x220] ;  /* 0x00008800ff0c9b82 */ /* 0x000ea40000000a00 */
[----:B------:R-:W-:Y:S01]  /*0560*/  IADD3 R37, R35, R37, RZ ;  /* 0x0000002523257210 */ /* 0x000fe20007ffe0ff */
[----:B------:R-:W-:Y:S02]  /*0570*/  @P0 IMAD R27, R31, R3, R20 ;  /* 0x000000031f1b0224 */ /* 0x000fe400078e0214 */
[----:B---3--:R-:W-:Y:S01]  /*0580*/  @!P1 IMAD R24, R21, R18, RZ ;  /* 0x0000001215189224 */ /* 0x008fe200078e02ff */
[----:B------:R-:W-:Y:S01]  /*0590*/  @!P1 MOV R3, R37 ;  /* 0x0000002500039202 */ /* 0x000fe20000000f00 */
[----:B------:R-:W-:Y:S01]  /*05a0*/  @P0 IMAD.WIDE.U32 R20, R31, R2, R36 ;  /* 0x000000021f140225 */ /* 0x000fe200078e0024 */
[----:B------:R-:W-:Y:S01]  /*05b0*/  @!P1 MOV R2, R34 ;  /* 0x0000002200029202 */ /* 0x000fe20000000f00 */
[----:B------:R-:W3:Y:S02]  /*05c0*/  @!P3 LDC.64 R6, c[0x0][0x270] ;  /* 0x00009c00ff06bb82 */ /* 0x000ee40000000a00 */
[C---:B------:R-:W-:Y:S01]  /*05d0*/  @!P1 IMAD R23, R25.reuse, R19, R24 ;  /* 0x0000001319179224 */ /* 0x040fe200078e0218 */
[----:B------:R-:W-:Y:S01]  /*05e0*/  @!P2 MOV R19, R37 ;  /* 0x000000250013a202 */ /* 0x000fe20000000f00 */
[----:B------:R-:W-:Y:S01]  /*05f0*/  @!P1 IMAD.WIDE.U32 R2, R25, R18, R2 ;  /* 0x0000001219029225 */ /* 0x000fe200078e0002 */
[----:B------:R-:W-:-:S02]  /*0600*/  @!P2 MOV R18, R34 ;  /* 0x000000220012a202 */ /* 0x000fc40000000f00 */
[----:B------:R-:W-:Y:S01]  /*0610*/  @P0 IADD3 R27, R21, R27, RZ ;  /* 0x0000001b151b0210 */ /* 0x000fe20007ffe0ff */
[----:B----4-:R-:W-:Y:S01]  /*0620*/  @!P2 IMAD R22, R11, R8, RZ ;  /* 0x000000080b16a224 */ /* 0x010fe200078e02ff */
[----:B-1----:R-:W-:Y:S01]  /*0630*/  @P0 LEA R16, P4, R20, R16, 0x2 ;  /* 0x0000001014100211 */ /* 0x002fe200078810ff */
[----:B------:R-:W-:Y:S01]  /*0640*/  @!P2 IMAD.WIDE.U32 R18, R30, R8, R18 ;  /* 0x000000081e12a225 */ /* 0x000fe200078e0012 */
[----:B------:R-:W-:Y:S02]  /*0650*/  @!P1 IADD3 R23, R3, R23, RZ ;  /* 0x0000001703179210 */ /* 0x000fe40007ffe0ff */
[----:B------:R-:W-:Y:S01]  /*0660*/  @P0 LEA.HI.X R17, R20, R17, R27, 0x2, P4 ;  /* 0x0000001114110211 */ /* 0x000fe200020f141b */
[----:B------:R-:W-:Y:S01]  /*0670*/  @!P2 IMAD R25, R30, R9, R22 ;  /* 0x000000091e19a224 */ /* 0x000fe200078e0216 */
[----:B--2---:R-:W-:Y:S01]  /*0680*/  @!P1 LEA R12, P5, R2, R12, 0x2 ;  /* 0x0000000c020c9211 */ /* 0x004fe200078a10ff */
[----:B------:R-:W1:Y:S01]  /*0690*/  @!P3 LDC.64 R8, c[0x0][0x220] ;  /* 0x00008800ff08bb82 */ /* 0x000e620000000a00 */
[----:B------:R-:W-:-:S02]  /*06a0*/  @!P3 MOV R20, R34 ;  /* 0x000000220014b202 */ /* 0x000fc40000000f00 */
[----:B------:R-:W-:Y:S02]  /*06b0*/  @!P3 MOV R21, R37 ;  /* 0x000000250015b202 */ /* 0x000fe40000000f00 */
[----:B------:R-:W-:Y:S02]  /*06c0*/  @!P1 LEA.HI.X R13, R2, R13, R23, 0x2, P5 ;  /* 0x0000000d020d9211 */ /* 0x000fe400028f1417 */
[----:B------:R-:W-:Y:S01]  /*06d0*/  MOV R3, RZ ;  /* 0x000000ff00037202 */ /* 0x000fe20000000f00 */
[-C--:B---3--:R-:W-:Y:S01]  /*06e0*/  @!P3 IMAD R5, R5, R6.reuse, RZ ;  /* 0x000000060505b224 */ /* 0x088fe200078e02ff */
[----:B------:R-:W-:Y:S01]  /*06f0*/  MOV R2, RZ ;  /* 0x000000ff00027202 */ /* 0x000fe20000000f00 */
[----:B------:R-:W-:Y:S01]  /*0700*/  @!P3 IMAD.WIDE.U32 R20, R4, R6, R20 ;  /* 0x000000060414b225 */ /* 0x000fe200078e0014 */
[----:B------:R-:W-:Y:S02]  /*0710*/  @!P2 IADD3 R25, R19, R25, RZ ;  /* 0x000000191319a210 */ /* 0x000fe40007ffe0ff */
[----:B0-----:R-:W-:Y:S01]  /*0720*/  @!P2 LEA R14, P4, R18, R14, 0x2 ;  /* 0x0000000e120ea211 */ /* 0x001fe200078810ff */
[----:B------:R-:W-:Y:S01]  /*0730*/  @!P3 IMAD R19, R4, R7, R5 ;  /* 0x000000070413b224 */ /* 0x000fe200078e0205 */
[----:B------:R-:W-:Y:S01]  /*0740*/  CS2R R4, SRZ ;  /* 0x0000000000047805 */ /* 0x000fe2000001ff00 */
[----:B------:R0:W2:Y:S01]  /*0750*/  @P0 LDG.E.64 R2, desc[UR8][R16.64] ;  /* 0x0000000810020981 */ /* 0x0000a2000c1e1b00 */
[----:B------:R-:W-:-:S02]  /*0760*/  @!P2 LEA.HI.X R15, R18, R15, R25, 0x2, P4 ;  /* 0x0000000f120fa211 */ /* 0x000fc400020f1419 */
[----:B------:R-:W-:Y:S02]  /*0770*/  CS2R R6, SRZ ;  /* 0x0000000000067805 */ /* 0x000fe4000001ff00 */
[----:B------:R-:W-:Y:S01]  /*0780*/  @!P3 IADD3 R19, R21, R19, RZ ;  /* 0x000000131513b210 */ /* 0x000fe20007ffe0ff */
[----:B------:R-:W3:Y:S01]  /*0790*/  @!P2 LDG.E.64 R4, desc[UR8][R14.64] ;  /* 0x000000080e04a981 */ /* 0x000ee2000c1e1b00 */
[----:B-1----:R-:W-:-:S03]  /*07a0*/  @!P3 LEA R18, P4, R20, R8, 0x2 ;  /* 0x000000081412b211 */ /* 0x002fc600078810ff */
[----:B------:R1:W4:Y:S01]  /*07b0*/  @!P1 LDG.E.64 R6, desc[UR8][R12.64] ;  /* 0x000000080c069981 */ /* 0x000322000c1e1b00 */
[----:B------:R-:W-:Y:S02]  /*07c0*/  @!P3 LEA.HI.X R19, R20, R9, R19, 0x2, P4 ;  /* 0x000000091413b211 */ /* 0x000fe400020f1413 */
[----:B------:R-:W-:-:S06]  /*07d0*/  CS2R R8, SRZ ;  /* 0x0000000000087805 */ /* 0x000fcc000001ff00 */
[----:B------:R-:W5:Y:S01]  /*07e0*/  @!P3 LDG.E.64 R8, desc[UR8][R18.64] ;  /* 0x000000081208b981 */ /* 0x000f62000c1e1b00 */
[----:B0-----:R-:W0:Y:S02]  /*07f0*/  S2R R16, SR_LANEID ;  /* 0x0000000000107919 */ /* 0x001e240000000000 */
[C---:B0-----:R-:W-:Y:S01]  /*0800*/  ISETP.GT.AND P1, PT, R16.reuse, 0x1e, PT ;  /* 0x0000001e1000780c */ /* 0x041fe20003f24270 */
[----:B------:R-:W0:Y:S01]  /*0810*/  S2UR UR6, SR_CgaCtaId ;  /* 0x00000000000679c3 */ /* 0x000e220000008800 */
[----:B------:R-:W-:Y:S01]  /*0820*/  UMOV UR5, 0x400 ;  /* 0x0000040000057882 */ /* 0x000fe20000000000 */
[----:B------:R-:W-:Y:S02]  /*0830*/  ISETP.NE.AND P3, PT, R16, RZ, PT ;  /* 0x000000ff1000720c */ /* 0x000fe40003f65270 */
[----:B------:R-:W-:Y:S01]  /*0840*/  ISETP.NE.AND P2, PT, R10, RZ, PT ;  /* 0x000000ff0a00720c */ /* 0x000fe20003f45270 */
[----:B------:R-:W-:Y:S01]  /*0850*/  BSSY B0, `(.L_x_4441) ;  /* 0x000006a000007945 */ /* 0x000fe20003800000 */
[----:B0-----:R-:W-:Y:S01]  /*0860*/  ULEA UR5, UR6, UR5, 0x18 ;  /* 0x0000000506057291 */ /* 0x001fe2000f8ec03f */
[----:B--2---:R-:W-:Y:S01]  /*0870*/  FMUL.FTZ R21, R3, R3 ;  /* 0x0000000303157220 */ /* 0x004fe20000410000 */
[----:B------:R-:W-:-:S03]  /*0880*/  FADD.FTZ R17, R2, R3 ;  /* 0x0000000302117221 */ /* 0x000fc60000010000 */
[----:B------:R-:W-:Y:S01]  /*0890*/  FFMA.FTZ R21, R2, R2, R21 ;  /* 0x0000000202157223 */ /* 0x000fe20000010015 */
[----:B---3--:R-:W-:Y:S01]  /*08a0*/  FMUL.FTZ R23, R5, R5 ;  /* 0x0000000505177220 */ /* 0x008fe20000410000 */
[C---:B------:R-:W-:Y:S01]  /*08b0*/  FADD.FTZ R14, R4.reuse, R5 ;  /* 0x00000005040e7221 */ /* 0x040fe20000010000 */
[----:B------:R-:W-:Y:S01]  /*08c0*/  FADD.FTZ R17, RZ, R17 ;  /* 0x00000011ff117221 */ /* 0x000fe20000010000 */
[----:B------:R-:W-:Y:S01]  /*08d0*/  FADD.FTZ R21, RZ, R21 ;  /* 0x00000015ff157221 */ /* 0x000fe20000010000 */
[----:B-1----:R-:W-:Y:S01]  /*08e0*/  FFMA.FTZ R12, R4, R4, R23 ;  /* 0x00000004040c7223 */ /* 0x002fe20000010017 */
[----:B----4-:R-:W-:Y:S01]  /*08f0*/  FMUL.FTZ R15, R7, R7 ;  /* 0x00000007070f7220 */ /* 0x010fe20000410000 */
[----:B------:R-:W-:Y:S01]  /*0900*/  FADD.FTZ R14, R17, R14 ;  /* 0x0000000e110e7221 */ /* 0x000fe20000010000 */
[C---:B------:R-:W-:Y:S01]  /*0910*/  FADD.FTZ R13, R6.reuse, R7 ;  /* 0x00000007060d7221 */ /* 0x040fe20000010000 */
[----:B------:R-:W-:Y:S01]  /*0920*/  FADD.FTZ R12, R21, R12 ;  /* 0x0000000c150c7221 */ /* 0x000fe20000010000 */
[----:B------:R-:W-:-:S02]  /*0930*/  FFMA.FTZ R15, R6, R6, R15 ;  /* 0x00000006060f7223 */ /* 0x000fc4000001000f */
[----:B------:R-:W-:Y:S01]  /*0940*/  FADD.FTZ R13, R14, R13 ;  /* 0x0000000d0e0d7221 */ /* 0x000fe20000010000 */
[----:B-----5:R-:W-:Y:S01]  /*0950*/  FMUL.FTZ R17, R9, R9 ;  /* 0x0000000909117220 */ /* 0x020fe20000410000 */
[----:B------:R-:W-:Y:S01]  /*0960*/  FADD.FTZ R14, R8, R9 ;  /* 0x00000009080e7221 */ /* 0x000fe20000010000 */
[----:B------:R-:W-:Y:S02]  /*0970*/  FADD.FTZ R15, R12, R15 ;  /* 0x0000000f0c0f7221 */ /* 0x000fe40000010000 */
[----:B------:R-:W-:Y:S01]  /*0980*/  FFMA.FTZ R18, R8, R8, R17 ;  /* 0x0000000808127223 */ /* 0x000fe20000010011 */
[----:B------:R-:W-:-:S03]  /*0990*/  FADD.FTZ R12, R13, R14 ;  /* 0x0000000e0d0c7221 */ /* 0x000fc60000010000 */
[----:B------:R-:W-:Y:S02]  /*09a0*/  FADD.FTZ R13, R15, R18 ;  /* 0x000000120f0d7221 */ /* 0x000fe40000010000 */
        /* <DEDUP_REMOVED lines=16> */
[----:B------:R-:W-:Y:S02]  /*0ab0*/  ISETP.GT.AND P1, PT, R16, 0x17, PT ;  /* 0x000000171000780c */ /* 0x000fe40003f24270 */
[----:B------:R-:W-:-:S11]  /*0ac0*/  SHF.R.S32.HI R17, RZ, 0x1f, R10 ;  /* 0x0000001fff117819 */ /* 0x000fd6000001140a */
[----:B0-----:R-:W-:Y:S01]  /*0ad0*/  @!P1 FADD.FTZ R12, R12, R15 ;  /* 0x0000000f0c0c9221 */ /* 0x001fe20000010000 */
[----:B-1----:R-:W-:-:S04]  /*0ae0*/  @!P1 FADD.FTZ R13, R13, R14 ;  /* 0x0000000e0d0d9221 */ /* 0x002fc80000010000 */
[----:B------:R-:W0:Y:S04]  /*0af0*/  SHFL.DOWN PT, R15, R12, 0x10, 0x1f ;  /* 0x0a001f000c0f7f89 */ /* 0x000e2800000e0000 */
[----:B------:R-:W1:Y:S01]  /*0b00*/  SHFL.DOWN PT, R14, R13, 0x10, 0x1f ;  /* 0x0a001f000d0e7f89 */ /* 0x000e6200000e0000 */
[----:B------:R-:W-:Y:S02]  /*0b10*/  ISETP.GT.AND P1, PT, R16, 0xf, PT ;  /* 0x0000000f1000780c */ /* 0x000fe40003f24270 */
[----:B------:R-:W-:-:S04]  /*0b20*/  LEA.HI R17, R17, R10, RZ, 0x5 ;  /* 0x0000000a11117211 */ /* 0x000fc800078f28ff */
[----:B------:R-:W-:-:S04]  /*0b30*/  SHF.R.S32.HI R17, RZ, 0x5, R17 ;  /* 0x00000005ff117819 */ /* 0x000fc80000011411 */
[----:B------:R-:W-:-:S03]  /*0b40*/  LEA R17, R17, UR5, 0x3 ;  /* 0x0000000511117c11 */ /* 0x000fc6000f8e18ff */
        /* <DEDUP_REMOVED lines=9> */
[----:B------:R-:W1:Y:S04]  /*0be0*/  LDS.128 R20, [UR5+0x30] ;  /* 0x00003005ff147984 */ /* 0x000e680008000c00 */
        /* <DEDUP_REMOVED lines=14> */
[----:B------:R-:W-:Y:S01]  /*0cd0*/  FADD.FTZ R24, R24, R27 ;  /* 0x0000001b18187221 */ /* 0x000fe20000010000 */
[----:B------:R-:W2:Y:S02]  /*0ce0*/  LDS.128 R16, [UR5+0x70] ;  /* 0x00007005ff107984 */ /* 0x000ea40008000c00 */
        /* <DEDUP_REMOVED lines=10> */
[----:B------:R-:W-:Y:S01]  /*0d90*/  FADD.FTZ R20, R20, R17 ;  /* 0x0000001114147221 */ /* 0x000fe20000010000 */
[----:B------:R-:W1:Y:S02]  /*0da0*/  LDS.128 R12, [UR5+0x90] ;  /* 0x00009005ff0c7984 */ /* 0x000e640008000c00 */
        /* <DEDUP_REMOVED lines=20> */
.L_x_4442:
[----:B------:R-:W-:Y:S05]  /*0ef0*/  BSYNC B0 ;  /* 0x0000000000007941 */ /* 0x000fea0003800000 */
.L_x_4441:
[----:B------:R-:W1:Y:S02]  /*0f00*/  LDC R24, c[0x0][0xc] ;  /* 0x00000300ff187b82 */ /* 0x000e640000000800 */
        /* <DEDUP_REMOVED lines=8> */
[----:B0-----:R-:W0:Y:S02]  /*0f90*/  LDC.64 R16, c[0x0][0x248] ;  /* 0x00009200ff107b82 */ /* 0x001e240000000a00 */
[----:B------:R-:W-:-:S06]  /*0fa0*/  SEL R25, R25, 0xffffffff, !P1 ;  /* 0xffffffff19197807 */ /* 0x000fcc0004800000 */
[----:B------:R-:W3:Y:S01]  /*0fb0*/  LDC.64 R14, c[0x0][0x240] ;  /* 0x00009000ff0e7b82 */ /* 0x000ee20000000a00 */
[----:B-1----:R-:W-:-:S04]  /*0fc0*/  IMAD R18, R23, R20, RZ ;  /* 0x0000001417127224 */ /* 0x002fc800078e02ff */
[----:B------:R-:W-:-:S05]  /*0fd0*/  IMAD R19, R18, R24, RZ ;  /* 0x0000001812137224 */ /* 0x000fca00078e02ff */
[----:B------:R-:W-:Y:S02]  /*0fe0*/  SHF.L.U32 R19, R19, 0x1, RZ ;  /* 0x0000000113137819 */ /* 0x000fe400000006ff */
[----:B--2---:R-:W-:-:S03]  /*0ff0*/  IADD3 R27, R18, R21, RZ ;  /* 0x00000015121b7210 */ /* 0x004fc60007ffe0ff */
[----:B0-----:R-:W-:-:S04]  /*1000*/  IMAD.WIDE R16, R19, 0x4, R16 ;  /* 0x0000000413107825 */ /* 0x001fc800078e0210 */
[----:B------:R-:W-:-:S04]  /*1010*/  IMAD R19, R20, UR7, R21 ;  /* 0x0000000714137c24 */ /* 0x000fc8000f8e0215 */
[----:B------:R-:W-:-:S04]  /*1020*/  IMAD.WIDE.U32 R18, R19, 0x8, R16 ;  /* 0x0000000813127825 */ /* 0x000fc800078e0010 */
[----:B---3--:R-:W-:Y:S01]  /*1030*/  IMAD.WIDE.U32 R16, R27, 0x4, R14 ;  /* 0x000000041b107825 */ /* 0x008fe200078e000e */
[----:B------:R-:W-:Y:S01]  /*1040*/  SEL R27, R24, RZ, !P1 ;  /* 0x000000ff181b7207 */ /* 0x000fe20004800000 */
[----:B------:R1:W-:Y:S03]  /*1050*/  STG.E.64 desc[UR8][R18.64], R12 ;  /* 0x0000000c12007986 */ /* 0x0003e6000c101b08 */
[----:B------:R-:W-:Y:S01]  /*1060*/  ISETP.NE.AND P1, PT, R27, -0x1, PT ;  /* 0xffffffff1b00780c */ /* 0x000fe20003f25270 */
[----:B------:R-:W-:Y:S06]  /*1070*/  MEMBAR.ALL.GPU ;  /* 0x0000000000007992 */ /* 0x000fec000000a000 */
[----:B------:R-:W-:-:S00]  /*1080*/  ERRBAR ;  /* 0x00000000000079ab */ /* 0x000fc00000000000 */
[----:B------:R-:W-:Y:S06]  /*1090*/  CGAERRBAR ;  /* 0x00000000000075ab */ /* 0x000fec0000000000 */
[----:B------:R1:W-:Y:S01]  /*10a0*/  REDG.E.ADD.S32.STRONG.GPU desc[UR8][R16.64], R25 ;  /* 0x000000191000798e */ /* 0x0003e2000c10e388 */
[----:B------:R-:W-:Y:S05]  /*10b0*/  @!P1 BRA `(.L_x_4444) ;  /* 0x00000000001c9947 */ /* 0x000fea0003800000 */
[----:B------:R-:W-:-:S04]  /*10c0*/  IMAD R21, R23, R20, R21 ;  /* 0x0000001417157224 */ /* 0x000fc800078e0215 */
[----:B------:R-:W-:-:S07]  /*10d0*/  IMAD.WIDE.U32 R14, R21, 0x4, R14 ;  /* 0x00000004150e7825 */ /* 0x000fce00078e000e */
.L_x_4445:
[----:B-1----:R-:W2:Y:S04]  /*10e0*/  LDG.E.STRONG.GPU R16, desc[UR8][R14.64] ;  /* 0x000000080e107981 */ /* 0x002ea8000c1ef900 */
[----:B--2---:R-:W-:Y:S01]  /*10f0*/  CCTL.IVALL ;  /* 0x00000000ff00798f */ /* 0x004fe20002000000 */
[----:B------:R-:W-:Y:S05]  /*1100*/  YIELD ;  /* 0x0000000000007946 */ /* 0x000fea0003800000 */
[----:B------:R-:W-:-:S13]  /*1110*/  ISETP.NE.AND P1, PT, R16, R27, PT ;  /* 0x0000001b1000720c */ /* 0x000fda0003f25270 */
[----:B------:R-:W-:Y:S05]  /*1120*/  @P1 BRA `(.L_x_4445) ;  /* 0xfffffffc00ec1947 */ /* 0x000fea000383ffff */
.L_x_4444:
[----:B------:R-:W-:Y:S01]  /*1130*/  ISETP.NE.AND P1, PT, R24, RZ, PT ;  /* 0x000000ff1800720c */ /* 0x000fe20003f25270 */
[----:B------:R-:W-:Y:S05]  /*1140*/  WARPSYNC.ALL ;  /* 0x0000000000007948 */ /* 0x000fea0003800000 */
[----:B------:R-:W-:Y:S07]  /*1150*/  BAR.SYNC.DEFER_BLOCKING 0x0 ;  /* 0x0000000000007b1d */ /* 0x000fee0000010000 */
[----:B------:R-:W-:Y:S05]  /*1160*/  @!P1 BRA `(.L_x_4443) ;  /* 0x0000000400e89947 */ /* 0x000fea0003800000 */
[----:B------:R-:W-:Y:S01]  /*1170*/  IADD3 R14, R24, -0x1, RZ ;  /* 0xffffffff180e7810 */ /* 0x000fe20007ffe0ff */
[----:B-1----:R-:W-:-:S03]  /*1180*/  HFMA2.MMA R25, -RZ, RZ, 0, 0 ;  /* 0x00000000ff197435 */ /* 0x002fc600000001ff */
[----:B------:R-:W-:-:S13]  /*1190*/  ISETP.GE.U32.AND P1, PT, R14, 0x3, PT ;  /* 0x000000030e00780c */ /* 0x000fda0003f26070 */
[----:B------:R-:W-:Y:S05]  /*11a0*/  @!P1 BRA `(.L_x_4446) ;  /* 0x0000000400089947 */ /* 0x000fea0003800000 */
[----:B------:R-:W-:Y:S02]  /*11b0*/  LOP3.LUT R15, R24, 0x3, RZ, 0xc0, !PT ;  /* 0x00000003180f7812 */ /* 0x000fe400078ec0ff */
[----:B------:R-:W-:Y:S02]  /*11c0*/  MOV R25, RZ ;  /* 0x000000ff00197202 */ /* 0x000fe40000000f00 */
[----:B------:R-:W-:-:S07]  /*11d0*/  IADD3 R26, -R15, R24, RZ ;  /* 0x000000180f1a7210 */ /* 0x000fce0007ffe1ff */
.L_x_4447:
[C---:B------:R-:W-:Y:S02]  /*11e0*/  ISETP.EQ.OR P4, PT, R25.reuse, UR7, P2 ;  /* 0x0000000719007c0c */ /* 0x040fe40009782670 */
[C---:B------:R-:W-:Y:S02]  /*11f0*/  IADD3 R16, R25.reuse, 0x1, RZ ;  /* 0x0000000119107810 */ /* 0x040fe40007ffe0ff */
[----:B------:R-:W-:Y:S02]  /*1200*/  IADD3 R23, R25, 0x2, RZ ;  /* 0x0000000219177810 */ /* 0x000fe40007ffe0ff */
[----:B------:R-:W-:Y:S02]  /*1210*/  ISETP.EQ.OR P5, PT, R16, UR7, P2 ;  /* 0x0000000710007c0c */ /* 0x000fe400097a2670 */
[----:B------:R-:W-:-:S05]  /*1220*/  ISETP.EQ.OR P3, PT, R23, UR7, P2 ;  /* 0x0000000717007c0c */ /* 0x000fca0009762670 */
[----:B------:R-:W1:Y:S01]  /*1230*/  @!P4 S2R R19, SR_CTAID.Y ;  /* 0x000000000013c919 */ /* 0x000e620000002600 */
[----:B------:R-:W2:Y:S01]  /*1240*/  @!P4 LDC R18, c[0x0][0x10] ;  /* 0x00000400ff12cb82 */ /* 0x000ea20000000800 */
[----:B0-----:R-:W-:-:S04]  /*1250*/  @!P4 LOP3.LUT R17, R28, 0x1, RZ, 0xc0, !PT ;  /* 0x000000011c11c812 */ /* 0x001fc800078ec0ff */
[----:B------:R-:W0:Y:S01]  /*1260*/  @!P5 S2R R27, SR_CTAID.Y ;  /* 0x00000000001bd919 */ /* 0x000e220000002600 */
[----:B------:R-:W-:Y:S02]  /*1270*/  @!P5 LOP3.LUT R20, R28, 0x1, RZ, 0xc0, !PT ;  /* 0x000000011c14d812 */ /* 0x000fe400078ec0ff */
[----:B------:R-:W0:Y:S08]  /*1280*/  @!P5 LDC R33, c[0x0][0x10] ;  /* 0x00000400ff21db82 */ /* 0x000e300000000800 */
[----:B------:R-:W3:Y:S01]  /*1290*/  @!P4 LDC.64 R14, c[0x0][0x248] ;  /* 0x00009200ff0ecb82 */ /* 0x000ee20000000a00 */
[----:B--2---:R-:W-:-:S07]  /*12a0*/  @!P4 IMAD R17, R18, R17, RZ ;  /* 0x000000111211c224 */ /* 0x004fce00078e02ff */
[----:B------:R-:W2:Y:S01]  /*12b0*/  @!P3 LDC R21, c[0x0][0x10] ;  /* 0x00000400ff15bb82 */ /* 0x000ea20000000800 */
[----:B------:R-:W-:Y:S02]  /*12c0*/  @!P4 IMAD R17, R17, R24, RZ ;  /* 0x000000181111c224 */ /* 0x000fe400078e02ff */
[----:B-1----:R-:W-:Y:S02]  /*12d0*/  @!P4 IMAD R19, R18, R25, R19 ;  /* 0x000000191213c224 */ /* 0x002fe400078e0213 */
[----:B------:R-:W2:Y:S01]  /*12e0*/  @!P3 S2R R18, SR_CTAID.Y ;  /* 0x000000000012b919 */ /* 0x000ea20000002600 */
[----:B------:R-:W-:Y:S01]  /*12f0*/  @!P4 SHF.L.U32 R17, R17, 0x1, RZ ;  /* 0x000000011111c819 */ /* 0x000fe200000006ff */
[----:B0-----:R-:W-:Y:S02]  /*1300*/  @!P5 IMAD R27, R16, R33, R27 ;  /* 0x00000021101bd224 */ /* 0x001fe400078e021b */
[----:B------:R-:W-:Y:S01]  /*1310*/  @!P5 IMAD R33, R33, R20, RZ ;  /* 0x000000142121d224 */ /* 0x000fe200078e02ff */
[----:B------:R-:W-:Y:S01]  /*1320*/  @!P3 LOP3.LUT R20, R28, 0x1, RZ, 0xc0, !PT ;  /* 0x000000011c14b812 */ /* 0x000fe200078ec0ff */
[----:B---3--:R-:W-:-:S02]  /*1330*/  @!P4 IMAD.WIDE R14, R17, 0x4, R14 ;  /* 0x00000004110ec825 */ /* 0x008fc400078e020e */
[----:B------:R-:W0:Y:S02]  /*1340*/  @!P5 LDC.64 R16, c[0x0][0x248] ;  /* 0x00009200ff10db82 */ /* 0x000e240000000a00 */
[----:B------:R-:W-:Y:S02]  /*1350*/  @!P5 IMAD R33, R33, R24, RZ ;  /* 0x000000182121d224 */ /* 0x000fe400078e02ff */
[----:B------:R-:W-:-:S03]  /*1360*/  @!P4 IMAD.WIDE.U32 R14, R19, 0x8, R14 ;  /* 0x00000008130ec825 */ /* 0x000fc600078e000e */
[----:B------:R-:W-:-:S03]  /*1370*/  @!P5 SHF.L.U32 R33, R33, 0x1, RZ ;  /* 0x000000012121d819 */ /* 0x000fc600000006ff */
[----:B------:R-:W3:Y:S01]  /*1380*/  @!P4 LDG.E.64 R14, desc[UR8][R14.64] ;  /* 0x000000080e0ec981 */ /* 0x000ee2000c1e1b00 */
[----:B--2---:R-:W-:Y:S02]  /*1390*/  @!P3 IMAD R23, R23, R21, R18 ;  /* 0x000000151717b224 */ /* 0x004fe400078e0212 */
[----:B------:R-:W-:Y:S01]  /*13a0*/  @!P3 IMAD R21, R21, R20, RZ ;  /* 0x000000141515b224 */ /* 0x000fe200078e02ff */
[----:B------:R-:W-:Y:S01]  /*13b0*/  IADD3 R20, R25, 0x3, RZ ;  /* 0x0000000319147810 */ /* 0x000fe20007ffe0ff */
[----:B------:R-:W1:Y:S01]  /*13c0*/  @!P3 LDC.64 R18, c[0x0][0x248] ;  /* 0x00009200ff12bb82 */ /* 0x000e620000000a00 */
[----:B0-----:R-:W-:Y:S02]  /*13d0*/  @!P5 IMAD.WIDE R16, R33, 0x4, R16 ;  /* 0x000000042110d825 */ /* 0x001fe400078e0210 */
[----:B------:R-:W-:Y:S02]  /*13e0*/  ISETP.EQ.OR P1, PT, R20, UR7, P2 ;  /* 0x0000000714007c0c */ /* 0x000fe40009722670 */
[----:B------:R-:W-:-:S02]  /*13f0*/  @!P3 IMAD R22, R21, R24, RZ ;  /* 0x000000181516b224 */ /* 0x000fc400078e02ff */
[----:B------:R-:W-:-:S03]  /*1400*/  @!P5 IMAD.WIDE.U32 R16, R27, 0x8, R16 ;  /* 0x000000081b10d825 */ /* 0x000fc600078e0010 */
[----:B------:R-:W-:-:S03]  /*1410*/  @!P3 SHF.L.U32 R27, R22, 0x1, RZ ;  /* 0x00000001161bb819 */ /* 0x000fc600000006ff */
[----:B------:R-:W2:Y:S03]  /*1420*/  @!P5 LDG.E.64 R16, desc[UR8][R16.64] ;  /* 0x000000081010d981 */ /* 0x000ea6000c1e1b00 */
[----:B------:R-:W0:Y:S01]  /*1430*/  @!P1 S2R R21, SR_CTAID.Y ;  /* 0x0000000000159919 */ /* 0x000e220000002600 */
[----:B-1----:R-:W-:Y:S02]  /*1440*/  @!P3 IMAD.WIDE R18, R27, 0x4, R18 ;  /* 0x000000041b12b825 */ /* 0x002fe400078e0212 */
[----:B------:R-:W0:Y:S02]  /*1450*/  @!P1 LDC R27, c[0x0][0x10] ;  /* 0x00000400ff1b9b82 */ /* 0x000e240000000800 */
[----:B------:R-:W-:Y:S01]  /*1460*/  @!P3 IMAD.WIDE.U32 R22, R23, 0x8, R18 ;  /* 0x000000081716b825 */ /* 0x000fe200078e0012 */
[----:B------:R-:W-:-:S03]  /*1470*/  @!P1 LOP3.LUT R18, R28, 0x1, RZ, 0xc0, !PT ;  /* 0x000000011c129812 */ /* 0x000fc600078ec0ff */
[----:B0-----:R-:W-:Y:S02]  /*1480*/  @!P1 IMAD R21, R20, R27, R21 ;  /* 0x0000001b14159224 */ /* 0x001fe400078e0215 */
[----:B------:R-:W-:Y:S02]  /*1490*/  @!P1 IMAD R27, R27, R18, RZ ;  /* 0x000000121b1b9224 */ /* 0x000fe400078e02ff */
[----:B------:R-:W0:Y:S02]  /*14a0*/  @!P1 LDC.64 R18, c[0x0][0x248] ;  /* 0x00009200ff129b82 */ /* 0x000e240000000a00 */
[----:B------:R-:W-:-:S05]  /*14b0*/  @!P1 IMAD R27, R27, R24, RZ ;  /* 0x000000181b1b9224 */ /* 0x000fca00078e02ff */
[----:B------:R-:W-:-:S05]  /*14c0*/  @!P1 SHF.L.U32 R27, R27, 0x1, RZ ;  /* 0x000000011b1b9819 */ /* 0x000fca00000006ff */
[----:B0-----:R-:W-:-:S04]  /*14d0*/  @!P1 IMAD.WIDE R18, R27, 0x4, R18 ;  /* 0x000000041b129825 */ /* 0x001fc800078e0212 */
[----:B------:R-:W-:Y:S02]  /*14e0*/  @!P1 IMAD.WIDE.U32 R20, R21, 0x8, R18 ;  /* 0x0000000815149825 */ /* 0x000fe400078e0012 */
[----:B------:R-:W4:Y:S04]  /*14f0*/  @!P3 LDG.E.64 R18, desc[UR8][R22.64] ;  /* 0x000000081612b981 */ /* 0x000f28000c1e1b00 */
[----:B------:R-:W5:Y:S01]  /*1500*/  @!P1 LDG.E.64 R20, desc[UR8][R20.64] ;  /* 0x0000000814149981 */ /* 0x000f62000c1e1b00 */
[----:B------:R-:W-:Y:S02]  /*1510*/  IADD3 R26, R26, -0x4, RZ ;  /* 0xfffffffc1a1a7810 */ /* 0x000fe40007ffe0ff */
[----:B------:R-:W-:Y:S01]  /*1520*/  IADD3 R25, R25, 0x4, RZ ;  /* 0x0000000419197810 */ /* 0x000fe20007ffe0ff */
[----:B---3--:R-:W-:Y:S01]  /*1530*/  @!P4 FADD.FTZ R12, R12, R14 ;  /* 0x0000000e0c0cc221 */ /* 0x008fe20000010000 */
[----:B------:R-:W-:Y:S01]  /*1540*/  @!P4 FADD.FTZ R13, R13, R15 ;  /* 0x0000000f0d0dc221 */ /* 0x000fe20000010000 */
[----:B------:R-:W-:-:S02]  /*1550*/  ISETP.NE.AND P4, PT, R26, RZ, PT ;  /* 0x000000ff1a00720c */ /* 0x000fc40003f85270 */
[----:B--2---:R-:W-:Y:S01]  /*1560*/  @!P5 FADD.FTZ R12, R12, R16 ;  /* 0x000000100c0cd221 */ /* 0x004fe20000010000 */
[----:B------:R-:W-:-:S03]  /*1570*/  @!P5 FADD.FTZ R13, R13, R17 ;  /* 0x000000110d0dd221 */ /* 0x000fc60000010000 */
[----:B----4-:R-:W-:Y:S01]  /*1580*/  @!P3 FADD.FTZ R12, R12, R18 ;  /* 0x000000120c0cb221 */ /* 0x010fe20000010000 */
[----:B------:R-:W-:-:S03]  /*1590*/  @!P3 FADD.FTZ R13, R13, R19 ;  /* 0x000000130d0db221 */ /* 0x000fc60000010000 */
[----:B-----5:R-:W-:Y:S01]  /*15a0*/  @!P1 FADD.FTZ R12, R12, R20 ;  /* 0x000000140c0c9221 */ /* 0x020fe20000010000 */
[----:B------:R-:W-:Y:S02]  /*15b0*/  @!P1 FADD.FTZ R13, R13, R21 ;  /* 0x000000150d0d9221 */ /* 0x000fe40000010000 */
[----:B------:R-:W-:Y:S05]  /*15c0*/  @P4 BRA `(.L_x_4447) ;  /* 0xfffffffc00044947 */ /* 0x000fea000383ffff */
.L_x_4446:
        /* <DEDUP_REMOVED lines=8> */
[----:B0-----:R-:W-:Y:S01]  /*1650*/  LOP3.LUT R17, R28, 0x1, RZ, 0xc0, !PT ;  /* 0x000000011c117812 */ /* 0x001fe200078ec0ff */
[----:B------:R-:W-:-:S04]  /*1660*/  ULDC UR5, c[0x0][0x10] ;  /* 0x0000040000057ab9 */ /* 0x000fc80000000800 */
[----:B------:R-:W-:-:S04]  /*1670*/  IMAD R17, R17, UR5, RZ ;  /* 0x0000000511117c24 */ /* 0x000fc8000f8e02ff */
[----:B------:R-:W-:-:S05]  /*1680*/  IMAD R17, R17, R24, RZ ;  /* 0x0000001811117224 */ /* 0x000fca00078e02ff */
[----:B------:R-:W-:-:S05]  /*1690*/  SHF.L.U32 R17, R17, 0x1, RZ ;  /* 0x0000000111117819 */ /* 0x000fca00000006ff */
[----:B--2---:R-:W-:-:S04]  /*16a0*/  IMAD.WIDE R14, R17, 0x4, R14 ;  /* 0x00000004110e7825 */ /* 0x004fc800078e020e */
[----:B-1----:R-:W-:-:S04]  /*16b0*/  IMAD R17, R25, UR5, R18 ;  /* 0x0000000519117c24 */ /* 0x002fc8000f8e0212 */
[----:B------:R-:W-:-:S06]  /*16c0*/  IMAD.WIDE.U32 R14, R17, 0x8, R14 ;  /* 0x00000008110e7825 */ /* 0x000fcc00078e000e */
[----:B------:R-:W2:Y:S02]  /*16d0*/  LDG.E.64 R14, desc[UR8][R14.64] ;  /* 0x000000080e0e7981 */ /* 0x000ea4000c1e1b00 */
[----:B--2---:R-:W-:Y:S01]  /*16e0*/  FADD.FTZ R12, R12, R14 ;  /* 0x0000000e0c0c7221 */ /* 0x004fe20000010000 */
[----:B------:R-:W-:-:S07]  /*16f0*/  FADD.FTZ R13, R13, R15 ;  /* 0x0000000f0d0d7221 */ /* 0x000fce0000010000 */
.L_x_4449:
[----:B------:R-:W-:Y:S05]  /*1700*/  BSYNC B0 ;  /* 0x0000000000007941 */ /* 0x000fea0003800000 */
.L_x_4448:
[----:B------:R-:W-:Y:S05]  /*1710*/  @!P3 BRA `(.L_x_4443) ;  /* 0x00000000007cb947 */ /* 0x000fea0003800000 */
[C---:B------:R-:W-:Y:S02]  /*1720*/  IADD3 R20, R25.reuse, 0x1, RZ ;  /* 0x0000000119147810 */ /* 0x040fe40007ffe0ff */
[----:B------:R-:W-:Y:S02]  /*1730*/  IADD3 R25, R25, 0x2, RZ ;  /* 0x0000000219197810 */ /* 0x000fe40007ffe0ff */
[----:B------:R-:W-:Y:S02]  /*1740*/  ISETP.EQ.OR P3, PT, R20, UR7, P2 ;  /* 0x0000000714007c0c */ /* 0x000fe40009762670 */
[----:B------:R-:W-:-:S04]  /*1750*/  ISETP.EQ.OR P1, PT, R25, UR7, P2 ;  /* 0x0000000719007c0c */ /* 0x000fc80009722670 */
[----:B------:R-:W-:-:S07]  /*1760*/  ISETP.EQ.OR P1, PT, R16, 0x2, P1 ;  /* 0x000000021000780c */ /* 0x000fce0000f22670 */
[----:B------:R-:W1:Y:S01]  /*1770*/  @!P3 LDC R22, c[0x0][0x10] ;  /* 0x00000400ff16bb82 */ /* 0x000e620000000800 */
[----:B------:R-:W2:Y:S01]  /*1780*/  @!P3 S2R R21, SR_CTAID.Y ;  /* 0x000000000015b919 */ /* 0x000ea20000002600 */
[----:B------:R-:W-:-:S04]  /*1790*/  @!P3 LOP3.LUT R23, R28, 0x1, RZ, 0xc0, !PT ;  /* 0x000000011c17b812 */ /* 0x000fc800078ec0ff */
[----:B------:R-:W3:Y:S01]  /*17a0*/  @!P1 S2R R18, SR_CTAID.Y ;  /* 0x0000000000129919 */ /* 0x000ee20000002600 */
[----:B------:R-:W-:Y:S01]  /*17b0*/  @!P1 LOP3.LUT R26, R28, 0x1, RZ, 0xc0, !PT ;  /* 0x000000011c1a9812 */ /* 0x000fe200078ec0ff */
[----:B------:R-:W4:Y:S08]  /*17c0*/  @!P1 LDC R19, c[0x0][0x10] ;  /* 0x00000400ff139b82 */ /* 0x000f300000000800 */
[----:B0-----:R-:W0:Y:S08]  /*17d0*/  @!P3 LDC.64 R16, c[0x0][0x248] ;  /* 0x00009200ff10bb82 */ /* 0x001e300000000a00 */
[----:B------:R-:W5:Y:S01]  /*17e0*/  @!P1 LDC.64 R14, c[0x0][0x248] ;  /* 0x00009200ff0e9b82 */ /* 0x000f620000000a00 */
[----:B-1----:R-:W-:-:S04]  /*17f0*/  @!P3 IMAD R23, R22, R23, RZ ;  /* 0x000000171617b224 */ /* 0x002fc800078e02ff */
[----:B------:R-:W-:Y:S02]  /*1800*/  @!P3 IMAD R23, R23, R24, RZ ;  /* 0x000000181717b224 */ /* 0x000fe400078e02ff */
[----:B----4-:R-:W-:-:S03]  /*1810*/  @!P1 IMAD R27, R19, R26, RZ ;  /* 0x0000001a131b9224 */ /* 0x010fc600078e02ff */
[----:B------:R-:W-:Y:S01]  /*1820*/  @!P3 SHF.L.U32 R23, R23, 0x1, RZ ;  /* 0x000000011717b819 */ /* 0x000fe200000006ff */
[----:B--2---:R-:W-:Y:S02]  /*1830*/  @!P3 IMAD R21, R20, R22, R21 ;  /* 0x000000161415b224 */ /* 0x004fe400078e0215 */
[----:B------:R-:W-:Y:S02]  /*1840*/  @!P1 IMAD R27, R27, R24, RZ ;  /* 0x000000181b1b9224 */ /* 0x000fe400078e02ff */
[----:B---3--:R-:W-:Y:S02]  /*1850*/  @!P1 IMAD R19, R25, R19, R18 ;  /* 0x0000001319139224 */ /* 0x008fe400078e0212 */
[----:B0-----:R-:W-:Y:S01]  /*1860*/  @!P3 IMAD.WIDE R16, R23, 0x4, R16 ;  /* 0x000000041710b825 */ /* 0x001fe200078e0210 */
[----:B------:R-:W-:-:S03]  /*1870*/  @!P1 SHF.L.U32 R27, R27, 0x1, RZ ;  /* 0x000000011b1b9819 */ /* 0x000fc600000006ff */
[----:B------:R-:W-:-:S04]  /*1880*/  @!P3 IMAD.WIDE.U32 R16, R21, 0x8, R16 ;  /* 0x000000081510b825 */ /* 0x000fc800078e0010 */
[----:B-----5:R-:W-:Y:S02]  /*1890*/  @!P1 IMAD.WIDE R14, R27, 0x4, R14 ;  /* 0x000000041b0e9825 */ /* 0x020fe400078e020e */
[----:B------:R-:W2:Y:S02]  /*18a0*/  @!P3 LDG.E.64 R16, desc[UR8][R16.64] ;  /* 0x000000081010b981 */ /* 0x000ea4000c1e1b00 */
[----:B------:R-:W-:-:S06]  /*18b0*/  @!P1 IMAD.WIDE.U32 R14, R19, 0x8, R14 ;  /* 0x00000008130e9825 */ /* 0x000fcc00078e000e */
[----:B------:R-:W3:Y:S01]  /*18c0*/  @!P1 LDG.E.64 R14, desc[UR8][R14.64] ;  /* 0x000000080e0e9981 */ /* 0x000ee2000c1e1b00 */
[----:B--2---:R-:W-:Y:S01]  /*18d0*/  @!P3 FADD.FTZ R12, R12, R16 ;  /* 0x000000100c0cb221 */ /* 0x004fe20000010000 */
[----:B------:R-:W-:-:S03]  /*18e0*/  @!P3 FADD.FTZ R13, R13, R17 ;  /* 0x000000110d0db221 */ /* 0x000fc60000010000 */
[----:B---3--:R-:W-:Y:S01]  /*18f0*/  @!P1 FADD.FTZ R12, R12, R14 ;  /* 0x0000000e0c0c9221 */ /* 0x008fe20000010000 */
[----:B------:R-:W-:-:S07]  /*1900*/  @!P1 FADD.FTZ R13, R13, R15 ;  /* 0x0000000f0d0d9221 */ /* 0x000fce0000010000 */
.L_x_4443:
[----:B------:R-:W-:Y:S01]  /*1910*/  ULDC.64 UR10, c[0x0][0x218] ;  /* 0x00008600000a7ab9 */ /* 0x000fe20000000a00 */
[----:B------:R-:W-:Y:S01]  /*1920*/  LOP3.LUT P1, RZ, R10, UR7, RZ, 0xfc, !PT ;  /* 0x000000070aff7c12 */ /* 0x000fe2000f82fcff */
[----:B------:R-:W2:Y:S01]  /*1930*/  S2UR UR6, SR_CgaCtaId ;  /* 0x00000000000679c3 */ /* 0x000ea20000008800 */
[----:B------:R-:W-:Y:S01]  /*1940*/  ISETP.EQ.U32.AND P3, PT, RZ, UR10, PT ;  /* 0x0000000aff007c0c */ /* 0x000fe2000bf62070 */
[----:B------:R-:W-:Y:S01]  /*1950*/  UMOV UR5, 0x400 ;  /* 0x0000040000057882 */ /* 0x000fe20000000000 */
[----:B-1----:R-:W-:Y:S02]  /*1960*/  SHF.R.U32.HI R16, RZ, 0x1, R10 ;  /* 0x00000001ff107819 */ /* 0x002fe4000001160a */
[----:B------:R-:W-:Y:S01]  /*1970*/  ISETP.EQ.OR.EX P1, PT, RZ, UR11, P1, P3 ;  /* 0x0000000bff007c0c */ /* 0x000fe20008f22730 */
[----:B------:R-:W-:Y:S02]  /*1980*/  ULDC.64 UR10, c[0x0][0x278] ;  /* 0x00009e00000a7ab9 */ /* 0x000fe40000000a00 */
[----:B0-----:R-:W-:Y:S01]  /*1990*/  IMAD.WIDE.U32 R16, R16, 0x30c30c31, RZ ;  /* 0x30c30c3110107825 */ /* 0x001fe200078e00ff */
[----:B------:R-:W0:Y:S04]  /*19a0*/  LDC.64 R14, c[0x0][0x228] ;  /* 0x00008a00ff0e7b82 */ /* 0x000e280000000a00 */
[----:B------:R-:W-:-:S04]  /*19b0*/  SHF.R.U32.HI R17, RZ, 0x2, R17 ;  /* 0x00000002ff117819 */ /* 0x000fc80000011611 */
[----:B------:R-:W1:Y:S01]  /*19c0*/  LDC.64 R18, c[0x0][0x230] ;  /* 0x00008c00ff127b82 */ /* 0x000e620000000a00 */
[----:B------:R-:W-:-:S05]  /*19d0*/  IMAD R17, R17, -0x2a, R10 ;  /* 0xffffffd611117824 */ /* 0x000fca00078e020a */
[----:B------:R-:W-:Y:S01]  /*19e0*/  SHF.L.U32 R17, R17, 0x1, RZ ;  /* 0x0000000111117819 */ /* 0x000fe200000006ff */
[----:B--2---:R-:W-:Y:S01]  /*19f0*/  ULEA UR5, UR6, UR5, 0x18 ;  /* 0x0000000506057291 */ /* 0x004fe2000f8ec03f */
[----:B------:R-:W2:Y:S02]  /*1a00*/  @!P1 LDC.64 R20, c[0x0][0x218] ;  /* 0x00008600ff149b82 */ /* 0x000ea40000000a00 */
[----:B------:R-:W-:Y:S01]  /*1a10*/  ULDC UR6, c[0x0][0x2a4] ;  /* 0x0000a90000067ab9 */ /* 0x000fe20000000800 */
[----:B------:R-:W-:Y:S01]  /*1a20*/  IADD3 R23, R17, R0, RZ ;  /* 0x0000000011177210 */ /* 0x000fe20007ffe0ff */
[----:B------:R-:W-:Y:S01]  /*1a30*/  @!P1 FMUL.FTZ R17, R13, UR6 ;  /* 0x000000060d119c20 */ /* 0x000fe20008410000 */
[----:B------:R-:W-:-:S03]  /*1a40*/  @!P1 FMUL.FTZ R16, R12, UR6 ;  /* 0x000000060c109c20 */ /* 0x000fc60008410000 */
[----:B------:R3:W-:Y:S01]  /*1a50*/  @!P2 STS.64 [UR5+0xc8], R12 ;  /* 0x0000c80cff00a988 */ /* 0x0007e20008000a05 */
[----:B0-----:R-:W-:-:S04]  /*1a60*/  IMAD.WIDE R14, R23, 0x4, R14 ;  /* 0x00000004170e7825 */ /* 0x001fc800078e020e */
[----:B-1----:R-:W-:-:S04]  /*1a70*/  IMAD.WIDE R18, R23, 0x4, R18 ;  /* 0x0000000417127825 */ /* 0x002fc800078e0212 */
[----:B--2---:R-:W-:-:S05]  /*1a80*/  @!P1 IMAD.WIDE R20, R32, 0x8, R20 ;  /* 0x0000000820149825 */ /* 0x004fca00078e0214 */
[----:B------:R0:W-:Y:S01]  /*1a90*/  @!P1 STG.E.64 desc[UR8][R20.64], R16 ;  /* 0x0000001014009986 */ /* 0x0001e2000c101b08 */
[----:B------:R-:W-:Y:S06]  /*1aa0*/  BAR.SYNC.DEFER_BLOCKING 0x0 ;  /* 0x0000000000007b1d */ /* 0x000fec0000010000 */
[----:B------:R-:W2:Y:S04]  /*1ab0*/  LDG.E.64 R14, desc[UR8][R14.64] ;  /* 0x000000080e0e7981 */ /* 0x000ea8000c1e1b00 */
[----:B------:R-:W2:Y:S01]  /*1ac0*/  LDG.E.64 R18, desc[UR8][R18.64] ;  /* 0x0000000812127981 */ /* 0x000ea2000c1e1b00 */
[----:B---3--:R-:W-:-:S02]  /*1ad0*/  MOV R12, 0x3f800000 ;  /* 0x3f800000000c7802 */ /* 0x008fc40000000f00 */
[----:B0-----:R-:W-:Y:S01]  /*1ae0*/  IADD3 R16, R31, 0x30, RZ ;  /* 0x000000301f107810 */ /* 0x001fe20007ffe0ff */
[----:B------:R-:W0:Y:S01]  /*1af0*/  LDS.64 R22, [UR5+0xc8] ;  /* 0x0000c805ff167984 */ /* 0x000e220008000a00 */
[----:B------:R-:W-:Y:S01]  /*1b00*/  ULDC.U8 UR5, c[0x0][0x28c] ;  /* 0x0000a30000057ab9 */ /* 0x000fe20000000000 */
[----:B------:R-:W-:Y:S02]  /*1b10*/  ISETP.GE.U32.AND P2, PT, R30, UR10, PT ;  /* 0x0000000a1e007c0c */ /* 0x000fe4000bf46070 */
[----:B------:R-:W-:Y:S02]  /*1b20*/  ISETP.NE.AND P4, PT, RZ, UR5, PT ;  /* 0x00000005ff007c0c */ /* 0x000fe4000bf85270 */
[----:B------:R-:W-:Y:S02]  /*1b30*/  SHF.R.S32.HI R20, RZ, 0x1f, R16 ;  /* 0x0000001fff147819 */ /* 0x000fe40000011410 */
[----:B------:R-:W-:-:S04]  /*1b40*/  ISETP.GE.AND.EX P2, PT, R11, UR11, PT, P2 ;  /* 0x0000000b0b007c0c */ /* 0x000fc8000bf46320 */
[----:B------:R-:W-:Y:S01]  /*1b50*/  ISETP.GT.U32.OR P2, PT, R10, 0x29f, P2 ;  /* 0x0000029f0a00780c */ /* 0x000fe20001744470 */
[----:B0-----:R-:W-:-:S04]  /*1b60*/  FMUL.FTZ R22, R22, UR6 ;  /* 0x0000000616167c20 */ /* 0x001fc80008410000 */
[C---:B------:R-:W-:Y:S01]  /*1b70*/  FMUL.FTZ R0, R22.reuse, R22 ;  /* 0x0000001616007220 */ /* 0x040fe20000410000 */
[C---:B------:R-:W-:Y:S01]  /*1b80*/  FADD.FTZ R17, -R22.reuse, R2 ;  /* 0x0000000216117221 */ /* 0x040fe20000010100 */
[C---:B------:R-:W-:Y:S01]  /*1b90*/  FADD.FTZ R21, -R22.reuse, R3 ;  /* 0x0000000316157221 */ /* 0x040fe20000010100 */
[C---:B------:R-:W-:Y:S01]  /*1ba0*/  FADD.FTZ R5, -R22.reuse, R5 ;  /* 0x0000000516057221 */ /* 0x040fe20000010100 */
[----:B------:R-:W-:Y:S01]  /*1bb0*/  FFMA.FTZ R0, R23, UR6, -R0 ;  /* 0x0000000617007c23 */ /* 0x000fe20008010800 */
[C---:B------:R-:W-:Y:S01]  /*1bc0*/  FADD.FTZ R25, -R22.reuse, R6 ;  /* 0x0000000616197221 */ /* 0x040fe20000010100 */
[C---:B------:R-:W-:Y:S01]  /*1bd0*/  FADD.FTZ R7, -R22.reuse, R7 ;  /* 0x0000000716077221 */ /* 0x040fe20000010100 */
[C---:B------:R-:W-:Y:S01]  /*1be0*/  FADD.FTZ R27, -R22.reuse, R8 ;  /* 0x00000008161b7221 */ /* 0x040fe20000010100 */
[----:B------:R-:W-:Y:S01]  /*1bf0*/  FADD.FTZ R9, -R22, R9 ;  /* 0x0000000916097221 */ /* 0x000fe20000010100 */
[----:B------:R-:W-:-:S13]  /*1c00*/  FSETP.GTU.FTZ.AND P1, PT, R0, RZ, PT ;  /* 0x000000ff0000720b */ /* 0x000fda0003f3c000 */
[----:B------:R-:W0:Y:S02]  /*1c10*/  @P1 LDC R23, c[0x0][0x238] ;  /* 0x00008e00ff171b82 */ /* 0x000e240000000800 */
[----:B0-----:R-:W-:Y:S01]  /*1c20*/  @P1 FADD.FTZ R13, R0, R23 ;  /* 0x00000017000d1221 */ /* 0x001fe20000010000 */
[----:B------:R-:W-:Y:S01]  /*1c30*/  IADD3 R0, R31, 0x20, RZ ;  /* 0x000000201f007810 */ /* 0x000fe20007ffe0ff */
[----:B------:R-:W-:Y:S02]  /*1c40*/  FADD.FTZ R23, -R22, R4 ;  /* 0x0000000416177221 */ /* 0x000fe40000010100 */
[----:B------:R-:W0:Y:S01]  /*1c50*/  @P1 MUFU.RSQ R12, R13 ;  /* 0x0000000d000c1308 */ /* 0x000e220000001400 */
[----:B------:R-:W-:Y:S02]  /*1c60*/  ISETP.GE.U32.AND P3, PT, R0, UR10, PT ;  /* 0x0000000a00007c0c */ /* 0x000fe4000bf66070 */
[----:B------:R-:W-:-:S04]  /*1c70*/  ISETP.GE.U32.AND P1, PT, R16, UR10, PT ;  /* 0x0000000a10007c0c */ /* 0x000fc8000bf26070 */
[----:B------:R-:W-:-:S04]  /*1c80*/  ISETP.GE.AND.EX P1, PT, R20, UR11, PT, P1 ;  /* 0x0000000b14007c0c */ /* 0x000fc8000bf26310 */
[----:B------:R-:W-:Y:S01]  /*1c90*/  ISETP.GT.U32.OR P1, PT, R10, 0x29f, P1 ;  /* 0x0000029f0a00780c */ /* 0x000fe20000f24470 */
[-C--:B0-----:R-:W-:Y:S01]  /*1ca0*/  FMUL.FTZ R3, R17, R12.reuse ;  /* 0x0000000c11037220 */ /* 0x081fe20000410000 */
[----:B------:R-:W-:Y:S01]  /*1cb0*/  SHF.R.S32.HI R17, RZ, 0x1f, R0 ;  /* 0x0000001fff117819 */ /* 0x000fe20000011400 */
[-C--:B------:R-:W-:Y:S01]  /*1cc0*/  FMUL.FTZ R22, R21, R12.reuse ;  /* 0x0000000c15167220 */ /* 0x080fe20000410000 */
[-C--:B------:R-:W-:Y:S01]  /*1cd0*/  FMUL.FTZ R23, R23, R12.reuse ;  /* 0x0000000c17177220 */ /* 0x080fe20000410000 */
[-C--:B------:R-:W-:Y:S01]  /*1ce0*/  FMUL.FTZ R24, R5, R12.reuse ;  /* 0x0000000c05187220 */ /* 0x080fe20000410000 */
[-C--:B------:R-:W-:Y:S01]  /*1cf0*/  FMUL.FTZ R25, R25, R12.reuse ;  /* 0x0000000c19197220 */ /* 0x080fe20000410000 */
[-C--:B------:R-:W-:Y:S01]  /*1d00*/  FMUL.FTZ R26, R7, R12.reuse ;  /* 0x0000000c071a7220 */ /* 0x080fe20000410000 */
[-C--:B------:R-:W-:Y:S01]  /*1d10*/  FMUL.FTZ R27, R27, R12.reuse ;  /* 0x0000000c1b1b7220 */ /* 0x080fe20000410000 */
[----:B------:R-:W-:Y:S01]  /*1d20*/  FMUL.FTZ R12, R9, R12 ;  /* 0x0000000c090c7220 */ /* 0x000fe20000410000 */
[----:B------:R-:W-:-:S04]  /*1d30*/  ISETP.GE.AND.EX P3, PT, R17, UR11, PT, P3 ;  /* 0x0000000b11007c0c */ /* 0x000fc8000bf66330 */
[----:B------:R-:W-:Y:S01]  /*1d40*/  ISETP.GT.U32.OR P3, PT, R10, 0x29f, P3 ;  /* 0x0000029f0a00780c */ /* 0x000fe20001f64470 */
[C-C-:B--2---:R-:W-:Y:S01]  /*1d50*/  FFMA.FTZ R8, R14.reuse, R3, R18.reuse ;  /* 0x000000030e087223 */ /* 0x144fe20000010012 */
[C-C-:B------:R-:W-:Y:S01]  /*1d60*/  FFMA.FTZ R2, R14.reuse, R23, R18.reuse ;  /* 0x000000170e027223 */ /* 0x140fe20000010012 */
[C-C-:B------:R-:W-:Y:S01]  /*1d70*/  FFMA.FTZ R4, R14.reuse, R25, R18.reuse ;  /* 0x000000190e047223 */ /* 0x140fe20000010012 */
[----:B------:R-:W-:Y:S01]  /*1d80*/  FFMA.FTZ R6, R14, R27, R18 ;  /* 0x0000001b0e067223 */ /* 0x000fe20000010012 */
[C-C-:B------:R-:W-:Y:S01]  /*1d90*/  FFMA.FTZ R3, R15.reuse, R24, R19.reuse ;  /* 0x000000180f037223 */ /* 0x140fe20000010013 */
[C-C-:B------:R-:W-:Y:S01]  /*1da0*/  FFMA.FTZ R5, R15.reuse, R26, R19.reuse ;  /* 0x0000001a0f057223 */ /* 0x140fe20000010013 */
[C-C-:B------:R-:W-:Y:S01]  /*1db0*/  FFMA.FTZ R7, R15.reuse, R12, R19.reuse ;  /* 0x0000000c0f077223 */ /* 0x140fe20000010013 */
        /* <DEDUP_REMOVED lines=12> */
.L_x_4450:
        /* <DEDUP_REMOVED lines=8> */
[----:B------:R-:W-:Y:S02]  /*1f00*/  ULDC.64 UR10, c[0x0][0x210] ;  /* 0x00008400000a7ab9 */ /* 0x000fe40000000a00 */
[----:B------:R-:W-:Y:S02]  /*1f10*/  LEA R14, P5, R12, UR10, 0x2 ;  /* 0x0000000a0c0e7c11 */ /* 0x000fe4000f8a10ff */
[----:B------:R-:W-:-:S04]  /*1f20*/  IADD3 R15, R13, R15, RZ ;  /* 0x0000000f0d0f7210 */ /* 0x000fc80007ffe0ff */
[----:B------:R-:W-:-:S05]  /*1f30*/  LEA.HI.X R15, R12, UR11, R15, 0x2, P5 ;  /* 0x0000000b0c0f7c11 */ /* 0x000fca000a8f140f */
[----:B------:R0:W-:Y:S02]  /*1f40*/  STG.E.64 desc[UR8][R14.64], R8 ;  /* 0x000000080e007986 */ /* 0x0001e4000c101b08 */
.L_x_4452:
[----:B------:R-:W-:Y:S05]  /*1f50*/  BSYNC B0 ;  /* 0x0000000000007941 */ /* 0x000fea0003800000 */
.L_x_4451:
        /* <DEDUP_REMOVED lines=11> */
.L_x_4453:
[----:B------:R-:W-:Y:S04]  /*2010*/  BSSY B0, `(.L_x_4454) ;  /* 0x000000d000007945 */ /* 0x000fe80003800000 */
[----:B------:R-:W-:Y:S05]  /*2020*/  @P2 BRA `(.L_x_4455) ;  /* 0x00000000002c2947 */ /* 0x000fea0003800000 */
[----:B------:R-:W-:Y:S01]  /*2030*/  ULDC.64 UR10, c[0x0][0x270] ;  /* 0x00009c00000a7ab9 */ /* 0x000fe20000000a00 */
[----:B0-----:R-:W-:Y:S01]  /*2040*/  MOV R8, R34 ;  /* 0x0000002200087202 */ /* 0x001fe20000000f00 */
        /* <DEDUP_REMOVED lines=9> */
.L_x_4455:
[----:B------:R-:W-:Y:S05]  /*20e0*/  BSYNC B0 ;  /* 0x0000000000007941 */ /* 0x000fea0003800000 */
.L_x_4454:
        /* <DEDUP_REMOVED lines=11> */
.L_x_4456:
[----:B------:R-:W-:Y:S04]  /*21a0*/  BSSY B0, `(.L_x_4457) ;  /* 0x000000d000007945 */ /* 0x000fe80003800000 */
[----:B------:R-:W-:Y:S05]  /*21b0*/  @P3 BRA `(.L_x_4458) ;  /* 0x00000000002c3947 */ /* 0x000fea0003800000 */
[----:B------:R-:W-:Y:S01]  /*21c0*/  ULDC.64 UR10, c[0x0][0x270] ;  /* 0x00009c00000a7ab9 */ /* 0x000fe20000000a00 */
[----:B-1----:R-:W-:Y:S01]  /*21d0*/  MOV R2, R34 ;  /* 0x0000002200027202 */ /* 0x002fe20000000f00 */
[----:B------:R-:W-:Y:S01]  /*21e0*/  IMAD R17, R17, UR10, RZ ;  /* 0x0000000a11117c24 */ /* 0x000fe2000f8e02ff */
[----:B------:R-:W-:-:S03]  /*21f0*/  MOV R3, R37 ;  /* 0x0000002500037202 */ /* 0x000fc60000000f00 */
[C---:B------:R-:W-:Y:S02]  /*2200*/  IMAD R17, R0.reuse, UR11, R17 ;  /* 0x0000000b00117c24 */ /* 0x040fe4000f8e0211 */
[----:B0-----:R-:W-:Y:S01]  /*2210*/  IMAD.WIDE.U32 R8, R0, UR10, R2 ;  /* 0x0000000a00087c25 */ /* 0x001fe2000f8e0002 */
[----:B------:R-:W-:Y:S02]  /*2220*/  ULDC.64 UR10, c[0x0][0x210] ;  /* 0x00008400000a7ab9 */ /* 0x000fe40000000a00 */
[----:B------:R-:W-:Y:S02]  /*2230*/  LEA R2, P2, R8, UR10, 0x2 ;  /* 0x0000000a08027c11 */ /* 0x000fe4000f8410ff */
[----:B------:R-:W-:-:S04]  /*2240*/  IADD3 R17, R9, R17, RZ ;  /* 0x0000001109117210 */ /* 0x000fc80007ffe0ff */
[----:B------:R-:W-:-:S05]  /*2250*/  LEA.HI.X R3, R8, UR11, R17, 0x2, P2 ;  /* 0x0000000b08037c11 */ /* 0x000fca00090f1411 */
[----:B------:R2:W-:Y:S02]  /*2260*/  STG.E.64 desc[UR8][R2.64], R4 ;  /* 0x0000000402007986 */ /* 0x0005e4000c101b08 */
.L_x_4458:
[----:B------:R-:W-:Y:S05]  /*2270*/  BSYNC B0 ;  /* 0x0000000000007941 */ /* 0x000fea0003800000 */
.L_x_4457:
[----:B------:R-:W-:Y:S05]  /*2280*/  @!P4 BRA `(.L_x_4459) ;  /* 0x000000000028c947 */ /* 0x000fea0003800000 */
[----:B------:R-:W-:Y:S01]  /*2290*/  FMUL.FTZ R0, R6, -1.4426950216293334961 ;  /* 0xbfb8aa3b06007820 */ /* 0x000fe20000410000 */
[----:B--2---:R-:W-:-:S05]  /*22a0*/  FMUL.FTZ R4, R7, -1.4426950216293334961 ;  /* 0xbfb8aa3b07047820 */ /* 0x004fca0000410000 */
        /* <DEDUP_REMOVED lines=8> */
.L_x_4459:
[----:B------:R-:W-:Y:S04]  /*2330*/  BSSY B0, `(.L_x_4460) ;  /* 0x000000c000007945 */ /* 0x000fe80003800000 */
[----:B------:R-:W-:Y:S05]  /*2340*/  @P1 BRA `(.L_x_4461) ;  /* 0x0000000000281947 */ /* 0x000fea0003800000 */
[----:B------:R-:W-:Y:S01]  /*2350*/  ULDC.64 UR10, c[0x0][0x270] ;  /* 0x00009c00000a7ab9 */ /* 0x000fe20000000a00 */
[----:B------:R-:W-:Y:S01]  /*2360*/  MOV R35, R37 ;  /* 0x0000002500237202 */ /* 0x000fe20000000f00 */
[----:B-12---:R-:W-:Y:S02]  /*2370*/  IMAD R3, R20, UR10, RZ ;  /* 0x0000000a14037c24 */ /* 0x006fe4000f8e02ff */
[----:B------:R-:W-:-:S04]  /*2380*/  IMAD.WIDE.U32 R34, R16, UR10, R34 ;  /* 0x0000000a10227c25 */ /* 0x000fc8000f8e0022 */
[----:B------:R-:W-:Y:S01]  /*2390*/  IMAD R3, R16, UR11, R3 ;  /* 0x0000000b10037c24 */ /* 0x000fe2000f8e0203 */
[----:B------:R-:W-:Y:S02]  /*23a0*/  ULDC.64 UR10, c[0x0][0x210] ;  /* 0x00008400000a7ab9 */ /* 0x000fe40000000a00 */
[----:B------:R-:W-:Y:S02]  /*23b0*/  LEA R2, P1, R34, UR10, 0x2 ;  /* 0x0000000a22027c11 */ /* 0x000fe4000f8210ff */
[----:B------:R-:W-:-:S04]  /*23c0*/  IADD3 R3, R35, R3, RZ ;  /* 0x0000000323037210 */ /* 0x000fc80007ffe0ff */
[----:B------:R-:W-:-:S05]  /*23d0*/  LEA.HI.X R3, R34, UR11, R3, 0x2, P1 ;  /* 0x0000000b22037c11 */ /* 0x000fca00088f1403 */
[----:B------:R3:W-:Y:S02]  /*23e0*/  STG.E.64 desc[UR8][R2.64], R6 ;  /* 0x0000000602007986 */ /* 0x0007e4000c101b08 */
.L_x_4461:
[----:B------:R-:W-:Y:S05]  /*23f0*/  BSYNC B0 ;  /* 0x0000000000007941 */ /* 0x000fea0003800000 */
.L_x_4460:
[----:B-123--:R-:W1:Y:S01]  /*2400*/  LDC R3, c[0x0][0x10] ;  /* 0x00000400ff037b82 */ /* 0x00ee620000000800 */
[----:B------:R-:W-:Y:S02]  /*2410*/  IADD3 R28, R28, 0x1, RZ ;  /* 0x000000011c1c7810 */ /* 0x000fe40007ffe0ff */
[----:B-1----:R-:W-:-:S04]  /*2420*/  IADD3 R32, R3, R32, RZ ;  /* 0x0000002003207210 */ /* 0x002fc80007ffe0ff */
[----:B------:R-:W-:-:S13]  /*2430*/  ISETP.GE.AND P1, PT, R32, UR4, PT ;  /* 0x0000000420007c0c */ /* 0x000fda000bf26270 */
[----:B------:R-:W-:Y:S05]  /*2440*/  @!P1 BRA `(.L_x_4462) ;  /* 0xffffffdc00449947 */ /* 0x000fea000383ffff */
[----:B------:R-:W-:Y:S05]  /*2450*/  EXIT ;  /* 0x000000000000794d */ /* 0x000fea0003800000 */
.L_x_4463:
        /* <DEDUP_REMOVED lines=10> */
.L_x_5174:


//--------------------- .text._Z35group_norm_nhwc_fwd_one_pass_kernelI11Fp32IOFp32WLi128ELi84ELi672EEv26Group_norm_nhwc_fwd_params --------------------------
	.section	.text._Z35group_norm_nhwc_fwd_one_pass_kernelI11Fp32IOFp32WLi128ELi84ELi672EEv26Group_norm_nhwc_fwd_params,"ax",@progbits
	.align	128
        .global         _Z35group_norm_nhwc_fwd_one_pass_kernelI11Fp32IOFp32WLi128ELi84ELi672EEv26Group_norm_nhwc_fwd_params
        .type           _Z35group_norm_nhwc_fwd_one_pass_kernelI11Fp32IOFp32WLi128ELi84ELi672EEv26Group_norm_nhwc_fwd_params,@function
        .size           _Z35group_norm_nhwc_fwd_one_pass_kernelI11Fp32IOFp32WLi128ELi84ELi672EEv26Group_norm_nhwc_fwd_params,(.L_x_5175 - _Z35group_norm_nhwc_fwd_one_pass_kernelI11Fp32IOFp32WLi128ELi84ELi672EEv26Group_norm_nhwc_fwd_params)
        .other          _Z35group_norm_nhwc_fwd_one_pass_kernelI11Fp32IOFp32WLi128ELi84ELi672EEv26Group_norm_nhwc_fwd_params,@"STO_CUDA_ENTRY STV_DEFAULT"
_Z35group_norm_nhwc_fwd_one_pass_kernelI11Fp32IOFp32WLi128ELi84ELi672EEv26Group_norm_nhwc_fwd_params:
.text._Z35group_norm_nhwc_fwd_one_pass_kernelI11Fp32IOFp32WLi128ELi84ELi672EEv26Group_norm_nhwc_fwd_params:
        /* <DEDUP_REMOVED lines=19> */
[----:B------:R-:W-:-:S03]  /*0130*/  SHF.R.S32.HI R3, RZ, 0x1f, R4 ;  /* 0x0000001fff037819 */ /* 0x000fc60000011404 */
[----:B-1----:R-:W-:Y:S01]  /*0140*/  IMAD R0, R0, UR7, R53 ;  /* 0x0000000700007c24 */ /* 0x002fe2000f8e0235 */
[----:B------:R-:W-:Y:S01]  /*0150*/  LEA.HI R5, R3, R4, RZ, 0x5 ;  /* 0x0000000403057211 */ /* 0x000fe200078f28ff */
[----:B------:R-:W-:-:S03]  /*0160*/  IMAD R53, R53, -0x2a, R4 ;  /* 0xffffffd635357824 */ /* 0x000fc600078e0204 */
[----:B------:R-:W-:Y:S02]  /*0170*/  ISETP.GE.U32.AND P0, PT, R0, UR8, PT ;  /* 0x0000000800007c0c */ /* 0x000fe4000bf06070 */
[----:B------:R-:W-:Y:S02]  /*0180*/  SHF.R.S32.HI R3, RZ, 0x1f, R0 ;  /* 0x0000001fff037819 */ /* 0x000fe40000011400 */
[----:B------:R-:W-:Y:S01]  /*0190*/  SHF.R.S32.HI R6, RZ, 0x5, R5 ;  /* 0x00000005ff067819 */ /* 0x000fe20000011405 */
[----:B------:R-:W-:Y:S01]  /*01a0*/  HFMA2.MMA R5, -RZ, RZ, 0, 0 ;  /* 0x00000000ff057435 */ /* 0x000fe200000001ff */
[----:B------:R-:W-:Y:S01]  /*01b0*/  ISETP.GE.AND.EX P0, PT, R3, UR9, PT, P0 ;  /* 0x0000000903007c0c */ /* 0x000fe2000bf06300 */
[----:B------:R-:W-:Y:S01]  /*01c0*/  ULDC.64 UR8, c[0x0][0x208] ;  /* 0x0000820000087ab9 */ /* 0x000fe20000000a00 */
[----:B------:R-:W-:Y:S02]  /*01d0*/  LEA R6, R6, UR5, 0x3 ;  /* 0x0000000506067c11 */ /* 0x000fe4000f8e18ff */
[----:B------:R-:W-:-:S02]  /*01e0*/  SHF.L.U32 R53, R53, 0x1, RZ ;  /* 0x0000000135357819 */ /* 0x000fc400000006ff */
[----:B------:R-:W-:Y:S02]  /*01f0*/  IADD3 R7, R0, 0x10, RZ ;  /* 0x0000001000077810 */ /* 0x000fe40007ffe0ff */
[----:B------:R-:W-:Y:S02]  /*0200*/  ISETP.LT.U32.AND P0, PT, R4, 0x2a0, !P0 ;  /* 0x000002a00400780c */ /* 0x000fe40004701070 */
[C---:B------:R-:W-:Y:S02]  /*0210*/  IADD3 R8, R0.reuse, 0x20, RZ ;  /* 0x0000002000087810 */ /* 0x040fe40007ffe0ff */
[C---:B------:R-:W-:Y:S02]  /*0220*/  IADD3 R9, R0.reuse, 0x30, RZ ;  /* 0x0000003000097810 */ /* 0x040fe40007ffe0ff */
[C---:B------:R-:W-:Y:S02]  /*0230*/  IADD3 R10, R0.reuse, 0x40, RZ ;  /* 0x00000040000a7810 */ /* 0x040fe40007ffe0ff */
[----:B------:R-:W-:-:S02]  /*0240*/  IADD3 R11, R0, 0x50, RZ ;  /* 0x00000050000b7810 */ /* 0x000fc40007ffe0ff */
[C---:B------:R-:W-:Y:S02]  /*0250*/  IADD3 R36, R0.reuse, 0x60, RZ ;  /* 0x0000006000247810 */ /* 0x040fe40007ffe0ff */
[----:B0-----:R-:W-:-:S07]  /*0260*/  IADD3 R37, R0, 0x70, RZ ;  /* 0x0000007000257810 */ /* 0x001fce0007ffe0ff */
.L_x_4497:
[----:B------:R-:W0:Y:S01]  /*0270*/  LDC R19, c[0x0][0x288] ;  /* 0x0000a200ff137b82 */ /* 0x000e220000000800 */
[----:B------:R-:W-:Y:S01]  /*0280*/  ULDC.64 UR14, c[0x0][0x278] ;  /* 0x00009e00000e7ab9 */ /* 0x000fe20000000a00 */
[----:B------:R-:W-:Y:S01]  /*0290*/  SHF.R.S32.HI R39, RZ, 0x1f, R7 ;  /* 0x0000001fff277819 */ /* 0x000fe20000011407 */
[----:B------:R-:W-:Y:S01]  /*02a0*/  ULDC.64 UR12, c[0x0][0x280] ;  /* 0x0000a000000c7ab9 */ /* 0x000fe20000000a00 */
[----:B------:R-:W-:Y:S02]  /*02b0*/  ISETP.GE.U32.AND P4, PT, R7, UR14, PT ;  /* 0x0000000e07007c0c */ /* 0x000fe4000bf86070 */
[----:B------:R-:W-:Y:S02]  /*02c0*/  SHF.R.S32.HI R41, RZ, 0x1f, R8 ;  /* 0x0000001fff297819 */ /* 0x000fe40000011408 */
[----:B------:R-:W-:Y:S01]  /*02d0*/  ISETP.GE.AND.EX P4, PT, R39, UR15, PT, P4 ;  /* 0x0000000f27007c0c */ /* 0x000fe2000bf86340 */
[----:B------:R-:W1:Y:S01]  /*02e0*/  @P0 LDC.64 R24, c[0x0][0x270] ;  /* 0x00009c00ff180b82 */ /* 0x000e620000000a00 */
[----:B------:R-:W-:-:S02]  /*02f0*/  ISETP.GE.U32.AND P5, PT, R8, UR14, PT ;  /* 0x0000000e08007c0c */ /* 0x000fc4000bfa6070 */
[C---:B------:R-:W-:Y:S02]  /*0300*/  ISETP.GT.U32.OR P4, PT, R4.reuse, 0x29f, P4 ;  /* 0x0000029f0400780c */ /* 0x040fe40002784470 */
[----:B------:R-:W-:Y:S02]  /*0310*/  ISETP.GE.AND.EX P5, PT, R41, UR15, PT, P5 ;  /* 0x0000000f29007c0c */ /* 0x000fe4000bfa6350 */
[----:B------:R-:W-:Y:S01]  /*0320*/  SHF.R.S32.HI R43, RZ, 0x1f, R9 ;  /* 0x0000001fff2b7819 */ /* 0x000fe20000011409 */
[----:B------:R-:W2:Y:S01]  /*0330*/  @P0 LDC.64 R22, c[0x0][0x220] ;  /* 0x00008800ff160b82 */ /* 0x000ea20000000a00 */
[----:B------:R-:W-:Y:S02]  /*0340*/  ISETP.GT.U32.OR P5, PT, R4, 0x29f, P5 ;  /* 0x0000029f0400780c */ /* 0x000fe40002fa4470 */
[----:B------:R-:W-:Y:S02]  /*0350*/  SHF.R.S32.HI R45, RZ, 0x1f, R10 ;  /* 0x0000001fff2d7819 */ /* 0x000fe4000001140a */
[----:B------:R-:W-:-:S02]  /*0360*/  SHF.R.S32.HI R47, RZ, 0x1f, R11 ;  /* 0x0000001fff2f7819 */ /* 0x000fc4000001140b */
[----:B0-----:R-:W-:Y:S02]  /*0370*/  IABS R15, R19 ;  /* 0x00000013000f7213 */ /* 0x001fe40000000000 */
[----:B------:R-:W-:Y:S02]  /*0380*/  SHF.R.S32.HI R49, RZ, 0x1f, R36 ;  /* 0x0000001fff317819 */ /* 0x000fe40000011424 */
[----:B------:R-:W0:Y:S03]  /*0390*/  I2F.RP R14, R15 ;  /* 0x0000000f000e7306 */ /* 0x000e260000209400 */
[----:B------:R-:W3:Y:S05]  /*03a0*/  @!P5 LDC.64 R20, c[0x0][0x270] ;  /* 0x00009c00ff14db82 */ /* 0x000eea0000000a00 */
[----:B0-----:R-:W0:Y:S02]  /*03b0*/  MUFU.RCP R14, R14 ;  /* 0x0000000e000e7308 */ /* 0x001e240000001000 */
[----:B0-----:R-:W-:-:S06]  /*03c0*/  IADD3 R12, R14, 0xffffffe, RZ ;  /* 0x0ffffffe0e0c7810 */ /* 0x001fcc0007ffe0ff */
[----:B------:R0:W4:Y:S02]  /*03d0*/  F2I.FTZ.U32.TRUNC.NTZ R13, R12 ;  /* 0x0000000c000d7305 */ /* 0x000124000021f000 */
[----:B0-----:R-:W-:Y:S02]  /*03e0*/  MOV R12, RZ ;  /* 0x000000ff000c7202 */ /* 0x001fe40000000f00 */
[----:B----4-:R-:W-:-:S05]  /*03f0*/  IADD3 R16, RZ, -R13, RZ ;  /* 0x8000000dff107210 */ /* 0x010fca0007ffe0ff */
[----:B------:R-:W-:Y:S01]  /*0400*/  IMAD R17, R16, R15, RZ ;  /* 0x0000000f10117224 */ /* 0x000fe200078e02ff */
[----:B------:R-:W-:-:S03]  /*0410*/  IABS R16, R40 ;  /* 0x0000002800107213 */ /* 0x000fc60000000000 */
[----:B------:R-:W-:Y:S01]  /*0420*/  IMAD.HI.U32 R13, R13, R17, R12 ;  /* 0x000000110d0d7227 */ /* 0x000fe200078e000c */
[----:B------:R-:W-:Y:S02]  /*0430*/  LOP3.LUT R12, R40, R19, RZ, 0x3c, !PT ;  /* 0x00000013280c7212 */ /* 0x000fe400078e3cff */
[----:B------:R-:W-:Y:S02]  /*0440*/  SHF.R.S32.HI R17, RZ, 0x1f, R53 ;  /* 0x0000001fff117819 */ /* 0x000fe40000011435 */
        /* <DEDUP_REMOVED lines=8> */
[----:B------:R-:W-:-:S11]  /*04d0*/  ISETP.NE.AND P2, PT, R19, RZ, PT ;  /* 0x000000ff1300720c */ /* 0x000fd60003f45270 */
[----:B------:R-:W-:-:S04]  /*04e0*/  @P1 IADD3 R13, R13, 0x1, RZ ;  /* 0x000000010d0d1810 */ /* 0x000fc80007ffe0ff */
[----:B------:R-:W-:Y:S02]  /*04f0*/  @!P3 IADD3 R13, -R13, RZ, RZ ;  /* 0x000000ff0d0db210 */ /* 0x000fe40007ffe1ff */
[----:B------:R-:W-:Y:S02]  /*0500*/  @!P2 LOP3.LUT R13, RZ, R19, RZ, 0x33, !PT ;  /* 0x00000013ff0da212 */ /* 0x000fe400078e33ff */
[----:B------:R-:W-:Y:S02]  /*0510*/  ISETP.GE.U32.AND P3, PT, R9, UR14, PT ;  /* 0x0000000e09007c0c */ /* 0x000fe4000bf66070 */
[----:B------:R-:W-:Y:S02]  /*0520*/  IADD3 R15, -R13, RZ, RZ ;  /* 0x000000ff0d0f7210 */ /* 0x000fe40007ffe1ff */
[----:B------:R-:W-:Y:S02]  /*0530*/  SHF.R.S32.HI R12, RZ, 0x1f, R13 ;  /* 0x0000001fff0c7819 */ /* 0x000fe4000001140d */
[----:B------:R-:W-:Y:S01]  /*0540*/  ISETP.GE.AND.EX P3, PT, R43, UR15, PT, P3 ;  /* 0x0000000f2b007c0c */ /* 0x000fe2000bf66330 */
[----:B------:R-:W-:Y:S01]  /*0550*/  IMAD R38, R19, R15, R40 ;  /* 0x0000000f13267224 */ /* 0x000fe200078e0228 */
[----:B------:R-:W-:Y:S01]  /*0560*/  ISETP.GE.U32.AND P2, PT, R10, UR14, PT ;  /* 0x0000000e0a007c0c */ /* 0x000fe2000bf46070 */
[----:B------:R-:W-:Y:S01]  /*0570*/  IMAD R12, R12, UR12, RZ ;  /* 0x0000000c0c0c7c24 */ /* 0x000fe2000f8e02ff */
[----:B------:R-:W0:Y:S01]  /*0580*/  @!P4 LDC.64 R14, c[0x0][0x270] ;  /* 0x00009c00ff0ecb82 */ /* 0x000e220000000a00 */
[----:B------:R-:W-:Y:S01]  /*0590*/  IMAD R38, R38, 0x54, RZ ;  /* 0x0000005426267824 */ /* 0x000fe200078e02ff */
[----:B------:R-:W-:Y:S01]  /*05a0*/  ISETP.GT.U32.OR P3, PT, R4, 0x29f, P3 ;  /* 0x0000029f0400780c */ /* 0x000fe20001f64470 */
[----:B------:R-:W-:Y:S01]  /*05b0*/  IMAD R57, R13, UR13, R12 ;  /* 0x0000000d0d397c24 */ /* 0x000fe2000f8e020c */
[----:B------:R-:W-:Y:S01]  /*05c0*/  ISETP.GE.AND.EX P2, PT, R45, UR15, PT, P2 ;  /* 0x0000000f2d007c0c */ /* 0x000fe2000bf46320 */
[----:B-1----:R-:W-:Y:S01]  /*05d0*/  @P0 IMAD R12, R3, R24, RZ ;  /* 0x00000018030c0224 */ /* 0x002fe200078e02ff */
[----:B------:R-:W-:-:S02]  /*05e0*/  IADD3 R54, P1, R53, R38, RZ ;  /* 0x0000002635367210 */ /* 0x000fc40007f3e0ff */
[----:B------:R-:W-:Y:S01]  /*05f0*/  ISETP.GT.U32.OR P2, PT, R4, 0x29f, P2 ;  /* 0x0000029f0400780c */ /* 0x000fe20001744470 */
[----:B------:R-:W-:Y:S01]  /*0600*/  @P0 IMAD R25, R0, R25, R12 ;  /* 0x0000001900190224 */ /* 0x000fe200078e020c */
[----:B------:R-:W-:Y:S02]  /*0610*/  LEA.HI.X.SX32 R55, R38, R17, 0x1, P1 ;  /* 0x0000001126377211 */ /* 0x000fe400008f0eff */
[----:B------:R-:W1:Y:S01]  /*0620*/  @!P4 LDC.64 R16, c[0x0][0x220] ;  /* 0x00008800ff10cb82 */ /* 0x000e620000000a00 */
[----:B------:R-:W-:-:S05]  /*0630*/  IMAD.WIDE.U32 R54, R13, UR12, R54 ;  /* 0x0000000c0d367c25 */ /* 0x000fca000f8e0036 */
[----:B------:R-:W-:Y:S02]  /*0640*/  IADD3 R57, R55, R57, RZ ;  /* 0x0000003937397210 */ /* 0x000fe40007ffe0ff */
[----:B------:R-:W4:Y:S01]  /*0650*/  @!P3 LDC.64 R12, c[0x0][0x270] ;  /* 0x00009c00ff0cbb82 */ /* 0x000f220000000a00 */
[-C--:B------:R-:W-:Y:S02]  /*0660*/  @P0 MOV R56, R54.reuse ;  /* 0x0000003600380202 */ /* 0x080fe40000000f00 */
[----:B------:R-:W-:Y:S02]  /*0670*/  @!P3 MOV R26, R54 ;  /* 0x00000036001ab202 */ /* 0x000fe40000000f00 */
[-C--:B------:R-:W-:Y:S01]  /*0680*/  @!P3 MOV R27, R57.reuse ;  /* 0x00000039001bb202 */ /* 0x080fe20000000f00 */
[----:B------:R-:W-:Y:S01]  /*0690*/  @P0 IMAD.WIDE.U32 R18, R0, R24, R56 ;  /* 0x0000001800120225 */ /* 0x000fe200078e0038 */
[----:B------:R-:W-:Y:S01]  /*06a0*/  @!P5 MOV R28, R54 ;  /* 0x00000036001cd202 */ /* 0x000fe20000000f00 */
[----:B------:R-:W5:Y:S01]  /*06b0*/  @!P3 LDC.64 R30, c[0x0][0x220] ;  /* 0x00008800ff1ebb82 */ /* 0x000f620000000a00 */
[----:B------:R-:W-:Y:S01]  /*06c0*/  @!P5 MOV R29, R57 ;  /* 0x00000039001dd202 */ /* 0x000fe20000000f00 */
[----:B0-----:R-:W-:Y:S01]  /*06d0*/  @!P4 IMAD R24, R39, R14, RZ ;  /* 0x0000000e2718c224 */ /* 0x001fe200078e02ff */
[----:B------:R-:W-:-:S02]  /*06e0*/  @P0 IADD3 R19, R19, R25, RZ ;  /* 0x0000001913130210 */ /* 0x000fc40007ffe0ff */
[C---:B--2---:R-:W-:Y:S01]  /*06f0*/  @P0 LEA R22, P1, R18.reuse, R22, 0x2 ;  /* 0x0000001612160211 */ /* 0x044fe200078210ff */
[----:B------:R-:W-:Y:S02]  /*0700*/  @!P4 IMAD R25, R7, R15, R24 ;  /* 0x0000000f0719c224 */ /* 0x000fe400078e0218 */
[-C--:B---3--:R-:W-:Y:S01]  /*0710*/  @!P5 IMAD R24, R41, R20.reuse, RZ ;  /* 0x000000142918d224 */ /* 0x088fe200078e02ff */
[----:B------:R-:W-:Y:S01]  /*0720*/  @P0 LEA.HI.X R23, R18, R23, R19, 0x2, P1 ;  /* 0x0000001712170211 */ /* 0x000fe200008f1413 */
[----:B------:R-:W-:Y:S01]  /*0730*/  @!P5 IMAD.WIDE.U32 R28, R8, R20, R28 ;  /* 0x00000014081cd225 */ /* 0x000fe200078e001c */
[----:B------:R-:W-:Y:S02]  /*0740*/  @!P4 MOV R18, R54 ;  /* 0x000000360012c202 */ /* 0x000fe40000000f00 */
[----:B------:R-:W-:Y:S02]  /*0750*/  @!P4 MOV R19, R57 ;  /* 0x000000390013c202 */ /* 0x000fe40000000f00 */
[----:B------:R-:W-:Y:S01]  /*0760*/  ISETP.GE.U32.AND P1, PT, R11, UR14, PT ;  /* 0x0000000e0b007c0c */ /* 0x000fe2000bf26070 */
[----:B----4-:R-:W-:-:S03]  /*0770*/  @!P3 IMAD.WIDE.U32 R26, R9, R12, R26 ;  /* 0x0000000c091ab225 */ /* 0x010fc600078e001a */
[----:B------:R-:W-:Y:S01]  /*0780*/  ISETP.GE.AND.EX P1, PT, R47, UR15, PT, P1 ;  /* 0x0000000f2f007c0c */ /* 0x000fe2000bf26310 */
[----:B------:R-:W-:Y:S02]  /*0790*/  @!P4 IMAD.WIDE.U32 R18, R7, R14, R18 ;  /* 0x0000000e0712c225 */ /* 0x000fe400078e0012 */
[----:B------:R-:W0:Y:S01]  /*07a0*/  @!P5 LDC.64 R14, c[0x0][0x220] ;  /* 0x00008800ff0edb82 */ /* 0x000e220000000a00 */
[----:B------:R-:W-:Y:S02]  /*07b0*/  ISETP.GT.U32.OR P1, PT, R4, 0x29f, P1 ;  /* 0x0000029f0400780c */ /* 0x000fe40000f24470 */
[----:B------:R-:W-:Y:S01]  /*07c0*/  @!P4 IADD3 R19, R19, R25, RZ ;  /* 0x000000191313c210 */ /* 0x000fe20007ffe0ff */
[----:B------:R-:W-:Y:S01]  /*07d0*/  @!P5 IMAD R25, R8, R21, R24 ;  /* 0x000000150819d224 */ /* 0x000fe200078e0218 */
[----:B-1----:R-:W-:Y:S01]  /*07e0*/  @!P4 LEA R16, P6, R18, R16, 0x2 ;  /* 0x000000101210c211 */ /* 0x002fe200078c10ff */
[----:B------:R-:W-:Y:S01]  /*07f0*/  @!P3 IMAD R24, R43, R12, RZ ;  /* 0x0000000c2b18b224 */ /* 0x000fe200078e02ff */
[----:B------:R-:W-:-:S02]  /*0800*/  MOV R12, RZ ;  /* 0x000000ff000c7202 */ /* 0x000fc40000000f00 */
[----:B------:R-:W-:Y:S01]  /*0810*/  @!P4 LEA.HI.X R17, R18, R17, R19, 0x2, P6 ;  /* 0x000000111211c211 */ /* 0x000fe200030f1413 */
[----:B------:R-:W-:Y:S01]  /*0820*/  @!P3 IMAD R33, R9, R13, R24 ;  /* 0x0000000d0921b224 */ /* 0x000fe200078e0218 */
[----:B------:R-:W1:Y:S01]  /*0830*/  @!P2 LDC.64 R18, c[0x0][0x270] ;  /* 0x00009c00ff12ab82 */ /* 0x000e620000000a00 */
[----:B------:R-:W-:Y:S02]  /*0840*/  MOV R13, RZ ;  /* 0x000000ff000d7202 */ /* 0x000fe40000000f00 */
[----:B------:R-:W-:-:S04]  /*0850*/  ISETP.GE.U32.AND P6, PT, R36, UR14, PT ;  /* 0x0000000e24007c0c */ /* 0x000fc8000bfc6070 */
[----:B------:R2:W3:Y:S01]  /*0860*/  @!P4 LDG.E.64 R12, desc[UR8][R16.64] ;  /* 0x00000008100cc981 */ /* 0x0004e2000c1e1b00 */
[----:B------:R-:W-:Y:S01]  /*0870*/  ISETP.GE.AND.EX P4, PT, R49, UR15, PT, P6 ;  /* 0x0000000f31007c0c */ /* 0x000fe2000bf86360 */
[----:B------:R-:W4:Y:S01]  /*0880*/  @!P1 LDC.64 R20, c[0x0][0x270] ;  /* 0x00009c00ff149b82 */ /* 0x000f220000000a00 */
[----:B------:R-:W-:Y:S02]  /*0890*/  @!P5 IADD3 R25, R29, R25, RZ ;  /* 0x000000191d19d210 */ /* 0x000fe40007ffe0ff */
[----:B------:R-:W-:Y:S02]  /*08a0*/  ISETP.GT.U32.OR P4, PT, R4, 0x29f, P4 ;  /* 0x0000029f0400780c */ /* 0x000fe40002784470 */
[C---:B0-----:R-:W-:Y:S02]  /*08b0*/  @!P5 LEA R24, P6, R28.reuse, R14, 0x2 ;  /* 0x0000000e1c18d211 */ /* 0x041fe400078c10ff */
[----:B------:R-:W-:Y:S02]  /*08c0*/  @!P3 IADD3 R14, R27, R33, RZ ;  /* 0x000000211b0eb210 */ /* 0x000fe40007ffe0ff */
[----:B------:R-:W-:-:S02]  /*08d0*/  @!P5 LEA.HI.X R25, R28, R15, R25, 0x2, P6 ;  /* 0x0000000f1c19d211 */ /* 0x000fc400030f1419 */
[C---:B-----5:R-:W-:Y:S01]  /*08e0*/  @!P3 LEA R30, P6, R26.reuse, R30, 0x2 ;  /* 0x0000001e1a1eb211 */ /* 0x060fe200078c10ff */
[----:B------:R-:W0:Y:S01]  /*08f0*/  @!P2 LDC.64 R28, c[0x0][0x220] ;  /* 0x00008800ff1cab82 */ /* 0x000e220000000a00 */
[----:B-1----:R-:W-:Y:S02]  /*0900*/  @!P2 IMAD R27, R45, R18, RZ ;  /* 0x000000122d1ba224 */ /* 0x002fe400078e02ff */
[----:B------:R-:W-:Y:S02]  /*0910*/  @!P3 LEA.HI.X R31, R26, R31, R14, 0x2, P6 ;  /* 0x0000001f1a1fb211 */ /* 0x000fe400030f140e */
[----:B------:R-:W-:Y:S01]  /*0920*/  CS2R R14, SRZ ;  /* 0x00000000000e7805 */ /* 0x000fe2000001ff00 */
[----:B------:R-:W-:Y:S02]  /*0930*/  @!P2 IMAD R33, R10, R19, R27 ;  /* 0x000000130a21a224 */ /* 0x000fe400078e021b */
[----:B--2---:R-:W1:Y:S01]  /*0940*/  @!P4 LDC.64 R16, c[0x0][0x270] ;  /* 0x00009c00ff10cb82 */ /* 0x004e620000000a00 */
[----:B------:R-:W-:-:S02]  /*0950*/  SHF.R.S32.HI R51, RZ, 0x1f, R37 ;  /* 0x0000001fff337819 */ /* 0x000fc40000011425 */
[----:B------:R2:W5:Y:S05]  /*0960*/  @!P5 LDG.E.64 R14, desc[UR8][R24.64] ;  /* 0x00000008180ed981 */ /* 0x00056a000c1e1b00 */
[----:B------:R-:W1:Y:S01]  /*0970*/  @!P1 LDC.64 R26, c[0x0][0x220] ;  /* 0x00008800ff1a9b82 */ /* 0x000e620000000a00 */
[----:B------:R-:W-:Y:S02]  /*0980*/  ISETP.GE.U32.AND P5, PT, R37, UR14, PT ;  /* 0x0000000e25007c0c */ /* 0x000fe4000bfa6070 */
[----:B--2---:R-:W-:Y:S02]  /*0990*/  @!P2 MOV R24, R54 ;  /* 0x000000360018a202 */ /* 0x004fe40000000f00 */
[----:B------:R-:W-:-:S02]  /*09a0*/  @!P2 MOV R25, R57 ;  /* 0x000000390019a202 */ /* 0x000fc40000000f00 */
[----:B------:R-:W-:Y:S01]  /*09b0*/  ISETP.GE.AND.EX P5, PT, R51, UR15, PT, P5 ;  /* 0x0000000f33007c0c */ /* 0x000fe2000bfa6350 */
[----:B----4-:R-:W-:Y:S02]  /*09c0*/  @!P1 IMAD R32, R47, R20, RZ ;  /* 0x000000142f209224 */ /* 0x010fe400078e02ff */
[----:B------:R-:W-:Y:S01]  /*09d0*/  @!P2 IMAD.WIDE.U32 R18, R10, R18, R24 ;  /* 0x000000120a12a225 */ /* 0x000fe200078e0018 */
[----:B------:R-:W-:Y:S02]  /*09e0*/  @!P1 MOV R24, R54 ;  /* 0x0000003600189202 */ /* 0x000fe40000000f00 */
[----:B------:R-:W-:Y:S02]  /*09f0*/  @!P1 MOV R25, R57 ;  /* 0x0000003900199202 */ /* 0x000fe40000000f00 */
[----:B------:R-:W-:Y:S01]  /*0a00*/  ISETP.GT.U32.OR P5, PT, R4, 0x29f, P5 ;  /* 0x0000029f0400780c */ /* 0x000fe20002fa4470 */
[C---:B------:R-:W-:Y:S02]  /*0a10*/  @!P1 IMAD R35, R11.reuse, R21, R32 ;  /* 0x000000150b239224 */ /* 0x040fe400078e0220 */
[----:B------:R-:W-:Y:S01]  /*0a20*/  @!P1 IMAD.WIDE.U32 R20, R11, R20, R24 ;  /* 0x000000140b149225 */ /* 0x000fe200078e0018 */
[----:B------:R-:W-:Y:S01]  /*0a30*/  @!P2 IADD3 R19, R19, R33, RZ ;  /* 0x000000211313a210 */ /* 0x000fe20007ffe0ff */
[----:B------:R-:W2:Y:S01]  /*0a40*/  @!P4 LDC.64 R24, c[0x0][0x220] ;  /* 0x00008800ff18cb82 */ /* 0x000ea20000000a00 */
[----:B0-----:R-:W-:-:S04]  /*0a50*/  @!P2 LEA R28, P6, R18, R28, 0x2 ;  /* 0x0000001c121ca211 */ /* 0x001fc800078c10ff */
[----:B------:R-:W-:Y:S01]  /*0a60*/  @!P2 LEA.HI.X R29, R18, R29, R19, 0x2, P6 ;  /* 0x0000001d121da211 */ /* 0x000fe200030f1413 */
[----:B-1----:R-:W-:Y:S01]  /*0a70*/  @!P4 IMAD R19, R49, R16, RZ ;  /* 0x000000103113c224 */ /* 0x002fe200078e02ff */
[----:B------:R-:W-:Y:S01]  /*0a80*/  @!P1 IADD3 R18, R21, R35, RZ ;  /* 0x0000002315129210 */ /* 0x000fe20007ffe0ff */
[----:B------:R-:W0:Y:S01]  /*0a90*/  @!P5 LDC.64 R32, c[0x0][0x270] ;  /* 0x00009c00ff20db82 */ /* 0x000e220000000a00 */
[----:B------:R-:W-:Y:S01]  /*0aa0*/  @!P1 LEA R26, P6, R20, R26, 0x2 ;  /* 0x0000001a141a9211 */ /* 0x000fe200078c10ff */
[----:B------:R-:W-:Y:S01]  /*0ab0*/  @!P4 IMAD R21, R36, R17, R19 ;  /* 0x000000112415c224 */ /* 0x000fe200078e0213 */
[----:B------:R-:W-:Y:S02]  /*0ac0*/  @!P4 MOV R19, R57 ;  /* 0x000000390013c202 */ /* 0x000fe40000000f00 */
[----:B------:R-:W-:Y:S02]  /*0ad0*/  @!P1 LEA.HI.X R27, R20, R27, R18, 0x2, P6 ;  /* 0x0000001b141b9211 */ /* 0x000fe400030f1412 */
[----:B------:R-:W-:Y:S01]  /*0ae0*/  @!P4 MOV R18, R54 ;  /* 0x000000360012c202 */ /* 0x000fe20000000f00 */
[----:B------:R-:W1:Y:S04]  /*0af0*/  @!P5 LDC.64 R34, c[0x0][0x220] ;  /* 0x00008800ff22db82 */ /* 0x000e680000000a00 */
[----:B------:R-:W-:Y:S01]  /*0b00*/  @!P4 IMAD.WIDE.U32 R18, R36, R16, R18 ;  /* 0x000000102412c225 */ /* 0x000fe200078e0012 */
[----:B------:R-:W-:-:S04]  /*0b10*/  CS2R R16, SRZ ;  /* 0x0000000000107805 */ /* 0x000fc8000001ff00 */
[----:B------:R-:W-:Y:S02]  /*0b20*/  @!P4 IADD3 R19, R19, R21, RZ ;  /* 0x000000151313c210 */ /* 0x000fe40007ffe0ff */
[----:B------:R4:W5:Y:S01]  /*0b30*/  @P0 LDG.E.64 R16, desc[UR8][R22.64] ;  /* 0x0000000816100981 */ /* 0x000962000c1e1b00 */
[----:B--2---:R-:W-:-:S04]  /*0b40*/  @!P4 LEA R24, P6, R18, R24, 0x2 ;  /* 0x000000181218c211 */ /* 0x004fc800078c10ff */
[----:B------:R-:W-:Y:S02]  /*0b50*/  @!P4 LEA.HI.X R25, R18, R25, R19, 0x2, P6 ;  /* 0x000000191219c211 */ /* 0x000fe400030f1413 */
[----:B------:R-:W-:Y:S02]  /*0b60*/  CS2R R18, SRZ ;  /* 0x0000000000127805 */ /* 0x000fe4000001ff00 */
[----:B------:R-:W-:Y:S02]  /*0b70*/  @!P5 MOV R58, R54 ;  /* 0x00000036003ad202 */ /* 0x000fe40000000f00 */
[----:B------:R-:W-:Y:S02]  /*0b80*/  CS2R R20, SRZ ;  /* 0x0000000000147805 */ /* 0x000fe4000001ff00 */
[----:B------:R-:W-:Y:S01]  /*0b90*/  @!P5 MOV R59, R57 ;  /* 0x00000039003bd202 */ /* 0x000fe20000000f00 */
[----:B0-----:R-:W-:Y:S01]  /*0ba0*/  @!P5 IMAD R42, R51, R32, RZ ;  /* 0x00000020332ad224 */ /* 0x001fe200078e02ff */
[----:B----4-:R-:W-:Y:S01]  /*0bb0*/  CS2R R22, SRZ ;  /* 0x0000000000167805 */ /* 0x010fe2000001ff00 */
[----:B------:R0:W2:Y:S02]  /*0bc0*/  @!P3 LDG.E.64 R18, desc[UR8][R30.64] ;  /* 0x000000081e12b981 */ /* 0x0000a4000c1e1b00 */
[----:B------:R-:W-:-:S02]  /*0bd0*/  @!P5 IMAD R61, R37, R33, R42 ;  /* 0x00000021253dd224 */ /* 0x000fc400078e022a */
[----:B------:R-:W-:Y:S01]  /*0be0*/  @!P5 IMAD.WIDE.U32 R58, R37, R32, R58 ;  /* 0x00000020253ad225 */ /* 0x000fe200078e003a */
[----:B------:R-:W4:Y:S01]  /*0bf0*/  @!P2 LDG.E.64 R20, desc[UR8][R28.64] ;  /* 0x000000081c14a981 */ /* 0x000f22000c1e1b00 */
[----:B------:R-:W-:-:S03]  /*0c00*/  CS2R R32, SRZ ;  /* 0x0000000000207805 */ /* 0x000fc6000001ff00 */
[----:B------:R3:W4:Y:S01]  /*0c10*/  @!P1 LDG.E.64 R22, desc[UR8][R26.64] ;  /* 0x000000081a169981 */ /* 0x000722000c1e1b00 */
[----:B0-----:R-:W-:Y:S02]  /*0c20*/  @!P5 IADD3 R31, R59, R61, RZ ;  /* 0x0000003d3b1fd210 */ /* 0x001fe40007ffe0ff */
[C---:B-1----:R-:W-:Y:S01]  /*0c30*/  @!P5 LEA R30, P1, R58.reuse, R34, 0x2 ;  /* 0x000000223a1ed211 */ /* 0x042fe200078210ff */
[----:B------:R0:W4:Y:S03]  /*0c40*/  @!P4 LDG.E.64 R32, desc[UR8][R24.64] ;  /* 0x000000081820c981 */ /* 0x000126000c1e1b00 */
[----:B------:R-:W-:Y:S02]  /*0c50*/  @!P5 LEA.HI.X R31, R58, R35, R31, 0x2, P1 ;  /* 0x000000233a1fd211 */ /* 0x000fe400008f141f */
[----:B------:R-:W-:-:S06]  /*0c60*/  CS2R R34, SRZ ;  /* 0x0000000000227805 */ /* 0x000fcc000001ff00 */
[----:B------:R-:W4:Y:S01]  /*0c70*/  @!P5 LDG.E.64 R34, desc[UR8][R30.64] ;  /* 0x000000081e22d981 */ /* 0x000f22000c1e1b00 */
[C---:B------:R-:W-:Y:S02]  /*0c80*/  ISETP.GT.AND P1, PT, R2.reuse, 0x1e, PT ;  /* 0x0000001e0200780c */ /* 0x040fe40003f24270 */
[----:B------:R-:W-:Y:S02]  /*0c90*/  ISETP.NE.AND P2, PT, R2, RZ, PT ;  /* 0x000000ff0200720c */ /* 0x000fe40003f45270 */
[----:B------:R-:W-:Y:S01]  /*0ca0*/  ISETP.NE.AND P3, PT, R4, RZ, PT ;  /* 0x000000ff0400720c */ /* 0x000fe20003f65270 */
[----:B---3--:R-:W-:Y:S01]  /*0cb0*/  FMUL.FTZ R59, R13, R13 ;  /* 0x0000000d0d3b7220 */ /* 0x008fe20000410000 */
[----:B------:R-:W-:-:S03]  /*0cc0*/  FADD.FTZ R27, R12, R13 ;  /* 0x0000000d0c1b7221 */ /* 0x000fc60000010000 */
[----:B------:R-:W-:Y:S01]  /*0cd0*/  FFMA.FTZ R28, R12, R12, R59 ;  /* 0x0000000c0c1c7223 */ /* 0x000fe2000001003b */
[----:B-----5:R-:W-:Y:S01]  /*0ce0*/  FMUL.FTZ R59, R15, R15 ;  /* 0x0000000f0f3b7220 */ /* 0x020fe20000410000 */
[----:B0-----:R-:W-:-:S03]  /*0cf0*/  FADD.FTZ R25, R14, R15 ;  /* 0x0000000f0e197221 */ /* 0x001fc60000010000 */
[----:B------:R-:W-:Y:S01]  /*0d00*/  FFMA.FTZ R59, R14, R14, R59 ;  /* 0x0000000e0e3b7223 */ /* 0x000fe2000001003b */
[----:B------:R-:W-:Y:S01]  /*0d10*/  FMUL.FTZ R29, R17, R17 ;  /* 0x00000011111d7220 */ /* 0x000fe20000410000 */
[----:B------:R-:W-:-:S03]  /*0d20*/  FADD.FTZ R26, R16, R17 ;  /* 0x00000011101a7221 */ /* 0x000fc60000010000 */
[----:B------:R-:W-:Y:S01]  /*0d30*/  FFMA.FTZ R29, R16, R16, R29 ;  /* 0x00000010101d7223 */ /* 0x000fe2000001001d */
[----:B------:R-:W-:-:S03]  /*0d40*/  FADD.FTZ R26, RZ, R26 ;  /* 0x0000001aff1a7221 */ /* 0x000fc60000010000 */
[----:B------:R-:W-:Y:S01]  /*0d50*/  FADD.FTZ R29, RZ, R29 ;  /* 0x0000001dff1d7221 */ /* 0x000fe20000010000 */
[----:B------:R-:W-:-:S03]  /*0d60*/  FADD.FTZ R26, R26, R27 ;  /* 0x0000001b1a1a7221 */ /* 0x000fc60000010000 */
[----:B------:R-:W-:Y:S01]  /*0d70*/  FADD.FTZ R28, R29, R28 ;  /* 0x0000001c1d1c7221 */ /* 0x000fe20000010000 */
[----:B--2---:R-:W-:Y:S01]  /*0d80*/  FMUL.FTZ R27, R19, R19 ;  /* 0x00000013131b7220 */ /* 0x004fe20000410000 */
[----:B------:R-:W-:Y:S01]  /*0d90*/  FADD.FTZ R25, R26, R25 ;  /* 0x000000191a197221 */ /* 0x000fe20000010000 */
[----:B------:R-:W-:Y:S01]  /*0da0*/  FADD.FTZ R24, R18, R19 ;  /* 0x0000001312187221 */ /* 0x000fe20000010000 */
[----:B------:R-:W-:Y:S01]  /*0db0*/  FADD.FTZ R28, R28, R59 ;  /* 0x0000003b1c1c7221 */ /* 0x000fe20000010000 */
[----:B----4-:R-:W-:Y:S01]  /*0dc0*/  FMUL.FTZ R29, R21, R21 ;  /* 0x00000015151d7220 */ /* 0x010fe20000410000 */
[----:B------:R-:W-:Y:S01]  /*0dd0*/  FFMA.FTZ R27, R18, R18, R27 ;  /* 0x00000012121b7223 */ /* 0x000fe2000001001b */
[----:B------:R-:W-:Y:S01]  /*0de0*/  FADD.FTZ R24, R25, R24 ;  /* 0x0000001819187221 */ /* 0x000fe20000010000 */
[C---:B------:R-:W-:Y:S01]  /*0df0*/  FADD.FTZ R25, R20.reuse, R21 ;  /* 0x0000001514197221 */ /* 0x040fe20000010000 */
[----:B------:R-:W-:Y:S01]  /*0e00*/  FFMA.FTZ R26, R20, R20, R29 ;  /* 0x00000014141a7223 */ /* 0x000fe2000001001d */
[----:B------:R-:W-:Y:S01]  /*0e10*/  FADD.FTZ R27, R28, R27 ;  /* 0x0000001b1c1b7221 */ /* 0x000fe20000010000 */
[----:B------:R-:W-:Y:S01]  /*0e20*/  FMUL.FTZ R29, R23, R23 ;  /* 0x00000017171d7220 */ /* 0x000fe20000410000 */
[----:B------:R-:W-:Y:S01]  /*0e30*/  FADD.FTZ R24, R24, R25 ;  /* 0x0000001918187221 */ /* 0x000fe20000010000 */
        /* <DEDUP_REMOVED lines=8> */
[----:B------:R-:W-:Y:S01]  /*0ec0*/  FMUL.FTZ R29, R35, R35 ;  /* 0x00000023231d7220 */ /* 0x000fe20000410000 */
[----:B------:R-:W-:-:S02]  /*0ed0*/  FADD.FTZ R24, R24, R25 ;  /* 0x0000001918187221 */ /* 0x000fc40000010000 */
[----:B------:R-:W-:Y:S01]  /*0ee0*/  FADD.FTZ R26, R26, R27 ;  /* 0x0000001b1a1a7221 */ /* 0x000fe20000010000 */
[C---:B------:R-:W-:Y:S01]  /*0ef0*/  FADD.FTZ R25, R34.reuse, R35 ;  /* 0x0000002322197221 */ /* 0x040fe20000010000 */
        /* <DEDUP_REMOVED lines=25> */
[----:B------:R-:W-:-:S12]  /*1090*/  BSSY B0, `(.L_x_4464) ;  /* 0x000003d000007945 */ /* 0x000fd80003800000 */
        /* <DEDUP_REMOVED lines=10> */
[----:B------:R-:W1:Y:S02]  /*1140*/  LDS.128 R24, [UR5+0x20] ;  /* 0x00002005ff187984 */ /* 0x000e640008000c00 */
[----:B-1----:R-:W-:Y:S01]  /*1150*/  FADD.FTZ R59, R30, R24 ;  /* 0x000000181e3b7221 */ /* 0x002fe20000010000 */
[----:B------:R-:W-:Y:S02]  /*1160*/  FADD.FTZ R24, R31, R25 ;  /* 0x000000191f187221 */ /* 0x000fe40000010000 */
[----:B0-----:R-:W0:Y:S01]  /*1170*/  LDS.128 R28, [UR5+0x30] ;  /* 0x00003005ff1c7984 */ /* 0x001e220008000c00 */
        /* <DEDUP_REMOVED lines=44> */
[----:B------:R-:W-:Y:S01]  /*1440*/  FADD.FTZ R30, R59, R30 ;  /* 0x0000001e3b1e7221 */ /* 0x000fe20000010000 */
[----:B------:R-:W-:-:S07]  /*1450*/  FADD.FTZ R31, R24, R31 ;  /* 0x0000001f181f7221 */ /* 0x000fce0000010000 */
.L_x_4465:
[----:B------:R-:W-:Y:S05]  /*1460*/  BSYNC B0 ;  /* 0x0000000000007941 */ /* 0x000fea0003800000 */
.L_x_4464:
        /* <DEDUP_REMOVED lines=12> */
[----:B--2---:R-:W-:-:S04]  /*1530*/  IMAD R59, R42, UR7, R46 ;  /* 0x000000072a3b7c24 */ /* 0x004fc8000f8e022e */
[----:B---3--:R-:W-:Y:S01]  /*1540*/  IMAD.WIDE R26, R29, 0x4, R26 ;  /* 0x000000041d1a7825 */ /* 0x008fe200078e021a */
[----:B------:R-:W-:Y:S02]  /*1550*/  IADD3 R29, R25, R46, RZ ;  /* 0x0000002e191d7210 */ /* 0x000fe40007ffe0ff */
[----:B------:R-:W-:Y:S01]  /*1560*/  MOV R25, 0x1 ;  /* 0x0000000100197802 */ /* 0x000fe20000000f00 */
[----:B------:R-:W-:Y:S01]  /*1570*/  IMAD.WIDE.U32 R58, R59, 0x8, R26 ;  /* 0x000000083b3a7825 */ /* 0x000fe200078e001a */
[----:B------:R-:W-:Y:S01]  /*1580*/  SEL R44, R24, RZ, !P1 ;  /* 0x000000ff182c7207 */ /* 0x000fe20004800000 */
[----:B------:R-:W1:Y:S01]  /*1590*/  LDC.64 R26, c[0x0][0x240] ;  /* 0x00009000ff1a7b82 */ /* 0x000e620000000a00 */
[----:B------:R-:W-:Y:S02]  /*15a0*/  SEL R25, R25, 0xffffffff, !P1 ;  /* 0xffffffff19197807 */ /* 0x000fe40004800000 */
[----:B------:R-:W-:Y:S01]  /*15b0*/  ISETP.NE.AND P1, PT, R44, -0x1, PT ;  /* 0xffffffff2c00780c */ /* 0x000fe20003f25270 */
        /* <DEDUP_REMOVED lines=9> */
.L_x_4468:
[----:B------:R-:W2:Y:S04]  /*1650*/  LDG.E.STRONG.GPU R25, desc[UR8][R26.64] ;  /* 0x000000081a197981 */ /* 0x000ea8000c1ef900 */
[----:B--2---:R-:W-:Y:S01]  /*1660*/  CCTL.IVALL ;  /* 0x00000000ff00798f */ /* 0x004fe20002000000 */
[----:B------:R-:W-:Y:S05]  /*1670*/  YIELD ;  /* 0x0000000000007946 */ /* 0x000fea0003800000 */
[----:B------:R-:W-:-:S13]  /*1680*/  ISETP.NE.AND P1, PT, R25, R44, PT ;  /* 0x0000002c1900720c */ /* 0x000fda0003f25270 */
[----:B------:R-:W-:Y:S05]  /*1690*/  @P1 BRA `(.L_x_4468) ;  /* 0xfffffffc00ec1947 */ /* 0x000fea000383ffff */
.L_x_4467:
[----:B------:R-:W-:Y:S01]  /*16a0*/  ISETP.NE.AND P1, PT, R24, RZ, PT ;  /* 0x000000ff1800720c */ /* 0x000fe20003f25270 */
[----:B------:R-:W-:Y:S05]  /*16b0*/  WARPSYNC.ALL ;  /* 0x0000000000007948 */ /* 0x000fea0003800000 */
[----:B------:R-:W-:Y:S07]  /*16c0*/  BAR.SYNC.DEFER_BLOCKING 0x0 ;  /* 0x0000000000007b1d */ /* 0x000fee0000010000 */
[----:B------:R-:W-:Y:S05]  /*16d0*/  @!P1 BRA `(.L_x_4466) ;  /* 0x0000000400e89947 */ /* 0x000fea0003800000 */
[----:B--2---:R-:W-:-:S04]  /*16e0*/  IADD3 R25, R24, -0x1, RZ ;  /* 0xffffffff18197810 */ /* 0x004fc80007ffe0ff */
[----:B------:R-:W-:Y:S01]  /*16f0*/  ISETP.GE.U32.AND P1, PT, R25, 0x3, PT ;  /* 0x000000031900780c */ /* 0x000fe20003f26070 */
[----:B------:R-:W-:-:S12]  /*1700*/  HFMA2.MMA R25, -RZ, RZ, 0, 0 ;  /* 0x00000000ff197435 */ /* 0x000fd800000001ff */
[----:B------:R-:W-:Y:S05]  /*1710*/  @!P1 BRA `(.L_x_4469) ;  /* 0x0000000400089947 */ /* 0x000fea0003800000 */
[----:B------:R-:W-:-:S04]  /*1720*/  LOP3.LUT R25, R24, 0x3, RZ, 0xc0, !PT ;  /* 0x0000000318197812 */ /* 0x000fc800078ec0ff */
[----:B------:R-:W-:Y:S02]  /*1730*/  IADD3 R26, -R25, R24, RZ ;  /* 0x00000018191a7210 */ /* 0x000fe40007ffe1ff */
[----:B------:R-:W-:-:S07]  /*1740*/  MOV R25, RZ ;  /* 0x000000ff00197202 */ /* 0x000fce0000000f00 */
.L_x_4470:
        /* <DEDUP_REMOVED lines=11> */
[----:B------:R-:W0:Y:S01]  /*1800*/  @!P1 LDG.E.64 R28, desc[UR8][R58.64] ;  /* 0x000000083a1c9981 */ /* 0x000e22000c1e1b00 */
[----:B------:R-:W-:-:S04]  /*1810*/  IADD3 R42, R25, 0x1, RZ ;  /* 0x00000001192a7810 */ /* 0x000fc80007ffe0ff */
[----:B------:R-:W-:-:S13]  /*1820*/  ISETP.EQ.OR P2, PT, R42, UR7, P3 ;  /* 0x000000072a007c0c */ /* 0x000fda0009f42670 */
[----:B------:R-:W1:Y:S01]  /*1830*/  @!P2 LDC R61, c[0x0][0x10] ;  /* 0x00000400ff3dab82 */ /* 0x000e620000000800 */
[----:B------:R-:W2:Y:S01]  /*1840*/  @!P2 S2R R44, SR_CTAID.Y ;  /* 0x00000000002ca919 */ /* 0x000ea20000002600 */
[----:B0-----:R-:W-:Y:S01]  /*1850*/  @!P1 FADD.FTZ R30, R30, R28 ;  /* 0x0000001c1e1e9221 */ /* 0x001fe20000010000 */
[----:B------:R-:W-:Y:S01]  /*1860*/  @!P2 LOP3.LUT R28, R5, 0x1, RZ, 0xc0, !PT ;  /* 0x00000001051ca812 */ /* 0x000fe200078ec0ff */
[----:B------:R-:W-:-:S04]  /*1870*/  @!P1 FADD.FTZ R31, R31, R29 ;  /* 0x0000001d1f1f9221 */ /* 0x000fc80000010000 */
[----:B-1----:R-:W-:Y:S02]  /*1880*/  @!P2 IMAD R27, R61, R28, RZ ;  /* 0x0000001c3d1ba224 */ /* 0x002fe400078e02ff */
[----:B------:R-:W0:Y:S01]  /*1890*/  @!P2 LDC.64 R28, c[0x0][0x248] ;  /* 0x00009200ff1cab82 */ /* 0x000e220000000a00 */
[----:B--2---:R-:W-:Y:S02]  /*18a0*/  @!P2 IMAD R61, R42, R61, R44 ;  /* 0x0000003d2a3da224 */ /* 0x004fe400078e022c */
[----:B------:R-:W-:-:S05]  /*18b0*/  @!P2 IMAD R27, R27, R24, RZ ;  /* 0x000000181b1ba224 */ /* 0x000fca00078e02ff */
[----:B------:R-:W-:-:S05]  /*18c0*/  @!P2 SHF.L.U32 R27, R27, 0x1, RZ ;  /* 0x000000011b1ba819 */ /* 0x000fca00000006ff */
[----:B0-----:R-:W-:-:S04]  /*18d0*/  @!P2 IMAD.WIDE R28, R27, 0x4, R28 ;  /* 0x000000041b1ca825 */ /* 0x001fc800078e021c */
[----:B------:R-:W-:-:S05]  /*18e0*/  @!P2 IMAD.WIDE.U32 R58, R61, 0x8, R28 ;  /* 0x000000083d3aa825 */ /* 0x000fca00078e001c */
[----:B------:R-:W2:Y:S01]  /*18f0*/  @!P2 LDG.E.64 R28, desc[UR8][R58.64] ;  /* 0x000000083a1ca981 */ /* 0x000ea2000c1e1b00 */
[----:B------:R-:W-:-:S04]  /*1900*/  IADD3 R42, R25, 0x2, RZ ;  /* 0x00000002192a7810 */ /* 0x000fc80007ffe0ff */
[----:B------:R-:W-:-:S13]  /*1910*/  ISETP.EQ.OR P1, PT, R42, UR7, P3 ;  /* 0x000000072a007c0c */ /* 0x000fda0009f22670 */
[----:B------:R-:W0:Y:S01]  /*1920*/  @!P1 LDC R61, c[0x0][0x10] ;  /* 0x00000400ff3d9b82 */ /* 0x000e220000000800 */
[----:B------:R-:W1:Y:S01]  /*1930*/  @!P1 S2R R44, SR_CTAID.Y ;  /* 0x00000000002c9919 */ /* 0x000e620000002600 */
[----:B--2---:R-:W-:Y:S01]  /*1940*/  @!P2 FADD.FTZ R30, R30, R28 ;  /* 0x0000001c1e1ea221 */ /* 0x004fe20000010000 */
[----:B------:R-:W-:Y:S01]  /*1950*/  @!P1 LOP3.LUT R28, R5, 0x1, RZ, 0xc0, !PT ;  /* 0x00000001051c9812 */ /* 0x000fe200078ec0ff */
[----:B------:R-:W-:-:S04]  /*1960*/  @!P2 FADD.FTZ R31, R31, R29 ;  /* 0x0000001d1f1fa221 */ /* 0x000fc80000010000 */
[----:B0-----:R-:W-:Y:S02]  /*1970*/  @!P1 IMAD R27, R61, R28, RZ ;  /* 0x0000001c3d1b9224 */ /* 0x001fe400078e02ff */
[----:B------:R-:W0:Y:S01]  /*1980*/  @!P1 LDC.64 R28, c[0x0][0x248] ;  /* 0x00009200ff1c9b82 */ /* 0x000e220000000a00 */
[----:B-1----:R-:W-:Y:S02]  /*1990*/  @!P1 IMAD R61, R42, R61, R44 ;  /* 0x0000003d2a3d9224 */ /* 0x002fe400078e022c */
        /* <DEDUP_REMOVED lines=26> */
.L_x_4469:
        /* <DEDUP_REMOVED lines=19> */
.L_x_4472:
[----:B------:R-:W-:Y:S05]  /*1c70*/  BSYNC B0 ;  /* 0x0000000000007941 */ /* 0x000fea0003800000 */
.L_x_4471:
[----:B------:R-:W-:Y:S05]  /*1c80*/  @!P2 BRA `(.L_x_4466) ;  /* 0x00000000007ca947 */ /* 0x000fea0003800000 */
[C---:B------:R-:W-:Y:S02]  /*1c90*/  IADD3 R26, R25.reuse, 0x1, RZ ;  /* 0x00000001191a7810 */ /* 0x040fe40007ffe0ff */
[----:B------:R-:W-:Y:S02]  /*1ca0*/  IADD3 R42, R25, 0x2, RZ ;  /* 0x00000002192a7810 */ /* 0x000fe40007ffe0ff */
[----:B------:R-:W-:Y:S02]  /*1cb0*/  ISETP.EQ.OR P2, PT, R26, UR7, P3 ;  /* 0x000000071a007c0c */ /* 0x000fe40009f42670 */
[----:B------:R-:W-:-:S04]  /*1cc0*/  ISETP.EQ.OR P1, PT, R42, UR7, P3 ;  /* 0x000000072a007c0c */ /* 0x000fc80009f22670 */
[----:B------:R-:W-:-:S07]  /*1cd0*/  ISETP.EQ.OR P1, PT, R44, 0x2, P1 ;  /* 0x000000022c00780c */ /* 0x000fce0000f22670 */
[----:B------:R-:W1:Y:S01]  /*1ce0*/  @!P2 S2R R29, SR_CTAID.Y ;  /* 0x00000000001da919 */ /* 0x000e620000002600 */
[----:B------:R-:W1:Y:S08]  /*1cf0*/  @!P2 LDC R25, c[0x0][0x10] ;  /* 0x00000400ff19ab82 */ /* 0x000e700000000800 */
[----:B------:R-:W2:Y:S01]  /*1d00*/  @!P1 LDC R59, c[0x0][0x10] ;  /* 0x00000400ff3b9b82 */ /* 0x000ea20000000800 */
[----:B-1----:R-:W-:Y:S01]  /*1d10*/  @!P2 IMAD R29, R26, R25, R29 ;  /* 0x000000191a1da224 */ /* 0x002fe200078e021d */
[----:B------:R-:W-:-:S05]  /*1d20*/  @!P2 LOP3.LUT R26, R5, 0x1, RZ, 0xc0, !PT ;  /* 0x00000001051aa812 */ /* 0x000fca00078ec0ff */
[----:B------:R-:W-:Y:S01]  /*1d30*/  @!P2 IMAD R25, R25, R26, RZ ;  /* 0x0000001a1919a224 */ /* 0x000fe200078e02ff */
[----:B------:R-:W-:-:S05]  /*1d40*/  @!P1 LOP3.LUT R26, R5, 0x1, RZ, 0xc0, !PT ;  /* 0x00000001051a9812 */ /* 0x000fca00078ec0ff */
[----:B--2---:R-:W-:Y:S02]  /*1d50*/  @!P1 IMAD R27, R59, R26, RZ ;  /* 0x0000001a3b1b9224 */ /* 0x004fe400078e02ff */
[-C--:B------:R-:W-:Y:S02]  /*1d60*/  @!P2 IMAD R26, R25, R24.reuse, RZ ;  /* 0x00000018191aa224 */ /* 0x080fe400078e02ff */
[----:B------:R-:W-:Y:S02]  /*1d70*/  @!P1 IMAD R28, R27, R24, RZ ;  /* 0x000000181b1c9224 */ /* 0x000fe400078e02ff */
[----:B------:R-:W1:Y:S01]  /*1d80*/  @!P1 S2R R24, SR_CTAID.Y ;  /* 0x0000000000189919 */ /* 0x000e620000002600 */
[----:B------:R-:W-:Y:S01]  /*1d90*/  @!P2 SHF.L.U32 R27, R26, 0x1, RZ ;  /* 0x000000011a1ba819 */ /* 0x000fe200000006ff */
[----:B-1----:R-:W-:Y:S02]  /*1da0*/  @!P1 IMAD R59, R42, R59, R24 ;  /* 0x0000003b2a3b9224 */ /* 0x002fe400078e0218 */
[----:B------:R-:W1:Y:S02]  /*1db0*/  @!P2 LDC.64 R24, c[0x0][0x248] ;  /* 0x00009200ff18ab82 */ /* 0x000e640000000a00 */
[----:B-1----:R-:W-:-:S06]  /*1dc0*/  @!P2 IMAD.WIDE R24, R27, 0x4, R24 ;  /* 0x000000041b18a825 */ /* 0x002fcc00078e0218 */
[----:B------:R-:W1:Y:S01]  /*1dd0*/  @!P1 LDC.64 R26, c[0x0][0x248] ;  /* 0x00009200ff1a9b82 */ /* 0x000e620000000a00 */
[----:B------:R-:W-:Y:S01]  /*1de0*/  @!P2 IMAD.WIDE.U32 R24, R29, 0x8, R24 ;  /* 0x000000081d18a825 */ /* 0x000fe200078e0018 */
[----:B------:R-:W-:-:S05]  /*1df0*/  @!P1 SHF.L.U32 R29, R28, 0x1, RZ ;  /* 0x000000011c1d9819 */ /* 0x000fca00000006ff */
        /* <DEDUP_REMOVED lines=8> */
.L_x_4466:
        /* <DEDUP_REMOVED lines=9> */
[----:B--2---:R-:W2:Y:S08]  /*1f10*/  LDC.64 R24, c[0x0][0x228] ;  /* 0x00008a00ff187b82 */ /* 0x004eb00000000a00 */
[----:B------:R-:W3:Y:S03]  /*1f20*/  LDC.64 R58, c[0x0][0x230] ;  /* 0x00008c00ff3a7b82 */ /* 0x000ee60000000a00 */
[----:B------:R-:W-:Y:S01]  /*1f30*/  @!P1 FMUL.FTZ R29, R31, UR11 ;  /* 0x0000000b1f1d9c20 */ /* 0x000fe20008410000 */
[----:B------:R-:W-:-:S04]  /*1f40*/  @!P1 FMUL.FTZ R28, R30, UR11 ;  /* 0x0000000b1e1c9c20 */ /* 0x000fc80008410000 */
[----:B------:R-:W4:Y:S01]  /*1f50*/  @!P1 LDC.64 R26, c[0x0][0x218] ;  /* 0x00008600ff1a9b82 */ /* 0x000f220000000a00 */
[----:B-1----:R-:W-:Y:S01]  /*1f60*/  ULEA UR5, UR6, UR5, 0x18 ;  /* 0x0000000506057291 */ /* 0x002fe2000f8ec03f */
[----:B--2---:R-:W-:-:S08]  /*1f70*/  IMAD.WIDE R24, R61, 0x4, R24 ;  /* 0x000000043d187825 */ /* 0x004fd000078e0218 */
[----:B------:R-:W-:Y:S01]  /*1f80*/  @!P3 STS.64 [UR5+0xc8], R30 ;  /* 0x0000c81eff00b988 */ /* 0x000fe20008000a05 */
[----:B---3--:R-:W-:-:S04]  /*1f90*/  IMAD.WIDE R58, R61, 0x4, R58 ;  /* 0x000000043d3a7825 */ /* 0x008fc800078e023a */
[----:B----4-:R-:W-:-:S05]  /*1fa0*/  @!P1 IMAD.WIDE R26, R40, 0x8, R26 ;  /* 0x00000008281a9825 */ /* 0x010fca00078e021a */
[----:B------:R1:W-:Y:S01]  /*1fb0*/  @!P1 STG.E.64 desc[UR8][R26.64], R28 ;  /* 0x0000001c1a009986 */ /* 0x0003e2000c101b08 */
[----:B------:R-:W-:Y:S06]  /*1fc0*/  BAR.SYNC.DEFER_BLOCKING 0x0 ;  /* 0x0000000000007b1d */ /* 0x000fec0000010000 */
[----:B------:R-:W2:Y:S04]  /*1fd0*/  LDG.E.64 R24, desc[UR8][R24.64] ;  /* 0x0000000818187981 */ /* 0x000ea8000c1e1b00 */
[----:B-1----:R1:W2:Y:S01]  /*1fe0*/  LDG.E.64 R26, desc[UR8][R58.64] ;  /* 0x000000083a1a7981 */ /* 0x0022a2000c1e1b00 */
[----:B------:R-:W-:-:S02]  /*1ff0*/  ISETP.NE.AND P6, PT, RZ, UR10, PT ;  /* 0x0000000aff007c0c */ /* 0x000fc4000bfc5270 */
[----:B------:R-:W-:Y:S01]  /*2000*/  ISETP.GE.U32.AND P2, PT, R8, UR14, PT ;  /* 0x0000000e08007c0c */ /* 0x000fe2000bf46070 */
[----:B------:R-:W3:Y:S03]  /*2010*/  LDS.64 R28, [UR5+0xc8] ;  /* 0x0000c805ff1c7984 */ /* 0x000ee60008000a00 */
[----:B------:R-:W-:-:S04]  /*2020*/  ISETP.GE.AND.EX P2, PT, R41, UR15, PT, P2 ;  /* 0x0000000f29007c0c */ /* 0x000fc8000bf46320 */
[----:B------:R-:W-:Y:S01]  /*2030*/  ISETP.GT.U32.OR P2, PT, R4, 0x29f, P2 ;  /* 0x0000029f0400780c */ /* 0x000fe20001744470 */
[----:B---3--:R-:W-:-:S04]  /*2040*/  FMUL.FTZ R38, R28, UR11 ;  /* 0x0000000b1c267c20 */ /* 0x008fc80008410000 */
[C---:B------:R-:W-:Y:S01]  /*2050*/  FMUL.FTZ R28, R38.reuse, R38 ;  /* 0x00000026261c7220 */ /* 0x040fe20000410000 */
[C---:B0-----:R-:W-:Y:S01]  /*2060*/  FADD.FTZ R31, -R38.reuse, R16 ;  /* 0x00000010261f7221 */ /* 0x041fe20000010100 */
[C---:B------:R-:W-:Y:S01]  /*2070*/  FADD.FTZ R17, -R38.reuse, R17 ;  /* 0x0000001126117221 */ /* 0x040fe20000010100 */
[C---:B------:R-:W-:Y:S01]  /*2080*/  FADD.FTZ R61, -R38.reuse, R13 ;  /* 0x0000000d263d7221 */ /* 0x040fe20000010100 */
[----:B------:R-:W-:Y:S01]  /*2090*/  FFMA.FTZ R28, R29, UR11, -R28 ;  /* 0x0000000b1d1c7c23 */ /* 0x000fe2000801081c */
[C---:B------:R-:W-:Y:S01]  /*20a0*/  FADD.FTZ R19, -R38.reuse, R19 ;  /* 0x0000001326137221 */ /* 0x040fe20000010100 */
[C---:B------:R-:W-:Y:S01]  /*20b0*/  FADD.FTZ R21, -R38.reuse, R21 ;  /* 0x0000001526157221 */ /* 0x040fe20000010100 */
[C---:B-1----:R-:W-:Y:S01]  /*20c0*/  FADD.FTZ R59, -R38.reuse, R12 ;  /* 0x0000000c263b7221 */ /* 0x042fe20000010100 */
[----:B------:R-:W-:Y:S01]  /*20d0*/  FADD.FTZ R63, -R38, R14 ;  /* 0x0000000e263f7221 */ /* 0x000fe20000010100 */
[----:B------:R-:W-:Y:S01]  /*20e0*/  FSETP.GTU.FTZ.AND P1, PT, R28, RZ, PT ;  /* 0x000000ff1c00720b */ /* 0x000fe20003f3c000 */
        /* <DEDUP_REMOVED lines=8> */
[----:B------:R-:W-:-:S04]  /*2170*/  FADD.FTZ R38, -R38, R35 ;  /* 0x0000002326267221 */ /* 0x000fc80000010100 */
[----:B------:R-:W0:Y:S02]  /*2180*/  @P1 LDC R29, c[0x0][0x238] ;  /* 0x00008e00ff1d1b82 */ /* 0x000e240000000800 */
[----:B0-----:R-:W-:Y:S01]  /*2190*/  @P1 FADD.FTZ R29, R28, R29 ;  /* 0x0000001d1c1d1221 */ /* 0x001fe20000010000 */
[----:B------:R-:W-:-:S06]  /*21a0*/  MOV R28, 0x3f800000 ;  /* 0x3f800000001c7802 */ /* 0x000fcc0000000f00 */
[----:B------:R-:W0:Y:S01]  /*21b0*/  @P1 MUFU.RSQ R28, R29 ;  /* 0x0000001d001c1308 */ /* 0x000e220000001400 */
[----:B------:R-:W-:-:S04]  /*21c0*/  ISETP.GE.U32.AND P1, PT, R7, UR14, PT ;  /* 0x0000000e07007c0c */ /* 0x000fc8000bf26070 */
[----:B------:R-:W-:-:S04]  /*21d0*/  ISETP.GE.AND.EX P1, PT, R39, UR15, PT, P1 ;  /* 0x0000000f27007c0c */ /* 0x000fc8000bf26310 */
[----:B------:R-:W-:Y:S01]  /*21e0*/  ISETP.GT.U32.OR P1, PT, R4, 0x29f, P1 ;  /* 0x0000029f0400780c */ /* 0x000fe20000f24470 */
[-C--:B0-----:R-:W-:Y:S01]  /*21f0*/  FMUL.FTZ R13, R31, R28.reuse ;  /* 0x0000001c1f0d7220 */ /* 0x081fe20000410000 */
        /* <DEDUP_REMOVED lines=28> */
.L_x_4473:
        /* <DEDUP_REMOVED lines=12> */
[----:B------:R0:W-:Y:S04]  /*2480*/  STG.E.64 desc[UR8][R16.64], R12 ;  /* 0x0000000c10007986 */ /* 0x0001e8000c101b08 */
.L_x_4475:
[----:B------:R-:W-:Y:S05]  /*2490*/  BSYNC B0 ;  /* 0x0000000000007941 */ /* 0x000fea0003800000 */
.L_x_4474:
[----:B0-----:R-:W-:Y:S01]  /*24a0*/  FFMA.FTZ R12, R24, R35, R26 ;  /* 0x00000023180c7223 */ /* 0x001fe2000001001a */
        /* <DEDUP_REMOVED lines=12> */
.L_x_4476:
        /* <DEDUP_REMOVED lines=13> */
.L_x_4478:
[----:B------:R-:W-:Y:S05]  /*2640*/  BSYNC B0 ;  /* 0x0000000000007941 */ /* 0x000fea0003800000 */
.L_x_4477:
        /* <DEDUP_REMOVED lines=13> */
.L_x_4479:
        /* <DEDUP_REMOVED lines=13> */
.L_x_4481:
[----:B------:R-:W-:Y:S05]  /*27f0*/  BSYNC B0 ;  /* 0x0000000000007941 */ /* 0x000fea0003800000 */
.L_x_4480:
[----:B------:R-:W-:Y:S01]  /*2800*/  ISETP.GE.U32.AND P5, PT, R9, UR14, PT ;  /* 0x0000000e09007c0c */ /* 0x000fe2000bfa6070 */
[--C-:B------:R-:W-:Y:S01]  /*2810*/  FFMA.FTZ R18, R24, R21, R26.reuse ;  /* 0x0000001518127223 */ /* 0x100fe2000001001a */
[----:B------:R-:W-:Y:S01]  /*2820*/  ISETP.GE.U32.AND P1, PT, R10, UR14, PT ;  /* 0x0000000e0a007c0c */ /* 0x000fe2000bf26070 */
[C-C-:B------:R-:W-:Y:S01]  /*2830*/  FFMA.FTZ R20, R24.reuse, R19, R26.reuse ;  /* 0x0000001318147223 */ /* 0x140fe2000001001a */
[----:B------:R-:W-:Y:S01]  /*2840*/  ISETP.GE.U32.AND P2, PT, R11, UR14, PT ;  /* 0x0000000e0b007c0c */ /* 0x000fe2000bf46070 */
[--C-:B0-----:R-:W-:Y:S01]  /*2850*/  FFMA.FTZ R12, R24, R31, R26.reuse ;  /* 0x0000001f180c7223 */ /* 0x101fe2000001001a */
        /* <DEDUP_REMOVED lines=30> */
.L_x_4482:
[----:B------:R-:W-:Y:S04]  /*2a40*/  BSSY B0, `(.L_x_4483) ;  /* 0x000000d000007945 */ /* 0x000fe80003800000 */
[----:B------:R-:W-:Y:S05]  /*2a50*/  @P5 BRA `(.L_x_4484) ;  /* 0x00000000002c5947 */ /* 0x000fea0003800000 */
[----:B------:R-:W-:Y:S01]  /*2a60*/  ULDC.64 UR12, c[0x0][0x270] ;  /* 0x00009c00000c7ab9 */ /* 0x000fe20000000a00 */
[----:B------:R-:W-:Y:S01]  /*2a70*/  MOV R22, R54 ;  /* 0x0000003600167202 */ /* 0x000fe20000000f00 */
[----:B------:R-:W-:Y:S01]  /*2a80*/  IMAD R26, R43, UR12, RZ ;  /* 0x0000000c2b1a7c24 */ /* 0x000fe2000f8e02ff */
[----:B------:R-:W-:-:S03]  /*2a90*/  MOV R23, R57 ;  /* 0x0000003900177202 */ /* 0x000fc60000000f00 */
[----:B------:R-:W-:-:S04]  /*2aa0*/  IMAD.WIDE.U32 R24, R9, UR12, R22 ;  /* 0x0000000c09187c25 */ /* 0x000fc8000f8e0016 */
[----:B------:R-:W-:Y:S01]  /*2ab0*/  IMAD R23, R9, UR13, R26 ;  /* 0x0000000d09177c24 */ /* 0x000fe2000f8e021a */
[----:B------:R-:W-:Y:S02]  /*2ac0*/  ULDC.64 UR12, c[0x0][0x210] ;  /* 0x00008400000c7ab9 */ /* 0x000fe40000000a00 */
[----:B------:R-:W-:Y:S02]  /*2ad0*/  LEA R22, P5, R24, UR12, 0x2 ;  /* 0x0000000c18167c11 */ /* 0x000fe4000f8a10ff */
[----:B------:R-:W-:-:S04]  /*2ae0*/  IADD3 R23, R25, R23, RZ ;  /* 0x0000001719177210 */ /* 0x000fc80007ffe0ff */
[----:B------:R-:W-:-:S05]  /*2af0*/  LEA.HI.X R23, R24, UR13, R23, 0x2, P5 ;  /* 0x0000000d18177c11 */ /* 0x000fca000a8f1417 */
[----:B------:R0:W-:Y:S02]  /*2b00*/  STG.E.64 desc[UR8][R22.64], R12 ;  /* 0x0000000c16007986 */ /* 0x0001e4000c101b08 */
.L_x_4484:
[----:B------:R-:W-:Y:S05]  /*2b10*/  BSYNC B0 ;  /* 0x0000000000007941 */ /* 0x000fea0003800000 */
.L_x_4483:
        /* <DEDUP_REMOVED lines=11> */
.L_x_4485:
        /* <DEDUP_REMOVED lines=13> */
.L_x_4487:
[----:B------:R-:W-:Y:S05]  /*2ca0*/  BSYNC B0 ;  /* 0x0000000000007941 */ /* 0x000fea0003800000 */
.L_x_4486:
        /* <DEDUP_REMOVED lines=11> */
.L_x_4488:
[----:B------:R-:W-:Y:S04]  /*2d60*/  BSSY B0, `(.L_x_4489) ;  /* 0x000000d000007945 */ /* 0x000fe80003800000 */
[----:B------:R-:W-:Y:S05]  /*2d70*/  @P2 BRA `(.L_x_4490) ;  /* 0x00000000002c2947 */ /* 0x000fea0003800000 */
[----:B------:R-:W-:Y:S01]  /*2d80*/  ULDC.64 UR12, c[0x0][0x270] ;  /* 0x00009c00000c7ab9 */ /* 0x000fe20000000a00 */
[----:B01----:R-:W-:Y:S01]  /*2d90*/  MOV R12, R54 ;  /* 0x00000036000c7202 */ /* 0x003fe20000000f00 */
        /* <DEDUP_REMOVED lines=9> */
.L_x_4490:
[----:B------:R-:W-:Y:S05]  /*2e30*/  BSYNC B0 ;  /* 0x0000000000007941 */ /* 0x000fea0003800000 */
.L_x_4489:
        /* <DEDUP_REMOVED lines=11> */
.L_x_4491:
[----:B------:R-:W-:Y:S04]  /*2ef0*/  BSSY B0, `(.L_x_4492) ;  /* 0x000000d000007945 */ /* 0x000fe80003800000 */
[----:B------:R-:W-:Y:S05]  /*2f00*/  @P3 BRA `(.L_x_4493) ;  /* 0x00000000002c3947 */ /* 0x000fea0003800000 */
[----:B------:R-:W-:Y:S01]  /*2f10*/  ULDC.64 UR12, c[0x0][0x270] ;  /* 0x00009c00000c7ab9 */ /* 0x000fe20000000a00 */
[----:B012---:R-:W-:Y:S01]  /*2f20*/  MOV R12, R54 ;  /* 0x00000036000c7202 */ /* 0x007fe20000000f00 */
        /* <DEDUP_REMOVED lines=9> */
.L_x_4493:
[----:B------:R-:W-:Y:S05]  /*2fc0*/  BSYNC B0 ;  /* 0x0000000000007941 */ /* 0x000fea0003800000 */
.L_x_4492:
[----:B------:R-:W-:Y:S05]  /*2fd0*/  @!P6 BRA `(.L_x_4494) ;  /* 0x000000000028e947 */ /* 0x000fea0003800000 */
        /* <DEDUP_REMOVED lines=10> */
.L_x_4494:
[----:B------:R-:W-:Y:S04]  /*3080*/  BSSY B0, `(.L_x_4495) ;  /* 0x000000c000007945 */ /* 0x000fe80003800000 */
[----:B------:R-:W-:Y:S05]  /*3090*/  @P4 BRA `(.L_x_4496) ;  /* 0x0000000000284947 */ /* 0x000fea0003800000 */
[----:B------:R-:W-:Y:S01]  /*30a0*/  ULDC.64 UR12, c[0x0][0x270] ;  /* 0x00009c00000c7ab9 */ /* 0x000fe20000000a00 */
[----:B------:R-:W-:Y:S01]  /*30b0*/  MOV R55, R57 ;  /* 0x0000003900377202 */ /* 0x000fe20000000f00 */
[----:B0123--:R-:W-:Y:S02]  /*30c0*/  IMAD R12, R51, UR12, RZ ;  /* 0x0000000c330c7c24 */ /* 0x00ffe4000f8e02ff */
[----:B------:R-:W-:-:S04]  /*30d0*/  IMAD.WIDE.U32 R54, R37, UR12, R54 ;  /* 0x0000000c25367c25 */ /* 0x000fc8000f8e0036 */
[----:B------:R-:W-:Y:S01]  /*30e0*/  IMAD R13, R37, UR13, R12 ;  /* 0x0000000d250d7c24 */ /* 0x000fe2000f8e020c */
[----:B------:R-:W-:Y:S02]  /*30f0*/  ULDC.64 UR12, c[0x0][0x210] ;  /* 0x00008400000c7ab9 */ /* 0x000fe40000000a00 */
[----:B------:R-:W-:Y:S02]  /*3100*/  LEA R12, P1, R54, UR12, 0x2 ;  /* 0x0000000c360c7c11 */ /* 0x000fe4000f8210ff */
[----:B------:R-:W-:-:S04]  /*3110*/  IADD3 R13, R55, R13, RZ ;  /* 0x0000000d370d7210 */ /* 0x000fc80007ffe0ff */
[----:B------:R-:W-:-:S05]  /*3120*/  LEA.HI.X R13, R54, UR13, R13, 0x2, P1 ;  /* 0x0000000d360d7c11 */ /* 0x000fca00088f140d */
[----:B------:R4:W-:Y:S02]  /*3130*/  STG.E.64 desc[UR8][R12.64], R20 ;  /* 0x000000140c007986 */ /* 0x0009e4000c101b08 */
.L_x_4496:
[----:B------:R-:W-:Y:S05]  /*3140*/  BSYNC B0 ;  /* 0x0000000000007941 */ /* 0x000fea0003800000 */
.L_x_4495:
[----:B01234-:R-:W0:Y:S01]  /*3150*/  LDC R13, c[0x0][0x10] ;  /* 0x00000400ff0d7b82 */ /* 0x01fe220000000800 */
[----:B------:R-:W-:Y:S02]  /*3160*/  IADD3 R5, R5, 0x1, RZ ;  /* 0x0000000105057810 */ /* 0x000fe40007ffe0ff */
[----:B0-----:R-:W-:-:S04]  /*3170*/  IADD3 R40, R13, R40, RZ ;  /* 0x000000280d287210 */ /* 0x001fc80007ffe0ff */
[----:B------:R-:W-:-:S13]  /*3180*/  ISETP.GE.AND P1, PT, R40, UR4, PT ;  /* 0x0000000428007c0c */ /* 0x000fda000bf26270 */
[----:B------:R-:W-:Y:S05]  /*3190*/  @!P1 BRA `(.L_x_4497) ;  /* 0xffffffd000349947 */ /* 0x000fea000383ffff */
[----:B------:R-:W-:Y:S05]  /*31a0*/  EXIT ;  /* 0x000000000000794d */ /* 0x000fea0003800000 */
.L_x_4498:
        /* <DEDUP_REMOVED lines=13> */
.L_x_5175:


//--------------------- .text._Z35group_norm_nhwc_fwd_one_pass_kernelI11Fp32IOFp32WLi256ELi84ELi672EEv26Group_norm_nhwc_fwd_params --------------------------
	.section	.text._Z35group_norm_nhwc_fwd_one_pass_kernelI11Fp32IOFp32WLi256ELi84ELi672EEv26Group_norm_nhwc_fwd_params,"ax",@progbits
	.align	128
        .global         _Z35group_norm_nhwc_fwd_one_pass_kernelI11Fp32IOFp32WLi256ELi84ELi672EEv26Group_norm_nhwc_fwd_params
        .type           _Z35group_norm_nhwc_fwd_one_pass_kernelI11Fp32IOFp32WLi256ELi84ELi672EEv26Group_norm_nhwc_fwd_params,@function
        .size           _Z35group_norm_nhwc_fwd_one_pass_kernelI11Fp32IOFp32WLi256ELi84ELi672EEv26Group_norm_nhwc_fwd_params,(.L_x_5176 - _Z35group_norm_nhwc_fwd_one_pass_kernelI11Fp32IOFp32WLi256ELi84ELi672EEv26Group_norm_nhwc_fwd_params)
        .other          _Z35group_norm_nhwc_fwd_one_pass_kernelI11Fp32IOFp32WLi256ELi84ELi672EEv26Group_norm_nhwc_fwd_params,@"STO_CUDA_ENTRY STV_DEFAULT"
_Z35group_norm_nhwc_fwd_one_pass_kernelI11Fp32IOFp32WLi256ELi84ELi672EEv26Group_norm_nhwc_fwd_params:
.text._Z35group_norm_nhwc_fwd_one_pass_kernelI11Fp32IOFp32WLi256ELi84ELi672EEv26Group_norm_nhwc_fwd_params:
        /* <DEDUP_REMOVED lines=16> */
[--C-:B0-----:R-:W-:Y:S02]  /*0100*/  SHF.R.U32.HI R4, RZ, 0x1, R2.reuse ;  /* 0x00000001ff047819 */ /* 0x101fe40000011602 */
[----:B------:R-:W-:-:S03]  /*0110*/  SHF.R.S32.HI R3, RZ, 0x1f, R2 ;  /* 0x0000001fff037819 */ /* 0x000fc60000011402 */
[----:B------:R-:W-:Y:S01]  /*0120*/  IMAD.WIDE.U32 R4, R4, 0x30c30c31, RZ ;  /* 0x30c30c3104047825 */ /* 0x000fe200078e00ff */
[----:B------:R-:W-:Y:S01]  /*0130*/  LEA.HI R3, R3, R2, RZ, 0x5 ;  /* 0x0000000203037211 */ /* 0x000fe200078f28ff */
[----:B---3--:R-:W-:-:S03]  /*0140*/  ULEA UR4, UR6, UR4, 0x18 ;  /* 0x0000000406047291 */ /* 0x008fc6000f8ec03f */
[----:B------:R-:W-:Y:S02]  /*0150*/  SHF.R.U32.HI R5, RZ, 0x2, R5 ;  /* 0x00000002ff057819 */ /* 0x000fe40000011605 */
[----:B------:R-:W-:Y:S01]  /*0160*/  SHF.R.S32.HI R3, RZ, 0x5, R3 ;  /* 0x00000005ff037819 */ /* 0x000fe20000011403 */
[----:B------:R-:W-:Y:S02]  /*0170*/  UMOV UR6, UR7 ;  /* 0x0000000700067c82 */ /* 0x000fe40008000000 */
[----:B--2---:R-:W-:Y:S01]  /*0180*/  IMAD R66, R66, UR9, R5 ;  /* 0x0000000942427c24 */ /* 0x004fe2000f8e0205 */
[----:B------:R-:W-:Y:S01]  /*0190*/  LEA R4, R3, UR4, 0x3 ;  /* 0x0000000403047c11 */ /* 0x000fe2000f8e18ff */
[----:B------:R-:W-:Y:S01]  /*01a0*/  IMAD R67, R5, -0x2a, R2 ;  /* 0xffffffd605437824 */ /* 0x000fe200078e0202 */
[----:B------:R-:W-:Y:S02]  /*01b0*/  UMOV UR4, URZ ;  /* 0x0000003f00047c82 */ /* 0x000fe40008000000 */
[----:B------:R-:W-:-:S02]  /*01c0*/  ISETP.GE.U32.AND P0, PT, R66, UR10, PT ;  /* 0x0000000a42007c0c */ /* 0x000fc4000bf06070 */
[----:B------:R-:W-:Y:S02]  /*01d0*/  SHF.R.S32.HI R57, RZ, 0x1f, R66 ;  /* 0x0000001fff397819 */ /* 0x000fe40000011442 */
[----:B------:R-:W-:Y:S02]  /*01e0*/  SHF.L.U32 R67, R67, 0x1, RZ ;  /* 0x0000000143437819 */ /* 0x000fe400000006ff */
[----:B------:R-:W-:Y:S01]  /*01f0*/  ISETP.GE.AND.EX P0, PT, R57, UR11, PT, P0 ;  /* 0x0000000b39007c0c */ /* 0x000fe2000bf06300 */
[----:B------:R-:W-:Y:S01]  /*0200*/  ULDC.64 UR10, c[0x0][0x208] ;  /* 0x00008200000a7ab9 */ /* 0x000fe20000000a00 */
[C---:B------:R-:W-:Y:S02]  /*0210*/  IADD3 R65, R66.reuse, 0x10, RZ ;  /* 0x0000001042417810 */ /* 0x040fe40007ffe0ff */
[C---:B------:R-:W-:Y:S02]  /*0220*/  IADD3 R64, R66.reuse, 0x20, RZ ;  /* 0x0000002042407810 */ /* 0x040fe40007ffe0ff */
[----:B------:R-:W-:-:S02]  /*0230*/  IADD3 R63, R66, 0x30, RZ ;  /* 0x00000030423f7810 */ /* 0x000fc40007ffe0ff */
[C---:B------:R-:W-:Y:S02]  /*0240*/  IADD3 R62, R66.reuse, 0x70, RZ ;  /* 0x00000070423e7810 */ /* 0x040fe40007ffe0ff */
[C---:B------:R-:W-:Y:S02]  /*0250*/  IADD3 R61, R66.reuse, 0x80, RZ ;  /* 0x00000080423d7810 */ /* 0x040fe40007ffe0ff */
[----:B------:R-:W-:Y:S02]  /*0260*/  IADD3 R60, R66, 0x90, RZ ;  /* 0x00000090423c7810 */ /* 0x000fe40007ffe0ff */
[----:B------:R-:W-:Y:S02]  /*0270*/  ISETP.LT.U32.AND P0, PT, R2, 0x2a0, !P0 ;  /* 0x000002a00200780c */ /* 0x000fe40004701070 */
[C---:B------:R-:W-:Y:S02]  /*0280*/  IADD3 R59, R66.reuse, 0xa0, RZ ;  /* 0x000000a0423b7810 */ /* 0x040fe40007ffe0ff */
[----:B------:R-:W-:-:S02]  /*0290*/  IADD3 R58, R66, 0xb0, RZ ;  /* 0x000000b0423a7810 */ /* 0x000fc40007ffe0ff */
[C---:B------:R-:W-:Y:S02]  /*02a0*/  IADD3 R56, R66.reuse, 0xc0, RZ ;  /* 0x000000c042387810 */ /* 0x040fe40007ffe0ff */
[C---:B------:R-:W-:Y:S02]  /*02b0*/  IADD3 R54, R66.reuse, 0xd0, RZ ;  /* 0x000000d042367810 */ /* 0x040fe40007ffe0ff */
[C---:B------:R-:W-:Y:S02]  /*02c0*/  IADD3 R52, R66.reuse, 0xe0, RZ ;  /* 0x000000e042347810 */ /* 0x040fe40007ffe0ff */
[----:B-1----:R-:W-:-:S07]  /*02d0*/  IADD3 R50, R66, 0xf0, RZ ;  /* 0x000000f042327810 */ /* 0x002fce0007ffe0ff */
.L_x_4556:
[----:B0--34-:R-:W0:Y:S01]  /*02e0*/  LDC R9, c[0x0][0x288] ;  /* 0x0000a200ff097b82 */ /* 0x019e220000000800 */
[----:B--2---:R-:W-:Y:S01]  /*02f0*/  IABS R10, UR6 ;  /* 0x00000006000a7c13 */ /* 0x004fe20008000000 */
[----:B------:R-:W-:Y:S01]  /*0300*/  ULDC.64 UR16, c[0x0][0x278] ;  /* 0x00009e0000107ab9 */ /* 0x000fe20000000a00 */
[----:B------:R-:W-:Y:S01]  /*0310*/  SHF.R.S32.HI R17, RZ, 0x1f, R62 ;  /* 0x0000001fff117819 */ /* 0x000fe2000001143e */
[----:B------:R-:W-:Y:S01]  /*0320*/  ULDC.64 UR14, c[0x0][0x280] ;  /* 0x0000a000000e7ab9 */ /* 0x000fe20000000a00 */
[----:B------:R-:W-:Y:S02]  /*0330*/  ISETP.GE.U32.AND P4, PT, R62, UR16, PT ;  /* 0x000000103e007c0c */ /* 0x000fe4000bf86070 */
[----:B------:R-:W-:Y:S01]  /*0340*/  SHF.R.S32.HI R21, RZ, 0x1f, R61 ;  /* 0x0000001fff157819 */ /* 0x000fe2000001143d */
[----:B-1----:R-:W1:Y:S01]  /*0350*/  @P0 LDC.64 R32, c[0x0][0x220] ;  /* 0x00008800ff200b82 */ /* 0x002e620000000a00 */
[----:B------:R-:W-:Y:S02]  /*0360*/  ISETP.GE.AND.EX P4, PT, R17, UR17, PT, P4 ;  /* 0x0000001111007c0c */ /* 0x000fe4000bf86340 */
[----:B------:R-:W-:-:S02]  /*0370*/  ISETP.GE.U32.AND P5, PT, R61, UR16, PT ;  /* 0x000000103d007c0c */ /* 0x000fc4000bfa6070 */
[C---:B------:R-:W-:Y:S02]  /*0380*/  ISETP.GT.U32.OR P4, PT, R2.reuse, 0x29f, P4 ;  /* 0x0000029f0200780c */ /* 0x040fe40002784470 */
[----:B------:R-:W-:Y:S02]  /*0390*/  ISETP.GE.AND.EX P5, PT, R21, UR17, PT, P5 ;  /* 0x0000001115007c0c */ /* 0x000fe4000bfa6350 */
[----:B------:R-:W-:Y:S02]  /*03a0*/  SHF.R.S32.HI R23, RZ, 0x1f, R60 ;  /* 0x0000001fff177819 */ /* 0x000fe4000001143c */
[----:B------:R-:W-:Y:S02]  /*03b0*/  ISETP.GT.U32.OR P5, PT, R2, 0x29f, P5 ;  /* 0x0000029f0200780c */ /* 0x000fe40002fa4470 */
[----:B0-----:R-:W-:-:S05]  /*03c0*/  IABS R8, R9 ;  /* 0x0000000900087213 */ /* 0x001fca0000000000 */
[----:B------:R-:W0:Y:S01]  /*03d0*/  @!P4 LDC.64 R12, c[0x0][0x220] ;  /* 0x00008800ff0ccb82 */ /* 0x000e220000000a00 */
[----:B------:R-:W2:Y:S08]  /*03e0*/  I2F.RP R3, R8 ;  /* 0x0000000800037306 */ /* 0x000eb00000209400 */
[----:B--2---:R-:W2:Y:S02]  /*03f0*/  MUFU.RCP R3, R3 ;  /* 0x0000000300037308 */ /* 0x004ea40000001000 */
[----:B--2---:R-:W-:-:S06]  /*0400*/  IADD3 R6, R3, 0xffffffe, RZ ;  /* 0x0ffffffe03067810 */ /* 0x004fcc0007ffe0ff */
[----:B------:R2:W3:Y:S02]  /*0410*/  F2I.FTZ.U32.TRUNC.NTZ R7, R6 ;  /* 0x0000000600077305 */ /* 0x0004e4000021f000 */
[----:B--2---:R-:W-:Y:S01]  /*0420*/  HFMA2.MMA R6, -RZ, RZ, 0, 0 ;  /* 0x00000000ff067435 */ /* 0x004fe200000001ff */
[----:B---3--:R-:W-:-:S05]  /*0430*/  IADD3 R5, RZ, -R7, RZ ;  /* 0x80000007ff057210 */ /* 0x008fca0007ffe0ff */
[----:B------:R-:W-:-:S04]  /*0440*/  IMAD R5, R5, R8, RZ ;  /* 0x0000000805057224 */ /* 0x000fc800078e02ff */
[----:B------:R-:W-:Y:S01]  /*0450*/  IMAD.HI.U32 R7, R7, R5, R6 ;  /* 0x0000000507077227 */ /* 0x000fe200078e0006 */
[----:B------:R-:W-:Y:S02]  /*0460*/  MOV R5, R10 ;  /* 0x0000000a00057202 */ /* 0x000fe40000000f00 */
[----:B------:R-:W2:Y:S03]  /*0470*/  @!P4 LDC.64 R10, c[0x0][0x270] ;  /* 0x00009c00ff0acb82 */ /* 0x000ea60000000a00 */
[----:B------:R-:W-:-:S05]  /*0480*/  IMAD.HI.U32 R7, R7, R5, RZ ;  /* 0x0000000507077227 */ /* 0x000fca00078e00ff */
[----:B------:R-:W-:-:S05]  /*0490*/  IADD3 R3, -R7, RZ, RZ ;  /* 0x000000ff07037210 */ /* 0x000fca0007ffe1ff */
[----:B------:R-:W-:-:S05]  /*04a0*/  IMAD R3, R8, R3, R5 ;  /* 0x0000000308037224 */ /* 0x000fca00078e0205 */
[----:B------:R-:W-:Y:S01]  /*04b0*/  ISETP.GT.U32.AND P2, PT, R8, R3, PT ;  /* 0x000000030800720c */ /* 0x000fe20003f44070 */
[----:B--2---:R-:W-:-:S04]  /*04c0*/  @!P4 IMAD R18, R17, R10, RZ ;  /* 0x0000000a1112c224 */ /* 0x004fc800078e02ff */
[----:B------:R-:W-:-:S08]  /*04d0*/  @!P4 IMAD R25, R62, R11, R18 ;  /* 0x0000000b3e19c224 */ /* 0x000fd000078e0212 */
        /* <DEDUP_REMOVED lines=8> */
[----:B------:R-:W2:Y:S02]  /*0560*/  @P0 LDC.64 R6, c[0x0][0x270] ;  /* 0x00009c00ff060b82 */ /* 0x000ea40000000a00 */
[----:B------:R-:W-:Y:S02]  /*0570*/  @!P3 IADD3 R3, -R3, RZ, RZ ;  /* 0x000000ff0303b210 */ /* 0x000fe40007ffe1ff */
[----:B------:R-:W-:Y:S02]  /*0580*/  @!P2 LOP3.LUT R3, RZ, R9, RZ, 0x33, !PT ;  /* 0x00000009ff03a212 */ /* 0x000fe400078e33ff */
[----:B------:R-:W-:Y:S02]  /*0590*/  ISETP.GE.U32.AND P3, PT, R60, UR16, PT ;  /* 0x000000103c007c0c */ /* 0x000fe4000bf66070 */
[----:B------:R-:W-:-:S02]  /*05a0*/  IADD3 R68, -R3, RZ, RZ ;  /* 0x000000ff03447210 */ /* 0x000fc40007ffe1ff */
[----:B------:R-:W-:Y:S02]  /*05b0*/  SHF.R.S32.HI R5, RZ, 0x1f, R3 ;  /* 0x0000001fff057819 */ /* 0x000fe40000011403 */
[----:B------:R-:W-:Y:S01]  /*05c0*/  ISETP.GE.AND.EX P3, PT, R23, UR17, PT, P3 ;  /* 0x0000001117007c0c */ /* 0x000fe2000bf66330 */
[----:B------:R-:W-:Y:S01]  /*05d0*/  IMAD R68, R9, R68, UR6 ;  /* 0x0000000609447e24 */ /* 0x000fe2000f8e0244 */
[----:B------:R-:W-:Y:S01]  /*05e0*/  SHF.R.S32.HI R9, RZ, 0x1f, R67 ;  /* 0x0000001fff097819 */ /* 0x000fe20000011443 */
[----:B------:R-:W-:Y:S01]  /*05f0*/  IMAD R8, R5, UR14, RZ ;  /* 0x0000000e05087c24 */ /* 0x000fe2000f8e02ff */
[----:B------:R-:W-:Y:S01]  /*0600*/  ISETP.GT.U32.OR P3, PT, R2, 0x29f, P3 ;  /* 0x0000029f0200780c */ /* 0x000fe20001f64470 */
[----:B------:R-:W-:Y:S01]  /*0610*/  IMAD R68, R68, 0x54, RZ ;  /* 0x0000005444447824 */ /* 0x000fe200078e02ff */
[----:B------:R-:W-:Y:S01]  /*0620*/  ISETP.GE.U32.AND P2, PT, R59, UR16, PT ;  /* 0x000000103b007c0c */ /* 0x000fe2000bf46070 */
[----:B------:R-:W-:-:S03]  /*0630*/  IMAD R73, R3, UR15, R8 ;  /* 0x0000000f03497c24 */ /* 0x000fc6000f8e0208 */
[----:B------:R-:W-:-:S04]  /*0640*/  IADD3 R70, P1, R67, R68, RZ ;  /* 0x0000004443467210 */ /* 0x000fc80007f3e0ff */
[----:B------:R-:W-:Y:S02]  /*0650*/  LEA.HI.X.SX32 R71, R68, R9, 0x1, P1 ;  /* 0x0000000944477211 */ /* 0x000fe400008f0eff */
[----:B------:R-:W3:Y:S01]  /*0660*/  @!P5 LDC.64 R8, c[0x0][0x270] ;  /* 0x00009c00ff08db82 */ /* 0x000ee20000000a00 */
[----:B------:R-:W-:-:S04]  /*0670*/  IMAD.WIDE.U32 R70, R3, UR14, R70 ;  /* 0x0000000e03467c25 */ /* 0x000fc8000f8e0046 */
[----:B--2---:R-:W-:Y:S01]  /*0680*/  @P0 IMAD R3, R57, R6, RZ ;  /* 0x0000000639030224 */ /* 0x004fe200078e02ff */
[----:B------:R-:W-:Y:S02]  /*0690*/  IADD3 R73, R71, R73, RZ ;  /* 0x0000004947497210 */ /* 0x000fe40007ffe0ff */
[----:B------:R-:W2:Y:S01]  /*06a0*/  @!P3 LDC.64 R14, c[0x0][0x270] ;  /* 0x00009c00ff0ebb82 */ /* 0x000ea20000000a00 */
[-C--:B------:R-:W-:Y:S01]  /*06b0*/  @P0 MOV R72, R70.reuse ;  /* 0x0000004600480202 */ /* 0x080fe20000000f00 */
[C---:B------:R-:W-:Y:S01]  /*06c0*/  @P0 IMAD R5, R66.reuse, R7, R3 ;  /* 0x0000000742050224 */ /* 0x040fe200078e0203 */
[----:B------:R-:W-:Y:S02]  /*06d0*/  SHF.R.S32.HI R3, RZ, 0x1f, R59 ;  /* 0x0000001fff037819 */ /* 0x000fe4000001143b */
[----:B------:R-:W-:Y:S01]  /*06e0*/  @!P4 MOV R18, R70 ;  /* 0x000000460012c202 */ /* 0x000fe20000000f00 */
[----:B------:R-:W-:Y:S01]  /*06f0*/  @P0 IMAD.WIDE.U32 R16, R66, R6, R72 ;  /* 0x0000000642100225 */ /* 0x000fe200078e0048 */
[----:B------:R-:W-:Y:S01]  /*0700*/  ISETP.GE.AND.EX P2, PT, R3, UR17, PT, P2 ;  /* 0x0000001103007c0c */ /* 0x000fe2000bf46320 */
[----:B------:R-:W4:Y:S01]  /*0710*/  @!P5 LDC.64 R6, c[0x0][0x220] ;  /* 0x00008800ff06db82 */ /* 0x000f220000000a00 */
[----:B------:R-:W-:-:S02]  /*0720*/  @!P4 MOV R19, R73 ;  /* 0x000000490013c202 */ /* 0x000fc40000000f00 */
[----:B------:R-:W-:Y:S02]  /*0730*/  ISETP.GT.U32.OR P2, PT, R2, 0x29f, P2 ;  /* 0x0000029f0200780c */ /* 0x000fe40001744470 */
[----:B------:R-:W-:Y:S01]  /*0740*/  @P0 IADD3 R17, R17, R5, RZ ;  /* 0x0000000511110210 */ /* 0x000fe20007ffe0ff */
[----:B------:R-:W-:Y:S01]  /*0750*/  @!P4 IMAD.WIDE.U32 R18, R62, R10, R18 ;  /* 0x0000000a3e12c225 */ /* 0x000fe200078e0012 */
[C---:B-1----:R-:W-:Y:S01]  /*0760*/  @P0 LEA R32, P1, R16.reuse, R32, 0x2 ;  /* 0x0000002010200211 */ /* 0x042fe200078210ff */
[----:B------:R-:W1:Y:S02]  /*0770*/  @!P3 LDC.64 R10, c[0x0][0x220] ;  /* 0x00008800ff0abb82 */ /* 0x000e640000000a00 */
[----:B---3--:R-:W-:Y:S01]  /*0780*/  @!P5 IMAD R20, R21, R8, RZ ;  /* 0x000000081514d224 */ /* 0x008fe200078e02ff */
[----:B------:R-:W-:Y:S02]  /*0790*/  @P0 LEA.HI.X R33, R16, R33, R17, 0x2, P1 ;  /* 0x0000002110210211 */ /* 0x000fe400008f1411 */
[----:B------:R-:W-:-:S02]  /*07a0*/  @!P4 IADD3 R5, R19, R25, RZ ;  /* 0x000000191305c210 */ /* 0x000fc40007ffe0ff */
[----:B0-----:R-:W-:Y:S01]  /*07b0*/  @!P4 LEA R12, P6, R18, R12, 0x2 ;  /* 0x0000000c120cc211 */ /* 0x001fe200078c10ff */
[----:B--2---:R-:W-:Y:S01]  /*07c0*/  @!P3 IMAD R23, R23, R14, RZ ;  /* 0x0000000e1717b224 */ /* 0x004fe200078e02ff */
[----:B------:R-:W-:Y:S02]  /*07d0*/  @!P5 MOV R16, R70 ;  /* 0x000000460010d202 */ /* 0x000fe40000000f00 */
[----:B------:R-:W-:Y:S01]  /*07e0*/  @!P5 MOV R17, R73 ;  /* 0x000000490011d202 */ /* 0x000fe20000000f00 */
[----:B------:R-:W-:Y:S01]  /*07f0*/  @!P3 IMAD R15, R60, R15, R23 ;  /* 0x0000000f3c0fb224 */ /* 0x000fe200078e0217 */
[----:B------:R-:W-:Y:S01]  /*0800*/  @!P4 LEA.HI.X R13, R18, R13, R5, 0x2, P6 ;  /* 0x0000000d120dc211 */ /* 0x000fe200030f1405 */
[C---:B------:R-:W-:Y:S01]  /*0810*/  @!P5 IMAD R5, R61.reuse, R9, R20 ;  /* 0x000000093d05d224 */ /* 0x040fe200078e0214 */
[----:B------:R-:W-:Y:S01]  /*0820*/  SHF.R.S32.HI R25, RZ, 0x1f, R58 ;  /* 0x0000001fff197819 */ /* 0x000fe2000001143a */
[----:B------:R-:W-:Y:S01]  /*0830*/  @!P5 IMAD.WIDE.U32 R16, R61, R8, R16 ;  /* 0x000000083d10d225 */ /* 0x000fe200078e0010 */
[----:B------:R-:W-:Y:S01]  /*0840*/  ISETP.GE.U32.AND P1, PT, R58, UR16, PT ;  /* 0x000000103a007c0c */ /* 0x000fe2000bf26070 */
[----:B------:R-:W0:Y:S01]  /*0850*/  @!P2 LDC.64 R8, c[0x0][0x270] ;  /* 0x00009c00ff08ab82 */ /* 0x000e220000000a00 */
[----:B------:R-:W-:-:S02]  /*0860*/  @!P3 MOV R20, R70 ;  /* 0x000000460014b202 */ /* 0x000fc40000000f00 */
[----:B------:R-:W-:Y:S02]  /*0870*/  @!P3 MOV R21, R73 ;  /* 0x000000490015b202 */ /* 0x000fe40000000f00 */
[----:B------:R-:W-:Y:S02]  /*0880*/  @!P5 IADD3 R5, R17, R5, RZ ;  /* 0x000000051105d210 */ /* 0x000fe40007ffe0ff */
[----:B----4-:R-:W-:Y:S01]  /*0890*/  @!P5 LEA R18, P6, R16, R6, 0x2 ;  /* 0x000000061012d211 */ /* 0x010fe200078c10ff */
[----:B------:R-:W-:Y:S01]  /*08a0*/  @!P3 IMAD.WIDE.U32 R20, R60, R14, R20 ;  /* 0x0000000e3c14b225 */ /* 0x000fe200078e0014 */
[----:B------:R-:W-:Y:S01]  /*08b0*/  ISETP.GE.AND.EX P1, PT, R25, UR17, PT, P1 ;  /* 0x0000001119007c0c */ /* 0x000fe2000bf26310 */
[----:B------:R-:W2:Y:S01]  /*08c0*/  @!P2 LDC.64 R22, c[0x0][0x220] ;  /* 0x00008800ff16ab82 */ /* 0x000ea20000000a00 */
[----:B------:R-:W-:Y:S02]  /*08d0*/  @!P5 LEA.HI.X R19, R16, R7, R5, 0x2, P6 ;  /* 0x000000071013d211 */ /* 0x000fe400030f1405 */
[----:B------:R-:W-:-:S02]  /*08e0*/  CS2R R16, SRZ ;  /* 0x0000000000107805 */ /* 0x000fc4000001ff00 */
[----:B------:R-:W-:Y:S02]  /*08f0*/  ISETP.GT.U32.OR P1, PT, R2, 0x29f, P1 ;  /* 0x0000029f0200780c */ /* 0x000fe40000f24470 */
[----:B------:R-:W-:Y:S02]  /*0900*/  @!P3 IADD3 R5, R21, R15, RZ ;  /* 0x0000000f1505b210 */ /* 0x000fe40007ffe0ff */
[----:B------:R-:W-:Y:S02]  /*0910*/  CS2R R14, SRZ ;  /* 0x00000000000e7805 */ /* 0x000fe4000001ff00 */
[----:B------:R-:W-:Y:S01]  /*0920*/  SHF.R.S32.HI R35, RZ, 0x1f, R56 ;  /* 0x0000001fff237819 */ /* 0x000fe20000011438 */
[----:B------:R3:W4:Y:S01]  /*0930*/  @!P4 LDG.E.64 R16, desc[UR10][R12.64] ;  /* 0x0000000a0c10c981 */ /* 0x000722000c1e1b00 */
[----:B------:R-:W-:Y:S02]  /*0940*/  ISETP.GE.U32.AND P4, PT, R56, UR16, PT ;  /* 0x0000001038007c0c */ /* 0x000fe4000bf86070 */
[----:B------:R-:W-:Y:S01]  /*0950*/  IADD3 R27, R66, 0x60, RZ ;  /* 0x00000060421b7810 */ /* 0x000fe20007ffe0ff */
[----:B------:R5:W4:Y:S01]  /*0960*/  @!P5 LDG.E.64 R14, desc[UR10][R18.64] ;  /* 0x0000000a120ed981 */ /* 0x000b22000c1e1b00 */
[----:B-1----:R-:W-:-:S02]  /*0970*/  @!P3 LEA R10, P6, R20, R10, 0x2 ;  /* 0x0000000a140ab211 */ /* 0x002fc400078c10ff */
[----:B------:R-:W-:Y:S01]  /*0980*/  ISETP.GE.AND.EX P4, PT, R35, UR17, PT, P4 ;  /* 0x0000001123007c0c */ /* 0x000fe2000bf86340 */
[----:B------:R-:W1:Y:S01]  /*0990*/  @!P1 LDC.64 R6, c[0x0][0x270] ;  /* 0x00009c00ff069b82 */ /* 0x000e620000000a00 */
[----:B------:R-:W-:Y:S02]  /*09a0*/  ISETP.GE.U32.AND P5, PT, R27, UR16, PT ;  /* 0x000000101b007c0c */ /* 0x000fe4000bfa6070 */
[----:B------:R-:W-:Y:S02]  /*09b0*/  SHF.R.S32.HI R31, RZ, 0x1f, R27 ;  /* 0x0000001fff1f7819 */ /* 0x000fe4000001141b */
[----:B------:R-:W-:Y:S01]  /*09c0*/  @!P3 LEA.HI.X R11, R20, R11, R5, 0x2, P6 ;  /* 0x0000000b140bb211 */ /* 0x000fe200030f1405 */
[----:B0-----:R-:W-:Y:S01]  /*09d0*/  @!P2 IMAD R20, R3, R8, RZ ;  /* 0x000000080314a224 */ /* 0x001fe200078e02ff */
[----:B------:R-:W-:Y:S01]  /*09e0*/  ISETP.GT.U32.OR P4, PT, R2, 0x29f, P4 ;  /* 0x0000029f0200780c */ /* 0x000fe20002784470 */
[----:B------:R-:W0:Y:S01]  /*09f0*/  @!P1 LDC.64 R42, c[0x0][0x220] ;  /* 0x00008800ff2a9b82 */ /* 0x000e220000000a00 */
[----:B------:R-:W-:-:S02]  /*0a00*/  ISETP.GE.AND.EX P6, PT, R31, UR17, PT, P5 ;  /* 0x000000111f007c0c */ /* 0x000fc4000bfc6350 */
[----:B---3--:R-:W-:Y:S02]  /*0a10*/  CS2R R12, SRZ ;  /* 0x00000000000c7805 */ /* 0x008fe4000001ff00 */
[----:B------:R-:W-:Y:S01]  /*0a20*/  IADD3 R3, R66, 0x40, RZ ;  /* 0x0000004042037810 */ /* 0x000fe20007ffe0ff */
[----:B------:R-:W-:Y:S01]  /*0a30*/  @!P2 IMAD R9, R59, R9, R20 ;  /* 0x000000093b09a224 */ /* 0x000fe200078e0214 */
[----:B------:R-:W-:Y:S02]  /*0a40*/  ISETP.GT.U32.OR P6, PT, R2, 0x29f, P6 ;  /* 0x0000029f0200780c */ /* 0x000fe400037c4470 */
[----:B------:R-:W-:Y:S01]  /*0a50*/  ISETP.GE.U32.AND P5, PT, R3, UR16, PT ;  /* 0x0000001003007c0c */ /* 0x000fe2000bfa6070 */
[----:B------:R3:W4:Y:S01]  /*0a60*/  @!P3 LDG.E.64 R12, desc[UR10][R10.64] ;  /* 0x0000000a0a0cb981 */ /* 0x000722000c1e1b00 */
[----:B------:R-:W-:Y:S02]  /*0a70*/  SHF.R.S32.HI R5, RZ, 0x1f, R3 ;  /* 0x0000001fff057819 */ /* 0x000fe40000011403 */
[----:B------:R-:W-:Y:S01]  /*0a80*/  @!P2 MOV R20, R70 ;  /* 0x000000460014a202 */ /* 0x000fe20000000f00 */
[----:B-----5:R-:W5:Y:S01]  /*0a90*/  @!P4 LDC.64 R18, c[0x0][0x270] ;  /* 0x00009c00ff12cb82 */ /* 0x020f620000000a00 */
[----:B------:R-:W-:-:S02]  /*0aa0*/  @!P2 MOV R21, R73 ;  /* 0x000000490015a202 */ /* 0x000fc40000000f00 */
[----:B------:R-:W-:Y:S01]  /*0ab0*/  ISETP.GE.AND.EX P3, PT, R5, UR17, PT, P5 ;  /* 0x0000001105007c0c */ /* 0x000fe2000bf66350 */
[----:B------:R-:W-:-:S03]  /*0ac0*/  @!P2 IMAD.WIDE.U32 R20, R59, R8, R20 ;  /* 0x000000083b14a225 */ /* 0x000fc600078e0014 */
[----:B------:R-:W-:Y:S01]  /*0ad0*/  ISETP.GT.U32.OR P3, PT, R2, 0x29f, P3 ;  /* 0x0000029f0200780c */ /* 0x000fe20001f64470 */
[----:B------:R-:W0:Y:S01]  /*0ae0*/  @!P4 LDC.64 R38, c[0x0][0x220] ;  /* 0x00008800ff26cb82 */ /* 0x000e220000000a00 */
[----:B------:R-:W-:Y:S02]  /*0af0*/  @!P2 IADD3 R21, R21, R9, RZ ;  /* 0x000000091515a210 */ /* 0x000fe40007ffe0ff */
[----:B--2---:R-:W-:-:S05]  /*0b00*/  @!P2 LEA R22, P5, R20, R22, 0x2 ;  /* 0x000000161416a211 */ /* 0x004fca00078a10ff */
[----:B------:R-:W2:Y:S01]  /*0b10*/  @!P6 LDC.64 R8, c[0x0][0x270] ;  /* 0x00009c00ff08eb82 */ /* 0x000ea20000000a00 */
[----:B-1----:R-:W-:Y:S01]  /*0b20*/  @!P1 IMAD R25, R25, R6, RZ ;  /* 0x0000000619199224 */ /* 0x002fe200078e02ff */
[----:B------:R-:W-:Y:S02]  /*0b30*/  @!P2 LEA.HI.X R23, R20, R23, R21, 0x2, P5 ;  /* 0x000000171417a211 */ /* 0x000fe400028f1415 */
[----:B------:R-:W-:Y:S02]  /*0b40*/  @!P1 MOV R20, R70 ;  /* 0x0000004600149202 */ /* 0x000fe40000000f00 */
[----:B------:R-:W-:Y:S01]  /*0b50*/  @!P1 MOV R21, R73 ;  /* 0x0000004900159202 */ /* 0x000fe20000000f00 */
[----:B------:R-:W-:Y:S01]  /*0b60*/  @!P1 IMAD R37, R58, R7, R25 ;  /* 0x000000073a259224 */ /* 0x000fe200078e0219 */
[----:B------:R-:W-:Y:S01]  /*0b70*/  IADD3 R28, R66, 0x50, RZ ;  /* 0x00000050421c7810 */ /* 0x000fe20007ffe0ff */
[----:B------:R-:W1:Y:S01]  /*0b80*/  @!P3 LDC.64 R24, c[0x0][0x270] ;  /* 0x00009c00ff18bb82 */ /* 0x000e620000000a00 */
[----:B------:R-:W-:Y:S01]  /*0b90*/  @!P1 IMAD.WIDE.U32 R6, R58, R6, R20 ;  /* 0x000000063a069225 */ /* 0x000fe200078e0014 */
[----:B---3--:R-:W-:-:S02]  /*0ba0*/  CS2R R10, SRZ ;  /* 0x00000000000a7805 */ /* 0x008fc4000001ff00 */
[----:B------:R-:W-:Y:S02]  /*0bb0*/  ISETP.GE.U32.AND P5, PT, R28, UR16, PT ;  /* 0x000000101c007c0c */ /* 0x000fe4000bfa6070 */
[----:B------:R-:W-:Y:S02]  /*0bc0*/  SHF.R.S32.HI R29, RZ, 0x1f, R28 ;  /* 0x0000001fff1d7819 */ /* 0x000fe4000001141c */
[----:B------:R-:W3:Y:S01]  /*0bd0*/  @!P6 LDC.64 R20, c[0x0][0x220] ;  /* 0x00008800ff14eb82 */ /* 0x000ee20000000a00 */
[----:B------:R0:W4:Y:S01]  /*0be0*/  @!P2 LDG.E.64 R10, desc[UR10][R22.64] ;  /* 0x0000000a160aa981 */ /* 0x000122000c1e1b00 */
[----:B------:R-:W-:Y:S01]  /*0bf0*/  ISETP.GE.AND.EX P5, PT, R29, UR17, PT, P5 ;  /* 0x000000111d007c0c */ /* 0x000fe2000bfa6350 */
[----:B-----5:R-:W-:Y:S01]  /*0c00*/  @!P4 IMAD R35, R35, R18, RZ ;  /* 0x000000122323c224 */ /* 0x020fe200078e02ff */
[----:B------:R-:W-:Y:S02]  /*0c10*/  @!P1 IADD3 R7, R7, R37, RZ ;  /* 0x0000002507079210 */ /* 0x000fe40007ffe0ff */
[----:B------:R-:W-:-:S02]  /*0c20*/  ISETP.GT.U32.OR P2, PT, R2, 0x29f, P5 ;  /* 0x0000029f0200780c */ /* 0x000fc40002f44470 */
[----:B0-----:R-:W-:Y:S02]  /*0c30*/  @!P1 LEA R42, P5, R6, R42, 0x2 ;  /* 0x0000002a062a9211 */ /* 0x001fe400078a10ff */
[----:B------:R-:W-:Y:S02]  /*0c40*/  @!P4 MOV R22, R70 ;  /* 0x000000460016c202 */ /* 0x000fe40000000f00 */
[----:B------:R-:W-:Y:S01]  /*0c50*/  @!P4 MOV R23, R73 ;  /* 0x000000490017c202 */ /* 0x000fe20000000f00 */
[----:B------:R-:W-:Y:S01]  /*0c60*/  @!P4 IMAD R35, R56, R19, R35 ;  /* 0x000000133823c224 */ /* 0x000fe200078e0223 */
[----:B------:R-:W-:Y:S01]  /*0c70*/  @!P1 LEA.HI.X R43, R6, R43, R7, 0x2, P5 ;  /* 0x0000002b062b9211 */ /* 0x000fe200028f1407 */
[----:B--2---:R-:W-:Y:S01]  /*0c80*/  @!P6 IMAD R26, R31, R8, RZ ;  /* 0x000000081f1ae224 */ /* 0x004fe200078e02ff */
[----:B------:R-:W-:Y:S01]  /*0c90*/  @!P6 MOV R19, R73 ;  /* 0x000000490013e202 */ /* 0x000fe20000000f00 */
[----:B------:R-:W-:Y:S01]  /*0ca0*/  @!P4 IMAD.WIDE.U32 R22, R56, R18, R22 ;  /* 0x000000123816c225 */ /* 0x000fe200078e0016 */
[----:B------:R-:W-:Y:S01]  /*0cb0*/  @!P6 MOV R18, R70 ;  /* 0x000000460012e202 */ /* 0x000fe20000000f00 */
[----:B------:R-:W0:Y:S02]  /*0cc0*/  @!P3 LDC.64 R6, c[0x0][0x220] ;  /* 0x00008800ff06bb82 */ /* 0x000e240000000a00 */
[----:B------:R-:W-:Y:S01]  /*0cd0*/  @!P6 IMAD R31, R27, R9, R26 ;  /* 0x000000091b1fe224 */ /* 0x000fe200078e021a */
[----:B------:R-:W-:Y:S01]  /*0ce0*/  @!P4 IADD3 R23, R23, R35, RZ ;  /* 0x000000231717c210 */ /* 0x000fe20007ffe0ff */
[----:B------:R-:W-:Y:S01]  /*0cf0*/  @!P6 IMAD.WIDE.U32 R8, R27, R8, R18 ;  /* 0x000000081b08e225 */ /* 0x000fe200078e0012 */
[----:B------:R-:W-:-:S03]  /*0d00*/  @!P4 LEA R38, P5, R22, R38, 0x2 ;  /* 0x000000261626c211 */ /* 0x000fc600078a10ff */
[----:B------:R-:W2:Y:S01]  /*0d10*/  @!P2 LDC.64 R18, c[0x0][0x270] ;  /* 0x00009c00ff12ab82 */ /* 0x000ea20000000a00 */
[----:B-1----:R-:W-:Y:S01]  /*0d20*/  @!P3 IMAD R26, R5, R24, RZ ;  /* 0x00000018051ab224 */ /* 0x002fe200078e02ff */
[----:B------:R-:W-:Y:S02]  /*0d30*/  @!P4 LEA.HI.X R39, R22, R39, R23, 0x2, P5 ;  /* 0x000000271627c211 */ /* 0x000fe400028f1417 */
[----:B------:R-:W-:Y:S02]  /*0d40*/  @!P6 IADD3 R5, R9, R31, RZ ;  /* 0x0000001f0905e210 */ /* 0x000fe40007ffe0ff */
[C---:B---3--:R-:W-:Y:S02]  /*0d50*/  @!P6 LEA R20, P5, R8.reuse, R20, 0x2 ;  /* 0x000000140814e211 */ /* 0x048fe400078a10ff */
[----:B------:R-:W-:Y:S02]  /*0d60*/  @!P3 MOV R22, R70 ;  /* 0x000000460016b202 */ /* 0x000fe40000000f00 */
[----:B------:R-:W-:-:S02]  /*0d70*/  @!P6 LEA.HI.X R21, R8, R21, R5, 0x2, P5 ;  /* 0x000000150815e211 */ /* 0x000fc400028f1405 */
[----:B------:R-:W-:Y:S02]  /*0d80*/  CS2R R8, SRZ ;  /* 0x0000000000087805 */ /* 0x000fe4000001ff00 */
[----:B------:R-:W-:Y:S01]  /*0d90*/  @!P3 MOV R23, R73 ;  /* 0x000000490017b202 */ /* 0x000fe20000000f00 */
[C---:B------:R-:W-:Y:S02]  /*0da0*/  @!P3 IMAD R27, R3.reuse, R25, R26 ;  /* 0x00000019031bb224 */ /* 0x040fe400078e021a */
[----:B------:R-:W-:Y:S01]  /*0db0*/  @!P3 IMAD.WIDE.U32 R24, R3, R24, R22 ;  /* 0x000000180318b225 */ /* 0x000fe200078e0016 */
[----:B------:R1:W3:Y:S02]  /*0dc0*/  @!P6 LDG.E.64 R8, desc[UR10][R20.64] ;  /* 0x0000000a1408e981 */ /* 0x0002e4000c1e1b00 */
[----:B------:R-:W5:Y:S01]  /*0dd0*/  @!P2 LDC.64 R22, c[0x0][0x220] ;  /* 0x00008800ff16ab82 */ /* 0x000f620000000a00 */
[----:B------:R-:W-:Y:S02]  /*0de0*/  SHF.R.S32.HI R3, RZ, 0x1f, R65 ;  /* 0x0000001fff037819 */ /* 0x000fe40000011441 */
[----:B------:R-:W-:-:S02]  /*0df0*/  ISETP.GE.U32.AND P6, PT, R65, UR16, PT ;  /* 0x0000001041007c0c */ /* 0x000fc4000bfc6070 */
[----:B------:R-:W-:Y:S02]  /*0e00*/  @!P3 IADD3 R5, R25, R27, RZ ;  /* 0x0000001b1905b210 */ /* 0x000fe40007ffe0ff */
[C---:B0-----:R-:W-:Y:S02]  /*0e10*/  @!P3 LEA R26, P5, R24.reuse, R6, 0x2 ;  /* 0x00000006181ab211 */ /* 0x041fe400078a10ff */
[----:B------:R-:W-:Y:S02]  /*0e20*/  ISETP.GE.AND.EX P6, PT, R3, UR17, PT, P6 ;  /* 0x0000001103007c0c */ /* 0x000fe4000bfc6360 */
[----:B------:R-:W-:Y:S02]  /*0e30*/  @!P3 LEA.HI.X R27, R24, R7, R5, 0x2, P5 ;  /* 0x00000007181bb211 */ /* 0x000fe400028f1405 */
[----:B------:R-:W-:Y:S02]  /*0e40*/  SHF.R.S32.HI R5, RZ, 0x1f, R64 ;  /* 0x0000001fff057819 */ /* 0x000fe40000011440 */
[----:B------:R-:W-:-:S02]  /*0e50*/  ISETP.GE.U32.AND P5, PT, R64, UR16, PT ;  /* 0x0000001040007c0c */ /* 0x000fc4000bfa6070 */
[----:B------:R-:W-:Y:S01]  /*0e60*/  ISETP.GT.U32.OR P6, PT, R2, 0x29f, P6 ;  /* 0x0000029f0200780c */ /* 0x000fe200037c4470 */
[----:B--2---:R-:W-:Y:S01]  /*0e70*/  @!P2 IMAD R29, R29, R18, RZ ;  /* 0x000000121d1da224 */ /* 0x004fe200078e02ff */
[----:B-1----:R-:W-:Y:S02]  /*0e80*/  @!P2 MOV R20, R70 ;  /* 0x000000460014a202 */ /* 0x002fe40000000f00 */
[----:B------:R-:W-:Y:S01]  /*0e90*/  @!P2 MOV R21, R73 ;  /* 0x000000490015a202 */ /* 0x000fe20000000f00 */
[----:B------:R-:W-:Y:S01]  /*0ea0*/  HFMA2.MMA R7, -RZ, RZ, 0, 0 ;  /* 0x00000000ff077435 */ /* 0x000fe200000001ff */
[----:B------:R-:W-:Y:S01]  /*0eb0*/  ISETP.GE.AND.EX P5, PT, R5, UR17, PT, P5 ;  /* 0x0000001105007c0c */ /* 0x000fe2000bfa6350 */
[C---:B------:R-:W-:Y:S02]  /*0ec0*/  @!P2 IMAD R19, R28.reuse, R19, R29 ;  /* 0x000000131c13a224 */ /* 0x040fe400078e021d */
[----:B------:R-:W-:Y:S01]  /*0ed0*/  @!P2 IMAD.WIDE.U32 R28, R28, R18, R20 ;  /* 0x000000121c1ca225 */ /* 0x000fe200078e0014 */
[----:B------:R-:W-:-:S02]  /*0ee0*/  ISETP.GT.U32.OR P5, PT, R2, 0x29f, P5 ;  /* 0x0000029f0200780c */ /* 0x000fc40002fa4470 */
[----:B------:R-:W-:Y:S01]  /*0ef0*/  MOV R6, RZ ;  /* 0x000000ff00067202 */ /* 0x000fe20000000f00 */
[----:B------:R-:W0:Y:S01]  /*0f00*/  @!P6 LDC.64 R34, c[0x0][0x220] ;  /* 0x00008800ff22eb82 */ /* 0x000e220000000a00 */
[----:B------:R-:W-:-:S04]  /*0f10*/  @!P2 IADD3 R20, R29, R19, RZ ;  /* 0x000000131d14a210 */ /* 0x000fc80007ffe0ff */
[----:B------:R1:W2:Y:S03]  /*0f20*/  @!P3 LDG.E.64 R6, desc[UR10][R26.64] ;  /* 0x0000000a1a06b981 */ /* 0x0002a6000c1e1b00 */
[----:B------:R-:W1:Y:S01]  /*0f30*/  @!P6 LDC.64 R18, c[0x0][0x270] ;  /* 0x00009c00ff12eb82 */ /* 0x000e620000000a00 */
[----:B-----5:R-:W-:-:S04]  /*0f40*/  @!P2 LEA R22, P3, R28, R22, 0x2 ;  /* 0x000000161c16a211 */ /* 0x020fc800078610ff */
[----:B------:R-:W-:-:S03]  /*0f50*/  @!P2 LEA.HI.X R23, R28, R23, R20, 0x2, P3 ;  /* 0x000000171c17a211 */ /* 0x000fc600018f1414 */
[----:B------:R-:W5:Y:S01]  /*0f60*/  @!P5 LDC.64 R20, c[0x0][0x270] ;  /* 0x00009c00ff14db82 */ /* 0x000f620000000a00 */
[----:B------:R-:W-:Y:S02]  /*0f70*/  SHF.R.S32.HI R51, RZ, 0x1f, R63 ;  /* 0x0000001fff337819 */ /* 0x000fe4000001143f */
[----:B------:R-:W-:-:S04]  /*0f80*/  ISETP.GE.U32.AND P3, PT, R63, UR16, PT ;  /* 0x000000103f007c0c */ /* 0x000fc8000bf66070 */
[----:B------:R-:W-:Y:S01]  /*0f90*/  ISETP.GE.AND.EX P3, PT, R51, UR17, PT, P3 ;  /* 0x0000001133007c0c */ /* 0x000fe2000bf66330 */
[----:B------:R-:W0:Y:S01]  /*0fa0*/  @!P5 LDC.64 R30, c[0x0][0x220] ;  /* 0x00008800ff1edb82 */ /* 0x000e220000000a00 */
[----:B------:R-:W-:Y:S02]  /*0fb0*/  @!P6 MOV R25, R73 ;  /* 0x000000490019e202 */ /* 0x000fe40000000f00 */
[----:B------:R-:W-:Y:S01]  /*0fc0*/  ISETP.GT.U32.OR P3, PT, R2, 0x29f, P3 ;  /* 0x0000029f0200780c */ /* 0x000fe20001f64470 */
[----:B-1----:R-:W-:-:S04]  /*0fd0*/  @!P6 IMAD R24, R3, R18, RZ ;  /* 0x000000120318e224 */ /* 0x002fc800078e02ff */
[----:B------:R-:W-:Y:S01]  /*0fe0*/  @!P6 IMAD R37, R65, R19, R24 ;  /* 0x000000134125e224 */ /* 0x000fe200078e0218 */
[----:B------:R-:W-:Y:S01]  /*0ff0*/  @!P6 MOV R24, R70 ;  /* 0x000000460018e202 */ /* 0x000fe20000000f00 */
[----:B-----5:R-:W-:Y:S01]  /*1000*/  @!P5 IMAD R26, R5, R20, RZ ;  /* 0x00000014051ad224 */ /* 0x020fe200078e02ff */
[----:B------:R-:W-:-:S03]  /*1010*/  @!P5 MOV R27, R73 ;  /* 0x00000049001bd202 */ /* 0x000fc60000000f00 */
[----:B------:R-:W-:Y:S01]  /*1020*/  @!P6 IMAD.WIDE.U32 R24, R65, R18, R24 ;  /* 0x000000124118e225 */ /* 0x000fe200078e0018 */
[----:B------:R-:W-:Y:S01]  /*1030*/  CS2R R18, SRZ ;  /* 0x0000000000127805 */ /* 0x000fe2000001ff00 */
[----:B------:R-:W1:Y:S02]  /*1040*/  @!P3 LDC.64 R28, c[0x0][0x270] ;  /* 0x00009c00ff1cbb82 */ /* 0x000e640000000a00 */
[C---:B------:R-:W-:Y:S01]  /*1050*/  @!P5 IMAD R41, R64.reuse, R21, R26 ;  /* 0x000000154029d224 */ /* 0x040fe200078e021a */
[----:B------:R-:W-:Y:S02]  /*1060*/  @!P5 MOV R26, R70 ;  /* 0x00000046001ad202 */ /* 0x000fe40000000f00 */
[----:B------:R5:W4:Y:S01]  /*1070*/  @!P2 LDG.E.64 R18, desc[UR10][R22.64] ;  /* 0x0000000a1612a981 */ /* 0x000b22000c1e1b00 */
[----:B------:R-:W-:Y:S02]  /*1080*/  @!P6 IADD3 R25, R25, R37, RZ ;  /* 0x000000251919e210 */ /* 0x000fe40007ffe0ff */
[----:B------:R-:W-:Y:S01]  /*1090*/  @!P5 IMAD.WIDE.U32 R20, R64, R20, R26 ;  /* 0x000000144014d225 */ /* 0x000fe200078e001a */
[C---:B0-----:R-:W-:Y:S01]  /*10a0*/  @!P6 LEA R34, P2, R24.reuse, R34, 0x2 ;  /* 0x000000221822e211 */ /* 0x041fe200078410ff */
[----:B------:R-:W0:Y:S03]  /*10b0*/  @!P3 LDC.64 R26, c[0x0][0x220] ;  /* 0x00008800ff1abb82 */ /* 0x000e260000000a00 */
[----:B------:R-:W-:-:S02]  /*10c0*/  @!P6 LEA.HI.X R35, R24, R35, R25, 0x2, P2 ;  /* 0x000000231823e211 */ /* 0x000fc400010f1419 */
[----:B------:R-:W-:Y:S02]  /*10d0*/  @!P5 IADD3 R21, R21, R41, RZ ;  /* 0x000000291515d210 */ /* 0x000fe40007ffe0ff */
[----:B------:R-:W-:-:S04]  /*10e0*/  @!P5 LEA R30, P2, R20, R30, 0x2 ;  /* 0x0000001e141ed211 */ /* 0x000fc800078410ff */
[----:B------:R-:W-:Y:S02]  /*10f0*/  @!P5 LEA.HI.X R31, R20, R31, R21, 0x2, P2 ;  /* 0x0000001f141fd211 */ /* 0x000fe400010f1415 */
[----:B------:R-:W-:Y:S02]  /*1100*/  CS2R R20, SRZ ;  /* 0x0000000000147805 */ /* 0x000fe4000001ff00 */
[----:B------:R-:W-:-:S04]  /*1110*/  SHF.R.S32.HI R53, RZ, 0x1f, R54 ;  /* 0x0000001fff357819 */ /* 0x000fc80000011436 */
[----:B------:R-:W3:Y:S01]  /*1120*/  @!P6 LDG.E.64 R20, desc[UR10][R34.64] ;  /* 0x0000000a2214e981 */ /* 0x000ee2000c1e1b00 */
[----:B------:R-:W-:Y:S01]  /*1130*/  ISETP.GE.U32.AND P6, PT, R54, UR16, PT ;  /* 0x0000001036007c0c */ /* 0x000fe2000bfc6070 */
[----:B-1----:R-:W-:Y:S01]  /*1140*/  @!P3 IMAD R24, R51, R28, RZ ;  /* 0x0000001c3318b224 */ /* 0x002fe200078e02ff */
[----:B------:R-:W-:Y:S02]  /*1150*/  SHF.R.S32.HI R55, RZ, 0x1f, R52 ;  /* 0x0000001fff377819 */ /* 0x000fe40000011434 */
[----:B------:R-:W-:Y:S02]  /*1160*/  ISETP.GE.AND.EX P6, PT, R53, UR17, PT, P6 ;  /* 0x0000001135007c0c */ /* 0x000fe4000bfc6360 */
[----:B------:R-:W-:Y:S02]  /*1170*/  ISETP.GE.U32.AND P2, PT, R52, UR16, PT ;  /* 0x0000001034007c0c */ /* 0x000fe4000bf46070 */
[----:B-----5:R-:W-:Y:S02]  /*1180*/  @!P3 MOV R22, R70 ;  /* 0x000000460016b202 */ /* 0x020fe40000000f00 */
[----:B------:R-:W-:-:S02]  /*1190*/  @!P3 MOV R23, R73 ;  /* 0x000000490017b202 */ /* 0x000fc40000000f00 */
[C---:B------:R-:W-:Y:S01]  /*11a0*/  ISETP.GT.U32.OR P6, PT, R2.reuse, 0x29f, P6 ;  /* 0x0000029f0200780c */ /* 0x040fe200037c4470 */
[----:B------:R-:W-:Y:S01]  /*11b0*/  @!P3 IMAD R37, R63, R29, R24 ;  /* 0x0000001d3f25b224 */ /* 0x000fe200078e0218 */
[----:B------:R-:W-:Y:S01]  /*11c0*/  ISETP.GE.AND.EX P2, PT, R55, UR17, PT, P2 ;  /* 0x0000001137007c0c */ /* 0x000fe2000bf46320 */
[----:B------:R-:W-:Y:S01]  /*11d0*/  @!P3 IMAD.WIDE.U32 R28, R63, R28, R22 ;  /* 0x0000001c3f1cb225 */ /* 0x000fe200078e0016 */
[----:B------:R-:W-:Y:S02]  /*11e0*/  CS2R R22, SRZ ;  /* 0x0000000000167805 */ /* 0x000fe4000001ff00 */
[----:B------:R-:W-:Y:S02]  /*11f0*/  CS2R R24, SRZ ;  /* 0x0000000000187805 */ /* 0x000fe4000001ff00 */
[----:B------:R-:W-:Y:S02]  /*1200*/  ISETP.GT.U32.OR P2, PT, R2, 0x29f, P2 ;  /* 0x0000029f0200780c */ /* 0x000fe40001744470 */
[----:B------:R-:W-:Y:S01]  /*1210*/  @!P3 IADD3 R29, R29, R37, RZ ;  /* 0x000000251d1db210 */ /* 0x000fe20007ffe0ff */
[----:B------:R1:W5:Y:S04]  /*1220*/  @P0 LDG.E.64 R22, desc[UR10][R32.64] ;  /* 0x0000000a20160981 */ /* 0x000368000c1e1b00 */
[----:B------:R1:W2:Y:S01]  /*1230*/  @!P5 LDG.E.64 R24, desc[UR10][R30.64] ;  /* 0x0000000a1e18d981 */ /* 0x0002a2000c1e1b00 */
[----:B0-----:R-:W-:-:S02]  /*1240*/  @!P3 LEA R40, P5, R28, R26, 0x2 ;  /* 0x0000001a1c28b211 */ /* 0x001fc400078a10ff */
[----:B------:R-:W-:-:S03]  /*1250*/  SHF.R.S32.HI R49, RZ, 0x1f, R50 ;  /* 0x0000001fff317819 */ /* 0x000fc60000011432 */
[----:B------:R-:W0:Y:S01]  /*1260*/  @!P2 LDC.64 R36, c[0x0][0x270] ;  /* 0x00009c00ff24ab82 */ /* 0x000e220000000a00 */
[----:B------:R-:W-:Y:S02]  /*1270*/  @!P3 LEA.HI.X R41, R28, R27, R29, 0x2, P5 ;  /* 0x0000001b1c29b211 */ /* 0x000fe400028f141d */
[----:B------:R-:W-:-:S05]  /*1280*/  CS2R R26, SRZ ;  /* 0x00000000001a7805 */ /* 0x000fca000001ff00 */
[----:B-1----:R-:W1:Y:S01]  /*1290*/  @!P6 LDC.64 R32, c[0x0][0x270] ;  /* 0x00009c00ff20eb82 */ /* 0x002e620000000a00 */
[----:B------:R-:W-:Y:S01]  /*12a0*/  ISETP.GE.U32.AND P5, PT, R50, UR16, PT ;  /* 0x0000001032007c0c */ /* 0x000fe2000bfa6070 */
[----:B------:R0:W4:Y:S03]  /*12b0*/  @!P3 LDG.E.64 R26, desc[UR10][R40.64] ;  /* 0x0000000a281ab981 */ /* 0x000126000c1e1b00 */
[----:B------:R-:W-:-:S03]  /*12c0*/  ISETP.GE.AND.EX P5, PT, R49, UR17, PT, P5 ;  /* 0x0000001131007c0c */ /* 0x000fc6000bfa6350 */
[----:B------:R-:W0:Y:S01]  /*12d0*/  @!P6 LDC.64 R28, c[0x0][0x220] ;  /* 0x00008800ff1ceb82 */ /* 0x000e220000000a00 */
[----:B------:R-:W-:-:S07]  /*12e0*/  ISETP.GT.U32.OR P3, PT, R2, 0x29f, P5 ;  /* 0x0000029f0200780c */ /* 0x000fce0002f64470 */
[----:B------:R-:W0:Y:S01]  /*12f0*/  @!P2 LDC.64 R30, c[0x0][0x220] ;  /* 0x00008800ff1eab82 */ /* 0x000e220000000a00 */
[----:B------:R-:W-:Y:S02]  /*1300*/  @!P6 MOV R46, R70 ;  /* 0x00000046002ee202 */ /* 0x000fe40000000f00 */
[----:B------:R-:W-:Y:S01]  /*1310*/  @!P6 MOV R47, R73 ;  /* 0x00000049002fe202 */ /* 0x000fe20000000f00 */
[----:B-1----:R-:W-:-:S04]  /*1320*/  @!P6 IMAD R44, R53, R32, RZ ;  /* 0x00000020352ce224 */ /* 0x002fc800078e02ff */
[----:B------:R-:W1:Y:S01]  /*1330*/  @!P3 LDC.64 R34, c[0x0][0x270] ;  /* 0x00009c00ff22bb82 */ /* 0x000e620000000a00 */
[C---:B------:R-:W-:Y:S02]  /*1340*/  @!P6 IMAD R33, R54.reuse, R33, R44 ;  /* 0x000000213621e224 */ /* 0x040fe400078e022c */
[----:B0-----:R-:W-:Y:S02]  /*1350*/  @!P2 IMAD R44, R55, R36, RZ ;  /* 0x00000024372ca224 */ /* 0x001fe400078e02ff */
[----:B------:R-:W-:Y:S01]  /*1360*/  @!P6 IMAD.WIDE.U32 R46, R54, R32, R46 ;  /* 0x00000020362ee225 */ /* 0x000fe200078e002e */
[----:B------:R-:W-:-:S03]  /*1370*/  @!P2 MOV R45, R73 ;  /* 0x00000049002da202 */ /* 0x000fc60000000f00 */
[----:B------:R-:W-:Y:S01]  /*1380*/  @!P2 IMAD R69, R52, R37, R44 ;  /* 0x000000253445a224 */ /* 0x000fe200078e022c */
[----:B------:R-:W-:Y:S02]  /*1390*/  @!P2 MOV R44, R70 ;  /* 0x00000046002ca202 */ /* 0x000fe40000000f00 */
[----:B------:R-:W-:Y:S02]  /*13a0*/  @!P6 IADD3 R37, R47, R33, RZ ;  /* 0x000000212f25e210 */ /* 0x000fe40007ffe0ff */
[----:B------:R-:W0:Y:S01]  /*13b0*/  @!P3 LDC.64 R32, c[0x0][0x220] ;  /* 0x00008800ff20bb82 */ /* 0x000e220000000a00 */
[----:B------:R-:W-:Y:S01]  /*13c0*/  @!P6 LEA R40, P5, R46, R28, 0x2 ;  /* 0x0000001c2e28e211 */ /* 0x000fe200078a10ff */
[----:B------:R-:W-:-:S03]  /*13d0*/  @!P2 IMAD.WIDE.U32 R44, R52, R36, R44 ;  /* 0x00000024342ca225 */ /* 0x000fc600078e002c */
[----:B------:R-:W-:Y:S02]  /*13e0*/  @!P6 LEA.HI.X R41, R46, R29, R37, 0x2, P5 ;  /* 0x0000001d2e29e211 */ /* 0x000fe400028f1425 */
[----:B------:R-:W-:Y:S02]  /*13f0*/  CS2R R28, SRZ ;  /* 0x00000000001c7805 */ /* 0x000fe4000001ff00 */
[----:B------:R-:W-:Y:S02]  /*1400*/  @!P2 IADD3 R37, R45, R69, RZ ;  /* 0x000000452d25a210 */ /* 0x000fe40007ffe0ff */
[C---:B------:R-:W-:Y:S01]  /*1410*/  @!P2 LEA R36, P5, R44.reuse, R30, 0x2 ;  /* 0x0000001e2c24a211 */ /* 0x040fe200078a10ff */
[----:B-1----:R-:W-:Y:S01]  /*1420*/  @!P3 IMAD R49, R49, R34, RZ ;  /* 0x000000223131b224 */ /* 0x002fe200078e02ff */
[----:B------:R1:W4:Y:S02]  /*1430*/  @!P1 LDG.E.64 R28, desc[UR10][R42.64] ;  /* 0x0000000a2a1c9981 */ /* 0x000324000c1e1b00 */
[----:B------:R-:W-:-:S02]  /*1440*/  @!P2 LEA.HI.X R37, R44, R31, R37, 0x2, P5 ;  /* 0x0000001f2c25a211 */ /* 0x000fc400028f1425 */
[----:B------:R-:W-:Y:S02]  /*1450*/  CS2R R30, SRZ ;  /* 0x00000000001e7805 */ /* 0x000fe4000001ff00 */
[----:B------:R-:W-:Y:S01]  /*1460*/  CS2R R44, SRZ ;  /* 0x00000000002c7805 */ /* 0x000fe2000001ff00 */
[----:B------:R-:W-:-:S03]  /*1470*/  @!P3 IMAD R49, R50, R35, R49 ;  /* 0x000000233231b224 */ /* 0x000fc600078e0231 */
[----:B------:R3:W4:Y:S01]  /*1480*/  @!P4 LDG.E.64 R30, desc[UR10][R38.64] ;  /* 0x0000000a261ec981 */ /* 0x000722000c1e1b00 */
[----:B-1----:R-:W-:Y:S02]  /*1490*/  @!P3 MOV R42, R70 ;  /* 0x00000046002ab202 */ /* 0x002fe40000000f00 */
[----:B------:R-:W-:Y:S02]  /*14a0*/  @!P3 MOV R43, R73 ;  /* 0x00000049002bb202 */ /* 0x000fe40000000f00 */
[----:B------:R-:W-:Y:S01]  /*14b0*/  CS2R R46, SRZ ;  /* 0x00000000002e7805 */ /* 0x000fe2000001ff00 */
[----:B------:R1:W4:Y:S01]  /*14c0*/  @!P6 LDG.E.64 R44, desc[UR10][R40.64] ;  /* 0x0000000a282ce981 */ /* 0x000322000c1e1b00 */
[----:B------:R-:W-:-:S04]  /*14d0*/  @!P3 IMAD.WIDE.U32 R34, R50, R34, R42 ;  /* 0x000000223222b225 */ /* 0x000fc800078e002a */
[----:B------:R-:W4:Y:S01]  /*14e0*/  @!P2 LDG.E.64 R46, desc[UR10][R36.64] ;  /* 0x0000000a242ea981 */ /* 0x000f22000c1e1b00 */
[----:B------:R-:W-:Y:S02]  /*14f0*/  @!P3 IADD3 R35, R35, R49, RZ ;  /* 0x000000312323b210 */ /* 0x000fe40007ffe0ff */
[C---:B0-----:R-:W-:Y:S02]  /*1500*/  @!P3 LEA R32, P1, R34.reuse, R32, 0x2 ;  /* 0x000000202220b211 */ /* 0x041fe400078210ff */
[----:B------:R-:W-:Y:S02]  /*1510*/  CS2R R48, SRZ ;  /* 0x0000000000307805 */ /* 0x000fe4000001ff00 */
[----:B------:R-:W-:-:S05]  /*1520*/  @!P3 LEA.HI.X R33, R34, R33, R35, 0x2, P1 ;  /* 0x000000212221b211 */ /* 0x000fca00008f1423 */
[----:B------:R2:W4:Y:S01]  /*1530*/  @!P3 LDG.E.64 R48, desc[UR10][R32.64] ;  /* 0x0000000a2030b981 */ /* 0x000522000c1e1b00 */
[----:B------:R-:W-:Y:S01]  /*1540*/  ISETP.GT.AND P1, PT, R0, 0x1e, PT ;  /* 0x0000001e0000780c */ /* 0x000fe20003f24270 */
[----:B---3--:R-:W-:Y:S01]  /*1550*/  FADD.FTZ R39, R20, R21 ;  /* 0x0000001514277221 */ /* 0x008fe20000010000 */
[----:B-1----:R-:W-:-:S04]  /*1560*/  FMUL.FTZ R41, R21, R21 ;  /* 0x0000001515297220 */ /* 0x002fc80000410000 */
[----:B------:R-:W-:Y:S01]  /*1570*/  FFMA.FTZ R38, R20, R20, R41 ;  /* 0x0000001414267223 */ /* 0x000fe20000010029 */
[----:B-----5:R-:W-:Y:S01]  /*1580*/  FADD.FTZ R34, R22, R23 ;  /* 0x0000001716227221 */ /* 0x020fe20000010000 */
[----:B------:R-:W-:-:S03]  /*1590*/  FMUL.FTZ R35, R23, R23 ;  /* 0x0000001717237220 */ /* 0x000fc60000410000 */
[----:B------:R-:W-:Y:S01]  /*15a0*/  FADD.FTZ R34, RZ, R34 ;  /* 0x00000022ff227221 */ /* 0x000fe20000010000 */
[----:B--2---:R-:W-:-:S03]  /*15b0*/  FADD.FTZ R33, R24, R25 ;  /* 0x0000001918217221 */ /* 0x004fc60000010000 */
[----:B------:R-:W-:Y:S01]  /*15c0*/  FADD.FTZ R34, R34, R39 ;  /* 0x0000002722227221 */ /* 0x000fe20000010000 */
[----:B------:R-:W-:Y:S01]  /*15d0*/  FFMA.FTZ R35, R22, R22, R35 ;  /* 0x0000001616237223 */ /* 0x000fe20000010023 */
[----:B------:R-:W-:Y:S02]  /*15e0*/  FMUL.FTZ R37, R25, R25 ;  /* 0x0000001919257220 */ /* 0x000fe40000410000 */
[----:B------:R-:W-:Y:S01]  /*15f0*/  FADD.FTZ R33, R34, R33 ;  /* 0x0000002122217221 */ /* 0x000fe20000010000 */
[----:B------:R-:W-:Y:S01]  /*1600*/  FADD.FTZ R35, RZ, R35 ;  /* 0x00000023ff237221 */ /* 0x000fe20000010000 */
[----:B------:R-:W-:Y:S01]  /*1610*/  FFMA.FTZ R32, R24, R24, R37 ;  /* 0x0000001818207223 */ /* 0x000fe20000010025 */
[----:B----4-:R-:W-:Y:S02]  /*1620*/  FADD.FTZ R34, R26, R27 ;  /* 0x0000001b1a227221 */ /* 0x010fe40000010000 */
[----:B------:R-:W-:Y:S01]  /*1630*/  FADD.FTZ R35, R35, R38 ;  /* 0x0000002623237221 */ /* 0x000fe20000010000 */
[----:B------:R-:W-:Y:S01]  /*1640*/  FMUL.FTZ R37, R27, R27 ;  /* 0x0000001b1b257220 */ /* 0x000fe20000410000 */
[----:B------:R-:W-:Y:S01]  /*1650*/  FADD.FTZ R33, R33, R34 ;  /* 0x0000002221217221 */ /* 0x000fe20000010000 */
[----:B------:R-:W-:Y:S01]  /*1660*/  FADD.FTZ R34, R6, R7 ;  /* 0x0000000706227221 */ /* 0x000fe20000010000 */
[----:B------:R-:W-:Y:S01]  /*1670*/  FADD.FTZ R32, R35, R32 ;  /* 0x0000002023207221 */ /* 0x000fe20000010000 */
[----:B------:R-:W-:-:S02]  /*1680*/  FFMA.FTZ R37, R26, R26, R37 ;  /* 0x0000001a1a257223 */ /* 0x000fc40000010025 */
[----:B------:R-:W-:Y:S01]  /*1690*/  FADD.FTZ R33, R33, R34 ;  /* 0x0000002221217221 */ /* 0x000fe20000010000 */
[----:B------:R-:W-:Y:S01]  /*16a0*/  FADD.FTZ R34, R18, R19 ;  /* 0x0000001312227221 */ /* 0x000fe20000010000 */
[----:B------:R-:W-:Y:S01]  /*16b0*/  FMUL.FTZ R35, R7, R7 ;  /* 0x0000000707237220 */ /* 0x000fe20000410000 */
[----:B------:R-:W-:Y:S01]  /*16c0*/  FADD.FTZ R32, R32, R37 ;  /* 0x0000002520207221 */ /* 0x000fe20000010000 */
[----:B------:R-:W-:Y:S01]  /*16d0*/  FMUL.FTZ R37, R19, R19 ;  /* 0x0000001313257220 */ /* 0x000fe20000410000 */
[----:B------:R-:W-:Y:S01]  /*16e0*/  FADD.FTZ R33, R33, R34 ;  /* 0x0000002221217221 */ /* 0x000fe20000010000 */
[----:B------:R-:W-:Y:S01]  /*16f0*/  FFMA.FTZ R35, R6, R6, R35 ;  /* 0x0000000606237223 */ /* 0x000fe20000010023 */
[----:B------:R-:W-:Y:S01]  /*1700*/  FADD.FTZ R34, R8, R9 ;  /* 0x0000000908227221 */ /* 0x000fe20000010000 */
[----:B------:R-:W-:Y:S02]  /*1710*/  FFMA.FTZ R37, R18, R18, R37 ;  /* 0x0000001212257223 */ /* 0x000fe40000010025 */
[----:B------:R-:W-:Y:S01]  /*1720*/  FADD.FTZ R32, R32, R35 ;  /* 0x0000002320207221 */ /* 0x000fe20000010000 */
[----:B------:R-:W-:Y:S01]  /*1730*/  FADD.FTZ R33, R33, R34 ;  /* 0x0000002221217221 */ /* 0x000fe20000010000 */
[----:B------:R-:W-:Y:S01]  /*1740*/  FMUL.FTZ R35, R9, R9 ;  /* 0x0000000909237220 */ /* 0x000fe20000410000 */
[----:B------:R-:W-:Y:S01]  /*1750*/  FADD.FTZ R34, R16, R17 ;  /* 0x0000001110227221 */ /* 0x000fe20000010000 */
[----:B------:R-:W-:Y:S01]  /*1760*/  FADD.FTZ R32, R32, R37 ;  /* 0x0000002520207221 */ /* 0x000fe20000010000 */
[----:B------:R-:W-:Y:S01]  /*1770*/  FMUL.FTZ R37, R17, R17 ;  /* 0x0000001111257220 */ /* 0x000fe20000410000 */
[----:B------:R-:W-:Y:S01]  /*1780*/  FFMA.FTZ R35, R8, R8, R35 ;  /* 0x0000000808237223 */ /* 0x000fe20000010023 */
[----:B------:R-:W-:Y:S01]  /*1790*/  FADD.FTZ R33, R33, R34 ;  /* 0x0000002221217221 */ /* 0x000fe20000010000 */
[----:B------:R-:W-:Y:S01]  /*17a0*/  FADD.FTZ R34, R14, R15 ;  /* 0x0000000f0e227221 */ /* 0x000fe20000010000 */
[----:B------:R-:W-:Y:S01]  /*17b0*/  FFMA.FTZ R37, R16, R16, R37 ;  /* 0x0000001010257223 */ /* 0x000fe20000010025 */
[----:B------:R-:W-:Y:S01]  /*17c0*/  FADD.FTZ R32, R32, R35 ;  /* 0x0000002320207221 */ /* 0x000fe20000010000 */
[----:B------:R-:W-:Y:S01]  /*17d0*/  FMUL.FTZ R35, R15, R15 ;  /* 0x0000000f0f237220 */ /* 0x000fe20000410000 */
[----:B------:R-:W-:Y:S01]  /*17e0*/  FADD.FTZ R33, R33, R34 ;  /* 0x0000002221217221 */ /* 0x000fe20000010000 */
[----:B------:R-:W-:Y:S01]  /*17f0*/  FADD.FTZ R34, R12, R13 ;  /* 0x0000000d0c227221 */ /* 0x000fe20000010000 */
        /* <DEDUP_REMOVED lines=10> */
[----:B------:R-:W-:Y:S01]  /*18a0*/  FFMA.FTZ R35, R10, R10, R35 ;  /* 0x0000000a0a237223 */ /* 0x000fe20000010023 */
[----:B------:R-:W-:Y:S01]  /*18b0*/  FADD.FTZ R34, R28, R29 ;  /* 0x0000001d1c227221 */ /* 0x000fe20000010000 */
[----:B------:R-:W-:Y:S02]  /*18c0*/  FMUL.FTZ R37, R29, R29 ;  /* 0x0000001d1d257220 */ /* 0x000fe40000410000 */
[----:B------:R-:W-:Y:S01]  /*18d0*/  FADD.FTZ R32, R32, R35 ;  /* 0x0000002320207221 */ /* 0x000fe20000010000 */
        /* <DEDUP_REMOVED lines=8> */
[----:B------:R-:W-:-:S02]  /*1960*/  FMUL.FTZ R37, R45, R45 ;  /* 0x0000002d2d257220 */ /* 0x000fc40000410000 */
[----:B------:R-:W-:Y:S01]  /*1970*/  FADD.FTZ R32, R32, R35 ;  /* 0x0000002320207221 */ /* 0x000fe20000010000 */
[----:B------:R-:W-:Y:S01]  /*1980*/  FADD.FTZ R33, R33, R34 ;  /* 0x0000002221217221 */ /* 0x000fe20000010000 */
[----:B------:R-:W-:Y:S01]  /*1990*/  FFMA.FTZ R37, R44, R44, R37 ;  /* 0x0000002c2c257223 */ /* 0x000fe20000010025 */
[----:B------:R-:W-:Y:S01]  /*19a0*/  FADD.FTZ R34, R46, R47 ;  /* 0x0000002f2e227221 */ /* 0x000fe20000010000 */
[----:B------:R-:W-:Y:S02]  /*19b0*/  FMUL.FTZ R35, R47, R47 ;  /* 0x0000002f2f237220 */ /* 0x000fe40000410000 */
[----:B------:R-:W-:Y:S01]  /*19c0*/  FADD.FTZ R32, R32, R37 ;  /* 0x0000002520207221 */ /* 0x000fe20000010000 */
[----:B------:R-:W-:Y:S01]  /*19d0*/  FADD.FTZ R33, R33, R34 ;  /* 0x0000002221217221 */ /* 0x000fe20000010000 */
[----:B------:R-:W-:-:S04]  /*19e0*/  FFMA.FTZ R35, R46, R46, R35 ;  /* 0x0000002e2e237223 */ /* 0x000fc80000010023 */
[----:B------:R-:W-:Y:S01]  /*19f0*/  FADD.FTZ R32, R32, R35 ;  /* 0x0000002320207221 */ /* 0x000fe20000010000 */
[----:B------:R-:W-:Y:S01]  /*1a00*/  FMUL.FTZ R37, R49, R49 ;  /* 0x0000003131257220 */ /* 0x000fe20000410000 */
[----:B------:R-:W-:-:S03]  /*1a10*/  FADD.FTZ R34, R48, R49 ;  /* 0x0000003130227221 */ /* 0x000fc60000010000 */
        /* <DEDUP_REMOVED lines=40> */
[----:B------:R-:W-:Y:S02]  /*1ca0*/  FADD.FTZ R40, R33, R41 ;  /* 0x0000002921287221 */ /* 0x000fe40000010000 */
[----:B0-----:R-:W0:Y:S01]  /*1cb0*/  LDS.128 R32, [UR7+0x40] ;  /* 0x00004007ff207984 */ /* 0x001e220008000c00 */
[----:B------:R-:W-:Y:S01]  /*1cc0*/  FADD.FTZ R69, R69, R42 ;  /* 0x0000002a45457221 */ /* 0x000fe20000010000 */
[----:B------:R-:W-:-:S02]  /*1cd0*/  FADD.FTZ R74, R40, R43 ;  /* 0x0000002b284a7221 */ /* 0x000fc40000010000 */
        /* <DEDUP_REMOVED lines=43> */
.L_x_4500:
[----:B------:R-:W-:Y:S05]  /*1f90*/  BSYNC B0 ;  /* 0x0000000000007941 */ /* 0x000fea0003800000 */
.L_x_4499:
        /* <DEDUP_REMOVED lines=8> */
[----:B------:R-:W3:Y:S08]  /*2020*/  LDC.64 R34, c[0x0][0x240] ;  /* 0x00009000ff227b82 */ /* 0x000ef00000000a00 */
[----:B------:R-:W4:Y:S01]  /*2030*/  LDC.64 R36, c[0x0][0x248] ;  /* 0x00009200ff247b82 */ /* 0x000f220000000a00 */
[----:B------:R-:W-:Y:S01]  /*2040*/  PLOP3.LUT P1, PT, PT, PT, UP0, 0x80, 0x0 ;  /* 0x000000000000781c */ /* 0x000fe20003f2f008 */
[----:B--2---:R-:W-:Y:S01]  /*2050*/  IMAD R39, R40, UR7, RZ ;  /* 0x0000000728277c24 */ /* 0x004fe2000f8e02ff */
[----:B------:R-:W-:-:S02]  /*2060*/  UMOV UR7, 0xffffffff ;  /* 0xffffffff00077882 */ /* 0x000fc40000000000 */
[----:B------:R-:W-:Y:S01]  /*2070*/  USEL UR7, UR7, 0x1, UP0 ;  /* 0x0000000107077887 */ /* 0x000fe20008000000 */
[C---:B------:R-:W-:Y:S01]  /*2080*/  IMAD R38, R39.reuse, R42, RZ ;  /* 0x0000002a27267224 */ /* 0x040fe200078e02ff */
[----:B-1----:R-:W-:-:S04]  /*2090*/  IADD3 R39, R39, R43, RZ ;  /* 0x0000002b27277210 */ /* 0x002fc80007ffe0ff */
[----:B------:R-:W-:Y:S01]  /*20a0*/  SHF.L.U32 R41, R38, 0x1, RZ ;  /* 0x0000000126297819 */ /* 0x000fe200000006ff */
[----:B---3--:R-:W-:Y:S01]  /*20b0*/  IMAD.WIDE.U32 R34, R39, 0x4, R34 ;  /* 0x0000000427227825 */ /* 0x008fe200078e0022 */
[----:B------:R-:W-:-:S03]  /*20c0*/  SEL R39, R42, RZ, !P1 ;  /* 0x000000ff2a277207 */ /* 0x000fc60004800000 */
[----:B----4-:R-:W-:Y:S01]  /*20d0*/  IMAD.WIDE R36, R41, 0x4, R36 ;  /* 0x0000000429247825 */ /* 0x010fe200078e0224 */
        /* <DEDUP_REMOVED lines=10> */
.L_x_4503:
[----:B-1----:R-:W2:Y:S04]  /*2180*/  LDG.E.STRONG.GPU R36, desc[UR10][R34.64] ;  /* 0x0000000a22247981 */ /* 0x002ea8000c1ef900 */
[----:B--2---:R-:W-:Y:S01]  /*2190*/  CCTL.IVALL ;  /* 0x00000000ff00798f */ /* 0x004fe20002000000 */
[----:B------:R-:W-:Y:S05]  /*21a0*/  YIELD ;  /* 0x0000000000007946 */ /* 0x000fea0003800000 */
[----:B------:R-:W-:-:S13]  /*21b0*/  ISETP.NE.AND P1, PT, R36, R39, PT ;  /* 0x000000272400720c */ /* 0x000fda0003f25270 */
[----:B------:R-:W-:Y:S05]  /*21c0*/  @P1 BRA `(.L_x_4503) ;  /* 0xfffffffc00ec1947 */ /* 0x000fea000383ffff */
.L_x_4502:
        /* <DEDUP_REMOVED lines=11> */
.L_x_4505:
        /* <DEDUP_REMOVED lines=11> */
[----:B------:R-:W-:-:S06]  /*2330*/  @!P1 IMAD.WIDE.U32 R34, R37, 0x8, R34 ;  /* 0x0000000825229825 */ /* 0x000fcc00078e0022 */
[----:B------:R-:W0:Y:S01]  /*2340*/  @!P1 LDG.E.64 R34, desc[UR10][R34.64] ;  /* 0x0000000a22229981 */ /* 0x000e22000c1e1b00 */
[C---:B------:R-:W-:Y:S02]  /*2350*/  IADD3 R36, R43.reuse, 0x1, RZ ;  /* 0x000000012b247810 */ /* 0x040fe40007ffe0ff */
[----:B------:R-:W-:Y:S02]  /*2360*/  IADD3 R41, R43, 0x2, RZ ;  /* 0x000000022b297810 */ /* 0x000fe40007ffe0ff */
[----:B------:R-:W-:Y:S02]  /*2370*/  ISETP.EQ.OR P2, PT, R36, UR9, P3 ;  /* 0x0000000924007c0c */ /* 0x000fe40009f42670 */
[----:B------:R-:W-:Y:S02]  /*2380*/  ISETP.EQ.OR P4, PT, R41, UR9, P3 ;  /* 0x0000000929007c0c */ /* 0x000fe40009f82670 */
[----:B------:R-:W-:Y:S02]  /*2390*/  MOV R38, UR4 ;  /* 0x0000000400267c02 */ /* 0x000fe40008000f00 */
[----:B------:R-:W-:-:S04]  /*23a0*/  IADD3 R40, R43, 0x3, RZ ;  /* 0x000000032b287810 */ /* 0x000fc80007ffe0ff */
[----:B------:R-:W-:-:S03]  /*23b0*/  ISETP.EQ.OR P5, PT, R40, UR9, P3 ;  /* 0x0000000928007c0c */ /* 0x000fc60009fa2670 */
[----:B------:R-:W1:Y:S01]  /*23c0*/  @!P2 S2R R75, SR_CTAID.Y ;  /* 0x00000000004ba919 */ /* 0x000e620000002600 */
[----:B------:R-:W1:Y:S01]  /*23d0*/  @!P2 LDC R77, c[0x0][0x10] ;  /* 0x00000400ff4dab82 */ /* 0x000e620000000800 */
[----:B------:R-:W-:Y:S01]  /*23e0*/  @!P2 LOP3.LUT R38, R38, 0x1, RZ, 0xc0, !PT ;  /* 0x000000012626a812 */ /* 0x000fe200078ec0ff */
[----:B------:R-:W2:Y:S01]  /*23f0*/  @!P4 S2R R39, SR_CTAID.Y ;  /* 0x000000000027c919 */ /* 0x000ea20000002600 */
[----:B-1----:R-:W-:-:S05]  /*2400*/  @!P2 IMAD R75, R36, R77, R75 ;  /* 0x0000004d244ba224 */ /* 0x002fca00078e024b */
[----:B------:R-:W1:Y:S01]  /*2410*/  @!P2 LDC.64 R36, c[0x0][0x248] ;  /* 0x00009200ff24ab82 */ /* 0x000e620000000a00 */
[----:B------:R-:W-:-:S04]  /*2420*/  @!P2 IMAD R77, R38, R77, RZ ;  /* 0x0000004d264da224 */ /* 0x000fc800078e02ff */
[----:B------:R-:W-:-:S03]  /*2430*/  @!P2 IMAD R77, R77, R42, RZ ;  /* 0x0000002a4d4da224 */ /* 0x000fc600078e02ff */
[----:B------:R-:W2:Y:S02]  /*2440*/  @!P4 LDC R38, c[0x0][0x10] ;  /* 0x00000400ff26cb82 */ /* 0x000ea40000000800 */
[----:B------:R-:W-:-:S05]  /*2450*/  @!P2 SHF.L.U32 R77, R77, 0x1, RZ ;  /* 0x000000014d4da819 */ /* 0x000fca00000006ff */
[----:B-1----:R-:W-:Y:S01]  /*2460*/  @!P2 IMAD.WIDE R36, R77, 0x4, R36 ;  /* 0x000000044d24a825 */ /* 0x002fe200078e0224 */
[----:B------:R-:W-:-:S04]  /*2470*/  MOV R77, UR4 ;  /* 0x00000004004d7c02 */ /* 0x000fc80008000f00 */
[----:B------:R-:W-:Y:S01]  /*2480*/  @!P4 LOP3.LUT R77, R77, 0x1, RZ, 0xc0, !PT ;  /* 0x000000014d4dc812 */ /* 0x000fe200078ec0ff */
[----:B------:R-:W-:Y:S02]  /*2490*/  @!P2 IMAD.WIDE.U32 R36, R75, 0x8, R36 ;  /* 0x000000084b24a825 */ /* 0x000fe400078e0024 */
[----:B------:R-:W1:Y:S02]  /*24a0*/  @!P5 S2R R75, SR_CTAID.Y ;  /* 0x00000000004bd919 */ /* 0x000e640000002600 */
[-C--:B--2---:R-:W-:Y:S02]  /*24b0*/  @!P4 IMAD R41, R41, R38.reuse, R39 ;  /* 0x000000262929c224 */ /* 0x084fe400078e0227 */
[----:B------:R-:W-:Y:S01]  /*24c0*/  @!P4 IMAD R77, R77, R38, RZ ;  /* 0x000000264d4dc224 */ /* 0x000fe200078e02ff */
[----:B------:R-:W2:Y:S01]  /*24d0*/  @!P2 LDG.E.64 R36, desc[UR10][R36.64] ;  /* 0x0000000a2424a981 */ /* 0x000ea2000c1e1b00 */
[----:B------:R-:W3:Y:S02]  /*24e0*/  @!P4 LDC.64 R38, c[0x0][0x248] ;  /* 0x00009200ff26cb82 */ /* 0x000ee40000000a00 */
[----:B------:R-:W-:-:S05]  /*24f0*/  @!P4 IMAD R77, R77, R42, RZ ;  /* 0x0000002a4d4dc224 */ /* 0x000fca00078e02ff */
[----:B------:R-:W-:-:S05]  /*2500*/  @!P4 SHF.L.U32 R77, R77, 0x1, RZ ;  /* 0x000000014d4dc819 */ /* 0x000fca00000006ff */
[----:B---3--:R-:W-:Y:S02]  /*2510*/  @!P4 IMAD.WIDE R38, R77, 0x4, R38 ;  /* 0x000000044d26c825 */ /* 0x008fe400078e0226 */
[----:B------:R-:W1:Y:S02]  /*2520*/  @!P5 LDC R77, c[0x0][0x10] ;  /* 0x00000400ff4ddb82 */ /* 0x000e640000000800 */
[----:B------:R-:W-:-:S06]  /*2530*/  @!P4 IMAD.WIDE.U32 R38, R41, 0x8, R38 ;  /* 0x000000082926c825 */ /* 0x000fcc00078e0026 */
[----:B------:R-:W3:Y:S01]  /*2540*/  @!P4 LDG.E.64 R38, desc[UR10][R38.64] ;  /* 0x0000000a2626c981 */ /* 0x000ee2000c1e1b00 */
[----:B-1----:R-:W-:Y:S02]  /*2550*/  @!P5 IMAD R75, R40, R77, R75 ;  /* 0x0000004d284bd224 */ /* 0x002fe400078e024b */
[----:B------:R-:W1:Y:S01]  /*2560*/  @!P5 LDC.64 R40, c[0x0][0x248] ;  /* 0x00009200ff28db82 */ /* 0x000e620000000a00 */
[----:B0-----:R-:W-:Y:S01]  /*2570*/  @!P1 FADD.FTZ R32, R32, R34 ;  /* 0x0000002220209221 */ /* 0x001fe20000010000 */
[----:B------:R-:W-:-:S04]  /*2580*/  MOV R34, UR4 ;  /* 0x0000000400227c02 */ /* 0x000fc80008000f00 */
[----:B------:R-:W-:-:S05]  /*2590*/  @!P5 LOP3.LUT R34, R34, 0x1, RZ, 0xc0, !PT ;  /* 0x000000012222d812 */ /* 0x000fca00078ec0ff */
[----:B------:R-:W-:-:S04]  /*25a0*/  @!P5 IMAD R77, R34, R77, RZ ;  /* 0x0000004d224dd224 */ /* 0x000fc800078e02ff */
[----:B------:R-:W-:-:S05]  /*25b0*/  @!P5 IMAD R77, R77, R42, RZ ;  /* 0x0000002a4d4dd224 */ /* 0x000fca00078e02ff */
[----:B------:R-:W-:-:S05]  /*25c0*/  @!P5 SHF.L.U32 R77, R77, 0x1, RZ ;  /* 0x000000014d4dd819 */ /* 0x000fca00000006ff */
[----:B-1----:R-:W-:-:S04]  /*25d0*/  @!P5 IMAD.WIDE R40, R77, 0x4, R40 ;  /* 0x000000044d28d825 */ /* 0x002fc800078e0228 */
[----:B------:R-:W-:-:S06]  /*25e0*/  @!P5 IMAD.WIDE.U32 R40, R75, 0x8, R40 ;  /* 0x000000084b28d825 */ /* 0x000fcc00078e0028 */
[----:B------:R-:W4:Y:S01]  /*25f0*/  @!P5 LDG.E.64 R40, desc[UR10][R40.64] ;  /* 0x0000000a2828d981 */ /* 0x000f22000c1e1b00 */
[----:B------:R-:W-:Y:S01]  /*2600*/  IADD3 R69, R69, -0x4, RZ ;  /* 0xfffffffc45457810 */ /* 0x000fe20007ffe0ff */
[----:B------:R-:W-:-:S03]  /*2610*/  @!P1 FADD.FTZ R33, R33, R35 ;  /* 0x0000002321219221 */ /* 0x000fc60000010000 */
        /* <DEDUP_REMOVED lines=9> */
.L_x_4504:
        /* <DEDUP_REMOVED lines=19> */
.L_x_4507:
[----:B------:R-:W-:Y:S05]  /*27e0*/  BSYNC B0 ;  /* 0x0000000000007941 */ /* 0x000fea0003800000 */
.L_x_4506:
        /* <DEDUP_REMOVED lines=8> */
[----:B------:R-:W1:Y:S01]  /*2870*/  @!P2 S2R R41, SR_CTAID.Y ;  /* 0x000000000029a919 */ /* 0x000e620000002600 */
[----:B------:R-:W1:Y:S01]  /*2880*/  @!P2 LDC R39, c[0x0][0x10] ;  /* 0x00000400ff27ab82 */ /* 0x000e620000000800 */
[----:B------:R-:W-:-:S04]  /*2890*/  @!P2 LOP3.LUT R36, R36, 0x1, RZ, 0xc0, !PT ;  /* 0x000000012424a812 */ /* 0x000fc800078ec0ff */
[----:B------:R-:W2:Y:S01]  /*28a0*/  @!P1 S2R R40, SR_CTAID.Y ;  /* 0x0000000000289919 */ /* 0x000ea20000002600 */
[----:B------:R-:W-:Y:S02]  /*28b0*/  @!P1 LOP3.LUT R38, R38, 0x1, RZ, 0xc0, !PT ;  /* 0x0000000126269812 */ /* 0x000fe400078ec0ff */
[----:B------:R-:W3:Y:S01]  /*28c0*/  @!P1 LDC R69, c[0x0][0x10] ;  /* 0x00000400ff459b82 */ /* 0x000ee20000000800 */
[-C--:B-1----:R-:W-:Y:S02]  /*28d0*/  @!P2 IMAD R41, R34, R39.reuse, R41 ;  /* 0x000000272229a224 */ /* 0x082fe400078e0229 */
[----:B------:R-:W-:-:S05]  /*28e0*/  @!P2 IMAD R39, R36, R39, RZ ;  /* 0x000000272427a224 */ /* 0x000fca00078e02ff */
[----:B------:R-:W1:Y:S01]  /*28f0*/  @!P1 LDC.64 R34, c[0x0][0x248] ;  /* 0x00009200ff229b82 */ /* 0x000e620000000a00 */
[-C--:B---3--:R-:W-:Y:S02]  /*2900*/  @!P1 IMAD R75, R38, R69.reuse, RZ ;  /* 0x00000045264b9224 */ /* 0x088fe400078e02ff */
[-C--:B------:R-:W-:Y:S02]  /*2910*/  @!P2 IMAD R39, R39, R42.reuse, RZ ;  /* 0x0000002a2727a224 */ /* 0x080fe400078e02ff */
[----:B------:R-:W-:Y:S02]  /*2920*/  @!P1 IMAD R75, R75, R42, RZ ;  /* 0x0000002a4b4b9224 */ /* 0x000fe400078e02ff */
[----:B--2---:R-:W-:Y:S01]  /*2930*/  @!P1 IMAD R43, R43, R69, R40 ;  /* 0x000000452b2b9224 */ /* 0x004fe200078e0228 */
[----:B------:R-:W2:Y:S01]  /*2940*/  @!P2 LDC.64 R36, c[0x0][0x248] ;  /* 0x00009200ff24ab82 */ /* 0x000ea20000000a00 */
[----:B------:R-:W-:-:S05]  /*2950*/  @!P2 SHF.L.U32 R39, R39, 0x1, RZ ;  /* 0x000000012727a819 */ /* 0x000fca00000006ff */
[----:B--2---:R-:W-:Y:S01]  /*2960*/  @!P2 IMAD.WIDE R38, R39, 0x4, R36 ;  /* 0x000000042726a825 */ /* 0x004fe200078e0224 */
        /* <DEDUP_REMOVED lines=10> */
.L_x_4501:
[----:B------:R-:W-:Y:S01]  /*2a10*/  ULDC.64 UR14, c[0x0][0x218] ;  /* 0x00008600000e7ab9 */ /* 0x000fe20000000a00 */
[----:B------:R-:W-:Y:S01]  /*2a20*/  LOP3.LUT P1, RZ, R2, UR9, RZ, 0xfc, !PT ;  /* 0x0000000902ff7c12 */ /* 0x000fe2000f82fcff */
[----:B------:R-:W2:Y:S01]  /*2a30*/  S2UR UR8, SR_CgaCtaId ;  /* 0x00000000000879c3 */ /* 0x000ea20000008800 */
[----:B------:R-:W-:Y:S01]  /*2a40*/  ISETP.EQ.U32.AND P2, PT, RZ, UR14, PT ;  /* 0x0000000eff007c0c */ /* 0x000fe2000bf42070 */
[----:B------:R-:W-:Y:S01]  /*2a50*/  UMOV UR7, 0x400 ;  /* 0x0000040000077882 */ /* 0x000fe20000000000 */
[----:B-1----:R-:W-:Y:S02]  /*2a60*/  MOV R41, UR6 ;  /* 0x0000000600297c02 */ /* 0x002fe40008000f00 */
[----:B------:R-:W-:Y:S02]  /*2a70*/  ISETP.EQ.OR.EX P1, PT, RZ, UR15, P1, P2 ;  /* 0x0000000fff007c0c */ /* 0x000fe40008f22720 */
[----:B------:R-:W-:Y:S01]  /*2a80*/  IADD3 R39, R67, R68, RZ ;  /* 0x0000004443277210 */ /* 0x000fe20007ffe0ff */
[----:B------:R-:W1:Y:S08]  /*2a90*/  LDC.64 R36, c[0x0][0x228] ;  /* 0x00008a00ff247b82 */ /* 0x000e700000000a00 */
[----:B------:R-:W3:Y:S08]  /*2aa0*/  LDC.64 R34, c[0x0][0x230] ;  /* 0x00008c00ff227b82 */ /* 0x000ef00000000a00 */
[----:B------:R-:W4:Y:S01]  /*2ab0*/  @!P1 LDC.64 R42, c[0x0][0x218] ;  /* 0x00008600ff2a9b82 */ /* 0x000f220000000a00 */
[----:B--2---:R-:W-:-:S03]  /*2ac0*/  ULEA UR7, UR8, UR7, 0x18 ;  /* 0x0000000708077291 */ /* 0x004fc6000f8ec03f */
[----:B------:R-:W-:Y:S02]  /*2ad0*/  ULDC UR8, c[0x0][0x2a4] ;  /* 0x0000a90000087ab9 */ /* 0x000fe40000000800 */
[----:B------:R-:W-:Y:S01]  /*2ae0*/  @!P1 FMUL.FTZ R40, R32, UR8 ;  /* 0x0000000820289c20 */ /* 0x000fe20008410000 */
[----:B-1----:R-:W-:-:S03]  /*2af0*/  IMAD.WIDE R68, R39, 0x4, R36 ;  /* 0x0000000427447825 */ /* 0x002fc600078e0224 */
[----:B------:R-:W-:Y:S01]  /*2b00*/  @!P3 STS.64 [UR7+0xc8], R32 ;  /* 0x0000c820ff00b988 */ /* 0x000fe20008000a07 */
[----:B---3--:R-:W-:-:S04]  /*2b10*/  IMAD.WIDE R36, R39, 0x4, R34 ;  /* 0x0000000427247825 */ /* 0x008fc800078e0222 */
[----:B----4-:R-:W-:-:S04]  /*2b20*/  @!P1 IMAD.WIDE R42, R41, 0x8, R42 ;  /* 0x00000008292a9825 */ /* 0x010fc800078e022a */
[----:B------:R-:W-:-:S05]  /*2b30*/  @!P1 FMUL.FTZ R41, R33, UR8 ;  /* 0x0000000821299c20 */ /* 0x000fca0008410000 */
[----:B------:R-:W-:Y:S01]  /*2b40*/  @!P1 STG.E.64 desc[UR10][R42.64], R40 ;  /* 0x000000282a009986 */ /* 0x000fe2000c101b0a */
[----:B------:R-:W-:Y:S06]  /*2b50*/  BAR.SYNC.DEFER_BLOCKING 0x0 ;  /* 0x0000000000007b1d */ /* 0x000fec0000010000 */
[----:B------:R-:W2:Y:S04]  /*2b60*/  LDG.E.64 R34, desc[UR10][R68.64] ;  /* 0x0000000a44227981 */ /* 0x000ea8000c1e1b00 */
[----:B------:R-:W2:Y:S01]  /*2b70*/  LDG.E.64 R36, desc[UR10][R36.64] ;  /* 0x0000000a24247981 */ /* 0x000ea2000c1e1b00 */
[----:B------:R-:W-:-:S03]  /*2b80*/  ISETP.NE.AND P5, PT, RZ, UR12, PT ;  /* 0x0000000cff007c0c */ /* 0x000fc6000bfa5270 */
[----:B------:R-:W1:Y:S02]  /*2b90*/  LDS.64 R38, [UR7+0xc8] ;  /* 0x0000c807ff267984 */ /* 0x000e640008000a00 */
[----:B-1----:R-:W-:-:S05]  /*2ba0*/  FMUL.FTZ R38, R38, UR8 ;  /* 0x0000000826267c20 */ /* 0x002fca0008410000 */
[----:B------:R-:W-:-:S13]  /*2bb0*/  R2UR UR7, R38 ;  /* 0x00000000260772ca */ /* 0x000fda00000e0000 */
[----:B------:R-:W-:Y:S01]  /*2bc0*/  MOV R38, UR7 ;  /* 0x0000000700267c02 */ /* 0x000fe20008000f00 */
[----:B------:R-:W-:Y:S01]  /*2bd0*/  FADD.FTZ R22, R22, -UR7 ;  /* 0x8000000716167e21 */ /* 0x000fe20008010000 */
[----:B0-----:R-:W-:Y:S01]  /*2be0*/  FADD.FTZ R32, R23, -UR7 ;  /* 0x8000000717207e21 */ /* 0x001fe20008010000 */
        /* <DEDUP_REMOVED lines=28> */
.L_x_4508:
        /* <DEDUP_REMOVED lines=13> */
.L_x_4510:
[----:B------:R-:W-:Y:S05]  /*2e80*/  BSYNC B0 ;  /* 0x0000000000007941 */ /* 0x000fea0003800000 */
.L_x_4509:
[C---:B0-----:R-:W-:Y:S01]  /*2e90*/  IADD3 R32, R66.reuse, 0x40, RZ ;  /* 0x0000004042207810 */ /* 0x041fe20007ffe0ff */
[----:B------:R-:W-:Y:S01]  /*2ea0*/  ULDC.64 UR14, c[0x0][0x278] ;  /* 0x00009e00000e7ab9 */ /* 0x000fe20000000a00 */
[----:B------:R-:W-:Y:S01]  /*2eb0*/  IADD3 R33, R66, 0x50, RZ ;  /* 0x0000005042217810 */ /* 0x000fe20007ffe0ff */
[----:B------:R-:W-:Y:S01]  /*2ec0*/  FMUL.FTZ R21, R40, UR8 ;  /* 0x0000000828157c20 */ /* 0x000fe20008410000 */
[----:B------:R-:W-:Y:S01]  /*2ed0*/  ISETP.GE.U32.AND P6, PT, R65, UR14, PT ;  /* 0x0000000e41007c0c */ /* 0x000fe2000bfc6070 */
[----:B------:R-:W-:Y:S01]  /*2ee0*/  FMUL.FTZ R22, R41, UR8 ;  /* 0x0000000829167c20 */ /* 0x000fe20008410000 */
[----:B------:R-:W-:Y:S01]  /*2ef0*/  ISETP.GE.U32.AND P1, PT, R64, UR14, PT ;  /* 0x0000000e40007c0c */ /* 0x000fe2000bf26070 */
[----:B------:R-:W-:Y:S01]  /*2f00*/  FFMA.FTZ R20, R34, R21, R36 ;  /* 0x0000001522147223 */ /* 0x000fe20000010024 */
[----:B------:R-:W-:Y:S01]  /*2f10*/  ISETP.GE.U32.AND P2, PT, R63, UR14, PT ;  /* 0x0000000e3f007c0c */ /* 0x000fe2000bf46070 */
[----:B------:R-:W-:Y:S01]  /*2f20*/  FADD.FTZ R40, R24, -UR7 ;  /* 0x8000000718287e21 */ /* 0x000fe20008010000 */
[----:B------:R-:W-:Y:S01]  /*2f30*/  ISETP.GE.U32.AND P3, PT, R32, UR14, PT ;  /* 0x0000000e20007c0c */ /* 0x000fe2000bf66070 */
[----:B------:R-:W-:Y:S01]  /*2f40*/  FADD.FTZ R41, R25, -UR7 ;  /* 0x8000000719297e21 */ /* 0x000fe20008010000 */
[----:B------:R-:W-:Y:S01]  /*2f50*/  ISETP.GE.U32.AND P4, PT, R33, UR14, PT ;  /* 0x0000000e21007c0c */ /* 0x000fe2000bf86070 */
        /* <DEDUP_REMOVED lines=24> */
.L_x_4511:
        /* <DEDUP_REMOVED lines=13> */
.L_x_4513:
[----:B------:R-:W-:Y:S05]  /*31b0*/  BSYNC B0 ;  /* 0x0000000000007941 */ /* 0x000fea0003800000 */
.L_x_4512:
[----:B------:R-:W-:Y:S01]  /*31c0*/  FMUL.FTZ R3, R40, UR8 ;  /* 0x0000000828037c20 */ /* 0x000fe20008410000 */
[----:B------:R-:W-:Y:S01]  /*31d0*/  FMUL.FTZ R22, R41, UR8 ;  /* 0x0000000829167c20 */ /* 0x000fe20008410000 */
[----:B------:R-:W-:Y:S01]  /*31e0*/  FADD.FTZ R26, R26, -UR7 ;  /* 0x800000071a1a7e21 */ /* 0x000fe20008010000 */
[----:B------:R-:W-:Y:S01]  /*31f0*/  FADD.FTZ R27, R27, -UR7 ;  /* 0x800000071b1b7e21 */ /* 0x000fe20008010000 */
        /* <DEDUP_REMOVED lines=13> */
.L_x_4514:
        /* <DEDUP_REMOVED lines=13> */
.L_x_4516:
[----:B------:R-:W-:Y:S05]  /*33a0*/  BSYNC B0 ;  /* 0x0000000000007941 */ /* 0x000fea0003800000 */
.L_x_4515:
[----:B0-----:R-:W-:Y:S01]  /*33b0*/  FMUL.FTZ R21, R26, UR8 ;  /* 0x000000081a157c20 */ /* 0x001fe20008410000 */
        /* <DEDUP_REMOVED lines=16> */
.L_x_4517:
        /* <DEDUP_REMOVED lines=13> */
.L_x_4519:
[----:B------:R-:W-:Y:S05]  /*3590*/  BSYNC B0 ;  /* 0x0000000000007941 */ /* 0x000fea0003800000 */
.L_x_4518:
        /* <DEDUP_REMOVED lines=17> */
.L_x_4520:
        /* <DEDUP_REMOVED lines=13> */
.L_x_4522:
[----:B------:R-:W-:Y:S05]  /*3780*/  BSYNC B0 ;  /* 0x0000000000007941 */ /* 0x000fea0003800000 */
.L_x_4521:
        /* <DEDUP_REMOVED lines=17> */
.L_x_4523:
        /* <DEDUP_REMOVED lines=13> */
.L_x_4525:
[----:B------:R-:W-:Y:S05]  /*3970*/  BSYNC B0 ;  /* 0x0000000000007941 */ /* 0x000fea0003800000 */
.L_x_4524:
[----:B------:R-:W-:Y:S01]  /*3980*/  IADD3 R25, R66, 0x60, RZ ;  /* 0x0000006042197810 */ /* 0x000fe20007ffe0ff */
[----:B------:R-:W-:Y:S01]  /*3990*/  FMUL.FTZ R21, R21, UR8 ;  /* 0x0000000815157c20 */ /* 0x000fe20008410000 */
[----:B0-----:R-:W-:Y:S01]  /*39a0*/  SHF.R.S32.HI R19, RZ, 0x1f, R62 ;  /* 0x0000001fff137819 */ /* 0x001fe2000001143e */
[----:B------:R-:W-:Y:S01]  /*39b0*/  FMUL.FTZ R20, R20, UR8 ;  /* 0x0000000814147c20 */ /* 0x000fe20008410000 */
[----:B------:R-:W-:Y:S01]  /*39c0*/  SHF.R.S32.HI R18, RZ, 0x1f, R61 ;  /* 0x0000001fff127819 */ /* 0x000fe2000001143d */
[----:B------:R-:W-:Y:S01]  /*39d0*/  FADD.FTZ R22, R16, -UR7 ;  /* 0x8000000710167e21 */ /* 0x000fe20008010000 */
[----:B------:R-:W-:Y:S01]  /*39e0*/  SHF.R.S32.HI R5, RZ, 0x1f, R60 ;  /* 0x0000001fff057819 */ /* 0x000fe2000001143c */
[----:B------:R-:W-:Y:S01]  /*39f0*/  FADD.FTZ R23, R17, -UR7 ;  /* 0x8000000711177e21 */ /* 0x000fe20008010000 */
[----:B------:R-:W-:Y:S01]  /*3a00*/  SHF.R.S32.HI R3, RZ, 0x1f, R59 ;  /* 0x0000001fff037819 */ /* 0x000fe2000001143b */
[----:B------:R-:W-:Y:S01]  /*3a10*/  FFMA.FTZ R6, R34, R21, R36 ;  /* 0x0000001522067223 */ /* 0x000fe20000010024 */
[----:B------:R-:W-:Y:S01]  /*3a20*/  ISETP.GE.U32.AND P6, PT, R25, UR14, PT ;  /* 0x0000000e19007c0c */ /* 0x000fe2000bfc6070 */
[----:B------:R-:W-:Y:S01]  /*3a30*/  FFMA.FTZ R7, R35, R20, R37 ;  /* 0x0000001423077223 */ /* 0x000fe20000010025 */
[----:B------:R-:W-:-:S02]  /*3a40*/  ISETP.GE.U32.AND P1, PT, R62, UR14, PT ;  /* 0x0000000e3e007c0c */ /* 0x000fc4000bf26070 */
[----:B------:R-:W-:Y:S02]  /*3a50*/  SHF.R.S32.HI R24, RZ, 0x1f, R25 ;  /* 0x0000001fff187819 */ /* 0x000fe40000011419 */
[----:B------:R-:W-:Y:S02]  /*3a60*/  ISETP.GE.U32.AND P2, PT, R61, UR14, PT ;  /* 0x0000000e3d007c0c */ /* 0x000fe4000bf46070 */
[----:B------:R-:W-:Y:S02]  /*3a70*/  ISETP.GE.U32.AND P3, PT, R60, UR14, PT ;  /* 0x0000000e3c007c0c */ /* 0x000fe4000bf66070 */
[----:B------:R-:W-:Y:S02]  /*3a80*/  ISETP.GE.U32.AND P4, PT, R59, UR14, PT ;  /* 0x0000000e3b007c0c */ /* 0x000fe4000bf86070 */
        /* <DEDUP_REMOVED lines=21> */
.L_x_4526:
        /* <DEDUP_REMOVED lines=13> */
.L_x_4528:
[----:B------:R-:W-:Y:S05]  /*3cb0*/  BSYNC B0 ;  /* 0x0000000000007941 */ /* 0x000fea0003800000 */
.L_x_4527:
        /* <DEDUP_REMOVED lines=17> */
.L_x_4529:
        /* <DEDUP_REMOVED lines=13> */
.L_x_4531:
[----:B------:R-:W-:Y:S05]  /*3ea0*/  BSYNC B0 ;  /* 0x0000000000007941 */ /* 0x000fea0003800000 */
.L_x_4530:
        /* <DEDUP_REMOVED lines=17> */
.L_x_4532:
        /* <DEDUP_REMOVED lines=13> */
.L_x_4534:
[----:B------:R-:W-:Y:S05]  /*4090*/  BSYNC B0 ;  /* 0x0000000000007941 */ /* 0x000fea0003800000 */
.L_x_4533:
        /* <DEDUP_REMOVED lines=17> */
.L_x_4535:
        /* <DEDUP_REMOVED lines=13> */
.L_x_4537:
[----:B------:R-:W-:Y:S05]  /*4280*/  BSYNC B0 ;  /* 0x0000000000007941 */ /* 0x000fea0003800000 */
.L_x_4536:
[----:B------:R-:W-:Y:S01]  /*4290*/  FMUL.FTZ R13, R13, UR8 ;  /* 0x000000080d0d7c20 */ /* 0x000fe20008410000 */
[----:B------:R-:W-:Y:S01]  /*42a0*/  FMUL.FTZ R14, R14, UR8 ;  /* 0x000000080e0e7c20 */ /* 0x000fe20008410000 */
[----:B------:R-:W-:Y:S02]  /*42b0*/  SHF.R.S32.HI R16, RZ, 0x1f, R58 ;  /* 0x0000001fff107819 */ /* 0x000fe4000001143a */
[----:B------:R-:W-:Y:S01]  /*42c0*/  SHF.R.S32.HI R5, RZ, 0x1f, R56 ;  /* 0x0000001fff057819 */ /* 0x000fe20000011438 */
        /* <DEDUP_REMOVED lines=13> */
.L_x_4538:
        /* <DEDUP_REMOVED lines=13> */
.L_x_4540:
[----:B------:R-:W-:Y:S05]  /*4470*/  BSYNC B0 ;  /* 0x0000000000007941 */ /* 0x000fea0003800000 */
.L_x_4539:
[----:B------:R-:W-:Y:S01]  /*4480*/  FADD.FTZ R28, R28, -UR7 ;  /* 0x800000071c1c7e21 */ /* 0x000fe20008010000 */
[----:B------:R-:W-:Y:S01]  /*4490*/  FADD.FTZ R30, R30, -UR7 ;  /* 0x800000071e1e7e21 */ /* 0x000fe20008010000 */
[----:B------:R-:W-:Y:S01]  /*44a0*/  FADD.FTZ R44, R44, -UR7 ;  /* 0x800000072c2c7e21 */ /* 0x000fe20008010000 */
[----:B------:R-:W-:Y:S01]  /*44b0*/  FADD.FTZ R46, R46, -UR7 ;  /* 0x800000072e2e7e21 */ /* 0x000fe20008010000 */
[----:B------:R-:W-:Y:S01]  /*44c0*/  FADD.FTZ R48, R48, -UR7 ;  /* 0x8000000730307e21 */ /* 0x000fe20008010000 */
[----:B------:R-:W-:Y:S01]  /*44d0*/  SHF.R.S32.HI R3, RZ, 0x1f, R50 ;  /* 0x0000001fff037819 */ /* 0x000fe20000011432 */
[----:B------:R-:W-:Y:S01]  /*44e0*/  FADD.FTZ R29, R29, -UR7 ;  /* 0x800000071d1d7e21 */ /* 0x000fe20008010000 */
[----:B------:R-:W-:Y:S01]  /*44f0*/  ISETP.GE.U32.AND P6, PT, R58, UR14, PT ;  /* 0x0000000e3a007c0c */ /* 0x000fe2000bfc6070 */
        /* <DEDUP_REMOVED lines=8> */
[----:B0-----:R-:W-:Y:S01]  /*4580*/  FMUL.FTZ R7, R28, UR8 ;  /* 0x000000081c077c20 */ /* 0x001fe20008410000 */
        /* <DEDUP_REMOVED lines=14> */
[C-C-:B------:R-:W-:Y:S01]  /*4670*/  FFMA.FTZ R14, R34.reuse, R7, R36.reuse ;  /* 0x00000007220e7223 */ /* 0x140fe20000010024 */
[C-C-:B------:R-:W-:Y:S01]  /*4680*/  FFMA.FTZ R12, R34.reuse, R9, R36.reuse ;  /* 0x00000009220c7223 */ /* 0x140fe20000010024 */
[C-C-:B------:R-:W-:Y:S01]  /*4690*/  FFMA.FTZ R10, R34.reuse, R11, R36.reuse ;  /* 0x0000000b220a7223 */ /* 0x140fe20000010024 */
[C-C-:B------:R-:W-:Y:S01]  /*46a0*/  FFMA.FTZ R8, R34.reuse, R13, R36.reuse ;  /* 0x0000000d22087223 */ /* 0x140fe20000010024 */
[----:B------:R-:W-:Y:S01]  /*46b0*/  FFMA.FTZ R6, R34, R15, R36 ;  /* 0x0000000f22067223 */ /* 0x000fe20000010024 */
[C---:B------:R-:W-:Y:S01]  /*46c0*/  ISETP.GT.U32.OR P6, PT, R2.reuse, 0x29f, P6 ;  /* 0x0000029f0200780c */ /* 0x040fe200037c4470 */
[C-C-:B------:R-:W-:Y:S01]  /*46d0*/  FFMA.FTZ R13, R35.reuse, R20, R37.reuse ;  /* 0x00000014230d7223 */ /* 0x140fe20000010025 */
[C---:B------:R-:W-:Y:S01]  /*46e0*/  ISETP.GT.U32.OR P1, PT, R2.reuse, 0x29f, P1 ;  /* 0x0000029f0200780c */ /* 0x040fe20000f24470 */
[C-C-:B------:R-:W-:Y:S01]  /*46f0*/  FFMA.FTZ R11, R35.reuse, R22, R37.reuse ;  /* 0x00000016230b7223 */ /* 0x140fe20000010025 */
[C---:B------:R-:W-:Y:S01]  /*4700*/  ISETP.GT.U32.OR P2, PT, R2.reuse, 0x29f, P2 ;  /* 0x0000029f0200780c */ /* 0x040fe20001744470 */
[C-C-:B------:R-:W-:Y:S01]  /*4710*/  FFMA.FTZ R9, R35.reuse, R24, R37.reuse ;  /* 0x0000001823097223 */ /* 0x140fe20000010025 */
[C---:B------:R-:W-:Y:S01]  /*4720*/  ISETP.GT.U32.OR P3, PT, R2.reuse, 0x29f, P3 ;  /* 0x0000029f0200780c */ /* 0x040fe20001f64470 */
        /* <DEDUP_REMOVED lines=14> */
.L_x_4541:
        /* <DEDUP_REMOVED lines=13> */
.L_x_4543:
[----:B------:R-:W-:Y:S05]  /*48e0*/  BSYNC B0 ;  /* 0x0000000000007941 */ /* 0x000fea0003800000 */
.L_x_4542:
        /* <DEDUP_REMOVED lines=11> */
.L_x_4544:
        /* <DEDUP_REMOVED lines=13> */
.L_x_4546:
[----:B------:R-:W-:Y:S05]  /*4a70*/  BSYNC B0 ;  /* 0x0000000000007941 */ /* 0x000fea0003800000 */
.L_x_4545:
        /* <DEDUP_REMOVED lines=11> */
.L_x_4547:
        /* <DEDUP_REMOVED lines=13> */
.L_x_4549:
[----:B------:R-:W-:Y:S05]  /*4c00*/  BSYNC B0 ;  /* 0x0000000000007941 */ /* 0x000fea0003800000 */
.L_x_4548:
        /* <DEDUP_REMOVED lines=11> */
.L_x_4550:
[----:B------:R-:W-:Y:S04]  /*4cc0*/  BSSY B0, `(.L_x_4551) ;  /* 0x000000d000007945 */ /* 0x000fe80003800000 */
[----:B------:R-:W-:Y:S05]  /*4cd0*/  @P3 BRA `(.L_x_4552) ;  /* 0x00000000002c3947 */ /* 0x000fea0003800000 */
[----:B------:R-:W-:Y:S01]  /*4ce0*/  ULDC.64 UR14, c[0x0][0x270] ;  /* 0x00009c00000e7ab9 */ /* 0x000fe20000000a00 */
[----:B--2---:R-:W-:Y:S01]  /*4cf0*/  MOV R10, R70 ;  /* 0x00000046000a7202 */ /* 0x004fe20000000f00 */
[----:B------:R-:W-:Y:S01]  /*4d00*/  IMAD R55, R55, UR14, RZ ;  /* 0x0000000e37377c24 */ /* 0x000fe2000f8e02ff */
[----:B------:R-:W-:-:S03]  /*4d10*/  MOV R11, R73 ;  /* 0x00000049000b7202 */ /* 0x000fc60000000f00 */
[C---:B------:R-:W-:Y:S02]  /*4d20*/  IMAD R55, R52.reuse, UR15, R55 ;  /* 0x0000000f34377c24 */ /* 0x040fe4000f8e0237 */
[----:B-1----:R-:W-:Y:S01]  /*4d30*/  IMAD.WIDE.U32 R12, R52, UR14, R10 ;  /* 0x0000000e340c7c25 */ /* 0x002fe2000f8e000a */
[----:B------:R-:W-:Y:S02]  /*4d40*/  ULDC.64 UR14, c[0x0][0x210] ;  /* 0x00008400000e7ab9 */ /* 0x000fe40000000a00 */
[----:B------:R-:W-:Y:S02]  /*4d50*/  LEA R10, P1, R12, UR14, 0x2 ;  /* 0x0000000e0c0a7c11 */ /* 0x000fe4000f8210ff */
[----:B------:R-:W-:-:S04]  /*4d60*/  IADD3 R55, R13, R55, RZ ;  /* 0x000000370d377210 */ /* 0x000fc80007ffe0ff */
[----:B------:R-:W-:-:S05]  /*4d70*/  LEA.HI.X R11, R12, UR15, R55, 0x2, P1 ;  /* 0x0000000f0c0b7c11 */ /* 0x000fca00088f1437 */
[----:B------:R3:W-:Y:S02]  /*4d80*/  STG.E.64 desc[UR10][R10.64], R8 ;  /* 0x000000080a007986 */ /* 0x0007e4000c101b0a */
.L_x_4552:
[----:B------:R-:W-:Y:S05]  /*4d90*/  BSYNC B0 ;  /* 0x0000000000007941 */ /* 0x000fea0003800000 */
.L_x_4551:
[----:B------:R-:W-:Y:S05]  /*4da0*/  @!P5 BRA `(.L_x_4553) ;  /* 0x000000000028d947 */ /* 0x000fea0003800000 */
[----:B------:R-:W-:Y:S01]  /*4db0*/  FMUL.FTZ R5, R6, -1.4426950216293334961 ;  /* 0xbfb8aa3b06057820 */ /* 0x000fe20000410000 */
[----:B--23--:R-:W-:-:S05]  /*4dc0*/  FMUL.FTZ R10, R7, -1.4426950216293334961 ;  /* 0xbfb8aa3b070a7820 */ /* 0x00cfca0000410000 */
[----:B------:R-:W2:Y:S08]  /*4dd0*/  MUFU.EX2 R5, R5 ;  /* 0x0000000500057308 */ /* 0x000eb00000000800 */
[----:B------:R-:W3:Y:S01]  /*4de0*/  MUFU.EX2 R10, R10 ;  /* 0x0000000a000a7308 */ /* 0x000ee20000000800 */
[----:B--2---:R-:W-:-:S07]  /*4df0*/  FADD.FTZ R8, R5, 1 ;  /* 0x3f80000005087421 */ /* 0x004fce0000010000 */
[----:B------:R-:W2:Y:S01]  /*4e00*/  MUFU.RCP R9, R8 ;  /* 0x0000000800097308 */ /* 0x000ea20000001000 */
[----:B---3--:R-:W-:-:S07]  /*4e10*/  FADD.FTZ R11, R10, 1 ;  /* 0x3f8000000a0b7421 */ /* 0x008fce0000010000 */
[----:B-1----:R-:W1:Y:S01]  /*4e20*/  MUFU.RCP R12, R11 ;  /* 0x0000000b000c7308 */ /* 0x002e620000001000 */
[----:B--2---:R-:W-:Y:S01]  /*4e30*/  FMUL.FTZ R6, R6, R9 ;  /* 0x0000000906067220 */ /* 0x004fe20000410000 */
[----:B-1----:R-:W-:-:S07]  /*4e40*/  FMUL.FTZ R7, R7, R12 ;  /* 0x0000000c07077220 */ /* 0x002fce0000410000 */
.L_x_4553:
[----:B------:R-:W-:Y:S04]  /*4e50*/  BSSY B0, `(.L_x_4554) ;  /* 0x000000c000007945 */ /* 0x000fe80003800000 */
[----:B------:R-:W-:Y:S05]  /*4e60*/  @P4 BRA `(.L_x_4555) ;  /* 0x0000000000284947 */ /* 0x000fea0003800000 */
[----:B------:R-:W-:Y:S01]  /*4e70*/  ULDC.64 UR14, c[0x0][0x270] ;  /* 0x00009c00000e7ab9 */ /* 0x000fe20000000a00 */
[----:B------:R-:W-:Y:S01]  /*4e80*/  MOV R71, R73 ;  /* 0x0000004900477202 */ /* 0x000fe20000000f00 */
[----:B------:R-:W-:Y:S02]  /*4e90*/  IMAD R3, R3, UR14, RZ ;  /* 0x0000000e03037c24 */ /* 0x000fe4000f8e02ff */
[----:B------:R-:W-:-:S04]  /*4ea0*/  IMAD.WIDE.U32 R70, R50, UR14, R70 ;  /* 0x0000000e32467c25 */ /* 0x000fc8000f8e0046 */
[----:B------:R-:W-:Y:S01]  /*4eb0*/  IMAD R3, R50, UR15, R3 ;  /* 0x0000000f32037c24 */ /* 0x000fe2000f8e0203 */
[----:B------:R-:W-:Y:S02]  /*4ec0*/  ULDC.64 UR14, c[0x0][0x210] ;  /* 0x00008400000e7ab9 */ /* 0x000fe40000000a00 */
[----:B---3--:R-:W-:Y:S02]  /*4ed0*/  LEA R8, P1, R70, UR14, 0x2 ;  /* 0x0000000e46087c11 */ /* 0x008fe4000f8210ff */
[----:B------:R-:W-:-:S04]  /*4ee0*/  IADD3 R3, R71, R3, RZ ;  /* 0x0000000347037210 */ /* 0x000fc80007ffe0ff */
[----:B------:R-:W-:-:S05]  /*4ef0*/  LEA.HI.X R9, R70, UR15, R3, 0x2, P1 ;  /* 0x0000000f46097c11 */ /* 0x000fca00088f1403 */
[----:B------:R4:W-:Y:S02]  /*4f00*/  STG.E.64 desc[UR10][R8.64], R6 ;  /* 0x0000000608007986 */ /* 0x0009e4000c101b0a */
.L_x_4555:
[----:B------:R-:W-:Y:S05]  /*4f10*/  BSYNC B0 ;  /* 0x0000000000007941 */ /* 0x000fea0003800000 */
.L_x_4554:
[----:B------:R-:W-:Y:S01]  /*4f20*/  ULDC UR7, c[0x0][0x10] ;  /* 0x0000040000077ab9 */ /* 0x000fe20000000800 */
[----:B------:R-:W-:Y:S02]  /*4f30*/  UIADD3 UR4, UR4, 0x1, URZ ;  /* 0x0000000104047890 */ /* 0x000fe4000fffe03f */
[----:B------:R-:W-:-:S04]  /*4f40*/  UIADD3 UR6, UR7, UR6, URZ ;  /* 0x0000000607067290 */ /* 0x000fc8000fffe03f */
[----:B------:R-:W-:-:S06]  /*4f50*/  UISETP.GE.AND UP0, UPT, UR6, UR5, UPT ;  /* 0x000000050600728c */ /* 0x000fcc000bf06270 */
[----:B------:R-:W-:-:S13]  /*4f60*/  PLOP3.LUT P1, PT, PT, PT, UP0, 0x80, 0x0 ;  /* 0x000000000000781c */ /* 0x000fda0003f2f008 */
[----:B------:R-:W-:Y:S05]  /*4f70*/  @!P1 BRA `(.L_x_4556) ;  /* 0xffffffb000d89947 */ /* 0x000fea000383ffff */
[----:B------:R-:W-:Y:S05]  /*4f80*/  EXIT ;  /* 0x000000000000794d */ /* 0x000fea0003800000 */
.L_x_4557:
        /* <DEDUP_REMOVED lines=15> */
.L_x_5176:


//--------------------- .text._Z35group_norm_nhwc_fwd_one_pass_kernelI11Fp32IOFp32WLi512ELi84ELi672EEv26Group_norm_nhwc_fwd_params --------------------------
	.section	.text._Z35group_norm_nhwc_fwd_one_pass_kernelI11Fp32IOFp32WLi512ELi84ELi672EEv26Group_norm_nhwc_fwd_params,"ax",@progbits
	.align	128
        .global         _Z35group_norm_nhwc_fwd_one_pass_kernelI11Fp32IOFp32WLi512ELi84ELi672EEv26Group_norm_nhwc_fwd_params
        .type           _Z35group_norm_nhwc_fwd_one_pass_kernelI11Fp32IOFp32WLi512ELi84ELi672EEv26Group_norm_nhwc_fwd_params,@function
        .size           _Z35group_norm_nhwc_fwd_one_pass_kernelI11Fp32IOFp32WLi512ELi84ELi672EEv26Group_norm_nhwc_fwd_params,(.L_x_5177 - _Z35group_norm_nhwc_fwd_one_pass_kernelI11Fp32IOFp32WLi512ELi84ELi672EEv26Group_norm_nhwc_fwd_params)
        .other          _Z35group_norm_nhwc_fwd_one_pass_kernelI11Fp32IOFp32WLi512ELi84ELi672EEv26Group_norm_nhwc_fwd_params,@"STO_CUDA_ENTRY STV_DEFAULT"
_Z35group_norm_nhwc_fwd_one_pass_kernelI11Fp32IOFp32WLi512ELi84ELi672EEv26Group_norm_nhwc_fwd_params:
.text._Z35group_norm_nhwc_fwd_one_pass_kernelI11Fp32IOFp32WLi512ELi84ELi672EEv26Group_norm_nhwc_fwd_params:
[----:B------:R-:W0:Y:S08]  /*0000*/  LDC R1, c[0x0][0x28] ;  /* 0x00000a00ff017b82 */ /* 0x000e300000000800 */
[----:B------:R-:W1:Y:S01]  /*0010*/  S2UR UR9, SR_CTAID.Y ;  /* 0x00000000000979c3 */ /* 0x000e620000002600 */
[----:B------:R-:W-:Y:S01]  /*0020*/  ULDC UR8, c[0x0][0x288] ;  /* 0x0000a20000087ab9 */ /* 0x000fe20000000800 */
[----:B------:R-:W-:Y:S01]  /*0030*/  ULDC UR4, c[0x0][0x258] ;  /* 0x0000960000047ab9 */ /* 0x000fe20000000800 */
[----:B0-----:R-:W-:Y:S01]  /*0040*/  IADD3 R1, R1, -0x8, RZ ;  /* 0xfffffff801017810 */ /* 0x001fe20007ffe0ff */
[----:B------:R-:W-:-:S04]  /*0050*/  UIMAD UR8, UR8, UR4, URZ ;  /* 0x00000004080872a4 */ /* 0x000fc8000f8e023f */
[----:B-1----:R-:W-:-:S06]  /*0060*/  UISETP.GE.AND UP0, UPT, UR9, UR8, UPT ;  /* 0x000000080900728c */ /* 0x002fcc000bf06270 */
        /* <DEDUP_REMOVED lines=13> */
[----:B------:R-:W-:Y:S01]  /*0140*/  ISETP.GE.U32.AND P0, PT, R0, UR4, PT ;  /* 0x0000000400007c0c */ /* 0x000fe2000bf06070 */
[----:B------:R-:W-:Y:S01]  /*0150*/  UMOV UR4, URZ ;  /* 0x0000003f00047c82 */ /* 0x000fe20008000000 */
[----:B------:R-:W-:Y:S02]  /*0160*/  SHF.R.S32.HI R6, RZ, 0x1f, R0 ;  /* 0x0000001fff067819 */ /* 0x000fe40000011400 */
[----:B------:R-:W-:Y:S02]  /*0170*/  SHF.L.U32 R3, R2, 0x1, RZ ;  /* 0x0000000102037819 */ /* 0x000fe400000006ff */
[----:B------:R-:W-:Y:S02]  /*0180*/  ISETP.GE.AND.EX P0, PT, R6, UR5, PT, P0 ;  /* 0x0000000506007c0c */ /* 0x000fe4000bf06300 */
[C---:B------:R-:W-:Y:S01]  /*0190*/  IADD3 R2, R0.reuse, 0x10, RZ ;  /* 0x0000001000027810 */ /* 0x040fe20007ffe0ff */
[----:B------:R0:W-:Y:S01]  /*01a0*/  STL [R1], R3 ;  /* 0x0000000301007387 */ /* 0x0001e20000100800 */
[----:B------:R-:W-:-:S02]  /*01b0*/  IADD3 R2, R0, 0x40, RZ ;  /* 0x0000004000027810 */ /* 0x000fc40007ffe0ff */
[----:B------:R-:W-:Y:S02]  /*01c0*/  IADD3 R2, R0, 0x70, RZ ;  /* 0x0000007000027810 */ /* 0x000fe40007ffe0ff */
[----:B------:R-:W-:Y:S02]  /*01d0*/  ISETP.LT.U32.AND P0, PT, R4, 0x2a0, !P0 ;  /* 0x000002a00400780c */ /* 0x000fe40004701070 */
[C---:B------:R-:W-:Y:S02]  /*01e0*/  IADD3 R5, R0.reuse, 0x20, RZ ;  /* 0x0000002000057810 */ /* 0x040fe40007ffe0ff */
[C---:B------:R-:W-:Y:S02]  /*01f0*/  IADD3 R4, R0.reuse, 0x80, RZ ;  /* 0x0000008000047810 */ /* 0x040fe40007ffe0ff */
[C---:B0-----:R-:W-:Y:S02]  /*0200*/  IADD3 R3, R0.reuse, 0x30, RZ ;  /* 0x0000003000037810 */ /* 0x041fe40007ffe0ff */
[----:B------:R-:W-:-:S02]  /*0210*/  IADD3 R3, R0, 0x60, RZ ;  /* 0x0000006000037810 */ /* 0x000fc40007ffe0ff */
[C---:B------:R-:W-:Y:S02]  /*0220*/  IADD3 R3, R0.reuse, 0x90, RZ ;  /* 0x0000009000037810 */ /* 0x040fe40007ffe0ff */
[C---:B------:R-:W-:Y:S01]  /*0230*/  IADD3 R2, R0.reuse, 0xa0, RZ ;  /* 0x000000a000027810 */ /* 0x040fe20007ffe0ff */
[C---:B------:R-:W-:Y:S01]  /*0240*/  VIADD R2, R0.reuse, 0xd0 ;  /* 0x000000d000027836 */ /* 0x040fe20000000000 */
[C---:B------:R-:W-:Y:S02]  /*0250*/  IADD3 R5, R0.reuse, 0x50, RZ ;  /* 0x0000005000057810 */ /* 0x040fe40007ffe0ff */
[C---:B------:R-:W-:Y:S02]  /*0260*/  IADD3 R4, R0.reuse, 0xb0, RZ ;  /* 0x000000b000047810 */ /* 0x040fe40007ffe0ff */
[----:B------:R-:W-:-:S07]  /*0270*/  IADD3 R3, R0, 0xc0, RZ ;  /* 0x000000c000037810 */ /* 0x000fce0007ffe0ff */
.L_x_4663:
[----:B--2---:R-:W2:Y:S01]  /*0280*/  LDL R5, [R1] ;  /* 0x0000000001057983 */ /* 0x004ea20000100800 */
[----:B------:R-:W-:Y:S01]  /*0290*/  ULDC UR11, c[0x0][0x288] ;  /* 0x0000a200000b7ab9 */ /* 0x000fe20000000800 */
[----:B------:R-:W-:Y:S01]  /*02a0*/  IABS R4, UR9 ;  /* 0x0000000900047c13 */ /* 0x000fe20008000000 */
[----:B------:R-:W-:Y:S01]  /*02b0*/  UMOV UR6, URZ ;  /* 0x0000003f00067c82 */ /* 0x000fe20008000000 */
[----:B----4-:R-:W-:Y:S01]  /*02c0*/  MOV R2, UR11 ;  /* 0x0000000b00027c02 */ /* 0x010fe20008000f00 */
[----:B0-----:R-:W0:Y:S01]  /*02d0*/  S2R R74, SR_TID.X ;  /* 0x00000000004a7919 */ /* 0x001e220000002100 */
[----:B------:R-:W-:Y:S01]  /*02e0*/  R2UR UR10, R4 ;  /* 0x00000000040a72ca */ /* 0x000fe200000e0000 */
[----:B-1----:R-:W1:Y:S01]  /*02f0*/  @P0 LDC.64 R12, c[0x0][0x270] ;  /* 0x00009c00ff0c0b82 */ /* 0x002e620000000a00 */
[----:B------:R-:W-:Y:S01]  /*0300*/  IABS R2, R2 ;  /* 0x0000000200027213 */ /* 0x000fe20000000000 */
[C---:B------:R-:W-:Y:S01]  /*0310*/  VIADD R62, R0.reuse, 0xb0 ;  /* 0x000000b0003e7836 */ /* 0x040fe20000000000 */
[----:B------:R-:W-:-:S02]  /*0320*/  IADD3 R37, R0, 0xe0, RZ ;  /* 0x000000e000257810 */ /* 0x000fc40007ffe0ff */
[----:B------:R-:W-:Y:S02]  /*0330*/  R2UR UR12, R2 ;  /* 0x00000000020c72ca */ /* 0x000fe400000e0000 */
[----:B---3--:R-:W-:Y:S01]  /*0340*/  SHF.R.S32.HI R7, RZ, 0x1f, R37 ;  /* 0x0000001fff077819 */ /* 0x008fe20000011425 */
[----:B------:R-:W3:Y:S01]  /*0350*/  @P0 LDC.64 R56, c[0x0][0x220] ;  /* 0x00008800ff380b82 */ /* 0x000ee20000000a00 */
[----:B------:R-:W-:Y:S02]  /*0360*/  IADD3 R25, R0, 0xf0, RZ ;  /* 0x000000f000197810 */ /* 0x000fe40007ffe0ff */
[----:B------:R-:W-:Y:S02]  /*0370*/  LOP3.LUT R38, R38, 0xfffffdff, RZ, 0xc0, !PT ;  /* 0xfffffdff26267812 */ /* 0x000fe400078ec0ff */
[----:B------:R-:W-:Y:S02]  /*0380*/  SHF.R.S32.HI R31, RZ, 0x1f, R25 ;  /* 0x0000001fff1f7819 */ /* 0x000fe40000011419 */
[----:B------:R-:W-:-:S02]  /*0390*/  IADD3 R24, R0, 0x100, RZ ;  /* 0x0000010000187810 */ /* 0x000fc40007ffe0ff */
[C---:B------:R-:W-:Y:S01]  /*03a0*/  IADD3 R23, R0.reuse, 0x110, RZ ;  /* 0x0000011000177810 */ /* 0x040fe20007ffe0ff */
[----:B------:R-:W4:Y:S01]  /*03b0*/  I2F.RP R2, UR12 ;  /* 0x0000000c00027d06 */ /* 0x000f220008209400 */
[----:B------:R-:W-:Y:S02]  /*03c0*/  SHF.R.S32.HI R33, RZ, 0x1f, R24 ;  /* 0x0000001fff217819 */ /* 0x000fe40000011418 */
[----:B------:R-:W-:Y:S02]  /*03d0*/  SHF.R.S32.HI R29, RZ, 0x1f, R23 ;  /* 0x0000001fff1d7819 */ /* 0x000fe40000011417 */
[----:B------:R-:W-:Y:S02]  /*03e0*/  IADD3 R22, R0, 0x130, RZ ;  /* 0x0000013000167810 */ /* 0x000fe40007ffe0ff */
[----:B------:R-:W-:Y:S02]  /*03f0*/  SHF.R.S32.HI R6, RZ, 0x1f, R0 ;  /* 0x0000001fff067819 */ /* 0x000fe40000011400 */
[----:B------:R-:W-:-:S02]  /*0400*/  SHF.R.S32.HI R27, RZ, 0x1f, R22 ;  /* 0x0000001fff1b7819 */ /* 0x000fc40000011416 */
[C---:B------:R-:W-:Y:S02]  /*0410*/  IADD3 R34, R0.reuse, 0x10, RZ ;  /* 0x0000001000227810 */ /* 0x040fe40007ffe0ff */
[----:B------:R-:W-:Y:S01]  /*0420*/  LOP3.LUT R39, R39, 0xffffffbf, RZ, 0xc0, !PT ;  /* 0xffffffbf27277812 */ /* 0x000fe200078ec0ff */
[----:B----4-:R-:W4:Y:S01]  /*0430*/  MUFU.RCP R2, R2 ;  /* 0x0000000200027308 */ /* 0x010f220000001000 */
        /* <DEDUP_REMOVED lines=8> */
[----:B----4-:R-:W-:Y:S02]  /*04c0*/  IADD3 R3, R2, 0xffffffe, RZ ;  /* 0x0ffffffe02037810 */ /* 0x010fe40007ffe0ff */
[----:B------:R-:W-:-:S02]  /*04d0*/  IADD3 R58, R0, 0xa0, RZ ;  /* 0x000000a0003a7810 */ /* 0x000fc40007ffe0ff */
[C---:B------:R-:W-:Y:S02]  /*04e0*/  IADD3 R66, R0.reuse, 0xc0, RZ ;  /* 0x000000c000427810 */ /* 0x040fe40007ffe0ff */
[----:B------:R-:W4:Y:S01]  /*04f0*/  F2I.FTZ.U32.TRUNC.NTZ R3, R3 ;  /* 0x0000000300037305 */ /* 0x000f22000021f000 */
[----:B------:R-:W-:Y:S02]  /*0500*/  IADD3 R72, R0, 0xd0, RZ ;  /* 0x000000d000487810 */ /* 0x000fe40007ffe0ff */
[----:B------:R-:W-:Y:S02]  /*0510*/  SHF.R.S32.HI R67, RZ, 0x1f, R66 ;  /* 0x0000001fff437819 */ /* 0x000fe40000011442 */
[----:B----4-:R-:W-:-:S13]  /*0520*/  R2UR UR7, R3 ;  /* 0x00000000030772ca */ /* 0x010fda00000e0000 */
        /* <DEDUP_REMOVED lines=17> */
[----:B------:R-:W-:-:S03]  /*0640*/  UISETP.NE.AND UP1, UPT, UR11, URZ, UPT ;  /* 0x0000003f0b00728c */ /* 0x000fc6000bf25270 */
[----:B0-----:R-:W-:Y:S01]  /*0650*/  ISETP.GT.U32.OR P4, PT, R74, 0x29f, P1 ;  /* 0x0000029f4a00780c */ /* 0x001fe20000f84470 */
[----:B------:R-:W-:Y:S01]  /*0660*/  @!UP0 UIADD3 UR7, -UR7, URZ, URZ ;  /* 0x0000003f07078290 */ /* 0x000fe2000fffe13f */
[----:B------:R-:W-:-:S04]  /*0670*/  ISETP.GE.U32.AND P1, PT, R23, UR12, PT ;  /* 0x0000000c17007c0c */ /* 0x000fc8000bf26070 */
[----:B------:R-:W-:Y:S02]  /*0680*/  ISETP.GE.AND.EX P1, PT, R29, UR13, PT, P1 ;  /* 0x0000000d1d007c0c */ /* 0x000fe4000bf26310 */
[----:B------:R-:W-:-:S04]  /*0690*/  @!UP1 ULOP3.LUT UR7, URZ, UR11, URZ, 0x33, !UPT ;  /* 0x0000000b3f079292 */ /* 0x000fc8000f8e333f */
[----:B------:R-:W-:Y:S01]  /*06a0*/  UIADD3 UR6, -UR7, URZ, URZ ;  /* 0x0000003f07067290 */ /* 0x000fe2000fffe13f */
[----:B------:R-:W-:Y:S01]  /*06b0*/  @P4 LOP3.LUT R38, R38, 0x200, RZ, 0xfc, !PT ;  /* 0x0000020026264812 */ /* 0x000fe200078efcff */
[----:B------:R-:W0:Y:S01]  /*06c0*/  @!P4 LDC.64 R18, c[0x0][0x270] ;  /* 0x00009c00ff12cb82 */ /* 0x000e220000000a00 */
[----:B------:R-:W-:Y:S02]  /*06d0*/  USHF.R.S32.HI UR5, URZ, 0x1f, UR7 ;  /* 0x0000001f3f057899 */ /* 0x000fe40008011407 */
[----:B------:R-:W-:Y:S01]  /*06e0*/  UIMAD UR6, UR11, UR6, UR9 ;  /* 0x000000060b0672a4 */ /* 0x000fe2000f8e0209 */
[----:B------:R-:W-:Y:S02]  /*06f0*/  LOP3.LUT R38, R38, 0xfffffeff, RZ, 0xc0, !PT ;  /* 0xfffffeff26267812 */ /* 0x000fe400078ec0ff */
[----:B------:R-:W-:Y:S01]  /*0700*/  ULDC.64 UR10, c[0x0][0x280] ;  /* 0x0000a000000a7ab9 */ /* 0x000fe20000000a00 */
[----:B------:R-:W-:Y:S01]  /*0710*/  UIMAD UR6, UR6, 0x54, URZ ;  /* 0x00000054060678a4 */ /* 0x000fe2000f8e023f */
[----:B------:R-:W4:Y:S01]  /*0720*/  @!P4 LDC.64 R8, c[0x0][0x220] ;  /* 0x00008800ff08cb82 */ /* 0x000f220000000a00 */
[----:B------:R-:W-:-:S04]  /*0730*/  UIMAD UR5, UR5, UR10, URZ ;  /* 0x0000000a050572a4 */ /* 0x000fc8000f8e023f */
[----:B------:R-:W-:Y:S01]  /*0740*/  MOV R4, UR6 ;  /* 0x0000000600047c02 */ /* 0x000fe20008000f00 */
[----:B------:R-:W-:Y:S01]  /*0750*/  UIMAD UR5, UR7, UR11, UR5 ;  /* 0x0000000b070572a4 */ /* 0x000fe2000f8e0205 */
[----:B--2---:R-:W-:Y:S02]  /*0760*/  SHF.R.S32.HI R3, RZ, 0x1f, R5 ;  /* 0x0000001fff037819 */ /* 0x004fe40000011405 */
[----:B------:R-:W-:Y:S02]  /*0770*/  IADD3 R2, P2, R5, UR6, RZ ;  /* 0x0000000605027c10 */ /* 0x000fe4000ff5e0ff */
[----:B------:R-:W-:Y:S02]  /*0780*/  MOV R5, UR10 ;  /* 0x0000000a00057c02 */ /* 0x000fe40008000f00 */
[----:B------:R-:W-:Y:S01]  /*0790*/  LEA.HI.X.SX32 R3, R4, R3, 0x1, P2 ;  /* 0x0000000304037211 */ /* 0x000fe200010f0eff */
[----:B-1----:R-:W-:Y:S01]  /*07a0*/  @P0 IMAD R4, R6, R12, RZ ;  /* 0x0000000c06040224 */ /* 0x002fe200078e02ff */
[----:B------:R-:W-:Y:S01]  /*07b0*/  ISETP.GE.U32.AND P2, PT, R25, UR12, PT ;  /* 0x0000000c19007c0c */ /* 0x000fe2000bf46070 */
[----:B------:R-:W-:-:S03]  /*07c0*/  IMAD.WIDE.U32 R2, R5, UR7, R2 ;  /* 0x0000000705027c25 */ /* 0x000fc6000f8e0002 */
[----:B------:R-:W-:Y:S01]  /*07d0*/  ISETP.GE.AND.EX P2, PT, R31, UR13, PT, P2 ;  /* 0x0000000d1f007c0c */ /* 0x000fe2000bf46320 */
[----:B------:R-:W-:-:S03]  /*07e0*/  @P0 IMAD R15, R0, R13, R4 ;  /* 0x0000000d000f0224 */ /* 0x000fc600078e0204 */
[C---:B------:R-:W-:Y:S02]  /*07f0*/  ISETP.GT.U32.OR P5, PT, R74.reuse, 0x29f, P2 ;  /* 0x0000029f4a00780c */ /* 0x040fe400017a4470 */
[----:B------:R-:W-:Y:S02]  /*0800*/  ISETP.GE.AND.EX P2, PT, R33, UR13, PT, P3 ;  /* 0x0000000d21007c0c */ /* 0x000fe4000bf46330 */
[----:B------:R-:W-:Y:S02]  /*0810*/  IADD3 R5, R3, UR5, RZ ;  /* 0x0000000503057c10 */ /* 0x000fe4000fffe0ff */
[----:B------:R-:W-:Y:S02]  /*0820*/  ISETP.GT.U32.OR P6, PT, R74, 0x29f, P2 ;  /* 0x0000029f4a00780c */ /* 0x000fe400017c4470 */
[----:B------:R-:W-:Y:S02]  /*0830*/  ISETP.GE.U32.AND P2, PT, R22, UR12, PT ;  /* 0x0000000c16007c0c */ /* 0x000fe4000bf46070 */
[----:B------:R-:W-:-:S03]  /*0840*/  @P0 MOV R4, R2 ;  /* 0x0000000200040202 */ /* 0x000fc60000000f00 */
[----:B------:R-:W-:Y:S02]  /*0850*/  @P5 LOP3.LUT R38, R38, 0x100, RZ, 0xfc, !PT ;  /* 0x0000010026265812 */ /* 0x000fe400078efcff */
[----:B------:R-:W-:Y:S01]  /*0860*/  ISETP.GT.U32.OR P5, PT, R74, 0x29f, P1 ;  /* 0x0000029f4a00780c */ /* 0x000fe20000fa4470 */
[----:B------:R-:W-:Y:S01]  /*0870*/  @P0 IMAD.WIDE.U32 R12, R0, R12, R4 ;  /* 0x0000000c000c0225 */ /* 0x000fe200078e0004 */
[C---:B------:R-:W-:Y:S02]  /*0880*/  LOP3.LUT P3, RZ, R38.reuse, 0x100, RZ, 0xc0, !PT ;  /* 0x0000010026ff7812 */ /* 0x040fe4000786c0ff */
[----:B------:R-:W-:Y:S01]  /*0890*/  LOP3.LUT R38, R38, 0xffffff7f, RZ, 0xc0, !PT ;  /* 0xffffff7f26267812 */ /* 0x000fe200078ec0ff */
[----:B------:R-:W1:Y:S01]  /*08a0*/  @!P6 LDC.64 R16, c[0x0][0x270] ;  /* 0x00009c00ff10eb82 */ /* 0x000e620000000a00 */
[----:B------:R-:W-:Y:S02]  /*08b0*/  ISETP.GE.AND.EX P1, PT, R27, UR13, PT, P2 ;  /* 0x0000000d1b007c0c */ /* 0x000fe4000bf26320 */
[----:B------:R-:W-:-:S02]  /*08c0*/  @P6 LOP3.LUT R38, R38, 0x80, RZ, 0xfc, !PT ;  /* 0x0000008026266812 */ /* 0x000fc400078efcff */
[----:B------:R-:W-:Y:S02]  /*08d0*/  ISETP.GT.U32.OR P4, PT, R74, 0x29f, P1 ;  /* 0x0000029f4a00780c */ /* 0x000fe40000f84470 */
[----:B------:R-:W-:Y:S02]  /*08e0*/  LOP3.LUT P2, RZ, R38, 0x200, RZ, 0xc0, !PT ;  /* 0x0000020026ff7812 */ /* 0x000fe4000784c0ff */
[----:B------:R-:W-:Y:S01]  /*08f0*/  @P0 IADD3 R13, R13, R15, RZ ;  /* 0x0000000f0d0d0210 */ /* 0x000fe20007ffe0ff */
[----:B------:R-:W2:Y:S01]  /*0900*/  @!P3 LDC.64 R20, c[0x0][0x270] ;  /* 0x00009c00ff14bb82 */ /* 0x000ea20000000a00 */
[C---:B---3--:R-:W-:Y:S02]  /*0910*/  @P0 LEA R56, P1, R12.reuse, R56, 0x2 ;  /* 0x000000380c380211 */ /* 0x048fe400078210ff */
[----:B------:R-:W-:Y:S02]  /*0920*/  @!P3 MOV R30, R2 ;  /* 0x00000002001eb202 */ /* 0x000fe40000000f00 */
[----:B------:R-:W-:-:S02]  /*0930*/  @P0 LEA.HI.X R57, R12, R57, R13, 0x2, P1 ;  /* 0x000000390c390211 */ /* 0x000fc400008f140d */
[----:B------:R-:W-:Y:S01]  /*0940*/  LOP3.LUT R38, R38, 0xffffffbf, RZ, 0xc0, !PT ;  /* 0xffffffbf26267812 */ /* 0x000fe200078ec0ff */
[----:B------:R-:W3:Y:S02]  /*0950*/  @!P3 LDC.64 R10, c[0x0][0x220] ;  /* 0x00008800ff0abb82 */ /* 0x000ee40000000a00 */
[----:B0-----:R-:W-:Y:S01]  /*0960*/  @!P2 IMAD R6, R7, R18, RZ ;  /* 0x000000120706a224 */ /* 0x001fe200078e02ff */
[----:B------:R-:W-:Y:S01]  /*0970*/  @!P2 MOV R14, R2 ;  /* 0x00000002000ea202 */ /* 0x000fe20000000f00 */
[----:B------:R-:W-:Y:S01]  /*0980*/  @!P2 IMAD.MOV.U32 R15, RZ, RZ, R5 ;  /* 0x000000ffff0fa224 */ /* 0x000fe200078e0005 */
[----:B------:R-:W-:Y:S01]  /*0990*/  @P5 LOP3.LUT R38, R38, 0x40, RZ, 0xfc, !PT ;  /* 0x0000004026265812 */ /* 0x000fe200078efcff */
[C---:B------:R-:W-:Y:S02]  /*09a0*/  @!P2 IMAD R35, R37.reuse, R19, R6 ;  /* 0x000000132523a224 */ /* 0x040fe400078e0206 */
[----:B------:R-:W0:Y:S01]  /*09b0*/  @!P5 LDC.64 R6, c[0x0][0x270] ;  /* 0x00009c00ff06db82 */ /* 0x000e220000000a00 */
[----:B------:R-:W-:Y:S01]  /*09c0*/  @!P2 IMAD.WIDE.U32 R18, R37, R18, R14 ;  /* 0x000000122512a225 */ /* 0x000fe200078e000e */
[----:B------:R-:W-:-:S03]  /*09d0*/  LOP3.LUT R38, R38, 0xffffffef, RZ, 0xc0, !PT ;  /* 0xffffffef26267812 */ /* 0x000fc600078ec0ff */
[----:B-1----:R-:W-:Y:S01]  /*09e0*/  @!P6 IMAD R33, R33, R16, RZ ;  /* 0x000000102121e224 */ /* 0x002fe200078e02ff */
[----:B------:R-:W-:Y:S01]  /*09f0*/  @!P2 IADD3 R19, R19, R35, RZ ;  /* 0x000000231313a210 */ /* 0x000fe20007ffe0ff */
[----:B--2---:R-:W-:Y:S01]  /*0a00*/  @!P3 IMAD R26, R31, R20, RZ ;  /* 0x000000141f1ab224 */ /* 0x004fe200078e02ff */
[----:B------:R-:W1:Y:S01]  /*0a10*/  @!P4 LDC.64 R14, c[0x0][0x270] ;  /* 0x00009c00ff0ecb82 */ /* 0x000e620000000a00 */
[----:B------:R-:W-:Y:S01]  /*0a20*/  @!P3 MOV R31, R5 ;  /* 0x00000005001fb202 */ /* 0x000fe20000000f00 */
[----:B------:R-:W-:Y:S01]  /*0a30*/  @!P6 IMAD R33, R24, R17, R33 ;  /* 0x000000111821e224 */ /* 0x000fe200078e0221 */
[----:B----4-:R-:W-:Y:S01]  /*0a40*/  @!P2 LEA R8, P1, R18, R8, 0x2 ;  /* 0x000000081208a211 */ /* 0x010fe200078210ff */
[C---:B------:R-:W-:Y:S01]  /*0a50*/  @!P3 IMAD R35, R25.reuse, R21, R26 ;  /* 0x000000151923b224 */ /* 0x040fe200078e021a */
[----:B------:R-:W-:Y:S01]  /*0a60*/  @P4 LOP3.LUT R38, R38, 0x10, RZ, 0xfc, !PT ;  /* 0x0000001026264812 */ /* 0x000fe200078efcff */
[----:B------:R-:W-:Y:S01]  /*0a70*/  @!P3 IMAD.WIDE.U32 R20, R25, R20, R30 ;  /* 0x000000141914b225 */ /* 0x000fe200078e001e */
[----:B------:R-:W-:Y:S01]  /*0a80*/  @!P2 LEA.HI.X R9, R18, R9, R19, 0x2, P1 ;  /* 0x000000091209a211 */ /* 0x000fe200008f1413 */
[----:B------:R-:W2:Y:S01]  /*0a90*/  @!P6 LDC.64 R12, c[0x0][0x220] ;  /* 0x00008800ff0ceb82 */ /* 0x000ea20000000a00 */
[----:B------:R-:W-:-:S02]  /*0aa0*/  @!P6 MOV R30, R2 ;  /* 0x00000002001ee202 */ /* 0x000fc40000000f00 */
[----:B------:R-:W-:Y:S02]  /*0ab0*/  @!P6 MOV R31, R5 ;  /* 0x00000005001fe202 */ /* 0x000fe40000000f00 */
[----:B------:R-:W-:Y:S02]  /*0ac0*/  @!P3 IADD3 R21, R21, R35, RZ ;  /* 0x000000231515b210 */ /* 0x000fe40007ffe0ff */
[----:B---3--:R-:W-:Y:S01]  /*0ad0*/  @!P3 LEA R10, P1, R20, R10, 0x2 ;  /* 0x0000000a140ab211 */ /* 0x008fe200078210ff */
[----:B------:R-:W3:Y:S01]  /*0ae0*/  @!P5 LDC.64 R18, c[0x0][0x220] ;  /* 0x00008800ff12db82 */ /* 0x000ee20000000a00 */
[----:B------:R-:W-:Y:S01]  /*0af0*/  @!P6 IMAD.WIDE.U32 R24, R24, R16, R30 ;  /* 0x000000101818e225 */ /* 0x000fe200078e001e */
[----:B------:R-:W-:Y:S02]  /*0b00*/  LOP3.LUT R38, R38, 0xf7ffffff, RZ, 0xc0, !PT ;  /* 0xf7ffffff26267812 */ /* 0x000fe400078ec0ff */
[----:B------:R-:W-:Y:S01]  /*0b10*/  @!P3 LEA.HI.X R11, R20, R11, R21, 0x2, P1 ;  /* 0x0000000b140bb211 */ /* 0x000fe200008f1415 */
[----:B0-----:R-:W-:Y:S01]  /*0b20*/  @!P5 IMAD R26, R29, R6, RZ ;  /* 0x000000061d1ad224 */ /* 0x001fe200078e02ff */
[----:B------:R-:W-:-:S02]  /*0b30*/  @!P5 MOV R20, R2 ;  /* 0x000000020014d202 */ /* 0x000fc40000000f00 */
[----:B------:R-:W0:Y:S01]  /*0b40*/  @!P4 LDC.64 R16, c[0x0][0x220] ;  /* 0x00008800ff10cb82 */ /* 0x000e220000000a00 */
[----:B------:R-:W-:Y:S01]  /*0b50*/  @!P5 MOV R21, R5 ;  /* 0x000000050015d202 */ /* 0x000fe20000000f00 */
[----:B------:R-:W-:Y:S01]  /*0b60*/  @!P5 IMAD R29, R23, R7, R26 ;  /* 0x00000007171dd224 */ /* 0x000fe200078e021a */
[----:B------:R-:W-:Y:S01]  /*0b70*/  @!P6 IADD3 R25, R25, R33, RZ ;  /* 0x000000211919e210 */ /* 0x000fe20007ffe0ff */
[----:B-1----:R-:W-:Y:S01]  /*0b80*/  @!P4 IMAD R27, R27, R14, RZ ;  /* 0x0000000e1b1bc224 */ /* 0x002fe200078e02ff */
[----:B------:R-:W-:Y:S01]  /*0b90*/  @P0 LOP3.LUT R38, R38, 0x8000000, RZ, 0xfc, !PT ;  /* 0x0800000026260812 */ /* 0x000fe200078efcff */
[----:B------:R-:W-:Y:S01]  /*0ba0*/  @!P5 IMAD.WIDE.U32 R6, R23, R6, R20 ;  /* 0x000000061706d225 */ /* 0x000fe200078e0014 */
[----:B------:R-:W-:Y:S02]  /*0bb0*/  @!P4 MOV R20, R2 ;  /* 0x000000020014c202 */ /* 0x000fe40000000f00 */
[----:B------:R-:W-:Y:S01]  /*0bc0*/  @!P4 MOV R21, R5 ;  /* 0x000000050015c202 */ /* 0x000fe20000000f00 */
[----:B------:R-:W-:Y:S01]  /*0bd0*/  @!P4 IMAD R27, R22, R15, R27 ;  /* 0x0000000f161bc224 */ /* 0x000fe200078e021b */
[----:B--2---:R-:W-:-:S02]  /*0be0*/  @!P6 LEA R12, P1, R24, R12, 0x2 ;  /* 0x0000000c180ce211 */ /* 0x004fc400078210ff */
[----:B------:R-:W-:Y:S01]  /*0bf0*/  @!P5 IADD3 R7, R7, R29, RZ ;  /* 0x0000001d0707d210 */ /* 0x000fe20007ffe0ff */
[----:B------:R-:W-:Y:S01]  /*0c00*/  @!P4 IMAD.WIDE.U32 R22, R22, R14, R20 ;  /* 0x0000000e1616c225 */ /* 0x000fe200078e0014 */
[----:B------:R-:W-:Y:S02]  /*0c10*/  @!P6 LEA.HI.X R13, R24, R13, R25, 0x2, P1 ;  /* 0x0000000d180de211 */ /* 0x000fe400008f1419 */
[----:B---3--:R-:W-:Y:S02]  /*0c20*/  @!P5 LEA R14, P1, R6, R18, 0x2 ;  /* 0x00000012060ed211 */ /* 0x008fe400078210ff */
[----:B------:R-:W-:Y:S02]  /*0c30*/  IADD3 R25, R0, 0x120, RZ ;  /* 0x0000012000197810 */ /* 0x000fe40007ffe0ff */
[----:B------:R-:W-:Y:S02]  /*0c40*/  @!P5 LEA.HI.X R15, R6, R19, R7, 0x2, P1 ;  /* 0x00000013060fd211 */ /* 0x000fe400008f1407 */
[----:B------:R-:W-:Y:S01]  /*0c50*/  @!P4 IADD3 R6, R23, R27, RZ ;  /* 0x0000001b1706c210 */ /* 0x000fe20007ffe0ff */
[----:B------:R-:W-:Y:S01]  /*0c60*/  VIADD R23, R0, 0x140 ;  /* 0x0000014000177836 */ /* 0x000fe20000000000 */
[----:B0-----:R-:W-:-:S02]  /*0c70*/  @!P4 LEA R16, P1, R22, R16, 0x2 ;  /* 0x000000101610c211 */ /* 0x001fc400078210ff */
[----:B------:R-:W-:Y:S02]  /*0c80*/  SHF.R.S32.HI R28, RZ, 0x1f, R25 ;  /* 0x0000001fff1c7819 */ /* 0x000fe40000011419 */
[----:B------:R-:W-:Y:S02]  /*0c90*/  @!P4 LEA.HI.X R17, R22, R17, R6, 0x2, P1 ;  /* 0x000000111611c211 */ /* 0x000fe400008f1406 */
[----:B------:R-:W-:Y:S02]  /*0ca0*/  ISETP.GE.U32.AND P1, PT, R23, UR12, PT ;  /* 0x0000000c17007c0c */ /* 0x000fe4000bf26070 */
[----:B------:R-:W-:Y:S02]  /*0cb0*/  SHF.R.S32.HI R7, RZ, 0x1f, R23 ;  /* 0x0000001fff077819 */ /* 0x000fe40000011417 */
[----:B------:R-:W-:Y:S02]  /*0cc0*/  LOP3.LUT R38, R38, 0xfffffff7, RZ, 0xc0, !PT ;  /* 0xfffffff726267812 */ /* 0x000fe400078ec0ff */
[----:B------:R-:W-:-:S02]  /*0cd0*/  ISETP.GE.AND.EX P1, PT, R7, UR13, PT, P1 ;  /* 0x0000000d07007c0c */ /* 0x000fc4000bf26310 */
[----:B------:R-:W-:Y:S02]  /*0ce0*/  IADD3 R27, R0, 0x170, RZ ;  /* 0x00000170001b7810 */ /* 0x000fe40007ffe0ff */
[----:B------:R-:W-:Y:S02]  /*0cf0*/  ISETP.GT.U32.OR P0, PT, R74, 0x29f, P1 ;  /* 0x0000029f4a00780c */ /* 0x000fe40000f04470 */
[----:B------:R-:W-:Y:S02]  /*0d00*/  SHF.R.S32.HI R26, RZ, 0x1f, R27 ;  /* 0x0000001fff1a7819 */ /* 0x000fe4000001141b */
[C---:B------:R-:W-:Y:S02]  /*0d10*/  IADD3 R31, R0.reuse, 0x180, RZ ;  /* 0x00000180001f7810 */ /* 0x040fe40007ffe0ff */
[----:B------:R-:W-:-:S04]  /*0d20*/  IADD3 R33, R0, 0x160, RZ ;  /* 0x0000016000217810 */ /* 0x000fc80007ffe0ff */
[----:B------:R-:W-:-:S03]  /*0d30*/  SHF.R.S32.HI R30, RZ, 0x1f, R33 ;  /* 0x0000001fff1e7819 */ /* 0x000fc60000011421 */
[----:B------:R-:W0:Y:S01]  /*0d40*/  @!P0 LDC.64 R18, c[0x0][0x270] ;  /* 0x00009c00ff128b82 */ /* 0x000e220000000a00 */
[----:B------:R-:W-:-:S04]  /*0d50*/  @P0 LOP3.LUT R38, R38, 0x8, RZ, 0xfc, !PT ;  /* 0x0000000826260812 */ /* 0x000fc800078efcff */
[----:B------:R-:W-:-:S03]  /*0d60*/  LOP3.LUT R38, R38, 0xffffffdf, RZ, 0xc0, !PT ;  /* 0xffffffdf26267812 */ /* 0x000fc600078ec0ff */
[----:B------:R-:W1:Y:S01]  /*0d70*/  @!P0 LDC.64 R20, c[0x0][0x220] ;  /* 0x00008800ff148b82 */ /* 0x000e620000000a00 */
[----:B0-----:R-:W-:Y:S01]  /*0d80*/  @!P0 IMAD R6, R7, R18, RZ ;  /* 0x0000001207068224 */ /* 0x001fe200078e02ff */
[----:B------:R-:W-:-:S03]  /*0d90*/  @!P0 MOV R7, R5 ;  /* 0x0000000500078202 */ /* 0x000fc60000000f00 */
[----:B------:R-:W-:Y:S01]  /*0da0*/  @!P0 IMAD R19, R23, R19, R6 ;  /* 0x0000001317138224 */ /* 0x000fe200078e0206 */
[----:B------:R-:W-:-:S05]  /*0db0*/  @!P0 MOV R6, R2 ;  /* 0x0000000200068202 */ /* 0x000fca0000000f00 */
[----:B------:R-:W-:-:S05]  /*0dc0*/  @!P0 IMAD.WIDE.U32 R6, R23, R18, R6 ;  /* 0x0000001217068225 */ /* 0x000fca00078e0006 */
[----:B------:R-:W-:Y:S02]  /*0dd0*/  @!P0 IADD3 R7, R7, R19, RZ ;  /* 0x0000001307078210 */ /* 0x000fe40007ffe0ff */
[----:B-1----:R-:W-:-:S04]  /*0de0*/  @!P0 LEA R18, P1, R6, R20, 0x2 ;  /* 0x0000001406128211 */ /* 0x002fc800078210ff */
[----:B------:R-:W-:Y:S02]  /*0df0*/  @!P0 LEA.HI.X R19, R6, R21, R7, 0x2, P1 ;  /* 0x0000001506138211 */ /* 0x000fe400008f1407 */
[----:B------:R-:W-:-:S04]  /*0e00*/  ISETP.GE.U32.AND P1, PT, R25, UR12, PT ;  /* 0x0000000c19007c0c */ /* 0x000fc8000bf26070 */
[----:B------:R-:W-:-:S04]  /*0e10*/  ISETP.GE.AND.EX P1, PT, R28, UR13, PT, P1 ;  /* 0x0000000d1c007c0c */ /* 0x000fc8000bf26310 */
[----:B------:R-:W-:-:S13]  /*0e20*/  ISETP.GT.U32.OR P0, PT, R74, 0x29f, P1 ;  /* 0x0000029f4a00780c */ /* 0x000fda0000f04470 */
[----:B------:R-:W0:Y:S01]  /*0e30*/  @!P0 LDC.64 R20, c[0x0][0x270] ;  /* 0x00009c00ff148b82 */ /* 0x000e220000000a00 */
[----:B------:R-:W-:Y:S02]  /*0e40*/  @!P0 MOV R7, R5 ;  /* 0x0000000500078202 */ /* 0x000fe40000000f00 */
[----:B------:R-:W-:-:S04]  /*0e50*/  @P0 LOP3.LUT R38, R38, 0x20, RZ, 0xfc, !PT ;  /* 0x0000002026260812 */ /* 0x000fc800078efcff */
[----:B------:R-:W-:Y:S01]  /*0e60*/  LOP3.LUT R38, R38, 0xfffffffe, RZ, 0xc0, !PT ;  /* 0xfffffffe26267812 */ /* 0x000fe200078ec0ff */
[----:B------:R-:W1:Y:S01]  /*0e70*/  @!P0 LDC.64 R22, c[0x0][0x220] ;  /* 0x00008800ff168b82 */ /* 0x000e620000000a00 */
[----:B0-----:R-:W-:-:S04]  /*0e80*/  @!P0 IMAD R6, R28, R20, RZ ;  /* 0x000000141c068224 */ /* 0x001fc800078e02ff */
        /* <DEDUP_REMOVED lines=14> */
[----:B0-----:R-:W-:Y:S01]  /*0f70*/  @!P0 IMAD R6, R26, R24, RZ ;  /* 0x000000181a068224 */ /* 0x001fe200078e02ff */
[----:B------:R-:W-:-:S03]  /*0f80*/  SHF.R.S32.HI R26, RZ, 0x1f, R31 ;  /* 0x0000001fff1a7819 */ /* 0x000fc6000001141f */
        /* <DEDUP_REMOVED lines=10> */
[----:B------:R-:W-:Y:S01]  /*1030*/  @!P1 IMAD.MOV.U32 R27, RZ, RZ, R5 ;  /* 0x000000ffff1b9224 */ /* 0x000fe200078e0005 */
[----:B------:R-:W-:-:S04]  /*1040*/  @P1 LOP3.LUT R39, R39, 0x40, RZ, 0xfc, !PT ;  /* 0x0000004027271812 */ /* 0x000fc800078efcff */
[----:B------:R-:W-:Y:S02]  /*1050*/  LOP3.LUT R39, R39, 0xfffffffe, RZ, 0xc0, !PT ;  /* 0xfffffffe27277812 */ /* 0x000fe400078ec0ff */
[----:B------:R-:W1:Y:S01]  /*1060*/  @!P1 LDC.64 R24, c[0x0][0x220] ;  /* 0x00008800ff189b82 */ /* 0x000e620000000a00 */
[----:B0-----:R-:W-:-:S04]  /*1070*/  @!P1 IMAD R26, R26, R6, RZ ;  /* 0x000000061a1a9224 */ /* 0x001fc800078e02ff */
[----:B------:R-:W-:Y:S01]  /*1080*/  @!P1 IMAD R29, R31, R7, R26 ;  /* 0x000000071f1d9224 */ /* 0x000fe200078e021a */
[----:B------:R-:W-:-:S05]  /*1090*/  @!P1 MOV R26, R2 ;  /* 0x00000002001a9202 */ /* 0x000fca0000000f00 */
[----:B------:R-:W-:Y:S01]  /*10a0*/  @!P1 IMAD.WIDE.U32 R6, R31, R6, R26 ;  /* 0x000000061f069225 */ /* 0x000fe200078e001a */
[----:B------:R-:W-:-:S04]  /*10b0*/  IADD3 R31, R0, 0x190, RZ ;  /* 0x00000190001f7810 */ /* 0x000fc80007ffe0ff */
[----:B------:R-:W-:Y:S02]  /*10c0*/  @!P1 IADD3 R7, R7, R29, RZ ;  /* 0x0000001d07079210 */ /* 0x000fe40007ffe0ff */
[C---:B-1----:R-:W-:Y:S02]  /*10d0*/  @!P1 LEA R24, P2, R6.reuse, R24, 0x2 ;  /* 0x0000001806189211 */ /* 0x042fe400078410ff */
[----:B------:R-:W-:Y:S02]  /*10e0*/  SHF.R.S32.HI R28, RZ, 0x1f, R31 ;  /* 0x0000001fff1c7819 */ /* 0x000fe4000001141f */
        /* <DEDUP_REMOVED lines=12> */
[----:B------:R-:W-:Y:S01]  /*11b0*/  @!P2 IMAD.WIDE.U32 R6, R31, R6, R26 ;  /* 0x000000061f06a225 */ /* 0x000fe200078e001a */
[----:B------:R-:W-:-:S04]  /*11c0*/  IADD3 R31, R0, 0x150, RZ ;  /* 0x00000150001f7810 */ /* 0x000fc80007ffe0ff */
[----:B------:R-:W-:Y:S02]  /*11d0*/  @!P2 IADD3 R7, R7, R29, RZ ;  /* 0x0000001d0707a210 */ /* 0x000fe40007ffe0ff */
[----:B-1----:R-:W-:Y:S02]  /*11e0*/  @!P2 LEA R60, P3, R6, R60, 0x2 ;  /* 0x0000003c063ca211 */ /* 0x002fe400078610ff */
[----:B------:R-:W-:Y:S02]  /*11f0*/  IADD3 R29, R0, 0x1b0, RZ ;  /* 0x000001b0001d7810 */ /* 0x000fe40007ffe0ff */
[----:B------:R-:W-:Y:S02]  /*1200*/  @!P2 LEA.HI.X R61, R6, R61, R7, 0x2, P3 ;  /* 0x0000003d063da211 */ /* 0x000fe400018f1407 */
[----:B------:R-:W-:Y:S02]  /*1210*/  SHF.R.S32.HI R28, RZ, 0x1f, R29 ;  /* 0x0000001fff1c7819 */ /* 0x000fe4000001141d */
        /* <DEDUP_REMOVED lines=28> */
[----:B------:R-:W-:-:S04]  /*13e0*/  @!P4 IMAD.WIDE.U32 R26, R29, R6, R26 ;  /* 0x000000061d1ac225 */ /* 0x000fc800078e001a */
[----:B------:R-:W-:Y:S01]  /*13f0*/  VIADD R29, R0, 0x1d0 ;  /* 0x000001d0001d7836 */ /* 0x000fe20000000000 */
        /* <DEDUP_REMOVED lines=80> */
[----:B------:R-:W-:-:S04]  /*1900*/  SHF.R.S32.HI R34, RZ, 0x1f, R40 ;  /* 0x0000001fff227819 */ /* 0x000fc80000011428 */
        /* <DEDUP_REMOVED lines=31> */
[----:B------:R-:W-:-:S03]  /*1b00*/  SHF.R.S32.HI R42, RZ, 0x1f, R44 ;  /* 0x0000001fff2a7819 */ /* 0x000fc6000001142c */
[----:B------:R-:W-:Y:S01]  /*1b10*/  @!P1 IMAD.IADD R7, R41, 0x1, R7 ;  /* 0x0000000129079824 */ /* 0x000fe200078e0207 */
        /* <DEDUP_REMOVED lines=88> */
[----:B------:R-:W-:Y:S01]  /*20a0*/  LOP3.LUT P6, RZ, R38, 0x20, RZ, 0xc0, !PT ;  /* 0x0000002026ff7812 */ /* 0x000fe200078cc0ff */
        /* <DEDUP_REMOVED lines=26> */
[----:B------:R-:W-:Y:S02]  /*2250*/  ISETP.GE.AND.EX P0, PT, R58, UR13, PT, P1 ;  /* 0x0000000d3a007c0c */ /* 0x000fe4000bf06310 */
[----:B------:R-:W-:Y:S02]  /*2260*/  LOP3.LUT P1, RZ, R38, 0x200, RZ, 0xc0, !PT ;  /* 0x0000020026ff7812 */ /* 0x000fe4000782c0ff */
        /* <DEDUP_REMOVED lines=13> */
[----:B------:R-:W-:Y:S02]  /*2340*/  ISETP.GE.U32.AND P0, PT, R66, UR12, PT ;  /* 0x0000000c42007c0c */ /* 0x000fe4000bf06070 */
[----:B------:R-:W-:Y:S02]  /*2350*/  LOP3.LUT P4, RZ, R38, 0x40, RZ, 0xc0, !PT ;  /* 0x0000004026ff7812 */ /* 0x000fe4000788c0ff */
        /* <DEDUP_REMOVED lines=15> */
[----:B------:R-:W-:Y:S02]  /*2450*/  ISETP.GE.U32.AND P0, PT, R72, UR12, PT ;  /* 0x0000000c48007c0c */ /* 0x000fe4000bf06070 */
[----:B------:R-:W-:Y:S02]  /*2460*/  LOP3.LUT P2, RZ, R38, 0x80, RZ, 0xc0, !PT ;  /* 0x0000008026ff7812 */ /* 0x000fe4000784c0ff */
[----:B------:R-:W-:-:S04]  /*2470*/  ISETP.GE.AND.EX P0, PT, R66, UR13, PT, P0 ;  /* 0x0000000d42007c0c */ /* 0x000fc8000bf06300 */
[----:B------:R-:W-:Y:S02]  /*2480*/  ISETP.GT.U32.OR P3, PT, R74, 0x29f, P0 ;  /* 0x0000029f4a00780c */ /* 0x000fe40000764470 */
[----:B------:R-:W-:-:S11]  /*2490*/  LOP3.LUT P0, RZ, R38, 0x10, RZ, 0xc0, !PT ;  /* 0x0000001026ff7812 */ /* 0x000fd6000780c0ff */
[----:B------:R-:W0:Y:S01]  /*24a0*/  @!P3 LDC.64 R6, c[0x0][0x270] ;  /* 0x00009c00ff06bb82 */ /* 0x000e220000000a00 */
[----:B------:R-:W-:Y:S02]  /*24b0*/  @!P3 MOV R67, R5 ;  /* 0x000000050043b202 */ /* 0x000fe40000000f00 */
[----:B------:R-:W-:-:S05]  /*24c0*/  @P3 LOP3.LUT R39, R39, 0x8, RZ, 0xfc, !PT ;  /* 0x0000000827273812 */ /* 0x000fca00078efcff */
        /* <DEDUP_REMOVED lines=8> */
[----:B------:R-:W-:Y:S02]  /*2550*/  CS2R R6, SRZ ;  /* 0x0000000000067805 */ /* 0x000fe4000001ff00 */
[C---:B------:R-:W-:Y:S02]  /*2560*/  LOP3.LUT P3, RZ, R38.reuse, 0x100, RZ, 0xc0, !PT ;  /* 0x0000010026ff7812 */ /* 0x040fe4000786c0ff */
[C---:B------:R-:W-:Y:S02]  /*2570*/  LOP3.LUT P5, RZ, R38.reuse, 0x8, RZ, 0xc0, !PT ;  /* 0x0000000826ff7812 */ /* 0x040fe400078ac0ff */
[----:B------:R0:W2:Y:S01]  /*2580*/  @!P1 LDG.E.64 R6, desc[UR14][R8.64] ;  /* 0x0000000e08069981 */ /* 0x0000a2000c1e1b00 */
[----:B------:R-:W-:Y:S02]  /*2590*/  LOP3.LUT R39, R39, 0xffffffef, RZ, 0xc0, !PT ;  /* 0xffffffef27277812 */ /* 0x000fe400078ec0ff */
[----:B------:R-:W-:-:S02]  /*25a0*/  LOP3.LUT P1, RZ, R38, 0x1, RZ, 0xc0, !PT ;  /* 0x0000000126ff7812 */ /* 0x000fc4000782c0ff */
[----:B0-----:R-:W-:-:S06]  /*25b0*/  CS2R R8, SRZ ;  /* 0x0000000000087805 */ /* 0x001fcc000001ff00 */
[----:B------:R0:W3:Y:S02]  /*25c0*/  @!P3 LDG.E.64 R8, desc[UR14][R10.64] ;  /* 0x0000000e0a08b981 */ /* 0x0000e4000c1e1b00 */
[----:B0-----:R-:W-:Y:S02]  /*25d0*/  CS2R R10, SRZ ;  /* 0x00000000000a7805 */ /* 0x001fe4000001ff00 */
[----:B------:R-:W-:-:S04]  /*25e0*/  LOP3.LUT P3, RZ, R38, 0x400000, RZ, 0xc0, !PT ;  /* 0x0040000026ff7812 */ /* 0x000fc8000786c0ff */
[----:B------:R0:W4:Y:S09]  /*25f0*/  @!P2 LDG.E.64 R10, desc[UR14][R12.64] ;  /* 0x0000000e0c0aa981 */ /* 0x000132000c1e1b00 */
[----:B------:R-:W-:Y:S02]  /*2600*/  @P3 LOP3.LUT R39, R39, 0x10, RZ, 0xfc, !PT ;  /* 0x0000001027273812 */ /* 0x000fe400078efcff */
[----:B0-----:R-:W-:-:S02]  /*2610*/  CS2R R12, SRZ ;  /* 0x00000000000c7805 */ /* 0x001fc4000001ff00 */
[----:B------:R-:W-:Y:S02]  /*2620*/  LOP3.LUT P3, RZ, R38, 0x2, RZ, 0xc0, !PT ;  /* 0x0000000226ff7812 */ /* 0x000fe4000786c0ff */
[----:B------:R-:W-:Y:S02]  /*2630*/  LOP3.LUT R39, R39, 0xffffffdf, RZ, 0xc0, !PT ;  /* 0xffffffdf27277812 */ /* 0x000fe400078ec0ff */
[----:B------:R0:W5:Y:S09]  /*2640*/  @!P4 LDG.E.64 R12, desc[UR14][R14.64] ;  /* 0x0000000e0e0cc981 */ /* 0x000172000c1e1b00 */
[----:B------:R-:W-:-:S02]  /*2650*/  @P3 LOP3.LUT R39, R39, 0x20, RZ, 0xfc, !PT ;  /* 0x0000002027273812 */ /* 0x000fc400078efcff */
[----:B0-----:R-:W-:Y:S02]  /*2660*/  CS2R R14, SRZ ;  /* 0x00000000000e7805 */ /* 0x001fe4000001ff00 */
[----:B------:R-:W-:-:S04]  /*2670*/  LOP3.LUT P3, RZ, R38, 0x4, RZ, 0xc0, !PT ;  /* 0x0000000426ff7812 */ /* 0x000fc8000786c0ff */
[----:B------:R0:W5:Y:S02]  /*2680*/  @!P0 LDG.E.64 R14, desc[UR14][R16.64] ;  /* 0x0000000e100e8981 */ /* 0x000164000c1e1b00 */
[----:B0-----:R-:W-:-:S06]  /*2690*/  CS2R R16, SRZ ;  /* 0x0000000000107805 */ /* 0x001fcc000001ff00 */
[----:B------:R0:W5:Y:S02]  /*26a0*/  @!P5 LDG.E.64 R16, desc[UR14][R18.64] ;  /* 0x0000000e1210d981 */ /* 0x000164000c1e1b00 */
[----:B0-----:R-:W-:-:S06]  /*26b0*/  CS2R R18, SRZ ;  /* 0x0000000000127805 */ /* 0x001fcc000001ff00 */
[----:B------:R0:W5:Y:S02]  /*26c0*/  @!P6 LDG.E.64 R18, desc[UR14][R20.64] ;  /* 0x0000000e1412e981 */ /* 0x000164000c1e1b00 */
[----:B0-----:R-:W-:-:S06]  /*26d0*/  CS2R R20, SRZ ;  /* 0x0000000000147805 */ /* 0x001fcc000001ff00 */
[----:B------:R0:W5:Y:S01]  /*26e0*/  @!P1 LDG.E.64 R20, desc[UR14][R22.64] ;  /* 0x0000000e16149981 */ /* 0x000162000c1e1b00 */
[----:B------:R-:W-:Y:S02]  /*26f0*/  LOP3.LUT P1, RZ, R39, 0x40, RZ, 0xc0, !PT ;  /* 0x0000004027ff7812 */ /* 0x000fe4000782c0ff */
[----:B0-----:R-:W-:-:S11]  /*2700*/  CS2R R22, SRZ ;  /* 0x0000000000167805 */ /* 0x001fd6000001ff00 */
[----:B------:R0:W5:Y:S02]  /*2710*/  @!P1 LDG.E.64 R22, desc[UR14][R24.64] ;  /* 0x0000000e18169981 */ /* 0x000164000c1e1b00 */
[----:B0-----:R-:W-:-:S06]  /*2720*/  CS2R R24, SRZ ;  /* 0x0000000000187805 */ /* 0x001fcc000001ff00 */
[----:B------:R0:W5:Y:S01]  /*2730*/  @!P3 LDG.E.64 R24, desc[UR14][R26.64] ;  /* 0x0000000e1a18b981 */ /* 0x000162000c1e1b00 */
[----:B------:R-:W-:Y:S02]  /*2740*/  LOP3.LUT P3, RZ, R39, 0x20, RZ, 0xc0, !PT ;  /* 0x0000002027ff7812 */ /* 0x000fe4000786c0ff */
[----:B0-----:R-:W-:-:S11]  /*2750*/  CS2R R26, SRZ ;  /* 0x00000000001a7805 */ /* 0x001fd6000001ff00 */
[----:B------:R0:W5:Y:S01]  /*2760*/  @!P3 LDG.E.64 R26, desc[UR14][R28.64] ;  /* 0x0000000e1c1ab981 */ /* 0x000162000c1e1b00 */
[----:B------:R-:W-:Y:S02]  /*2770*/  LOP3.LUT P3, RZ, R39, 0x10, RZ, 0xc0, !PT ;  /* 0x0000001027ff7812 */ /* 0x000fe4000786c0ff */
[C---:B------:R-:W-:Y:S02]  /*2780*/  LOP3.LUT P2, RZ, R38.reuse, 0x200000, RZ, 0xc0, !PT ;  /* 0x0020000026ff7812 */ /* 0x040fe4000784c0ff */
[----:B0-----:R-:W-:Y:S02]  /*2790*/  CS2R R28, SRZ ;  /* 0x00000000001c7805 */ /* 0x001fe4000001ff00 */
[----:B------:R-:W-:-:S07]  /*27a0*/  LOP3.LUT P4, RZ, R38, 0x100000, RZ, 0xc0, !PT ;  /* 0x0010000026ff7812 */ /* 0x000fce000788c0ff */
[----:B------:R0:W2:Y:S01]  /*27b0*/  @!P3 LDG.E.64 R28, desc[UR14][R30.64] ;  /* 0x0000000e1e1cb981 */ /* 0x0000a2000c1e1b00 */
[----:B------:R-:W-:Y:S02]  /*27c0*/  LOP3.LUT P0, RZ, R38, 0x80000, RZ, 0xc0, !PT ;  /* 0x0008000026ff7812 */ /* 0x000fe4000780c0ff */
[----:B0-----:R-:W-:-:S06]  /*27d0*/  CS2R R30, SRZ ;  /* 0x00000000001e7805 */ /* 0x001fcc000001ff00 */
[----:B------:R0:W3:Y:S01]  /*27e0*/  @!P2 LDG.E.64 R30, desc[UR14][R32.64] ;  /* 0x0000000e201ea981 */ /* 0x0000e2000c1e1b00 */
[----:B------:R-:W-:Y:S02]  /*27f0*/  LOP3.LUT P5, RZ, R38, 0x40000, RZ, 0xc0, !PT ;  /* 0x0004000026ff7812 */ /* 0x000fe400078ac0ff */
[----:B0-----:R-:W-:-:S06]  /*2800*/  CS2R R32, SRZ ;  /* 0x0000000000207805 */ /* 0x001fcc000001ff00 */
[----:B------:R0:W4:Y:S01]  /*2810*/  @!P4 LDG.E.64 R32, desc[UR14][R34.64] ;  /* 0x0000000e2220c981 */ /* 0x000122000c1e1b00 */
[----:B------:R-:W-:Y:S02]  /*2820*/  LOP3.LUT P6, RZ, R38, 0x20000, RZ, 0xc0, !PT ;  /* 0x0002000026ff7812 */ /* 0x000fe400078cc0ff */
[----:B0-----:R-:W-:-:S06]  /*2830*/  CS2R R34, SRZ ;  /* 0x0000000000227805 */ /* 0x001fcc000001ff00 */
[----:B------:R0:W5:Y:S01]  /*2840*/  @!P0 LDG.E.64 R34, desc[UR14][R40.64] ;  /* 0x0000000e28228981 */ /* 0x000162000c1e1b00 */
[----:B------:R-:W-:Y:S02]  /*2850*/  LOP3.LUT P1, RZ, R38, 0x10000, RZ, 0xc0, !PT ;  /* 0x0001000026ff7812 */ /* 0x000fe4000782c0ff */
[----:B0-----:R-:W-:-:S06]  /*2860*/  CS2R R40, SRZ ;  /* 0x0000000000287805 */ /* 0x001fcc000001ff00 */
[----:B------:R0:W5:Y:S02]  /*2870*/  @!P5 LDG.E.64 R40, desc[UR14][R42.64] ;  /* 0x0000000e2a28d981 */ /* 0x000164000c1e1b00 */
[----:B0-----:R-:W-:-:S06]  /*2880*/  CS2R R42, SRZ ;  /* 0x00000000002a7805 */ /* 0x001fcc000001ff00 */
[----:B------:R0:W5:Y:S01]  /*2890*/  @!P6 LDG.E.64 R42, desc[UR14][R44.64] ;  /* 0x0000000e2c2ae981 */ /* 0x000162000c1e1b00 */
[C---:B------:R-:W-:Y:S02]  /*28a0*/  LOP3.LUT P6, RZ, R38.reuse, 0x40000000, RZ, 0xc0, !PT ;  /* 0x4000000026ff7812 */ /* 0x040fe400078cc0ff */
[----:B------:R-:W-:Y:S02]  /*28b0*/  LOP3.LUT P5, RZ, R38, 0x80000000, RZ, 0xc0, !PT ;  /* 0x8000000026ff7812 */ /* 0x000fe400078ac0ff */
[----:B0-----:R-:W-:-:S06]  /*28c0*/  CS2R R44, SRZ ;  /* 0x00000000002c7805 */ /* 0x001fcc000001ff00 */
[----:B------:R0:W5:Y:S01]  /*28d0*/  @!P1 LDG.E.64 R44, desc[UR14][R46.64] ;  /* 0x0000000e2e2c9981 */ /* 0x000162000c1e1b00 */
[----:B------:R-:W-:Y:S02]  /*28e0*/  LOP3.LUT P0, RZ, R39, 0x1, RZ, 0xc0, !PT ;  /* 0x0000000127ff7812 */ /* 0x000fe4000780c0ff */
[----:B0-----:R-:W-:-:S06]  /*28f0*/  CS2R R46, SRZ ;  /* 0x00000000002e7805 */ /* 0x001fcc000001ff00 */
[----:B------:R0:W5:Y:S02]  /*2900*/  @!P6 LDG.E.64 R46, desc[UR14][R48.64] ;  /* 0x0000000e302ee981 */ /* 0x000164000c1e1b00 */
[----:B0-----:R-:W-:-:S06]  /*2910*/  CS2R R48, SRZ ;  /* 0x0000000000307805 */ /* 0x001fcc000001ff00 */
[----:B------:R0:W5:Y:S02]  /*2920*/  @!P5 LDG.E.64 R48, desc[UR14][R50.64] ;  /* 0x0000000e3230d981 */ /* 0x000164000c1e1b00 */
[----:B0-----:R-:W-:-:S06]  /*2930*/  CS2R R50, SRZ ;  /* 0x0000000000327805 */ /* 0x001fcc000001ff00 */
[----:B------:R0:W5:Y:S01]  /*2940*/  @!P0 LDG.E.64 R50, desc[UR14][R52.64] ;  /* 0x0000000e34328981 */ /* 0x000162000c1e1b00 */
[----:B------:R-:W-:Y:S02]  /*2950*/  LOP3.LUT P0, RZ, R38, 0x8000000, RZ, 0xc0, !PT ;  /* 0x0800000026ff7812 */ /* 0x000fe4000780c0ff */
[----:B------:R-:W-:-:S11]  /*2960*/  CS2R R76, SRZ ;  /* 0x00000000004c7805 */ /* 0x000fd6000001ff00 */
[----:B------:R1:W4:Y:S01]  /*2970*/  @P0 LDG.E.64 R76, desc[UR14][R56.64] ;  /* 0x0000000e384c0981 */ /* 0x000322000c1e1b00 */
[C---:B------:R-:W-:Y:S02]  /*2980*/  LOP3.LUT P4, RZ, R39.reuse, 0x2, RZ, 0xc0, !PT ;  /* 0x0000000227ff7812 */ /* 0x040fe4000788c0ff */
[----:B0-----:R-:W-:Y:S02]  /*2990*/  CS2R R52, SRZ ;  /* 0x0000000000347805 */ /* 0x001fe4000001ff00 */
[C---:B------:R-:W-:Y:S02]  /*29a0*/  LOP3.LUT P2, RZ, R39.reuse, 0x4, RZ, 0xc0, !PT ;  /* 0x0000000427ff7812 */ /* 0x040fe4000784c0ff */
[----:B------:R-:W-:-:S07]  /*29b0*/  LOP3.LUT P3, RZ, R39, 0x8, RZ, 0xc0, !PT ;  /* 0x0000000827ff7812 */ /* 0x000fce000786c0ff */
[----:B------:R0:W5:Y:S01]  /*29c0*/  @!P4 LDG.E.64 R52, desc[UR14][R54.64] ;  /* 0x0000000e3634c981 */ /* 0x000162000c1e1b00 */
[----:B-1----:R-:W-:-:S06]  /*29d0*/  CS2R R56, SRZ ;  /* 0x0000000000387805 */ /* 0x002fcc000001ff00 */
[----:B------:R1:W5:Y:S01]  /*29e0*/  @!P3 LDG.E.64 R56, desc[UR14][R58.64] ;  /* 0x0000000e3a38b981 */ /* 0x000362000c1e1b00 */
[----:B0-----:R-:W-:-:S06]  /*29f0*/  CS2R R54, SRZ ;  /* 0x0000000000367805 */ /* 0x001fcc000001ff00 */
[----:B------:R-:W5:Y:S01]  /*2a00*/  @!P2 LDG.E.64 R54, desc[UR14][R62.64] ;  /* 0x0000000e3e36a981 */ /* 0x000f62000c1e1b00 */
[----:B------:R-:W-:-:S04]  /*2a10*/  IADD3 R72, R0, 0x1e0, RZ ;  /* 0x000001e000487810 */ /* 0x000fc80007ffe0ff */
[----:B------:R-:W-:Y:S02]  /*2a20*/  ISETP.GE.U32.AND P1, PT, R72, UR12, PT ;  /* 0x0000000c48007c0c */ /* 0x000fe4000bf26070 */
[----:B------:R-:W-:-:S04]  /*2a30*/  SHF.R.S32.HI R73, RZ, 0x1f, R72 ;  /* 0x0000001fff497819 */ /* 0x000fc80000011448 */
[----:B------:R-:W-:-:S04]  /*2a40*/  ISETP.GE.AND.EX P1, PT, R73, UR13, PT, P1 ;  /* 0x0000000d49007c0c */ /* 0x000fc8000bf26310 */
[----:B------:R-:W-:Y:S02]  /*2a50*/  ISETP.GT.U32.OR P1, PT, R74, 0x29f, P1 ;  /* 0x0000029f4a00780c */ /* 0x000fe40000f24470 */
[C---:B------:R-:W-:Y:S02]  /*2a60*/  LOP3.LUT P2, RZ, R38.reuse, 0x2000000, RZ, 0xc0, !PT ;  /* 0x0200000026ff7812 */ /* 0x040fe4000784c0ff */
[----:B-1----:R-:W-:Y:S02]  /*2a70*/  CS2R R58, SRZ ;  /* 0x00000000003a7805 */ /* 0x002fe4000001ff00 */
[----:B------:R-:W-:-:S07]  /*2a80*/  LOP3.LUT P6, RZ, R38, 0x20000000, RZ, 0xc0, !PT ;  /* 0x2000000026ff7812 */ /* 0x000fce00078cc0ff */
[----:B------:R-:W0:Y:S02]  /*2a90*/  @!P1 LDC.64 R66, c[0x0][0x270] ;  /* 0x00009c00ff429b82 */ /* 0x000e240000000a00 */
[----:B------:R1:W5:Y:S01]  /*2aa0*/  @!P2 LDG.E.64 R58, desc[UR14][R60.64] ;  /* 0x0000000e3c3aa981 */ /* 0x000362000c1e1b00 */
[C---:B------:R-:W-:Y:S02]  /*2ab0*/  LOP3.LUT P3, RZ, R38.reuse, 0x1000000, RZ, 0xc0, !PT ;  /* 0x0100000026ff7812 */ /* 0x040fe4000786c0ff */
[----:B-1----:R-:W-:Y:S02]  /*2ac0*/  CS2R R60, SRZ ;  /* 0x00000000003c7805 */ /* 0x002fe4000001ff00 */
[C---:B------:R-:W-:Y:S02]  /*2ad0*/  LOP3.LUT P5, RZ, R38.reuse, 0x10000000, RZ, 0xc0, !PT ;  /* 0x1000000026ff7812 */ /* 0x040fe400078ac0ff */
[----:B------:R-:W-:Y:S02]  /*2ae0*/  LOP3.LUT P4, RZ, R38, 0x4000000, RZ, 0xc0, !PT ;  /* 0x0400000026ff7812 */ /* 0x000fe4000788c0ff */
[----:B------:R-:W1:Y:S01]  /*2af0*/  @!P1 LDC.64 R38, c[0x0][0x220] ;  /* 0x00008800ff269b82 */ /* 0x000e620000000a00 */
[----:B------:R0:W5:Y:S01]  /*2b00*/  @!P6 LDG.E.64 R60, desc[UR14][R36.64] ;  /* 0x0000000e243ce981 */ /* 0x000162000c1e1b00 */
[----:B------:R-:W-:-:S06]  /*2b10*/  CS2R R62, SRZ ;  /* 0x00000000003e7805 */ /* 0x000fcc000001ff00 */
[----:B------:R0:W5:Y:S02]  /*2b20*/  @!P3 LDG.E.64 R62, desc[UR14][R64.64] ;  /* 0x0000000e403eb981 */ /* 0x000164000c1e1b00 */
[----:B0-----:R-:W-:-:S04]  /*2b30*/  IADD3 R36, R0, 0x1f0, RZ ;  /* 0x000001f000247810 */ /* 0x001fc80007ffe0ff */
[----:B------:R-:W-:Y:S02]  /*2b40*/  ISETP.GE.U32.AND P2, PT, R36, UR12, PT ;  /* 0x0000000c24007c0c */ /* 0x000fe4000bf46070 */
[----:B------:R-:W-:-:S04]  /*2b50*/  SHF.R.S32.HI R75, RZ, 0x1f, R36 ;  /* 0x0000001fff4b7819 */ /* 0x000fc80000011424 */
[----:B------:R-:W-:Y:S01]  /*2b60*/  ISETP.GE.AND.EX P2, PT, R75, UR13, PT, P2 ;  /* 0x0000000d4b007c0c */ /* 0x000fe2000bf46320 */
[-C--:B------:R-:W-:Y:S01]  /*2b70*/  @!P1 IMAD R37, R73, R66.reuse, RZ ;  /* 0x0000004249259224 */ /* 0x080fe200078e02ff */
[----:B------:R-:W-:Y:S01]  /*2b80*/  @!P1 MOV R65, R5 ;  /* 0x0000000500419202 */ /* 0x000fe20000000f00 */
[----:B------:R-:W-:Y:S01]  /*2b90*/  @!P1 IMAD.MOV.U32 R64, RZ, RZ, R2 ;  /* 0x000000ffff409224 */ /* 0x000fe200078e0002 */
[----:B------:R-:W-:Y:S01]  /*2ba0*/  ISETP.GT.U32.OR P2, PT, R74, 0x29f, P2 ;  /* 0x0000029f4a00780c */ /* 0x000fe20001744470 */
[C---:B------:R-:W-:Y:S02]  /*2bb0*/  @!P1 IMAD R37, R72.reuse, R67, R37 ;  /* 0x0000004348259224 */ /* 0x040fe400078e0225 */
[----:B------:R-:W-:Y:S01]  /*2bc0*/  @!P1 IMAD.WIDE.U32 R66, R72, R66, R64 ;  /* 0x0000004248429225 */ /* 0x000fe200078e0040 */
[----:B------:R-:W-:-:S04]  /*2bd0*/  CS2R R64, SRZ ;  /* 0x0000000000407805 */ /* 0x000fc8000001ff00 */
[----:B------:R-:W-:Y:S02]  /*2be0*/  @!P1 IADD3 R37, R67, R37, RZ ;  /* 0x0000002543259210 */ /* 0x000fe40007ffe0ff */
[----:B------:R0:W5:Y:S01]  /*2bf0*/  @!P4 LDG.E.64 R64, desc[UR14][R70.64] ;  /* 0x0000000e4640c981 */ /* 0x000162000c1e1b00 */
[C---:B-1----:R-:W-:Y:S02]  /*2c00*/  @!P1 LEA R38, P3, R66.reuse, R38, 0x2 ;  /* 0x0000002642269211 */ /* 0x042fe400078610ff */
[----:B------:R-:W1:Y:S02]  /*2c10*/  @!P2 LDC.64 R72, c[0x0][0x220] ;  /* 0x00008800ff48ab82 */ /* 0x000e640000000a00 */
[----:B------:R-:W-:-:S06]  /*2c20*/  @!P1 LEA.HI.X R39, R66, R39, R37, 0x2, P3 ;  /* 0x0000002742279211 */ /* 0x000fcc00018f1425 */
[----:B0-----:R-:W0:Y:S01]  /*2c30*/  @!P2 LDC.64 R70, c[0x0][0x270] ;  /* 0x00009c00ff46ab82 */ /* 0x001e220000000a00 */
[----:B------:R-:W-:-:S06]  /*2c40*/  CS2R R66, SRZ ;  /* 0x0000000000427805 */ /* 0x000fcc000001ff00 */
[----:B------:R2:W5:Y:S02]  /*2c50*/  @!P5 LDG.E.64 R66, desc[UR14][R68.64] ;  /* 0x0000000e4442d981 */ /* 0x000564000c1e1b00 */
[----:B--2---:R-:W-:-:S06]  /*2c60*/  CS2R R68, SRZ ;  /* 0x0000000000447805 */ /* 0x004fcc000001ff00 */
[----:B------:R2:W5:Y:S01]  /*2c70*/  @!P1 LDG.E.64 R68, desc[UR14][R38.64] ;  /* 0x0000000e26449981 */ /* 0x000562000c1e1b00 */
[----:B0-----:R-:W-:-:S04]  /*2c80*/  @!P2 IMAD R37, R75, R70, RZ ;  /* 0x000000464b25a224 */ /* 0x001fc800078e02ff */
[----:B------:R-:W-:Y:S01]  /*2c90*/  @!P2 IMAD R71, R36, R71, R37 ;  /* 0x000000472447a224 */ /* 0x000fe200078e0225 */
[----:B--2---:R-:W-:Y:S02]  /*2ca0*/  @!P2 MOV R38, R2 ;  /* 0x000000020026a202 */ /* 0x004fe40000000f00 */
[----:B------:R-:W-:-:S03]  /*2cb0*/  @!P2 MOV R39, R5 ;  /* 0x000000050027a202 */ /* 0x000fc60000000f00 */
[----:B------:R-:W-:-:S05]  /*2cc0*/  @!P2 IMAD.WIDE.U32 R38, R36, R70, R38 ;  /* 0x000000462426a225 */ /* 0x000fca00078e0026 */
[----:B------:R-:W-:Y:S02]  /*2cd0*/  @!P2 IADD3 R71, R39, R71, RZ ;  /* 0x000000472747a210 */ /* 0x000fe40007ffe0ff */
[----:B-1----:R-:W-:-:S04]  /*2ce0*/  @!P2 LEA R72, P1, R38, R72, 0x2 ;  /* 0x000000482648a211 */ /* 0x002fc800078210ff */
[----:B------:R-:W-:Y:S02]  /*2cf0*/  @!P2 LEA.HI.X R73, R38, R73, R71, 0x2, P1 ;  /* 0x000000492649a211 */ /* 0x000fe400008f1447 */
[----:B------:R-:W-:-:S06]  /*2d00*/  CS2R R70, SRZ ;  /* 0x0000000000467805 */ /* 0x000fcc000001ff00 */
[----:B------:R-:W2:Y:S01]  /*2d10*/  @!P2 LDG.E.64 R70, desc[UR14][R72.64] ;  /* 0x0000000e4846a981 */ /* 0x000ea2000c1e1b00 */
[----:B------:R-:W-:Y:S01]  /*2d20*/  FMUL.FTZ R36, R29, R29 ;  /* 0x0000001d1d247220 */ /* 0x000fe20000410000 */
[----:B---3--:R-:W-:-:S03]  /*2d30*/  FMUL.FTZ R37, R31, R31 ;  /* 0x0000001f1f257220 */ /* 0x008fc60000410000 */
[C---:B------:R-:W-:Y:S01]  /*2d40*/  FFMA.FTZ R36, R28.reuse, R28, R36 ;  /* 0x0000001c1c247223 */ /* 0x040fe20000010024 */
[----:B------:R-:W-:Y:S01]  /*2d50*/  FADD.FTZ R39, R28, R29 ;  /* 0x0000001d1c277221 */ /* 0x000fe20000010000 */
[----:B----4-:R-:W-:-:S04]  /*2d60*/  FMUL.FTZ R38, R77, R77 ;  /* 0x0000004d4d267220 */ /* 0x010fc80000410000 */
[----:B------:R-:W-:-:S04]  /*2d70*/  FFMA.FTZ R38, R76, R76, R38 ;  /* 0x0000004c4c267223 */ /* 0x000fc80000010026 */
[----:B------:R-:W-:-:S04]  /*2d80*/  FADD.FTZ R38, RZ, R38 ;  /* 0x00000026ff267221 */ /* 0x000fc80000010000 */
[----:B------:R-:W-:Y:S01]  /*2d90*/  FADD.FTZ R36, R38, R36 ;  /* 0x0000002426247221 */ /* 0x000fe20000010000 */
[----:B------:R-:W-:Y:S01]  /*2da0*/  FFMA.FTZ R38, R30, R30, R37 ;  /* 0x0000001e1e267223 */ /* 0x000fe20000010025 */
[----:B------:R-:W-:-:S03]  /*2db0*/  FMUL.FTZ R37, R33, R33 ;  /* 0x0000002121257220 */ /* 0x000fc60000410000 */
[----:B------:R-:W-:Y:S01]  /*2dc0*/  FADD.FTZ R36, R36, R38 ;  /* 0x0000002624247221 */ /* 0x000fe20000010000 */
[----:B------:R-:W-:Y:S01]  /*2dd0*/  FFMA.FTZ R38, R32, R32, R37 ;  /* 0x0000002020267223 */ /* 0x000fe20000010025 */
[----:B-----5:R-:W-:-:S03]  /*2de0*/  FMUL.FTZ R37, R35, R35 ;  /* 0x0000002323257220 */ /* 0x020fc60000410000 */
[----:B------:R-:W-:Y:S01]  /*2df0*/  FADD.FTZ R36, R36, R38 ;  /* 0x0000002624247221 */ /* 0x000fe20000010000 */
[----:B------:R-:W-:Y:S01]  /*2e00*/  FFMA.FTZ R38, R34, R34, R37 ;  /* 0x0000002222267223 */ /* 0x000fe20000010025 */
[----:B------:R-:W-:-:S03]  /*2e10*/  FMUL.FTZ R37, R41, R41 ;  /* 0x0000002929257220 */ /* 0x000fc60000410000 */
        /* <DEDUP_REMOVED lines=31> */
[----:B------:R-:W-:-:S04]  /*3010*/  FFMA.FTZ R38, R8, R8, R37 ;  /* 0x0000000808267223 */ /* 0x000fc80000010025 */
[----:B------:R-:W-:Y:S01]  /*3020*/  FADD.FTZ R36, R36, R38 ;  /* 0x0000002624247221 */ /* 0x000fe20000010000 */
[----:B------:R-:W-:Y:S01]  /*3030*/  FADD.FTZ R38, R76, R77 ;  /* 0x0000004d4c267221 */ /* 0x000fe20000010000 */
[----:B------:R-:W-:-:S03]  /*3040*/  FMUL.FTZ R37, R11, R11 ;  /* 0x0000000b0b257220 */ /* 0x000fc60000410000 */
[----:B------:R-:W-:Y:S01]  /*3050*/  FADD.FTZ R38, RZ, R38 ;  /* 0x00000026ff267221 */ /* 0x000fe20000010000 */
[----:B------:R-:W-:-:S03]  /*3060*/  FFMA.FTZ R37, R10, R10, R37 ;  /* 0x0000000a0a257223 */ /* 0x000fc60000010025 */
[----:B------:R-:W-:Y:S01]  /*3070*/  FADD.FTZ R38, R38, R39 ;  /* 0x0000002726267221 */ /* 0x000fe20000010000 */
[----:B------:R-:W-:Y:S01]  /*3080*/  FADD.FTZ R39, R30, R31 ;  /* 0x0000001f1e277221 */ /* 0x000fe20000010000 */
[----:B------:R-:W-:Y:S01]  /*3090*/  FADD.FTZ R36, R36, R37 ;  /* 0x0000002524247221 */ /* 0x000fe20000010000 */
[----:B------:R-:W-:Y:S02]  /*30a0*/  FMUL.FTZ R37, R13, R13 ;  /* 0x0000000d0d257220 */ /* 0x000fe40000410000 */
[----:B------:R-:W-:Y:S01]  /*30b0*/  FADD.FTZ R38, R38, R39 ;  /* 0x0000002726267221 */ /* 0x000fe20000010000 */
[----:B------:R-:W-:Y:S01]  /*30c0*/  FADD.FTZ R39, R32, R33 ;  /* 0x0000002120277221 */ /* 0x000fe20000010000 */
        /* <DEDUP_REMOVED lines=11> */
[----:B------:R-:W-:-:S03]  /*3180*/  FMUL.FTZ R37, R15, R15 ;  /* 0x0000000f0f257220 */ /* 0x000fc60000410000 */
[----:B------:R-:W-:Y:S01]  /*3190*/  FADD.FTZ R38, R38, R39 ;  /* 0x0000002726267221 */ /* 0x000fe20000010000 */
[----:B------:R-:W-:Y:S01]  /*31a0*/  FFMA.FTZ R37, R14, R14, R37 ;  /* 0x0000000e0e257223 */ /* 0x000fe20000010025 */
[----:B------:R-:W-:-:S03]  /*31b0*/  FADD.FTZ R39, R44, R45 ;  /* 0x0000002d2c277221 */ /* 0x000fc60000010000 */
[----:B------:R-:W-:Y:S01]  /*31c0*/  FADD.FTZ R36, R36, R37 ;  /* 0x0000002524247221 */ /* 0x000fe20000010000 */
[----:B------:R-:W-:Y:S01]  /*31d0*/  FADD.FTZ R38, R38, R39 ;  /* 0x0000002726267221 */ /* 0x000fe20000010000 */
[----:B------:R-:W-:Y:S01]  /*31e0*/  FMUL.FTZ R37, R17, R17 ;  /* 0x0000001111257220 */ /* 0x000fe20000410000 */
[----:B------:R-:W-:-:S03]  /*31f0*/  FADD.FTZ R39, R46, R47 ;  /* 0x0000002f2e277221 */ /* 0x000fc60000010000 */
[----:B------:R-:W-:Y:S01]  /*3200*/  FFMA.FTZ R37, R16, R16, R37 ;  /* 0x0000001010257223 */ /* 0x000fe20000010025 */
[----:B------:R-:W-:Y:S01]  /*3210*/  FADD.FTZ R38, R38, R39 ;  /* 0x0000002726267221 */ /* 0x000fe20000010000 */
[----:B------:R-:W-:Y:S02]  /*3220*/  FADD.FTZ R39, R48, R49 ;  /* 0x0000003130277221 */ /* 0x000fe40000010000 */
[----:B------:R-:W-:Y:S01]  /*3230*/  FADD.FTZ R36, R36, R37 ;  /* 0x0000002524247221 */ /* 0x000fe20000010000 */
[----:B------:R-:W-:Y:S01]  /*3240*/  FMUL.FTZ R37, R25, R25 ;  /* 0x0000001919257220 */ /* 0x000fe20000410000 */
[----:B------:R-:W-:Y:S01]  /*3250*/  FADD.FTZ R38, R38, R39 ;  /* 0x0000002726267221 */ /* 0x000fe20000010000 */
[----:B------:R-:W-:Y:S02]  /*3260*/  FADD.FTZ R39, R50, R51 ;  /* 0x0000003332277221 */ /* 0x000fe40000010000 */
[----:B------:R-:W-:Y:S02]  /*3270*/  FFMA.FTZ R37, R24, R24, R37 ;  /* 0x0000001818257223 */ /* 0x000fe40000010025 */
[----:B------:R-:W-:Y:S01]  /*3280*/  FADD.FTZ R38, R38, R39 ;  /* 0x0000002726267221 */ /* 0x000fe20000010000 */
[----:B------:R-:W-:Y:S01]  /*3290*/  FADD.FTZ R39, R52, R53 ;  /* 0x0000003534277221 */ /* 0x000fe20000010000 */
[----:B------:R-:W-:Y:S01]  /*32a0*/  FADD.FTZ R36, R36, R37 ;  /* 0x0000002524247221 */ /* 0x000fe20000010000 */
[----:B------:R-:W-:-:S02]  /*32b0*/  FMUL.FTZ R37, R27, R27 ;  /* 0x0000001b1b257220 */ /* 0x000fc40000410000 */
        /* <DEDUP_REMOVED lines=59> */
[----:B------:R-:W-:Y:S01]  /*3670*/  FADD.FTZ R36, R64, R65 ;  /* 0x0000004140247221 */ /* 0x000fe20000010000 */
[----:B------:R-:W0:Y:S03]  /*3680*/  S2R R39, SR_LANEID ;  /* 0x0000000000277919 */ /* 0x000e260000000000 */
[----:B------:R-:W-:Y:S01]  /*3690*/  FADD.FTZ R36, R38, R36 ;  /* 0x0000002426247221 */ /* 0x000fe20000010000 */
[----:B------:R-:W-:-:S04]  /*36a0*/  FADD.FTZ R38, R66, R67 ;  /* 0x0000004342267221 */ /* 0x000fc80000010000 */
[----:B------:R-:W-:Y:S01]  /*36b0*/  FADD.FTZ R36, R36, R38 ;  /* 0x0000002624247221 */ /* 0x000fe20000010000 */
[----:B------:R-:W-:Y:S01]  /*36c0*/  FADD.FTZ R38, R68, R69 ;  /* 0x0000004544267221 */ /* 0x000fe20000010000 */
[----:B--2---:R-:W-:-:S03]  /*36d0*/  FADD.FTZ R72, R70, R71 ;  /* 0x0000004746487221 */ /* 0x004fc60000010000 */
[----:B------:R-:W-:-:S04]  /*36e0*/  FADD.FTZ R36, R36, R38 ;  /* 0x0000002624247221 */ /* 0x000fc80000010000 */
[----:B------:R-:W-:Y:S01]  /*36f0*/  FADD.FTZ R72, R36, R72 ;  /* 0x0000004824487221 */ /* 0x000fe20000010000 */
[----:B------:R-:W-:-:S04]  /*3700*/  FMUL.FTZ R73, R71, R71 ;  /* 0x0000004747497220 */ /* 0x000fc80000410000 */
[----:B------:R-:W1:Y:S01]  /*3710*/  SHFL.DOWN PT, R36, R72, 0x1, 0x1f ;  /* 0x08201f0048247f89 */ /* 0x000e6200000e0000 */
[----:B------:R-:W-:-:S04]  /*3720*/  FFMA.FTZ R73, R70, R70, R73 ;  /* 0x0000004646497223 */ /* 0x000fc80000010049 */
[----:B------:R-:W-:Y:S01]  /*3730*/  FADD.FTZ R73, R37, R73 ;  /* 0x0000004925497221 */ /* 0x000fe20000010000 */
[----:B0-----:R-:W-:-:S04]  /*3740*/  ISETP.GT.AND P1, PT, R39, 0x1e, PT ;  /* 0x0000001e2700780c */ /* 0x001fc80003f24270 */
[----:B------:R-:W0:Y:S09]  /*3750*/  SHFL.DOWN PT, R37, R73, 0x1, 0x1f ;  /* 0x08201f0049257f89 */ /* 0x000e3200000e0000 */
[----:B-1----:R-:W-:-:S05]  /*3760*/  @!P1 FADD.FTZ R72, R72, R36 ;  /* 0x0000002448489221 */ /* 0x002fca0000010000 */
[----:B------:R-:W1:Y:S01]  /*3770*/  SHFL.DOWN PT, R36, R72, 0x2, 0x1f ;  /* 0x08401f0048247f89 */ /* 0x000e6200000e0000 */
[----:B0-----:R-:W-:Y:S01]  /*3780*/  @!P1 FADD.FTZ R73, R73, R37 ;  /* 0x0000002549499221 */ /* 0x001fe20000010000 */
[----:B------:R-:W-:-:S04]  /*3790*/  ISETP.GT.AND P1, PT, R39, 0x1d, PT ;  /* 0x0000001d2700780c */ /* 0x000fc80003f24270 */
        /* <DEDUP_REMOVED lines=10> */
[----:B------:R-:W0:Y:S01]  /*3840*/  SHFL.DOWN PT, R37, R73, 0x8, 0x1f ;  /* 0x09001f0049257f89 */ /* 0x000e2200000e0000 */
[----:B------:R-:W2:Y:S08]  /*3850*/  S2UR UR7, SR_CgaCtaId ;  /* 0x00000000000779c3 */ /* 0x000eb00000008800 */
[----:B-1----:R-:W-:-:S05]  /*3860*/  @!P1 FADD.FTZ R72, R72, R36 ;  /* 0x0000002448489221 */ /* 0x002fca0000010000 */
[----:B------:R-:W1:Y:S01]  /*3870*/  SHFL.DOWN PT, R36, R72, 0x10, 0x1f ;  /* 0x0a001f0048247f89 */ /* 0x000e6200000e0000 */
[----:B0-----:R-:W-:Y:S01]  /*3880*/  @!P1 FADD.FTZ R73, R73, R37 ;  /* 0x0000002549499221 */ /* 0x001fe20000010000 */
[----:B------:R-:W-:-:S04]  /*3890*/  ISETP.GT.AND P1, PT, R39, 0xf, PT ;  /* 0x0000000f2700780c */ /* 0x000fc80003f24270 */
[----:B------:R-:W0:Y:S01]  /*38a0*/  SHFL.DOWN PT, R37, R73, 0x10, 0x1f ;  /* 0x0a001f0049257f89 */ /* 0x000e2200000e0000 */
[----:B------:R-:W-:Y:S01]  /*38b0*/  ISETP.NE.AND P2, PT, R39, RZ, PT ;  /* 0x000000ff2700720c */ /* 0x000fe20003f45270 */
[----:B------:R-:W-:Y:S01]  /*38c0*/  UMOV UR5, 0x400 ;  /* 0x0000040000057882 */ /* 0x000fe20000000000 */
[----:B------:R-:W-:Y:S01]  /*38d0*/  ISETP.NE.AND P3, PT, R74, RZ, PT ;  /* 0x000000ff4a00720c */ /* 0x000fe20003f65270 */
[----:B--2---:R-:W-:-:S05]  /*38e0*/  ULEA UR5, UR7, UR5, 0x18 ;  /* 0x0000000507057291 */ /* 0x004fca000f8ec03f */
[----:B-1----:R-:W-:Y:S01]  /*38f0*/  @!P1 FADD.FTZ R72, R72, R36 ;  /* 0x0000002448489221 */ /* 0x002fe20000010000 */
[----:B------:R-:W-:-:S04]  /*3900*/  SHF.R.S32.HI R36, RZ, 0x1f, R74 ;  /* 0x0000001fff247819 */ /* 0x000fc8000001144a */
[----:B------:R-:W-:-:S04]  /*3910*/  LEA.HI R36, R36, R74, RZ, 0x5 ;  /* 0x0000004a24247211 */ /* 0x000fc800078f28ff */
[----:B------:R-:W-:Y:S01]  /*3920*/  SHF.R.S32.HI R36, RZ, 0x5, R36 ;  /* 0x00000005ff247819 */ /* 0x000fe20000011424 */
[----:B0-----:R-:W-:-:S03]  /*3930*/  @!P1 FADD.FTZ R73, R73, R37 ;  /* 0x0000002549499221 */ /* 0x001fc60000010000 */
[----:B------:R-:W-:Y:S01]  /*3940*/  LEA R36, R36, UR5, 0x3 ;  /* 0x0000000524247c11 */ /* 0x000fe2000f8e18ff */
        /* <DEDUP_REMOVED lines=58> */
.L_x_4559:
[----:B------:R-:W-:Y:S05]  /*3cf0*/  BSYNC B0 ;  /* 0x0000000000007941 */ /* 0x000fea0003800000 */
.L_x_4558:
[----:B------:R-:W-:-:S06]  /*3d00*/  UISETP.GE.U32.AND UP0, UPT, UR13, 0x2, UPT ;  /* 0x000000020d00788c */ /* 0x000fcc000bf06070 */
[----:B------:R-:W-:-:S13]  /*3d10*/  PLOP3.LUT P1, PT, PT, PT, UP0, 0x80, 0x0 ;  /* 0x000000000000781c */ /* 0x000fda0003f2f008 */
[----:B------:R-:W-:Y:S05]  /*3d20*/  @!P1 BRA `(.L_x_4560) ;  /* 0x0000000800b89947 */ /* 0x000fea0003800000 */
[----:B------:R-:W-:Y:S05]  /*3d30*/  @P3 BRA `(.L_x_4561) ;  /* 0x00000000007c3947 */ /* 0x000fea0003800000 */
[----:B------:R-:W1:Y:S01]  /*3d40*/  S2R R38, SR_CTAID.Y ;  /* 0x0000000000267919 */ /* 0x000e620000002600 */
[----:B------:R-:W0:Y:S01]  /*3d50*/  LDC R39, c[0x0][0x10] ;  /* 0x00000400ff277b82 */ /* 0x000e220000000800 */
[----:B------:R-:W-:Y:S02]  /*3d60*/  ULOP3.LUT UR5, UR4, 0x1, URZ, 0xc0, !UPT ;  /* 0x0000000104057892 */ /* 0x000fe4000f8ec03f */
[----:B------:R-:W-:-:S05]  /*3d70*/  ULOP3.LUT UP0, URZ, UR4, 0x2, URZ, 0xc0, !UPT ;  /* 0x00000002043f7892 */ /* 0x000fca000f80c03f */
[----:B------:R-:W2:Y:S01]  /*3d80*/  LDC.64 R74, c[0x0][0x248] ;  /* 0x00009200ff4a7b82 */ /* 0x000ea20000000a00 */
[C---:B0-----:R-:W-:Y:S01]  /*3d90*/  IMAD R36, R39.reuse, UR5, RZ ;  /* 0x0000000527247c24 */ /* 0x041fe2000f8e02ff */
[----:B------:R-:W-:Y:S02]  /*3da0*/  UMOV UR5, 0xffffffff ;  /* 0xffffffff00057882 */ /* 0x000fe40000000000 */
[----:B------:R-:W-:Y:S01]  /*3db0*/  USEL UR5, UR5, 0x1, UP0 ;  /* 0x0000000105057887 */ /* 0x000fe20008000000 */
[----:B-1----:R-:W-:Y:S01]  /*3dc0*/  IMAD R39, R39, UR16, R38 ;  /* 0x0000001027277c24 */ /* 0x002fe2000f8e0226 */
[C---:B------:R-:W-:Y:S01]  /*3dd0*/  IADD3 R38, R36.reuse, R38, RZ ;  /* 0x0000002624267210 */ /* 0x040fe20007ffe0ff */
        /* <DEDUP_REMOVED lines=16> */
.L_x_4562:
[----:B------:R-:W2:Y:S04]  /*3ee0*/  LDG.E.STRONG.GPU R37, desc[UR14][R38.64] ;  /* 0x0000000e26257981 */ /* 0x000ea8000c1ef900 */
[----:B--2---:R-:W-:Y:S01]  /*3ef0*/  CCTL.IVALL ;  /* 0x00000000ff00798f */ /* 0x004fe20002000000 */
[----:B------:R-:W-:Y:S05]  /*3f00*/  YIELD ;  /* 0x0000000000007946 */ /* 0x000fea0003800000 */
[----:B------:R-:W-:-:S13]  /*3f10*/  ISETP.NE.AND P1, PT, R37, R36, PT ;  /* 0x000000242500720c */ /* 0x000fda0003f25270 */
[----:B------:R-:W-:Y:S05]  /*3f20*/  @P1 BRA `(.L_x_4562) ;  /* 0xfffffffc00ec1947 */ /* 0x000fea000383ffff */
.L_x_4561:
        /* <DEDUP_REMOVED lines=14> */
.L_x_4564:
[----:B------:R-:W1:Y:S01]  /*4010*/  S2R R75, SR_CTAID.X ;  /* 0x00000000004b7919 */ /* 0x000e620000002500 */
[----:B------:R-:W-:Y:S02]  /*4020*/  MOV R74, UR4 ;  /* 0x00000004004a7c02 */ /* 0x000fe40008000f00 */
[----:B-1----:R-:W-:-:S13]  /*4030*/  ISETP.EQ.OR P4, PT, R75, UR5, P3 ;  /* 0x000000054b007c0c */ /* 0x002fda0009f82670 */
[----:B0-----:R-:W0:Y:S01]  /*4040*/  @!P4 LDC R36, c[0x0][0x10] ;  /* 0x00000400ff24cb82 */ /* 0x001e220000000800 */
        /* <DEDUP_REMOVED lines=29> */
[----:B------:R-:W-:Y:S02]  /*4220*/  ISETP.EQ.OR P2, PT, R75, UR11, P3 ;  /* 0x0000000b4b007c0c */ /* 0x000fe40009f42670 */
[----:B------:R-:W-:-:S09]  /*4230*/  MOV R75, UR4 ;  /* 0x00000004004b7c02 */ /* 0x000fd20008000f00 */
[----:B------:R-:W0:Y:S01]  /*4240*/  @!P6 S2R R74, SR_CTAID.Y ;  /* 0x00000000004ae919 */ /* 0x000e220000002600 */
[----:B------:R-:W1:Y:S01]  /*4250*/  @!P6 LDC R36, c[0x0][0x10] ;  /* 0x00000400ff24eb82 */ /* 0x000e620000000800 */
[----:B------:R-:W-:Y:S01]  /*4260*/  @!P6 LOP3.LUT R75, R75, 0x1, RZ, 0xc0, !PT ;  /* 0x000000014b4be812 */ /* 0x000fe200078ec0ff */
[----:B------:R-:W3:Y:S04]  /*4270*/  @!P2 S2R R37, SR_CTAID.Y ;  /* 0x000000000025a919 */ /* 0x000ee80000002600 */
[----:B-1----:R-:W-:-:S04]  /*4280*/  @!P6 IMAD R75, R75, R36, RZ ;  /* 0x000000244b4be224 */ /* 0x002fc800078e02ff */
[----:B------:R-:W-:Y:S02]  /*4290*/  @!P6 IMAD R75, R75, UR13, RZ ;  /* 0x0000000d4b4bec24 */ /* 0x000fe4000f8e02ff */
[----:B0-----:R-:W-:Y:S02]  /*42a0*/  @!P6 IMAD R74, R36, UR10, R74 ;  /* 0x0000000a244aec24 */ /* 0x001fe4000f8e024a */
[----:B------:R-:W0:Y:S01]  /*42b0*/  @!P2 LDC R36, c[0x0][0x10] ;  /* 0x00000400ff24ab82 */ /* 0x000e220000000800 */
[----:B------:R-:W-:Y:S02]  /*42c0*/  @!P6 IMAD.SHL.U32 R75, R75, 0x2, RZ ;  /* 0x000000024b4be824 */ /* 0x000fe400078e00ff */
[----:B--2---:R-:W-:Y:S01]  /*42d0*/  @!P5 FADD.FTZ R72, R72, R38 ;  /* 0x000000264848d221 */ /* 0x004fe20000010000 */
[----:B------:R-:W-:-:S04]  /*42e0*/  @!P5 FADD.FTZ R73, R73, R39 ;  /* 0x000000274949d221 */ /* 0x000fc80000010000 */
[----:B------:R-:W1:Y:S02]  /*42f0*/  @!P6 LDC.64 R38, c[0x0][0x248] ;  /* 0x00009200ff26eb82 */ /* 0x000e640000000a00 */
[----:B-1----:R-:W-:Y:S01]  /*4300*/  @!P6 IMAD.WIDE R38, R75, 0x4, R38 ;  /* 0x000000044b26e825 */ /* 0x002fe200078e0226 */
[----:B------:R-:W-:-:S04]  /*4310*/  MOV R75, UR4 ;  /* 0x00000004004b7c02 */ /* 0x000fc80008000f00 */
[----:B------:R-:W-:Y:S01]  /*4320*/  @!P2 LOP3.LUT R75, R75, 0x1, RZ, 0xc0, !PT ;  /* 0x000000014b4ba812 */ /* 0x000fe200078ec0ff */
[----:B------:R-:W-:-:S04]  /*4330*/  @!P6 IMAD.WIDE.U32 R38, R74, 0x8, R38 ;  /* 0x000000084a26e825 */ /* 0x000fc800078e0026 */
[----:B0-----:R-:W-:Y:S02]  /*4340*/  @!P2 IMAD R75, R75, R36, RZ ;  /* 0x000000244b4ba224 */ /* 0x001fe400078e02ff */
[----:B---3--:R-:W-:Y:S01]  /*4350*/  @!P2 IMAD R74, R36, UR11, R37 ;  /* 0x0000000b244aac24 */ /* 0x008fe2000f8e0225 */
[----:B------:R-:W2:Y:S01]  /*4360*/  @!P6 LDG.E.64 R38, desc[UR14][R38.64] ;  /* 0x0000000e2626e981 */ /* 0x000ea2000c1e1b00 */
[----:B------:R-:W0:Y:S01]  /*4370*/  @!P2 LDC.64 R36, c[0x0][0x248] ;  /* 0x00009200ff24ab82 */ /* 0x000e220000000a00 */
[----:B------:R-:W-:-:S05]  /*4380*/  @!P2 IMAD R75, R75, UR13, RZ ;  /* 0x0000000d4b4bac24 */ /* 0x000fca000f8e02ff */
        /* <DEDUP_REMOVED lines=12> */
.L_x_4563:
        /* <DEDUP_REMOVED lines=15> */
[----:B0-----:R-:W-:Y:S02]  /*4540*/  MOV R36, UR10 ;  /* 0x0000000a00247c02 */ /* 0x001fe40008000f00 */
[----:B------:R-:W-:-:S06]  /*4550*/  MOV R37, UR11 ;  /* 0x0000000b00257c02 */ /* 0x000fcc0008000f00 */
[----:B------:R-:W2:Y:S02]  /*4560*/  LDG.E.64 R36, desc[UR14][R36.64] ;  /* 0x0000000e24247981 */ /* 0x000ea4000c1e1b00 */
[----:B--2---:R-:W-:Y:S01]  /*4570*/  FADD.FTZ R72, R72, R36 ;  /* 0x0000002448487221 */ /* 0x004fe20000010000 */
[----:B------:R-:W-:-:S07]  /*4580*/  FADD.FTZ R73, R73, R37 ;  /* 0x0000002549497221 */ /* 0x000fce0000010000 */
.L_x_4566:
[----:B------:R-:W-:Y:S05]  /*4590*/  BSYNC B0 ;  /* 0x0000000000007941 */ /* 0x000fea0003800000 */
.L_x_4565:
        /* <DEDUP_REMOVED lines=8> */
[----:B------:R-:W1:Y:S01]  /*4620*/  @!P2 S2R R38, SR_CTAID.Y ;  /* 0x000000000026a919 */ /* 0x000e620000002600 */
[----:B0-----:R-:W0:Y:S01]  /*4630*/  @!P2 LDC R36, c[0x0][0x10] ;  /* 0x00000400ff24ab82 */ /* 0x001e220000000800 */
[----:B------:R-:W-:-:S05]  /*4640*/  @!P2 LOP3.LUT R37, R37, 0x1, RZ, 0xc0, !PT ;  /* 0x000000012525a812 */ /* 0x000fca00078ec0ff */
[----:B0-----:R-:W-:-:S04]  /*4650*/  @!P2 IMAD R39, R37, R36, RZ ;  /* 0x000000242527a224 */ /* 0x001fc800078e02ff */
[----:B------:R-:W-:Y:S02]  /*4660*/  @!P2 IMAD R39, R39, UR13, RZ ;  /* 0x0000000d2727ac24 */ /* 0x000fe4000f8e02ff */
[----:B-1----:R-:W-:Y:S02]  /*4670*/  @!P2 IMAD R38, R36, UR7, R38 ;  /* 0x000000072426ac24 */ /* 0x002fe4000f8e0226 */
        /* <DEDUP_REMOVED lines=25> */
.L_x_4560:
[----:B------:R-:W2:Y:S01]  /*4810*/  LDL R39, [R1] ;  /* 0x0000000001277983 */ /* 0x000ea20000100800 */
[----:B------:R-:W-:Y:S01]  /*4820*/  ULDC.64 UR10, c[0x0][0x218] ;  /* 0x00008600000a7ab9 */ /* 0x000fe20000000a00 */
[----:B0-----:R-:W0:Y:S01]  /*4830*/  S2R R36, SR_TID.X ;  /* 0x0000000000247919 */ /* 0x001e220000002100 */
[----:B------:R-:W-:Y:S01]  /*4840*/  ISETP.EQ.U32.AND P2, PT, RZ, UR10, PT ;  /* 0x0000000aff007c0c */ /* 0x000fe2000bf42070 */
[----:B------:R-:W1:Y:S01]  /*4850*/  S2UR UR7, SR_CgaCtaId ;  /* 0x00000000000779c3 */ /* 0x000e620000008800 */
[----:B------:R-:W-:Y:S01]  /*4860*/  UMOV UR5, 0x400 ;  /* 0x0000040000057882 */ /* 0x000fe20000000000 */
[----:B0-----:R-:W-:-:S04]  /*4870*/  LOP3.LUT P1, RZ, R36, UR16, RZ, 0xfc, !PT ;  /* 0x0000001024ff7c12 */ /* 0x001fc8000f82fcff */
[----:B------:R-:W-:-:S13]  /*4880*/  ISETP.EQ.OR.EX P1, PT, RZ, UR11, P1, P2 ;  /* 0x0000000bff007c0c */ /* 0x000fda0008f22720 */
[----:B------:R-:W0:Y:S01]  /*4890*/  @!P1 LDC.64 R36, c[0x0][0x218] ;  /* 0x00008600ff249b82 */ /* 0x000e220000000a00 */
[----:B-1----:R-:W-:Y:S01]  /*48a0*/  ULEA UR5, UR7, UR5, 0x18 ;  /* 0x0000000507057291 */ /* 0x002fe2000f8ec03f */
[----:B------:R-:W-:Y:S02]  /*48b0*/  MOV R38, UR9 ;  /* 0x0000000900267c02 */ /* 0x000fe40008000f00 */
[----:B------:R-:W-:-:S06]  /*48c0*/  ULDC UR7, c[0x0][0x2a4] ;  /* 0x0000a90000077ab9 */ /* 0x000fcc0000000800 */
[----:B------:R1:W-:Y:S02]  /*48d0*/  @!P3 STS.64 [UR5+0xc8], R72 ;  /* 0x0000c848ff00b988 */ /* 0x0003e40008000a05 */
[----:B-1----:R-:W-:Y:S01]  /*48e0*/  @!P1 FMUL.FTZ R73, R73, UR7 ;  /* 0x0000000749499c20 */ /* 0x002fe20008410000 */
[----:B------:R-:W-:Y:S01]  /*48f0*/  @!P1 FMUL.FTZ R72, R72, UR7 ;  /* 0x0000000748489c20 */ /* 0x000fe20008410000 */
[----:B0-----:R-:W-:-:S05]  /*4900*/  @!P1 IMAD.WIDE R36, R38, 0x8, R36 ;  /* 0x0000000826249825 */ /* 0x001fca00078e0224 */
        /* <DEDUP_REMOVED lines=16> */
[----:B------:R-:W1:Y:S01]  /*4a10*/  LDC.64 R36, c[0x0][0x228] ;  /* 0x00008a00ff247b82 */ /* 0x000e620000000a00 */
[----:B--2---:R-:W-:-:S05]  /*4a20*/  IADD3 R38, R39, UR6, RZ ;  /* 0x0000000627267c10 */ /* 0x004fca000fffe0ff */
[----:B-1----:R-:W-:-:S04]  /*4a30*/  IMAD.WIDE R36, R38, 0x4, R36 ;  /* 0x0000000426247825 */ /* 0x002fc800078e0224 */
[----:B0-----:R-:W-:Y:S02]  /*4a40*/  IMAD.WIDE R38, R38, 0x4, R72 ;  /* 0x0000000426267825 */ /* 0x001fe400078e0248 */
[----:B------:R-:W2:Y:S04]  /*4a50*/  LDG.E.64 R36, desc[UR14][R36.64] ;  /* 0x0000000e24247981 */ /* 0x000ea8000c1e1b00 */
[----:B------:R-:W2:Y:S01]  /*4a60*/  LDG.E.64 R38, desc[UR14][R38.64] ;  /* 0x0000000e26267981 */ /* 0x000ea2000c1e1b00 */
[----:B------:R-:W-:Y:S01]  /*4a70*/  ISETP.NE.AND P5, PT, RZ, UR17, PT ;  /* 0x00000011ff007c0c */ /* 0x000fe2000bfa5270 */
[----:B------:R-:W-:Y:S01]  /*4a80*/  FADD.FTZ R76, R76, -UR5 ;  /* 0x800000054c4c7e21 */ /* 0x000fe20008010000 */
[----:B------:R-:W-:Y:S01]  /*4a90*/  FADD.FTZ R77, R77, -UR5 ;  /* 0x800000054d4d7e21 */ /* 0x000fe20008010000 */
[----:B------:R-:W-:Y:S01]  /*4aa0*/  UMOV UR10, 0x3f800000 ;  /* 0x3f800000000a7882 */ /* 0x000fe20000000000 */
[----:B------:R-:W-:-:S02]  /*4ab0*/  @UP0 UMOV UR10, UR7 ;  /* 0x00000007000a0c82 */ /* 0x000fc40008000000 */
[----:B------:R-:W-:Y:S01]  /*4ac0*/  FMUL.FTZ R76, R76, UR10 ;  /* 0x0000000a4c4c7c20 */ /* 0x000fe20008410000 */
[----:B------:R-:W-:-:S03]  /*4ad0*/  FMUL.FTZ R77, R77, UR10 ;  /* 0x0000000a4d4d7c20 */ /* 0x000fc60008410000 */
[----:B--2---:R-:W-:Y:S01]  /*4ae0*/  FFMA.FTZ R72, R36, R76, R38 ;  /* 0x0000004c24487223 */ /* 0x004fe20000010026 */
[----:B------:R-:W-:Y:S02]  /*4af0*/  FFMA.FTZ R73, R37, R77, R39 ;  /* 0x0000004d25497223 */ /* 0x000fe40000010027 */
[----:B------:R-:W-:Y:S05]  /*4b00*/  @!P5 BRA `(.L_x_4567) ;  /* 0x000000000028d947 */ /* 0x000fea0003800000 */
        /* <DEDUP_REMOVED lines=10> */
.L_x_4567:
[----:B------:R-:W-:Y:S04]  /*4bb0*/  BSSY B0, `(.L_x_4568) ;  /* 0x000000e000007945 */ /* 0x000fe80003800000 */
[----:B------:R-:W-:Y:S05]  /*4bc0*/  @!P0 BRA `(.L_x_4569) ;  /* 0x0000000000308947 */ /* 0x000fea0003800000 */
[----:B------:R-:W-:Y:S01]  /*4bd0*/  SHF.R.S32.HI R74, RZ, 0x1f, R0 ;  /* 0x0000001fff4a7819 */ /* 0x000fe20000011400 */
[----:B------:R-:W-:Y:S01]  /*4be0*/  ULDC.64 UR6, c[0x0][0x270] ;  /* 0x00009c0000067ab9 */ /* 0x000fe20000000a00 */
[----:B------:R-:W-:-:S03]  /*4bf0*/  MOV R75, R5 ;  /* 0x00000005004b7202 */ /* 0x000fc60000000f00 */
        /* <DEDUP_REMOVED lines=8> */
[----:B------:R0:W-:Y:S04]  /*4c80*/  STG.E.64 desc[UR14][R76.64], R72 ;  /* 0x000000484c007986 */ /* 0x0001e8000c101b0e */
.L_x_4569:
[----:B------:R-:W-:Y:S05]  /*4c90*/  BSYNC B0 ;  /* 0x0000000000007941 */ /* 0x000fea0003800000 */
.L_x_4568:
[----:B0-----:R-:W0:Y:S01]  /*4ca0*/  S2R R76, SR_TID.X ;  /* 0x00000000004c7919 */ /* 0x001e220000002100 */
[C---:B------:R-:W-:Y:S01]  /*4cb0*/  IADD3 R75, R0.reuse, 0x10, RZ ;  /* 0x00000010004b7810 */ /* 0x040fe20007ffe0ff */
[----:B------:R-:W-:Y:S01]  /*4cc0*/  ULDC.64 UR6, c[0x0][0x278] ;  /* 0x00009e0000067ab9 */ /* 0x000fe20000000a00 */
[----:B------:R-:W-:Y:S01]  /*4cd0*/  IADD3 R73, R0, 0x10, RZ ;  /* 0x0000001000497810 */ /* 0x000fe20007ffe0ff */
[----:B------:R-:W-:Y:S01]  /*4ce0*/  FADD.FTZ R28, R28, -UR5 ;  /* 0x800000051c1c7e21 */ /* 0x000fe20008010000 */
[----:B------:R-:W-:Y:S01]  /*4cf0*/  ISETP.GE.U32.AND P1, PT, R75, UR6, PT ;  /* 0x000000064b007c0c */ /* 0x000fe2000bf26070 */
[----:B------:R-:W-:Y:S01]  /*4d00*/  FADD.FTZ R29, R29, -UR5 ;  /* 0x800000051d1d7e21 */ /* 0x000fe20008010000 */
[----:B------:R-:W-:Y:S01]  /*4d10*/  SHF.R.S32.HI R73, RZ, 0x1f, R73 ;  /* 0x0000001fff497819 */ /* 0x000fe20000011449 */
[----:B------:R-:W-:Y:S02]  /*4d20*/  FMUL.FTZ R28, R28, UR10 ;  /* 0x0000000a1c1c7c20 */ /* 0x000fe40008410000 */
[----:B------:R-:W-:Y:S01]  /*4d30*/  FMUL.FTZ R29, R29, UR10 ;  /* 0x0000000a1d1d7c20 */ /* 0x000fe20008410000 */
[----:B------:R-:W-:Y:S01]  /*4d40*/  ISETP.GE.AND.EX P1, PT, R73, UR7, PT, P1 ;  /* 0x0000000749007c0c */ /* 0x000fe2000bf26310 */
[----:B------:R-:W-:-:S02]  /*4d50*/  FFMA.FTZ R28, R36, R28, R38 ;  /* 0x0000001c241c7223 */ /* 0x000fc40000010026 */
[----:B------:R-:W-:Y:S01]  /*4d60*/  FFMA.FTZ R29, R37, R29, R39 ;  /* 0x0000001d251d7223 */ /* 0x000fe20000010027 */
[----:B0-----:R-:W-:Y:S01]  /*4d70*/  ISETP.GT.U32.OR P1, PT, R76, 0x29f, P1 ;  /* 0x0000029f4c00780c */ /* 0x001fe20000f24470 */
        /* <DEDUP_REMOVED lines=11> */
.L_x_4570:
        /* <DEDUP_REMOVED lines=13> */
.L_x_4572:
[----:B------:R-:W-:Y:S05]  /*4f00*/  BSYNC B0 ;  /* 0x0000000000007941 */ /* 0x000fea0003800000 */
.L_x_4571:
[----:B------:R-:W-:Y:S01]  /*4f10*/  IADD3 R72, R0, 0x20, RZ ;  /* 0x0000002000487810 */ /* 0x000fe20007ffe0ff */
[----:B------:R-:W-:Y:S01]  /*4f20*/  FADD.FTZ R30, R30, -UR5 ;  /* 0x800000051e1e7e21 */ /* 0x000fe20008010000 */
[----:B------:R-:W-:Y:S01]  /*4f30*/  IADD3 R73, R0, 0x20, RZ ;  /* 0x0000002000497810 */ /* 0x000fe20007ffe0ff */
[----:B------:R-:W-:Y:S01]  /*4f40*/  FADD.FTZ R31, R31, -UR5 ;  /* 0x800000051f1f7e21 */ /* 0x000fe20008010000 */
[----:B------:R-:W-:Y:S01]  /*4f50*/  SHF.R.S32.HI R72, RZ, 0x1f, R72 ;  /* 0x0000001fff487819 */ /* 0x000fe20000011448 */
[----:B------:R-:W-:Y:S01]  /*4f60*/  FMUL.FTZ R30, R30, UR10 ;  /* 0x0000000a1e1e7c20 */ /* 0x000fe20008410000 */
[----:B------:R-:W-:Y:S01]  /*4f70*/  ISETP.GE.U32.AND P1, PT, R73, UR6, PT ;  /* 0x0000000649007c0c */ /* 0x000fe2000bf26070 */
[----:B------:R-:W-:Y:S02]  /*4f80*/  FMUL.FTZ R31, R31, UR10 ;  /* 0x0000000a1f1f7c20 */ /* 0x000fe40008410000 */
[----:B0-----:R-:W-:Y:S01]  /*4f90*/  FFMA.FTZ R28, R36, R30, R38 ;  /* 0x0000001e241c7223 */ /* 0x001fe20000010026 */
        /* <DEDUP_REMOVED lines=14> */
.L_x_4573:
        /* <DEDUP_REMOVED lines=13> */
.L_x_4575:
[----:B------:R-:W-:Y:S05]  /*5150*/  BSYNC B0 ;  /* 0x0000000000007941 */ /* 0x000fea0003800000 */
.L_x_4574:
[----:B0-----:R-:W-:Y:S01]  /*5160*/  FADD.FTZ R29, R33, -UR5 ;  /* 0x80000005211d7e21 */ /* 0x001fe20008010000 */
[C---:B------:R-:W-:Y:S01]  /*5170*/  VIADD R73, R0.reuse, 0x60 ;  /* 0x0000006000497836 */ /* 0x040fe20000000000 */
[----:B------:R-:W-:Y:S01]  /*5180*/  IADD3 R33, R0, 0x30, RZ ;  /* 0x0000003000217810 */ /* 0x000fe20007ffe0ff */
[----:B------:R-:W-:Y:S01]  /*5190*/  FADD.FTZ R28, R32, -UR5 ;  /* 0x80000005201c7e21 */ /* 0x000fe20008010000 */
[C---:B------:R-:W-:Y:S01]  /*51a0*/  IADD3 R77, R0.reuse, 0x40, RZ ;  /* 0x00000040004d7810 */ /* 0x040fe20007ffe0ff */
[----:B------:R-:W-:Y:S01]  /*51b0*/  FMUL.FTZ R29, R29, UR10 ;  /* 0x0000000a1d1d7c20 */ /* 0x000fe20008410000 */
[----:B------:R-:W-:Y:S01]  /*51c0*/  IADD3 R74, R0, 0x50, RZ ;  /* 0x00000050004a7810 */ /* 0x000fe20007ffe0ff */
[----:B------:R-:W-:Y:S01]  /*51d0*/  FMUL.FTZ R28, R28, UR10 ;  /* 0x0000000a1c1c7c20 */ /* 0x000fe20008410000 */
[----:B------:R-:W-:Y:S01]  /*51e0*/  IADD3 R72, R0, 0x60, RZ ;  /* 0x0000006000487810 */ /* 0x000fe20007ffe0ff */
[----:B------:R-:W-:Y:S01]  /*51f0*/  FADD.FTZ R34, R34, -UR5 ;  /* 0x8000000522227e21 */ /* 0x000fe20008010000 */
[C---:B------:R-:W-:Y:S01]  /*5200*/  IADD3 R31, R0.reuse, 0x30, RZ ;  /* 0x00000030001f7810 */ /* 0x040fe20007ffe0ff */
[----:B------:R-:W-:Y:S01]  /*5210*/  FADD.FTZ R35, R35, -UR5 ;  /* 0x8000000523237e21 */ /* 0x000fe20008010000 */
[----:B------:R-:W-:Y:S01]  /*5220*/  IADD3 R75, R0, 0x50, RZ ;  /* 0x00000050004b7810 */ /* 0x000fe20007ffe0ff */
[----:B------:R-:W-:Y:S01]  /*5230*/  FFMA.FTZ R28, R36, R28, R38 ;  /* 0x0000001c241c7223 */ /* 0x000fe20000010026 */
[----:B------:R-:W-:Y:S01]  /*5240*/  IADD3 R30, R0, 0x40, RZ ;  /* 0x00000040001e7810 */ /* 0x000fe20007ffe0ff */
[----:B------:R-:W-:Y:S01]  /*5250*/  FFMA.FTZ R29, R37, R29, R39 ;  /* 0x0000001d251d7223 */ /* 0x000fe20000010027 */
[----:B------:R-:W-:-:S02]  /*5260*/  ISETP.GE.U32.AND P4, PT, R33, UR6, PT ;  /* 0x0000000621007c0c */ /* 0x000fc4000bf86070 */
[----:B------:R-:W-:Y:S02]  /*5270*/  ISETP.GE.U32.AND P3, PT, R77, UR6, PT ;  /* 0x000000064d007c0c */ /* 0x000fe4000bf66070 */
[----:B------:R-:W-:Y:S02]  /*5280*/  ISETP.GE.U32.AND P1, PT, R74, UR6, PT ;  /* 0x000000064a007c0c */ /* 0x000fe4000bf26070 */
[----:B------:R-:W-:Y:S02]  /*5290*/  ISETP.GE.U32.AND P2, PT, R72, UR6, PT ;  /* 0x0000000648007c0c */ /* 0x000fe4000bf46070 */
[----:B------:R-:W-:Y:S02]  /*52a0*/  SHF.R.S32.HI R31, RZ, 0x1f, R31 ;  /* 0x0000001fff1f7819 */ /* 0x000fe4000001141f */
[----:B------:R-:W-:Y:S02]  /*52b0*/  SHF.R.S32.HI R30, RZ, 0x1f, R30 ;  /* 0x0000001fff1e7819 */ /* 0x000fe4000001141e */
[----:B------:R-:W-:-:S02]  /*52c0*/  SHF.R.S32.HI R75, RZ, 0x1f, R75 ;  /* 0x0000001fff4b7819 */ /* 0x000fc4000001144b */
[----:B------:R-:W-:Y:S02]  /*52d0*/  SHF.R.S32.HI R73, RZ, 0x1f, R73 ;  /* 0x0000001fff497819 */ /* 0x000fe40000011449 */
[----:B------:R-:W-:Y:S02]  /*52e0*/  ISETP.GE.AND.EX P4, PT, R31, UR7, PT, P4 ;  /* 0x000000071f007c0c */ /* 0x000fe4000bf86340 */
[----:B------:R-:W-:Y:S02]  /*52f0*/  ISETP.GE.AND.EX P3, PT, R30, UR7, PT, P3 ;  /* 0x000000071e007c0c */ /* 0x000fe4000bf66330 */
[----:B------:R-:W-:Y:S02]  /*5300*/  ISETP.GE.AND.EX P1, PT, R75, UR7, PT, P1 ;  /* 0x000000074b007c0c */ /* 0x000fe4000bf26310 */
[----:B------:R-:W-:Y:S02]  /*5310*/  ISETP.GE.AND.EX P2, PT, R73, UR7, PT, P2 ;  /* 0x0000000749007c0c */ /* 0x000fe4000bf46320 */
[----:B------:R-:W-:-:S02]  /*5320*/  ISETP.GT.U32.OR P4, PT, R76, 0x29f, P4 ;  /* 0x0000029f4c00780c */ /* 0x000fc40002784470 */
        /* <DEDUP_REMOVED lines=14> */
.L_x_4576:
        /* <DEDUP_REMOVED lines=13> */
.L_x_4578:
[----:B------:R-:W-:Y:S05]  /*54e0*/  BSYNC B0 ;  /* 0x0000000000007941 */ /* 0x000fea0003800000 */
.L_x_4577:
[----:B------:R-:W-:Y:S01]  /*54f0*/  FMUL.FTZ R34, R34, UR10 ;  /* 0x0000000a22227c20 */ /* 0x000fe20008410000 */
[----:B------:R-:W-:Y:S01]  /*5500*/  FMUL.FTZ R35, R35, UR10 ;  /* 0x0000000a23237c20 */ /* 0x000fe20008410000 */
[----:B------:R-:W-:Y:S01]  /*5510*/  FADD.FTZ R40, R40, -UR5 ;  /* 0x8000000528287e21 */ /* 0x000fe20008010000 */
[----:B------:R-:W-:Y:S01]  /*5520*/  FADD.FTZ R41, R41, -UR5 ;  /* 0x8000000529297e21 */ /* 0x000fe20008010000 */
        /* <DEDUP_REMOVED lines=13> */
.L_x_4579:
[----:B------:R-:W-:Y:S04]  /*5600*/  BSSY B0, `(.L_x_4580) ;  /* 0x000000f000007945 */ /* 0x000fe80003800000 */
[----:B------:R-:W-:Y:S05]  /*5610*/  @P3 BRA `(.L_x_4581) ;  /* 0x0000000000343947 */ /* 0x000fea0003800000 */
[----:B------:R-:W-:Y:S01]  /*5620*/  IADD3 R30, R0, 0x40, RZ ;  /* 0x00000040001e7810 */ /* 0x000fe20007ffe0ff */
[----:B------:R-:W-:Y:S01]  /*5630*/  ULDC.64 UR12, c[0x0][0x270] ;  /* 0x00009c00000c7ab9 */ /* 0x000fe20000000a00 */
[----:B------:R-:W-:Y:S02]  /*5640*/  MOV R31, R5 ;  /* 0x00000005001f7202 */ /* 0x000fe40000000f00 */
[----:B------:R-:W-:-:S05]  /*5650*/  SHF.R.S32.HI R30, RZ, 0x1f, R30 ;  /* 0x0000001fff1e7819 */ /* 0x000fca000001141e */
        /* <DEDUP_REMOVED lines=9> */
.L_x_4581:
[----:B------:R-:W-:Y:S05]  /*56f0*/  BSYNC B0 ;  /* 0x0000000000007941 */ /* 0x000fea0003800000 */
.L_x_4580:
        /* <DEDUP_REMOVED lines=17> */
.L_x_4582:
        /* <DEDUP_REMOVED lines=13> */
.L_x_4584:
[----:B------:R-:W-:Y:S05]  /*58e0*/  BSYNC B0 ;  /* 0x0000000000007941 */ /* 0x000fea0003800000 */
.L_x_4583:
        /* <DEDUP_REMOVED lines=17> */
.L_x_4585:
[----:B------:R-:W-:Y:S04]  /*5a00*/  BSSY B0, `(.L_x_4586) ;  /* 0x000000d000007945 */ /* 0x000fe80003800000 */
[----:B------:R-:W-:Y:S05]  /*5a10*/  @P2 BRA `(.L_x_4587) ;  /* 0x00000000002c2947 */ /* 0x000fea0003800000 */
[----:B------:R-:W-:Y:S01]  /*5a20*/  ULDC.64 UR12, c[0x0][0x270] ;  /* 0x00009c00000c7ab9 */ /* 0x000fe20000000a00 */
[----:B------:R-:W-:Y:S01]  /*5a30*/  MOV R30, R2 ;  /* 0x00000002001e7202 */ /* 0x000fe20000000f00 */
[----:B------:R-:W-:Y:S02]  /*5a40*/  IMAD R32, R73, UR12, RZ ;  /* 0x0000000c49207c24 */ /* 0x000fe4000f8e02ff */
[----:B------:R-:W-:Y:S02]  /*5a50*/  IMAD.MOV.U32 R31, RZ, RZ, R5 ;  /* 0x000000ffff1f7224 */ /* 0x000fe400078e0005 */
[C---:B------:R-:W-:Y:S02]  /*5a60*/  IMAD R32, R72.reuse, UR13, R32 ;  /* 0x0000000d48207c24 */ /* 0x040fe4000f8e0220 */
[----:B------:R-:W-:Y:S01]  /*5a70*/  IMAD.WIDE.U32 R30, R72, UR12, R30 ;  /* 0x0000000c481e7c25 */ /* 0x000fe2000f8e001e */
[----:B------:R-:W-:-:S04]  /*5a80*/  ULDC.64 UR12, c[0x0][0x210] ;  /* 0x00008400000c7ab9 */ /* 0x000fc80000000a00 */
[----:B------:R-:W-:Y:S02]  /*5a90*/  IADD3 R31, R31, R32, RZ ;  /* 0x000000201f1f7210 */ /* 0x000fe40007ffe0ff */
[----:B------:R-:W-:-:S04]  /*5aa0*/  LEA R32, P1, R30, UR12, 0x2 ;  /* 0x0000000c1e207c11 */ /* 0x000fc8000f8210ff */
[----:B------:R-:W-:-:S05]  /*5ab0*/  LEA.HI.X R33, R30, UR13, R31, 0x2, P1 ;  /* 0x0000000d1e217c11 */ /* 0x000fca00088f141f */
[----:B------:R0:W-:Y:S04]  /*5ac0*/  STG.E.64 desc[UR14][R32.64], R28 ;  /* 0x0000001c20007986 */ /* 0x0001e8000c101b0e */
.L_x_4587:
[----:B------:R-:W-:Y:S05]  /*5ad0*/  BSYNC B0 ;  /* 0x0000000000007941 */ /* 0x000fea0003800000 */
.L_x_4586:
[----:B0-----:R-:W-:Y:S01]  /*5ae0*/  IADD3 R33, R0, 0x70, RZ ;  /* 0x0000007000217810 */ /* 0x001fe20007ffe0ff */
[----:B------:R-:W-:Y:S01]  /*5af0*/  FMUL.FTZ R44, R44, UR10 ;  /* 0x0000000a2c2c7c20 */ /* 0x000fe20008410000 */
[C---:B------:R-:W-:Y:S01]  /*5b00*/  IADD3 R72, R0.reuse, 0x80, RZ ;  /* 0x0000008000487810 */ /* 0x040fe20007ffe0ff */
[----:B------:R-:W-:Y:S01]  /*5b10*/  FMUL.FTZ R45, R45, UR10 ;  /* 0x0000000a2d2d7c20 */ /* 0x000fe20008410000 */
[----:B------:R-:W-:Y:S01]  /*5b20*/  IADD3 R42, R0, 0x90, RZ ;  /* 0x00000090002a7810 */ /* 0x000fe20007ffe0ff */
[----:B------:R-:W-:Y:S01]  /*5b30*/  FADD.FTZ R46, R46, -UR5 ;  /* 0x800000052e2e7e21 */ /* 0x000fe20008010000 */
[C---:B------:R-:W-:Y:S01]  /*5b40*/  IADD3 R40, R0.reuse, 0xa0, RZ ;  /* 0x000000a000287810 */ /* 0x040fe20007ffe0ff */
[----:B------:R-:W-:Y:S01]  /*5b50*/  FADD.FTZ R47, R47, -UR5 ;  /* 0x800000052f2f7e21 */ /* 0x000fe20008010000 */
[----:B------:R-:W-:Y:S01]  /*5b60*/  IADD3 R34, R0, 0xb0, RZ ;  /* 0x000000b000227810 */ /* 0x000fe20007ffe0ff */
[----:B------:R-:W-:Y:S01]  /*5b70*/  FFMA.FTZ R28, R36, R44, R38 ;  /* 0x0000002c241c7223 */ /* 0x000fe20000010026 */
[C---:B------:R-:W-:Y:S01]  /*5b80*/  IADD3 R31, R0.reuse, 0x70, RZ ;  /* 0x00000070001f7810 */ /* 0x040fe20007ffe0ff */
[----:B------:R-:W-:Y:S01]  /*5b90*/  FFMA.FTZ R29, R37, R45, R39 ;  /* 0x0000002d251d7223 */ /* 0x000fe20000010027 */
[----:B------:R-:W-:-:S02]  /*5ba0*/  IADD3 R35, R0, 0xb0, RZ ;  /* 0x000000b000237810 */ /* 0x000fc40007ffe0ff */
[C---:B------:R-:W-:Y:S02]  /*5bb0*/  IADD3 R41, R0.reuse, 0xa0, RZ ;  /* 0x000000a000297810 */ /* 0x040fe40007ffe0ff */
[C---:B------:R-:W-:Y:S02]  /*5bc0*/  IADD3 R43, R0.reuse, 0x90, RZ ;  /* 0x00000090002b7810 */ /* 0x040fe40007ffe0ff */
[----:B------:R-:W-:Y:S02]  /*5bd0*/  IADD3 R73, R0, 0x80, RZ ;  /* 0x0000008000497810 */ /* 0x000fe40007ffe0ff */
[----:B------:R-:W-:Y:S02]  /*5be0*/  ISETP.GE.U32.AND P6, PT, R33, UR6, PT ;  /* 0x0000000621007c0c */ /* 0x000fe4000bfc6070 */
[----:B------:R-:W-:Y:S02]  /*5bf0*/  ISETP.GE.U32.AND P1, PT, R72, UR6, PT ;  /* 0x0000000648007c0c */ /* 0x000fe4000bf26070 */
[----:B------:R-:W-:-:S02]  /*5c00*/  SHF.R.S32.HI R31, RZ, 0x1f, R31 ;  /* 0x0000001fff1f7819 */ /* 0x000fc4000001141f */
        /* <DEDUP_REMOVED lines=28> */
.L_x_4588:
        /* <DEDUP_REMOVED lines=13> */
.L_x_4590:
[----:B------:R-:W-:Y:S05]  /*5ea0*/  BSYNC B0 ;  /* 0x0000000000007941 */ /* 0x000fea0003800000 */
.L_x_4589:
        /* <DEDUP_REMOVED lines=17> */
.L_x_4591:
        /* <DEDUP_REMOVED lines=13> */
.L_x_4593:
[----:B------:R-:W-:Y:S05]  /*6090*/  BSYNC B0 ;  /* 0x0000000000007941 */ /* 0x000fea0003800000 */
.L_x_4592:
        /* <DEDUP_REMOVED lines=17> */
.L_x_4594:
        /* <DEDUP_REMOVED lines=13> */
.L_x_4596:
[----:B------:R-:W-:Y:S05]  /*6280*/  BSYNC B0 ;  /* 0x0000000000007941 */ /* 0x000fea0003800000 */
.L_x_4595:
        /* <DEDUP_REMOVED lines=17> */
.L_x_4597:
        /* <DEDUP_REMOVED lines=13> */
.L_x_4599:
[----:B------:R-:W-:Y:S05]  /*6470*/  BSYNC B0 ;  /* 0x0000000000007941 */ /* 0x000fea0003800000 */
.L_x_4598:
        /* <DEDUP_REMOVED lines=17> */
.L_x_4600:
        /* <DEDUP_REMOVED lines=13> */
.L_x_4602:
[----:B------:R-:W-:Y:S05]  /*6660*/  BSYNC B0 ;  /* 0x0000000000007941 */ /* 0x000fea0003800000 */
.L_x_4601:
[C---:B0-----:R-:W-:Y:S01]  /*6670*/  VIADD R29, R0.reuse, 0xf0 ;  /* 0x000000f0001d7836 */ /* 0x041fe20000000000 */
[----:B------:R-:W-:Y:S01]  /*6680*/  IADD3 R28, R0, 0xe0, RZ ;  /* 0x000000e0001c7810 */ /* 0x000fe20007ffe0ff */
        /* <DEDUP_REMOVED lines=42> */
.L_x_4603:
        /* <DEDUP_REMOVED lines=13> */
.L_x_4605:
[----:B------:R-:W-:Y:S05]  /*6a00*/  BSYNC B0 ;  /* 0x0000000000007941 */ /* 0x000fea0003800000 */
.L_x_4604:
[----:B------:R-:W-:Y:S01]  /*6a10*/  FMUL.FTZ R56, R56, UR10 ;  /* 0x0000000a38387c20 */ /* 0x000fe20008410000 */
[----:B------:R-:W-:Y:S01]  /*6a20*/  FMUL.FTZ R57, R57, UR10 ;  /* 0x0000000a39397c20 */ /* 0x000fe20008410000 */
[----:B0-----:R-:W-:Y:S01]  /*6a30*/  FADD.FTZ R40, R6, -UR5 ;  /* 0x8000000506287e21 */ /* 0x001fe20008010000 */
[----:B------:R-:W-:Y:S01]  /*6a40*/  FADD.FTZ R41, R7, -UR5 ;  /* 0x8000000507297e21 */ /* 0x000fe20008010000 */
        /* <DEDUP_REMOVED lines=13> */
.L_x_4606:
        /* <DEDUP_REMOVED lines=13> */
.L_x_4608:
[----:B------:R-:W-:Y:S05]  /*6bf0*/  BSYNC B0 ;  /* 0x0000000000007941 */ /* 0x000fea0003800000 */
.L_x_4607:
        /* <DEDUP_REMOVED lines=17> */
.L_x_4609:
        /* <DEDUP_REMOVED lines=13> */
.L_x_4611:
[----:B------:R-:W-:Y:S05]  /*6de0*/  BSYNC B0 ;  /* 0x0000000000007941 */ /* 0x000fea0003800000 */
.L_x_4610:
        /* <DEDUP_REMOVED lines=17> */
.L_x_4612:
        /* <DEDUP_REMOVED lines=13> */
.L_x_4614:
[----:B------:R-:W-:Y:S05]  /*6fd0*/  BSYNC B0 ;  /* 0x0000000000007941 */ /* 0x000fea0003800000 */
.L_x_4613:
        /* <DEDUP_REMOVED lines=17> */
.L_x_4615:
        /* <DEDUP_REMOVED lines=13> */
.L_x_4617:
[----:B------:R-:W-:Y:S05]  /*71c0*/  BSYNC B0 ;  /* 0x0000000000007941 */ /* 0x000fea0003800000 */
.L_x_4616:
        /* <DEDUP_REMOVED lines=13> */
[----:B------:R-:W-:Y:S02]  /*72a0*/  ISETP.GE.U32.AND P6, PT, R10, UR6, PT ;  /* 0x000000060a007c0c */ /* 0x000fe4000bfc6070 */
[----:B------:R-:W-:Y:S02]  /*72b0*/  ISETP.GE.U32.AND P1, PT, R31, UR6, PT ;  /* 0x000000061f007c0c */ /* 0x000fe4000bf26070 */
[----:B------:R-:W-:Y:S02]  /*72c0*/  ISETP.GE.U32.AND P2, PT, R29, UR6, PT ;  /* 0x000000061d007c0c */ /* 0x000fe4000bf46070 */
[----:B------:R-:W-:Y:S02]  /*72d0*/  ISETP.GE.U32.AND P3, PT, R12, UR6, PT ;  /* 0x000000060c007c0c */ /* 0x000fe4000bf66070 */
[----:B------:R-:W-:Y:S02]  /*72e0*/  SHF.R.S32.HI R8, RZ, 0x1f, R10 ;  /* 0x0000001fff087819 */ /* 0x000fe4000001140a */
        /* <DEDUP_REMOVED lines=26> */
.L_x_4618:
        /* <DEDUP_REMOVED lines=13> */
.L_x_4620:
[----:B------:R-:W-:Y:S05]  /*7560*/  BSYNC B0 ;  /* 0x0000000000007941 */ /* 0x000fea0003800000 */
.L_x_4619:
        /* <DEDUP_REMOVED lines=17> */
.L_x_4621:
[----:B------:R-:W-:Y:S04]  /*7680*/  BSSY B0, `(.L_x_4622) ;  /* 0x000000d000007945 */ /* 0x000fe80003800000 */
[----:B------:R-:W-:Y:S05]  /*7690*/  @P1 BRA `(.L_x_4623) ;  /* 0x00000000002c1947 */ /* 0x000fea0003800000 */
[----:B------:R-:W-:Y:S01]  /*76a0*/  ULDC.64 UR12, c[0x0][0x270] ;  /* 0x00009c00000c7ab9 */ /* 0x000fe20000000a00 */
[----:B------:R-:W-:Y:S02]  /*76b0*/  IMAD.MOV.U32 R9, RZ, RZ, R5 ;  /* 0x000000ffff097224 */ /* 0x000fe400078e0005 */
[----:B------:R-:W-:-:S04]  /*76c0*/  IMAD R8, R40, UR12, RZ ;  /* 0x0000000c28087c24 */ /* 0x000fc8000f8e02ff */
[----:B------:R-:W-:Y:S01]  /*76d0*/  IMAD R11, R31, UR13, R8 ;  /* 0x0000000d1f0b7c24 */ /* 0x000fe2000f8e0208 */
[----:B------:R-:W-:-:S05]  /*76e0*/  MOV R8, R2 ;  /* 0x0000000200087202 */ /* 0x000fca0000000f00 */
[----:B------:R-:W-:Y:S01]  /*76f0*/  IMAD.WIDE.U32 R8, R31, UR12, R8 ;  /* 0x0000000c1f087c25 */ /* 0x000fe2000f8e0008 */
[----:B------:R-:W-:-:S04]  /*7700*/  ULDC.64 UR12, c[0x0][0x210] ;  /* 0x00008400000c7ab9 */ /* 0x000fc80000000a00 */
[----:B------:R-:W-:Y:S02]  /*7710*/  IADD3 R11, R9, R11, RZ ;  /* 0x0000000b090b7210 */ /* 0x000fe40007ffe0ff */
[----:B------:R-:W-:-:S04]  /*7720*/  LEA R10, P1, R8, UR12, 0x2 ;  /* 0x0000000c080a7c11 */ /* 0x000fc8000f8210ff */
[----:B------:R-:W-:-:S05]  /*7730*/  LEA.HI.X R11, R8, UR13, R11, 0x2, P1 ;  /* 0x0000000d080b7c11 */ /* 0x000fca00088f140b */
[----:B------:R0:W-:Y:S04]  /*7740*/  STG.E.64 desc[UR14][R10.64], R6 ;  /* 0x000000060a007986 */ /* 0x0001e8000c101b0e */
.L_x_4623:
[----:B------:R-:W-:Y:S05]  /*7750*/  BSYNC B0 ;  /* 0x0000000000007941 */ /* 0x000fea0003800000 */
.L_x_4622:
        /* <DEDUP_REMOVED lines=17> */
.L_x_4624:
        /* <DEDUP_REMOVED lines=13> */
.L_x_4626:
[----:B------:R-:W-:Y:S05]  /*7940*/  BSYNC B0 ;  /* 0x0000000000007941 */ /* 0x000fea0003800000 */
.L_x_4625:
        /* <DEDUP_REMOVED lines=17> */
.L_x_4627:
        /* <DEDUP_REMOVED lines=13> */
.L_x_4629:
[----:B------:R-:W-:Y:S05]  /*7b30*/  BSYNC B0 ;  /* 0x0000000000007941 */ /* 0x000fea0003800000 */
.L_x_4628:
        /* <DEDUP_REMOVED lines=17> */
.L_x_4630:
        /* <DEDUP_REMOVED lines=13> */
.L_x_4632:
[----:B------:R-:W-:Y:S05]  /*7d20*/  BSYNC B0 ;  /* 0x0000000000007941 */ /* 0x000fea0003800000 */
.L_x_4631:
[C---:B------:R-:W-:Y:S01]  /*7d30*/  VIADD R14, R0.reuse, 0x1a0 ;  /* 0x000001a0000e7836 */ /* 0x040fe20000000000 */
[----:B0-----:R-:W-:Y:S01]  /*7d40*/  IADD3 R11, R0, 0x160, RZ ;  /* 0x00000160000b7810 */ /* 0x001fe20007ffe0ff */
[----:B------:R-:W-:Y:S01]  /*7d50*/  FMUL.FTZ R7, R26, UR10 ;  /* 0x0000000a1a077c20 */ /* 0x000fe20008410000 */
[C---:B------:R-:W-:Y:S01]  /*7d60*/  IADD3 R15, R0.reuse, 0x170, RZ ;  /* 0x00000170000f7810 */ /* 0x040fe20007ffe0ff */
[----:B------:R-:W-:Y:S01]  /*7d70*/  FMUL.FTZ R8, R27, UR10 ;  /* 0x0000000a1b087c20 */ /* 0x000fe20008410000 */
[----:B------:R-:W-:Y:S01]  /*7d80*/  IADD3 R12, R0, 0x180, RZ ;  /* 0x00000180000c7810 */ /* 0x000fe20007ffe0ff */
[----:B------:R-:W-:Y:S01]  /*7d90*/  FFMA.FTZ R6, R36, R7, R38 ;  /* 0x0000000724067223 */ /* 0x000fe20000010026 */
[----:B------:R-:W-:Y:S01]  /*7da0*/  IADD3 R13, R0, 0x190, RZ ;  /* 0x00000190000d7810 */ /* 0x000fe20007ffe0ff */
[----:B------:R-:W-:Y:S01]  /*7db0*/  FADD.FTZ R20, R20, -UR5 ;  /* 0x8000000514147e21 */ /* 0x000fe20008010000 */
[C---:B------:R-:W-:Y:S01]  /*7dc0*/  IADD3 R25, R0.reuse, 0x160, RZ ;  /* 0x0000016000197810 */ /* 0x040fe20007ffe0ff */
[----:B------:R-:W-:Y:S01]  /*7dd0*/  FADD.FTZ R21, R21, -UR5 ;  /* 0x8000000515157e21 */ /* 0x000fe20008010000 */
[C---:B------:R-:W-:Y:S01]  /*7de0*/  IADD3 R19, R0.reuse, 0x1a0, RZ ;  /* 0x000001a000137810 */ /* 0x040fe20007ffe0ff */
[----:B------:R-:W-:Y:S01]  /*7df0*/  FFMA.FTZ R7, R37, R8, R39 ;  /* 0x0000000825077223 */ /* 0x000fe20000010027 */
[----:B------:R-:W-:-:S02]  /*7e00*/  IADD3 R17, R0, 0x190, RZ ;  /* 0x0000019000117810 */ /* 0x000fc40007ffe0ff */
[C---:B------:R-:W-:Y:S02]  /*7e10*/  IADD3 R18, R0.reuse, 0x180, RZ ;  /* 0x0000018000127810 */ /* 0x040fe40007ffe0ff */
[----:B------:R-:W-:Y:S02]  /*7e20*/  IADD3 R24, R0, 0x170, RZ ;  /* 0x0000017000187810 */ /* 0x000fe40007ffe0ff */
[----:B------:R-:W-:Y:S02]  /*7e30*/  ISETP.GE.U32.AND P6, PT, R11, UR6, PT ;  /* 0x000000060b007c0c */ /* 0x000fe4000bfc6070 */
[----:B------:R-:W-:Y:S02]  /*7e40*/  ISETP.GE.U32.AND P1, PT, R15, UR6, PT ;  /* 0x000000060f007c0c */ /* 0x000fe4000bf26070 */
[----:B------:R-:W-:Y:S02]  /*7e50*/  SHF.R.S32.HI R25, RZ, 0x1f, R25 ;  /* 0x0000001fff197819 */ /* 0x000fe40000011419 */
        /* <DEDUP_REMOVED lines=28> */
.L_x_4633:
        /* <DEDUP_REMOVED lines=13> */
.L_x_4635:
[----:B------:R-:W-:Y:S05]  /*80f0*/  BSYNC B0 ;  /* 0x0000000000007941 */ /* 0x000fea0003800000 */
.L_x_4634:
        /* <DEDUP_REMOVED lines=17> */
.L_x_4636:
        /* <DEDUP_REMOVED lines=13> */
.L_x_4638:
[----:B------:R-:W-:Y:S05]  /*82e0*/  BSYNC B0 ;  /* 0x0000000000007941 */ /* 0x000fea0003800000 */
.L_x_4637:
        /* <DEDUP_REMOVED lines=17> */
.L_x_4639:
        /* <DEDUP_REMOVED lines=13> */
.L_x_4641:
[----:B------:R-:W-:Y:S05]  /*84d0*/  BSYNC B0 ;  /* 0x0000000000007941 */ /* 0x000fea0003800000 */
.L_x_4640:
[----:B------:R-:W-:Y:S01]  /*84e0*/  FMUL.FTZ R7, R58, UR10 ;  /* 0x0000000a3a077c20 */ /* 0x000fe20008410000 */
[----:B0-----:R-:W-:Y:S01]  /*84f0*/  FMUL.FTZ R8, R59, UR10 ;  /* 0x0000000a3b087c20 */ /* 0x001fe20008410000 */
        /* <DEDUP_REMOVED lines=15> */
.L_x_4642:
[----:B------:R-:W-:Y:S04]  /*85f0*/  BSSY B0, `(.L_x_4643) ;  /* 0x000000d000007945 */ /* 0x000fe80003800000 */
[----:B------:R-:W-:Y:S05]  /*8600*/  @P3 BRA `(.L_x_4644) ;  /* 0x00000000002c3947 */ /* 0x000fea0003800000 */
[----:B------:R-:W-:Y:S01]  /*8610*/  ULDC.64 UR12, c[0x0][0x270] ;  /* 0x00009c00000c7ab9 */ /* 0x000fe20000000a00 */
[----:B------:R-:W-:Y:S01]  /*8620*/  MOV R9, R5 ;  /* 0x0000000500097202 */ /* 0x000fe20000000f00 */
[----:B------:R-:W-:Y:S02]  /*8630*/  IMAD.MOV.U32 R8, RZ, RZ, R2 ;  /* 0x000000ffff087224 */ /* 0x000fe400078e0002 */
[----:B------:R-:W-:Y:S02]  /*8640*/  IMAD R10, R17, UR12, RZ ;  /* 0x0000000c110a7c24 */ /* 0x000fe4000f8e02ff */
[----:B------:R-:W-:-:S04]  /*8650*/  IMAD.WIDE.U32 R8, R13, UR12, R8 ;  /* 0x0000000c0d087c25 */ /* 0x000fc8000f8e0008 */
[----:B------:R-:W-:Y:S01]  /*8660*/  IMAD R13, R13, UR13, R10 ;  /* 0x0000000d0d0d7c24 */ /* 0x000fe2000f8e020a */
[----:B------:R-:W-:Y:S02]  /*8670*/  ULDC.64 UR12, c[0x0][0x210] ;  /* 0x00008400000c7ab9 */ /* 0x000fe40000000a00 */
[----:B------:R-:W-:Y:S02]  /*8680*/  LEA R10, P1, R8, UR12, 0x2 ;  /* 0x0000000c080a7c11 */ /* 0x000fe4000f8210ff */
[----:B------:R-:W-:-:S04]  /*8690*/  IADD3 R13, R9, R13, RZ ;  /* 0x0000000d090d7210 */ /* 0x000fc80007ffe0ff */
[----:B------:R-:W-:-:S05]  /*86a0*/  LEA.HI.X R11, R8, UR13, R13, 0x2, P1 ;  /* 0x0000000d080b7c11 */ /* 0x000fca00088f140d */
[----:B------:R0:W-:Y:S02]  /*86b0*/  STG.E.64 desc[UR14][R10.64], R6 ;  /* 0x000000060a007986 */ /* 0x0001e4000c101b0e */
.L_x_4644:
[----:B------:R-:W-:Y:S05]  /*86c0*/  BSYNC B0 ;  /* 0x0000000000007941 */ /* 0x000fea0003800000 */
.L_x_4643:
[----:B0-----:R-:W-:Y:S01]  /*86d0*/  FMUL.FTZ R7, R60, UR10 ;  /* 0x0000000a3c077c20 */ /* 0x001fe20008410000 */
[----:B------:R-:W-:Y:S01]  /*86e0*/  FMUL.FTZ R8, R61, UR10 ;  /* 0x0000000a3d087c20 */ /* 0x000fe20008410000 */
[----:B------:R-:W-:Y:S02]  /*86f0*/  IADD3 R18, R0, 0x1b0, RZ ;  /* 0x000001b000127810 */ /* 0x000fe40007ffe0ff */
[----:B------:R-:W-:Y:S01]  /*8700*/  FFMA.FTZ R6, R36, R7, R38 ;  /* 0x0000000724067223 */ /* 0x000fe20000010026 */
[----:B------:R-:W-:Y:S01]  /*8710*/  IADD3 R17, R0, 0x1c0, RZ ;  /* 0x000001c000117810 */ /* 0x000fe20007ffe0ff */
        /* <DEDUP_REMOVED lines=12> */
.L_x_4645:
        /* <DEDUP_REMOVED lines=13> */
.L_x_4647:
[----:B------:R-:W-:Y:S05]  /*88b0*/  BSYNC B0 ;  /* 0x0000000000007941 */ /* 0x000fea0003800000 */
.L_x_4646:
[C---:B------:R-:W-:Y:S01]  /*88c0*/  VIADD R32, R0.reuse, 0x1c0 ;  /* 0x000001c000207836 */ /* 0x040fe20000000000 */
        /* <DEDUP_REMOVED lines=17> */
[----:B------:R-:W-:Y:S01]  /*89e0*/  FADD.FTZ R69, R69, -UR5 ;  /* 0x8000000545457e21 */ /* 0x000fe20008010000 */
[----:B------:R-:W-:Y:S01]  /*89f0*/  SHF.R.S32.HI R33, RZ, 0x1f, R33 ;  /* 0x0000001fff217819 */ /* 0x000fe20000011421 */
[----:B------:R-:W-:Y:S01]  /*8a00*/  FADD.FTZ R71, R71, -UR5 ;  /* 0x8000000547477e21 */ /* 0x000fe20008010000 */
[----:B------:R-:W-:Y:S01]  /*8a10*/  ISETP.GE.U32.AND P2, PT, R20, UR6, PT ;  /* 0x0000000614007c0c */ /* 0x000fe2000bf46070 */
[----:B0-----:R-:W-:Y:S01]  /*8a20*/  FMUL.FTZ R7, R62, UR10 ;  /* 0x0000000a3e077c20 */ /* 0x001fe20008410000 */
        /* <DEDUP_REMOVED lines=46> */
.L_x_4648:
        /* <DEDUP_REMOVED lines=13> */
.L_x_4650:
[----:B------:R-:W-:Y:S05]  /*8de0*/  BSYNC B0 ;  /* 0x0000000000007941 */ /* 0x000fea0003800000 */
.L_x_4649:
        /* <DEDUP_REMOVED lines=11> */
.L_x_4651:
[----:B------:R-:W-:Y:S04]  /*8ea0*/  BSSY B0, `(.L_x_4652) ;  /* 0x000000d000007945 */ /* 0x000fe80003800000 */
[----:B------:R-:W-:Y:S05]  /*8eb0*/  @P1 BRA `(.L_x_4653) ;  /* 0x00000000002c1947 */ /* 0x000fea0003800000 */
[----:B------:R-:W-:Y:S01]  /*8ec0*/  ULDC.64 UR6, c[0x0][0x270] ;  /* 0x00009c0000067ab9 */ /* 0x000fe20000000a00 */
[----:B0-----:R-:W-:Y:S01]  /*8ed0*/  MOV R14, R2 ;  /* 0x00000002000e7202 */ /* 0x001fe20000000f00 */
        /* <DEDUP_REMOVED lines=9> */
.L_x_4653:
[----:B------:R-:W-:Y:S05]  /*8f70*/  BSYNC B0 ;  /* 0x0000000000007941 */ /* 0x000fea0003800000 */
.L_x_4652:
        /* <DEDUP_REMOVED lines=11> */
.L_x_4654:
        /* <DEDUP_REMOVED lines=13> */
.L_x_4656:
[----:B------:R-:W-:Y:S05]  /*9100*/  BSYNC B0 ;  /* 0x0000000000007941 */ /* 0x000fea0003800000 */
.L_x_4655:
[----:B------:R-:W-:Y:S05]  /*9110*/  @!P5 BRA `(.L_x_4657) ;  /* 0x000000000028d947 */ /* 0x000fea0003800000 */
[----:B--2---:R-:W-:Y:S01]  /*9120*/  FMUL.FTZ R10, R6, -1.4426950216293334961 ;  /* 0xbfb8aa3b060a7820 */ /* 0x004fe20000410000 */
[----:B-1----:R-:W-:-:S05]  /*9130*/  FMUL.FTZ R12, R7, -1.4426950216293334961 ;  /* 0xbfb8aa3b070c7820 */ /* 0x002fca0000410000 */
        /* <DEDUP_REMOVED lines=8> */
.L_x_4657:
[----:B------:R-:W-:Y:S04]  /*91c0*/  BSSY B0, `(.L_x_4658) ;  /* 0x000000d000007945 */ /* 0x000fe80003800000 */
[----:B------:R-:W-:Y:S05]  /*91d0*/  @P3 BRA `(.L_x_4659) ;  /* 0x00000000002c3947 */ /* 0x000fea0003800000 */
[----:B------:R-:W-:Y:S01]  /*91e0*/  ULDC.64 UR6, c[0x0][0x270] ;  /* 0x00009c0000067ab9 */ /* 0x000fe20000000a00 */
[----:B--2---:R-:W-:Y:S01]  /*91f0*/  MOV R10, R2 ;  /* 0x00000002000a7202 */ /* 0x004fe20000000f00 */
[----:B01----:R-:W-:Y:S01]  /*9200*/  IMAD R14, R29, UR6, RZ ;  /* 0x000000061d0e7c24 */ /* 0x003fe2000f8e02ff */
        /* <DEDUP_REMOVED lines=8> */
.L_x_4659:
[----:B------:R-:W-:Y:S05]  /*9290*/  BSYNC B0 ;  /* 0x0000000000007941 */ /* 0x000fea0003800000 */
.L_x_4658:
[----:B------:R-:W-:Y:S05]  /*92a0*/  @!P5 BRA `(.L_x_4660) ;  /* 0x000000000028d947 */ /* 0x000fea0003800000 */
[----:B---3--:R-:W-:Y:S01]  /*92b0*/  FMUL.FTZ R6, R8, -1.4426950216293334961 ;  /* 0xbfb8aa3b08067820 */ /* 0x008fe20000410000 */
[----:B--2---:R-:W-:-:S05]  /*92c0*/  FMUL.FTZ R10, R9, -1.4426950216293334961 ;  /* 0xbfb8aa3b090a7820 */ /* 0x004fca0000410000 */
        /* <DEDUP_REMOVED lines=8> */
.L_x_4660:
[----:B------:R-:W-:Y:S04]  /*9350*/  BSSY B0, `(.L_x_4661) ;  /* 0x000000c000007945 */ /* 0x000fe80003800000 */
[----:B------:R-:W-:Y:S05]  /*9360*/  @P4 BRA `(.L_x_4662) ;  /* 0x0000000000284947 */ /* 0x000fea0003800000 */
[----:B------:R-:W-:Y:S01]  /*9370*/  ULDC.64 UR6, c[0x0][0x270] ;  /* 0x00009c0000067ab9 */ /* 0x000fe20000000a00 */
[----:B------:R-:W-:Y:S01]  /*9380*/  MOV R3, R5 ;  /* 0x0000000500037202 */ /* 0x000fe20000000f00 */
[----:B---3--:R-:W-:Y:S02]  /*9390*/  IMAD R7, R27, UR6, RZ ;  /* 0x000000061b077c24 */ /* 0x008fe4000f8e02ff */
[----:B------:R-:W-:-:S04]  /*93a0*/  IMAD.WIDE.U32 R4, R16, UR6, R2 ;  /* 0x0000000610047c25 */ /* 0x000fc8000f8e0002 */
[----:B------:R-:W-:Y:S01]  /*93b0*/  IMAD R7, R16, UR7, R7 ;  /* 0x0000000710077c24 */ /* 0x000fe2000f8e0207 */
[----:B------:R-:W-:Y:S02]  /*93c0*/  ULDC.64 UR6, c[0x0][0x210] ;  /* 0x0000840000067ab9 */ /* 0x000fe40000000a00 */
[----:B------:R-:W-:Y:S02]  /*93d0*/  LEA R2, P1, R4, UR6, 0x2 ;  /* 0x0000000604027c11 */ /* 0x000fe4000f8210ff */
[----:B------:R-:W-:-:S04]  /*93e0*/  IADD3 R7, R5, R7, RZ ;  /* 0x0000000705077210 */ /* 0x000fc80007ffe0ff */
[----:B------:R-:W-:-:S05]  /*93f0*/  LEA.HI.X R3, R4, UR7, R7, 0x2, P1 ;  /* 0x0000000704037c11 */ /* 0x000fca00088f1407 */
[----:B------:R4:W-:Y:S02]  /*9400*/  STG.E.64 desc[UR14][R2.64], R8 ;  /* 0x0000000802007986 */ /* 0x0009e4000c101b0e */
.L_x_4662:
[----:B------:R-:W-:Y:S05]  /*9410*/  BSYNC B0 ;  /* 0x0000000000007941 */ /* 0x000fea0003800000 */
.L_x_4661:
[----:B------:R-:W-:Y:S01]  /*9420*/  ULDC UR5, c[0x0][0x10] ;  /* 0x0000040000057ab9 */ /* 0x000fe20000000800 */
[----:B------:R-:W-:Y:S02]  /*9430*/  UIADD3 UR4, UR4, 0x1, URZ ;  /* 0x0000000104047890 */ /* 0x000fe4000fffe03f */
[----:B------:R-:W-:-:S04]  /*9440*/  UIADD3 UR9, UR5, UR9, URZ ;  /* 0x0000000905097290 */ /* 0x000fc8000fffe03f */
[----:B------:R-:W-:-:S06]  /*9450*/  UISETP.GE.AND UP0, UPT, UR9, UR8, UPT ;  /* 0x000000080900728c */ /* 0x000fcc000bf06270 */
[----:B------:R-:W-:-:S13]  /*9460*/  PLOP3.LUT P1, PT, PT, PT, UP0, 0x80, 0x0 ;  /* 0x000000000000781c */ /* 0x000fda0003f2f008 */
[----:B------:R-:W-:Y:S05]  /*9470*/  @!P1 BRA `(.L_x_4663) ;  /* 0xffffff6c00809947 */ /* 0x000fea000383ffff */
[----:B------:R-:W-:Y:S05]  /*9480*/  EXIT ;  /* 0x000000000000794d */ /* 0x000fea0003800000 */
.L_x_4664:
        /* <DEDUP_REMOVED lines=15> */
.L_x_5177:


//--------------------- .text._Z35group_norm_nhwc_fwd_one_pass_kernelI11Fp32IOBf16WLi64ELi84ELi672EEv26Group_norm_nhwc_fwd_params --------------------------
	.section	.text._Z35group_norm_nhwc_fwd_one_pass_kernelI11Fp32IOBf16WLi64ELi84ELi672EEv26Group_norm_nhwc_fwd_params,"ax",@progbits
	.align	128
        .global         _Z35group_norm_nhwc_fwd_one_pass_kernelI11Fp32IOBf16WLi64ELi84ELi672EEv26Group_norm_nhwc_fwd_params
        .type           _Z35group_norm_nhwc_fwd_one_pass_kernelI11Fp32IOBf16WLi64ELi84ELi672EEv26Group_norm_nhwc_fwd_params,@function
        .size           _Z35group_norm_nhwc_fwd_one_pass_kernelI11Fp32IOBf16WLi64ELi84ELi672EEv26Group_norm_nhwc_fwd_params,(.L_x_5178 - _Z35group_norm_nhwc_fwd_one_pass_kernelI11Fp32IOBf16WLi64ELi84ELi672EEv26Group_norm_nhwc_fwd_params)
        .other          _Z35group_norm_nhwc_fwd_one_pass_kernelI11Fp32IOBf16WLi64ELi84ELi672EEv26Group_norm_nhwc_fwd_params,@"STO_CUDA_ENTRY STV_DEFAULT"
_Z35group_norm_nhwc_fwd_one_pass_kernelI11Fp32IOBf16WLi64ELi84ELi672EEv26Group_norm_nhwc_fwd_params:
.text._Z35group_norm_nhwc_fwd_one_pass_kernelI11Fp32IOBf16WLi64ELi84ELi672EEv26Group_norm_nhwc_fwd_params:
        /* <DEDUP_REMOVED lines=10> */
[----:B------:R-:W-:Y:S01]  /*00a0*/  HFMA2.MMA R28, -RZ, RZ, 0, 0 ;  /* 0x00000000ff1c7435 */ /* 0x000fe200000001ff */
[----:B------:R-:W-:-:S05]  /*00b0*/  ULDC.U8 UR10, c[0x0][0x28c] ;  /* 0x0000a300000a7ab9 */ /* 0x000fca0000000000 */
        /* <DEDUP_REMOVED lines=11> */
.L_x_4686:
        /* <DEDUP_REMOVED lines=217> */
.L_x_4666:
[----:B------:R-:W-:Y:S05]  /*0f00*/  BSYNC B0 ;  /* 0x0000000000007941 */ /* 0x000fea0003800000 */
.L_x_4665:
        /* <DEDUP_REMOVED lines=8> */
[----:B0-----:R-:W0:Y:S08]  /*0f90*/  LDC.64 R16, c[0x0][0x248] ;  /* 0x00009200ff107b82 */ /* 0x001e300000000a00 */
[----:B------:R-:W3:Y:S01]  /*0fa0*/  LDC.64 R14, c[0x0][0x240] ;  /* 0x00009000ff0e7b82 */ /* 0x000ee20000000a00 */
[----:B-1----:R-:W-:-:S04]  /*0fb0*/  IMAD R19, R18, R23, RZ ;  /* 0x0000001712137224 */ /* 0x002fc800078e02ff */
[----:B------:R-:W-:-:S05]  /*0fc0*/  IMAD R18, R19, R24, RZ ;  /* 0x0000001813127224 */ /* 0x000fca00078e02ff */
[----:B------:R-:W-:Y:S01]  /*0fd0*/  SHF.L.U32 R21, R18, 0x1, RZ ;  /* 0x0000000112157819 */ /* 0x000fe200000006ff */
[----:B--2---:R-:W-:Y:S01]  /*0fe0*/  IMAD R23, R23, UR7, R20 ;  /* 0x0000000717177c24 */ /* 0x004fe2000f8e0214 */
[----:B------:R-:W-:-:S03]  /*0ff0*/  IADD3 R19, R19, R20, RZ ;  /* 0x0000001413137210 */ /* 0x000fc60007ffe0ff */
[----:B0-----:R-:W-:Y:S01]  /*1000*/  IMAD.WIDE R16, R21, 0x4, R16 ;  /* 0x0000000415107825 */ /* 0x001fe200078e0210 */
[----:B------:R-:W-:-:S03]  /*1010*/  MOV R21, 0xffffffff ;  /* 0xffffffff00157802 */ /* 0x000fc60000000f00 */
[----:B---3--:R-:W-:Y:S01]  /*1020*/  IMAD.WIDE.U32 R14, R19, 0x4, R14 ;  /* 0x00000004130e7825 */ /* 0x008fe200078e000e */
[----:B------:R-:W-:Y:S02]  /*1030*/  SEL R19, R24, RZ, !P1 ;  /* 0x000000ff18137207 */ /* 0x000fe40004800000 */
[----:B------:R-:W-:Y:S01]  /*1040*/  SEL R21, R21, 0x1, P1 ;  /* 0x0000000115157807 */ /* 0x000fe20000800000 */
[----:B------:R-:W-:Y:S01]  /*1050*/  IMAD.WIDE.U32 R16, R23, 0x8, R16 ;  /* 0x0000000817107825 */ /* 0x000fe200078e0010 */
[----:B------:R-:W-:-:S04]  /*1060*/  ISETP.NE.AND P1, PT, R19, -0x1, PT ;  /* 0xffffffff1300780c */ /* 0x000fc80003f25270 */
[----:B------:R1:W-:Y:S01]  /*1070*/  STG.E.64 desc[UR8][R16.64], R12 ;  /* 0x0000000c10007986 */ /* 0x0003e2000c101b08 */
[----:B------:R-:W-:Y:S06]  /*1080*/  MEMBAR.ALL.GPU ;  /* 0x0000000000007992 */ /* 0x000fec000000a000 */
[----:B------:R-:W-:-:S00]  /*1090*/  ERRBAR ;  /* 0x00000000000079ab */ /* 0x000fc00000000000 */
[----:B------:R-:W-:Y:S06]  /*10a0*/  CGAERRBAR ;  /* 0x00000000000075ab */ /* 0x000fec0000000000 */
[----:B------:R1:W-:Y:S01]  /*10b0*/  REDG.E.ADD.S32.STRONG.GPU desc[UR8][R14.64], R21 ;  /* 0x000000150e00798e */ /* 0x0003e2000c10e388 */
[----:B------:R-:W-:Y:S05]  /*10c0*/  @!P1 BRA `(.L_x_4668) ;  /* 0x0000000000149947 */ /* 0x000fea0003800000 */
.L_x_4669:
[----:B-1----:R-:W2:Y:S04]  /*10d0*/  LDG.E.STRONG.GPU R16, desc[UR8][R14.64] ;  /* 0x000000080e107981 */ /* 0x002ea8000c1ef900 */
[----:B--2---:R-:W-:Y:S01]  /*10e0*/  CCTL.IVALL ;  /* 0x00000000ff00798f */ /* 0x004fe20002000000 */
[----:B------:R-:W-:Y:S05]  /*10f0*/  YIELD ;  /* 0x0000000000007946 */ /* 0x000fea0003800000 */
[----:B------:R-:W-:-:S13]  /*1100*/  ISETP.NE.AND P1, PT, R16, R19, PT ;  /* 0x000000131000720c */ /* 0x000fda0003f25270 */
[----:B------:R-:W-:Y:S05]  /*1110*/  @P1 BRA `(.L_x_4669) ;  /* 0xfffffffc00ec1947 */ /* 0x000fea000383ffff */
.L_x_4668:
        /* <DEDUP_REMOVED lines=11> */
.L_x_4671:
        /* <DEDUP_REMOVED lines=18> */
[-C--:B0-----:R-:W-:Y:S02]  /*12f0*/  @!P5 IMAD R33, R16, R21.reuse, R33 ;  /* 0x000000151021d224 */ /* 0x081fe400078e0221 */
        /* <DEDUP_REMOVED lines=8> */
[-C--:B--2---:R-:W-:Y:S02]  /*1380*/  @!P3 IMAD R23, R23, R27.reuse, R18 ;  /* 0x0000001b1717b224 */ /* 0x084fe400078e0212 */
[----:B0-----:R-:W-:Y:S01]  /*1390*/  @!P5 IMAD.WIDE R16, R21, 0x4, R16 ;  /* 0x000000041510d825 */ /* 0x001fe200078e0210 */
[----:B------:R-:W-:Y:S01]  /*13a0*/  IADD3 R21, R25, 0x3, RZ ;  /* 0x0000000319157810 */ /* 0x000fe20007ffe0ff */
[----:B------:R-:W0:Y:S02]  /*13b0*/  @!P3 LDC.64 R18, c[0x0][0x248] ;  /* 0x00009200ff12bb82 */ /* 0x000e240000000a00 */
[----:B------:R-:W-:Y:S01]  /*13c0*/  @!P3 IMAD R27, R20, R27, RZ ;  /* 0x0000001b141bb224 */ /* 0x000fe200078e02ff */
[----:B------:R-:W-:Y:S01]  /*13d0*/  ISETP.EQ.OR P1, PT, R21, UR7, P2 ;  /* 0x0000000715007c0c */ /* 0x000fe20009722670 */
[----:B------:R-:W-:-:S04]  /*13e0*/  @!P5 IMAD.WIDE.U32 R16, R33, 0x8, R16 ;  /* 0x000000082110d825 */ /* 0x000fc800078e0010 */
[----:B------:R-:W-:Y:S02]  /*13f0*/  @!P3 IMAD R27, R27, R24, RZ ;  /* 0x000000181b1bb224 */ /* 0x000fe400078e02ff */
[----:B------:R-:W2:Y:S03]  /*1400*/  @!P5 LDG.E.64 R16, desc[UR8][R16.64] ;  /* 0x000000081010d981 */ /* 0x000ea6000c1e1b00 */
[----:B------:R-:W-:-:S03]  /*1410*/  @!P3 SHF.L.U32 R27, R27, 0x1, RZ ;  /* 0x000000011b1bb819 */ /* 0x000fc600000006ff */
[----:B------:R-:W1:Y:S02]  /*1420*/  @!P1 S2R R20, SR_CTAID.Y ;  /* 0x0000000000149919 */ /* 0x000e640000002600 */
[----:B0-----:R-:W-:Y:S02]  /*1430*/  @!P3 IMAD.WIDE R18, R27, 0x4, R18 ;  /* 0x000000041b12b825 */ /* 0x001fe400078e0212 */
[----:B------:R-:W1:Y:S02]  /*1440*/  @!P1 LDC R27, c[0x0][0x10] ;  /* 0x00000400ff1b9b82 */ /* 0x000e640000000800 */
[----:B------:R-:W-:Y:S01]  /*1450*/  @!P3 IMAD.WIDE.U32 R22, R23, 0x8, R18 ;  /* 0x000000081716b825 */ /* 0x000fe200078e0012 */
[----:B------:R-:W-:-:S03]  /*1460*/  @!P1 LOP3.LUT R18, R28, 0x1, RZ, 0xc0, !PT ;  /* 0x000000011c129812 */ /* 0x000fc600078ec0ff */
[-C--:B-1----:R-:W-:Y:S02]  /*1470*/  @!P1 IMAD R21, R21, R27.reuse, R20 ;  /* 0x0000001b15159224 */ /* 0x082fe400078e0214 */
        /* <DEDUP_REMOVED lines=20> */
.L_x_4670:
        /* <DEDUP_REMOVED lines=19> */
.L_x_4673:
[----:B------:R-:W-:Y:S05]  /*16f0*/  BSYNC B0 ;  /* 0x0000000000007941 */ /* 0x000fea0003800000 */
.L_x_4672:
        /* <DEDUP_REMOVED lines=32> */
.L_x_4667:
        /* <DEDUP_REMOVED lines=24> */
[----:B------:R-:W-:Y:S01]  /*1a80*/  @!P1 STG.E.64 desc[UR8][R20.64], R16 ;  /* 0x0000001014009986 */ /* 0x000fe2000c101b08 */
[----:B------:R-:W-:Y:S06]  /*1a90*/  BAR.SYNC.DEFER_BLOCKING 0x0 ;  /* 0x0000000000007b1d */ /* 0x000fec0000010000 */
[----:B------:R-:W2:Y:S04]  /*1aa0*/  LDG.E.U16 R23, desc[UR8][R14.64] ;  /* 0x000000080e177981 */ /* 0x000ea8000c1e1500 */
[----:B------:R0:W4:Y:S04]  /*1ab0*/  LDG.E.U16 R24, desc[UR8][R14.64+0x2] ;  /* 0x000002080e187981 */ /* 0x000128000c1e1500 */
[----:B------:R-:W5:Y:S04]  /*1ac0*/  LDG.E.U16 R22, desc[UR8][R18.64] ;  /* 0x0000000812167981 */ /* 0x000f68000c1e1500 */
[----:B------:R1:W5:Y:S01]  /*1ad0*/  LDG.E.U16 R25, desc[UR8][R18.64+0x2] ;  /* 0x0000020812197981 */ /* 0x000362000c1e1500 */
[----:B---3--:R-:W-:-:S02]  /*1ae0*/  MOV R12, 0x3f800000 ;  /* 0x3f800000000c7802 */ /* 0x008fc40000000f00 */
[----:B------:R-:W-:Y:S01]  /*1af0*/  ISETP.NE.AND P4, PT, RZ, UR10, PT ;  /* 0x0000000aff007c0c */ /* 0x000fe2000bf85270 */
[----:B------:R-:W3:Y:S01]  /*1b00*/  LDS.64 R26, [UR5+0xc8] ;  /* 0x0000c805ff1a7984 */ /* 0x000ee20008000a00 */
[----:B------:R-:W-:-:S04]  /*1b10*/  ISETP.GE.U32.AND P2, PT, R30, UR12, PT ;  /* 0x0000000c1e007c0c */ /* 0x000fc8000bf46070 */
        /* <DEDUP_REMOVED lines=9> */
[C---:B-1----:R-:W-:Y:S01]  /*1bb0*/  FADD.FTZ R19, -R26.reuse, R7 ;  /* 0x000000071a137221 */ /* 0x042fe20000010100 */
[C---:B------:R-:W-:Y:S01]  /*1bc0*/  FADD.FTZ R9, -R26.reuse, R9 ;  /* 0x000000091a097221 */ /* 0x040fe20000010100 */
[----:B------:R-:W-:Y:S01]  /*1bd0*/  FADD.FTZ R27, -R26, R8 ;  /* 0x000000081a1b7221 */ /* 0x000fe20000010100 */
[----:B------:R-:W-:-:S13]  /*1be0*/  FSETP.GTU.FTZ.AND P1, PT, R0, RZ, PT ;  /* 0x000000ff0000720b */ /* 0x000fda0003f3c000 */
[----:B------:R-:W0:Y:S02]  /*1bf0*/  @P1 LDC R13, c[0x0][0x238] ;  /* 0x00008e00ff0d1b82 */ /* 0x000e240000000800 */
[----:B0-----:R-:W-:Y:S01]  /*1c00*/  @P1 FADD.FTZ R16, R0, R13 ;  /* 0x0000000d00101221 */ /* 0x001fe20000010000 */
[----:B------:R-:W-:Y:S01]  /*1c10*/  FADD.FTZ R13, -R26, R2 ;  /* 0x000000021a0d7221 */ /* 0x000fe20000010100 */
[C---:B------:R-:W-:Y:S02]  /*1c20*/  IADD3 R2, R31.reuse, 0x20, RZ ;  /* 0x000000201f027810 */ /* 0x040fe40007ffe0ff */
[----:B------:R-:W0:Y:S01]  /*1c30*/  @P1 MUFU.RSQ R12, R16 ;  /* 0x00000010000c1308 */ /* 0x000e220000001400 */
[----:B------:R-:W-:Y:S02]  /*1c40*/  IADD3 R0, R31, 0x30, RZ ;  /* 0x000000301f007810 */ /* 0x000fe40007ffe0ff */
[----:B------:R-:W-:Y:S02]  /*1c50*/  ISETP.GE.U32.AND P3, PT, R2, UR12, PT ;  /* 0x0000000c02007c0c */ /* 0x000fe4000bf66070 */
[----:B------:R-:W-:-:S02]  /*1c60*/  ISETP.GE.U32.AND P1, PT, R0, UR12, PT ;  /* 0x0000000c00007c0c */ /* 0x000fc4000bf26070 */
[----:B------:R-:W-:Y:S02]  /*1c70*/  SHF.R.S32.HI R4, RZ, 0x1f, R2 ;  /* 0x0000001fff047819 */ /* 0x000fe40000011402 */
[----:B------:R-:W-:Y:S02]  /*1c80*/  SHF.R.S32.HI R3, RZ, 0x1f, R0 ;  /* 0x0000001fff037819 */ /* 0x000fe40000011400 */
[----:B------:R-:W-:Y:S02]  /*1c90*/  ISETP.GE.AND.EX P3, PT, R4, UR13, PT, P3 ;  /* 0x0000000d04007c0c */ /* 0x000fe4000bf66330 */
[----:B------:R-:W-:Y:S02]  /*1ca0*/  ISETP.GE.AND.EX P1, PT, R3, UR13, PT, P1 ;  /* 0x0000000d03007c0c */ /* 0x000fe4000bf26310 */
[C---:B------:R-:W-:Y:S01]  /*1cb0*/  ISETP.GT.U32.OR P3, PT, R10.reuse, 0x29f, P3 ;  /* 0x0000029f0a00780c */ /* 0x040fe20001f64470 */
[-C--:B0-----:R-:W-:Y:S01]  /*1cc0*/  FMUL.FTZ R13, R13, R12.reuse ;  /* 0x0000000c0d0d7220 */ /* 0x081fe20000410000 */
[-C--:B------:R-:W-:Y:S01]  /*1cd0*/  FMUL.FTZ R15, R15, R12.reuse ;  /* 0x0000000c0f0f7220 */ /* 0x080fe20000410000 */
[-C--:B------:R-:W-:Y:S01]  /*1ce0*/  FMUL.FTZ R20, R17, R12.reuse ;  /* 0x0000000c11147220 */ /* 0x080fe20000410000 */
[-C--:B------:R-:W-:Y:S01]  /*1cf0*/  FMUL.FTZ R18, R9, R12.reuse ;  /* 0x0000000c09127220 */ /* 0x080fe20000410000 */
[----:B------:R-:W-:Y:S01]  /*1d00*/  ISETP.GT.U32.OR P1, PT, R10, 0x29f, P1 ;  /* 0x0000029f0a00780c */ /* 0x000fe20000f24470 */
[-C--:B------:R-:W-:Y:S01]  /*1d10*/  FMUL.FTZ R21, R21, R12.reuse ;  /* 0x0000000c15157220 */ /* 0x080fe20000410000 */
[-C--:B------:R-:W-:Y:S01]  /*1d20*/  FMUL.FTZ R19, R19, R12.reuse ;  /* 0x0000000c13137220 */ /* 0x080fe20000410000 */
[----:B------:R-:W-:Y:S01]  /*1d30*/  FMUL.FTZ R17, R27, R12 ;  /* 0x0000000c1b117220 */ /* 0x000fe20000410000 */
[----:B--2---:R-:W-:-:S02]  /*1d40*/  SHF.L.U32 R7, R23, 0x10, RZ ;  /* 0x0000001017077819 */ /* 0x004fc400000006ff */
[----:B----4-:R-:W-:Y:S02]  /*1d50*/  SHF.L.U32 R16, R24, 0x10, RZ ;  /* 0x0000001018107819 */ /* 0x010fe400000006ff */
[----:B-----5:R-:W-:Y:S01]  /*1d60*/  SHF.L.U32 R6, R22, 0x10, RZ ;  /* 0x0000001016067819 */ /* 0x020fe200000006ff */
[----:B------:R-:W-:Y:S01]  /*1d70*/  FMUL.FTZ R22, R33, R12 ;  /* 0x0000000c21167220 */ /* 0x000fe20000410000 */
        /* <DEDUP_REMOVED lines=14> */
.L_x_4674:
        /* <DEDUP_REMOVED lines=13> */
.L_x_4676:
[----:B------:R-:W-:Y:S05]  /*1f30*/  BSYNC B0 ;  /* 0x0000000000007941 */ /* 0x000fea0003800000 */
.L_x_4675:
        /* <DEDUP_REMOVED lines=13> */
.L_x_4677:
        /* <DEDUP_REMOVED lines=13> */
.L_x_4679:
[----:B------:R-:W-:Y:S05]  /*20e0*/  BSYNC B0 ;  /* 0x0000000000007941 */ /* 0x000fea0003800000 */
.L_x_4678:
        /* <DEDUP_REMOVED lines=13> */
.L_x_4680:
        /* <DEDUP_REMOVED lines=13> */
.L_x_4682:
[----:B------:R-:W-:Y:S05]  /*2290*/  BSYNC B0 ;  /* 0x0000000000007941 */ /* 0x000fea0003800000 */
.L_x_4681:
        /* <DEDUP_REMOVED lines=13> */
.L_x_4683:
        /* <DEDUP_REMOVED lines=12> */
.L_x_4685:
[----:B------:R-:W-:Y:S05]  /*2430*/  BSYNC B0 ;  /* 0x0000000000007941 */ /* 0x000fea0003800000 */
.L_x_4684:
[----:B-1----:R-:W1:Y:S01]  /*2440*/  LDC R3, c[0x0][0x10] ;  /* 0x00000400ff037b82 */ /* 0x002e620000000800 */
[----:B------:R-:W-:Y:S02]  /*2450*/  IADD3 R28, R28, 0x1, RZ ;  /* 0x000000011c1c7810 */ /* 0x000fe40007ffe0ff */
[----:B-1----:R-:W-:-:S04]  /*2460*/  IADD3 R32, R3, R32, RZ ;  /* 0x0000002003207210 */ /* 0x002fc80007ffe0ff */
[----:B------:R-:W-:-:S13]  /*2470*/  ISETP.GE.AND P1, PT, R32, UR4, PT ;  /* 0x0000000420007c0c */ /* 0x000fda000bf26270 */
[----:B------:R-:W-:Y:S05]  /*2480*/  @!P1 BRA `(.L_x_4686) ;  /* 0xffffffdc00389947 */ /* 0x000fea000383ffff */
[----:B------:R-:W-:Y:S05]  /*2490*/  EXIT ;  /* 0x000000000000794d */ /* 0x000fea0003800000 */
.L_x_4687:
        /* <DEDUP_REMOVED lines=14> */
.L_x_5178:


//--------------------- .text._Z35group_norm_nhwc_fwd_one_pass_kernelI11Fp32IOBf16WLi128ELi84ELi672EEv26Group_norm_nhwc_fwd_params --------------------------
	.section	.text._Z35group_norm_nhwc_fwd_one_pass_kernelI11Fp32IOBf16WLi128ELi84ELi672EEv26Group_norm_nhwc_fwd_params,"ax",@progbits
	.align	128
        .global         _Z35group_norm_nhwc_fwd_one_pass_kernelI11Fp32IOBf16WLi128ELi84ELi672EEv26Group_norm_nhwc_fwd_params
        .type           _Z35group_norm_nhwc_fwd_one_pass_kernelI11Fp32IOBf16WLi128ELi84ELi672EEv26Group_norm_nhwc_fwd_params,@function
        .size           _Z35group_norm_nhwc_fwd_one_pass_kernelI11Fp32IOBf16WLi128ELi84ELi672EEv26Group_norm_nhwc_fwd_params,(.L_x_5179 - _Z35group_norm_nhwc_fwd_one_pass_kernelI11Fp32IOBf16WLi128ELi84ELi672EEv26Group_norm_nhwc_fwd_params)
        .other          _Z35group_norm_nhwc_fwd_one_pass_kernelI11Fp32IOBf16WLi128ELi84ELi672EEv26Group_norm_nhwc_fwd_params,@"STO_CUDA_ENTRY STV_DEFAULT"
_Z35group_norm_nhwc_fwd_one_pass_kernelI11Fp32IOBf16WLi128ELi84ELi672EEv26Group_norm_nhwc_fwd_params:
.text._Z35group_norm_nhwc_fwd_one_pass_kernelI11Fp32IOBf16WLi128ELi84ELi672EEv26Group_norm_nhwc_fwd_params:
        /* <DEDUP_REMOVED lines=39> */
.L_x_4721:
        /* <DEDUP_REMOVED lines=287> */
.L_x_4689:
[----:B------:R-:W-:Y:S05]  /*1460*/  BSYNC B0 ;  /* 0x0000000000007941 */ /* 0x000fea0003800000 */
.L_x_4688:
[----:B------:R-:W1:Y:S02]  /*1470*/  LDC R24, c[0x0][0xc] ;  /* 0x00000300ff187b82 */ /* 0x000e640000000800 */
        /* <DEDUP_REMOVED lines=13> */
[----:B---3--:R-:W-:Y:S01]  /*1550*/  IMAD.WIDE R26, R25, 0x4, R26 ;  /* 0x00000004191a7825 */ /* 0x008fe200078e021a */
[----:B------:R-:W-:Y:S02]  /*1560*/  MOV R25, 0xffffffff ;  /* 0xffffffff00197802 */ /* 0x000fe40000000f00 */
[----:B------:R-:W-:Y:S02]  /*1570*/  SEL R42, R24, RZ, !P1 ;  /* 0x000000ff182a7207 */ /* 0x000fe40004800000 */
[----:B------:R-:W-:Y:S01]  /*1580*/  SEL R25, R25, 0x1, P1 ;  /* 0x0000000119197807 */ /* 0x000fe20000800000 */
[----:B------:R-:W-:Y:S02]  /*1590*/  IMAD.WIDE.U32 R28, R29, 0x8, R26 ;  /* 0x000000081d1c7825 */ /* 0x000fe400078e001a */
[----:B------:R-:W1:Y:S01]  /*15a0*/  LDC.64 R26, c[0x0][0x240] ;  /* 0x00009000ff1a7b82 */ /* 0x000e620000000a00 */
[----:B------:R-:W-:Y:S02]  /*15b0*/  ISETP.NE.AND P1, PT, R42, -0x1, PT ;  /* 0xffffffff2a00780c */ /* 0x000fe40003f25270 */
[----:B------:R2:W-:Y:S01]  /*15c0*/  STG.E.64 desc[UR8][R28.64], R30 ;  /* 0x0000001e1c007986 */ /* 0x0005e2000c101b08 */
[----:B-1----:R-:W-:Y:S01]  /*15d0*/  IMAD.WIDE.U32 R26, R59, 0x4, R26 ;  /* 0x000000043b1a7825 */ /* 0x002fe200078e001a */
[----:B------:R-:W-:Y:S06]  /*15e0*/  MEMBAR.ALL.GPU ;  /* 0x0000000000007992 */ /* 0x000fec000000a000 */
[----:B------:R-:W-:-:S00]  /*15f0*/  ERRBAR ;  /* 0x00000000000079ab */ /* 0x000fc00000000000 */
[----:B------:R-:W-:Y:S06]  /*1600*/  CGAERRBAR ;  /* 0x00000000000075ab */ /* 0x000fec0000000000 */
[----:B------:R2:W-:Y:S01]  /*1610*/  REDG.E.ADD.S32.STRONG.GPU desc[UR8][R26.64], R25 ;  /* 0x000000191a00798e */ /* 0x0005e2000c10e388 */
[----:B------:R-:W-:Y:S05]  /*1620*/  @!P1 BRA `(.L_x_4691) ;  /* 0x0000000000149947 */ /* 0x000fea0003800000 */
.L_x_4692:
[----:B--2---:R-:W2:Y:S04]  /*1630*/  LDG.E.STRONG.GPU R25, desc[UR8][R26.64] ;  /* 0x000000081a197981 */ /* 0x004ea8000c1ef900 */
[----:B--2---:R-:W-:Y:S01]  /*1640*/  CCTL.IVALL ;  /* 0x00000000ff00798f */ /* 0x004fe20002000000 */
[----:B------:R-:W-:Y:S05]  /*1650*/  YIELD ;  /* 0x0000000000007946 */ /* 0x000fea0003800000 */
[----:B------:R-:W-:-:S13]  /*1660*/  ISETP.NE.AND P1, PT, R25, R42, PT ;  /* 0x0000002a1900720c */ /* 0x000fda0003f25270 */
[----:B------:R-:W-:Y:S05]  /*1670*/  @P1 BRA `(.L_x_4692) ;  /* 0xfffffffc00ec1947 */ /* 0x000fea000383ffff */
.L_x_4691:
        /* <DEDUP_REMOVED lines=11> */
.L_x_4694:
        /* <DEDUP_REMOVED lines=19> */
[-C--:B-1----:R-:W-:Y:S02]  /*1860*/  @!P2 IMAD R27, R28, R61.reuse, RZ ;  /* 0x0000003d1c1ba224 */ /* 0x082fe400078e02ff */
        /* <DEDUP_REMOVED lines=14> */
[-C--:B0-----:R-:W-:Y:S02]  /*1950*/  @!P1 IMAD R27, R28, R61.reuse, RZ ;  /* 0x0000003d1c1b9224 */ /* 0x081fe400078e02ff */
        /* <DEDUP_REMOVED lines=28> */
.L_x_4693:
        /* <DEDUP_REMOVED lines=19> */
.L_x_4696:
[----:B------:R-:W-:Y:S05]  /*1c50*/  BSYNC B0 ;  /* 0x0000000000007941 */ /* 0x000fea0003800000 */
.L_x_4695:
        /* <DEDUP_REMOVED lines=13> */
[-C--:B--2---:R-:W-:Y:S02]  /*1d30*/  @!P1 IMAD R27, R26, R59.reuse, RZ ;  /* 0x0000003b1a1b9224 */ /* 0x084fe400078e02ff */
        /* <DEDUP_REMOVED lines=18> */
.L_x_4690:
        /* <DEDUP_REMOVED lines=19> */
[----:B------:R-:W-:Y:S01]  /*1f90*/  @!P1 STG.E.64 desc[UR8][R24.64], R58 ;  /* 0x0000003a18009986 */ /* 0x000fe2000c101b08 */
[----:B------:R-:W-:Y:S06]  /*1fa0*/  BAR.SYNC.DEFER_BLOCKING 0x0 ;  /* 0x0000000000007b1d */ /* 0x000fec0000010000 */
[----:B------:R-:W2:Y:S04]  /*1fb0*/  LDG.E.U16 R38, desc[UR8][R26.64] ;  /* 0x000000081a267981 */ /* 0x000ea8000c1e1500 */
[----:B------:R1:W3:Y:S04]  /*1fc0*/  LDG.E.U16 R42, desc[UR8][R26.64+0x2] ;  /* 0x000002081a2a7981 */ /* 0x0002e8000c1e1500 */
[----:B------:R-:W4:Y:S04]  /*1fd0*/  LDG.E.U16 R44, desc[UR8][R28.64] ;  /* 0x000000081c2c7981 */ /* 0x000f28000c1e1500 */
[----:B------:R5:W4:Y:S01]  /*1fe0*/  LDG.E.U16 R46, desc[UR8][R28.64+0x2] ;  /* 0x000002081c2e7981 */ /* 0x000b22000c1e1500 */
[----:B------:R-:W-:-:S02]  /*1ff0*/  ISETP.NE.AND P6, PT, RZ, UR10, PT ;  /* 0x0000000aff007c0c */ /* 0x000fc4000bfc5270 */
[----:B------:R-:W-:Y:S01]  /*2000*/  ISETP.GE.U32.AND P2, PT, R8, UR14, PT ;  /* 0x0000000e08007c0c */ /* 0x000fe2000bf46070 */
[----:B------:R-:W0:Y:S03]  /*2010*/  LDS.64 R24, [UR5+0xc8] ;  /* 0x0000c805ff187984 */ /* 0x000e260008000a00 */
[----:B------:R-:W-:-:S04]  /*2020*/  ISETP.GE.AND.EX P2, PT, R41, UR15, PT, P2 ;  /* 0x0000000f29007c0c */ /* 0x000fc8000bf46320 */
[----:B------:R-:W-:Y:S01]  /*2030*/  ISETP.GT.U32.OR P2, PT, R4, 0x29f, P2 ;  /* 0x0000029f0400780c */ /* 0x000fe20001744470 */
[----:B0-----:R-:W-:-:S04]  /*2040*/  FMUL.FTZ R48, R24, UR11 ;  /* 0x0000000b18307c20 */ /* 0x001fc80008410000 */
[C---:B------:R-:W-:Y:S01]  /*2050*/  FMUL.FTZ R24, R48.reuse, R48 ;  /* 0x0000003030187220 */ /* 0x040fe20000410000 */
[C---:B------:R-:W-:Y:S01]  /*2060*/  FADD.FTZ R63, -R48.reuse, R16 ;  /* 0x00000010303f7221 */ /* 0x040fe20000010100 */
[C---:B------:R-:W-:Y:S01]  /*2070*/  FADD.FTZ R17, -R48.reuse, R17 ;  /* 0x0000001130117221 */ /* 0x040fe20000010100 */
[C---:B-1----:R-:W-:Y:S01]  /*2080*/  FADD.FTZ R27, -R48.reuse, R19 ;  /* 0x00000013301b7221 */ /* 0x042fe20000010100 */
[----:B------:R-:W-:Y:S01]  /*2090*/  FFMA.FTZ R24, R25, UR11, -R24 ;  /* 0x0000000b19187c23 */ /* 0x000fe20008010818 */
[C---:B-----5:R-:W-:Y:S01]  /*20a0*/  FADD.FTZ R29, -R48.reuse, R20 ;  /* 0x00000014301d7221 */ /* 0x060fe20000010100 */
[C---:B------:R-:W-:Y:S01]  /*20b0*/  FADD.FTZ R31, -R48.reuse, R21 ;  /* 0x00000015301f7221 */ /* 0x040fe20000010100 */
[C---:B------:R-:W-:Y:S01]  /*20c0*/  FADD.FTZ R65, -R48.reuse, R12 ;  /* 0x0000000c30417221 */ /* 0x040fe20000010100 */
        /* <DEDUP_REMOVED lines=8> */
[----:B------:R-:W-:-:S06]  /*2150*/  FADD.FTZ R35, -R48, R35 ;  /* 0x0000002330237221 */ /* 0x000fcc0000010100 */
[----:B------:R-:W0:Y:S02]  /*2160*/  @P1 LDC R25, c[0x0][0x238] ;  /* 0x00008e00ff191b82 */ /* 0x000e240000000800 */
[----:B0-----:R-:W-:Y:S01]  /*2170*/  @P1 FADD.FTZ R30, R24, R25 ;  /* 0x00000019181e1221 */ /* 0x001fe20000010000 */
[----:B------:R-:W-:Y:S01]  /*2180*/  MOV R24, 0x3f800000 ;  /* 0x3f80000000187802 */ /* 0x000fe20000000f00 */
[----:B------:R-:W-:-:S05]  /*2190*/  FADD.FTZ R25, -R48, R18 ;  /* 0x0000001230197221 */ /* 0x000fca0000010100 */
[----:B------:R-:W0:Y:S01]  /*21a0*/  @P1 MUFU.RSQ R24, R30 ;  /* 0x0000001e00181308 */ /* 0x000e220000001400 */
[----:B------:R-:W-:-:S04]  /*21b0*/  ISETP.GE.U32.AND P1, PT, R7, UR14, PT ;  /* 0x0000000e07007c0c */ /* 0x000fc8000bf26070 */
[----:B------:R-:W-:-:S04]  /*21c0*/  ISETP.GE.AND.EX P1, PT, R39, UR15, PT, P1 ;  /* 0x0000000f27007c0c */ /* 0x000fc8000bf26310 */
[----:B------:R-:W-:Y:S01]  /*21d0*/  ISETP.GT.U32.OR P1, PT, R4, 0x29f, P1 ;  /* 0x0000029f0400780c */ /* 0x000fe20000f24470 */
[-C--:B0-----:R-:W-:Y:S01]  /*21e0*/  FMUL.FTZ R17, R17, R24.reuse ;  /* 0x0000001811117220 */ /* 0x081fe20000410000 */
[----:B------:R-:W-:Y:S01]  /*21f0*/  FMUL.FTZ R12, R63, R24 ;  /* 0x000000183f0c7220 */ /* 0x000fe20000410000 */
[----:B------:R-:W-:Y:S01]  /*2200*/  FADD.FTZ R63, -R48, R34 ;  /* 0x00000022303f7221 */ /* 0x000fe20000010100 */
[----:B--2---:R-:W-:Y:S02]  /*2210*/  SHF.L.U32 R20, R38, 0x10, RZ ;  /* 0x0000001026147819 */ /* 0x004fe400000006ff */
[----:B---3--:R-:W-:Y:S02]  /*2220*/  SHF.L.U32 R21, R42, 0x10, RZ ;  /* 0x000000102a157819 */ /* 0x008fe400000006ff */
[----:B----4-:R-:W-:Y:S02]  /*2230*/  SHF.L.U32 R19, R44, 0x10, RZ ;  /* 0x000000102c137819 */ /* 0x010fe400000006ff */
        /* <DEDUP_REMOVED lines=14> */
.L_x_4697:
        /* <DEDUP_REMOVED lines=13> */
.L_x_4699:
[----:B------:R-:W-:Y:S05]  /*23f0*/  BSYNC B0 ;  /* 0x0000000000007941 */ /* 0x000fea0003800000 */
.L_x_4698:
[-C--:B------:R-:W-:Y:S01]  /*2400*/  FMUL.FTZ R65, R65, R24.reuse ;  /* 0x0000001841417220 */ /* 0x080fe20000410000 */
[-C--:B------:R-:W-:Y:S01]  /*2410*/  FMUL.FTZ R67, R67, R24.reuse ;  /* 0x0000001843437220 */ /* 0x080fe20000410000 */
[-C--:B------:R-:W-:Y:S01]  /*2420*/  FMUL.FTZ R69, R69, R24.reuse ;  /* 0x0000001845457220 */ /* 0x080fe20000410000 */
[----:B------:R-:W-:Y:S01]  /*2430*/  FMUL.FTZ R71, R71, R24 ;  /* 0x0000001847477220 */ /* 0x000fe20000410000 */
        /* <DEDUP_REMOVED lines=13> */
.L_x_4700:
        /* <DEDUP_REMOVED lines=13> */
.L_x_4702:
[----:B------:R-:W-:Y:S05]  /*25e0*/  BSYNC B0 ;  /* 0x0000000000007941 */ /* 0x000fea0003800000 */
.L_x_4701:
        /* <DEDUP_REMOVED lines=13> */
.L_x_4703:
        /* <DEDUP_REMOVED lines=13> */
.L_x_4705:
[----:B------:R-:W-:Y:S05]  /*2790*/  BSYNC B0 ;  /* 0x0000000000007941 */ /* 0x000fea0003800000 */
.L_x_4704:
        /* <DEDUP_REMOVED lines=19> */
[----:B------:R-:W-:Y:S01]  /*28d0*/  FMUL.FTZ R35, R35, R24 ;  /* 0x0000001823237220 */ /* 0x000fe20000410000 */
[----:B------:R-:W-:Y:S01]  /*28e0*/  ISETP.GT.U32.OR P5, PT, R4, 0x29f, P5 ;  /* 0x0000029f0400780c */ /* 0x000fe20002fa4470 */
[----:B0-----:R-:W-:Y:S01]  /*28f0*/  FFMA.FTZ R12, R20, R25, R19 ;  /* 0x00000019140c7223 */ /* 0x001fe20000010013 */
        /* <DEDUP_REMOVED lines=16> */
.L_x_4706:
        /* <DEDUP_REMOVED lines=13> */
.L_x_4708:
[----:B------:R-:W-:Y:S05]  /*2ad0*/  BSYNC B0 ;  /* 0x0000000000007941 */ /* 0x000fea0003800000 */
.L_x_4707:
        /* <DEDUP_REMOVED lines=13> */
.L_x_4709:
        /* <DEDUP_REMOVED lines=13> */
.L_x_4711:
[----:B------:R-:W-:Y:S05]  /*2c80*/  BSYNC B0 ;  /* 0x0000000000007941 */ /* 0x000fea0003800000 */
.L_x_4710:
        /* <DEDUP_REMOVED lines=13> */
.L_x_4712:
        /* <DEDUP_REMOVED lines=13> */
.L_x_4714:
[----:B------:R-:W-:Y:S05]  /*2e30*/  BSYNC B0 ;  /* 0x0000000000007941 */ /* 0x000fea0003800000 */
.L_x_4713:
        /* <DEDUP_REMOVED lines=13> */
.L_x_4715:
        /* <DEDUP_REMOVED lines=13> */
.L_x_4717:
[----:B------:R-:W-:Y:S05]  /*2fe0*/  BSYNC B0 ;  /* 0x0000000000007941 */ /* 0x000fea0003800000 */
.L_x_4716:
        /* <DEDUP_REMOVED lines=13> */
.L_x_4718:
[----:B------:R-:W-:Y:S04]  /*30c0*/  BSSY B0, `(.L_x_4719) ;  /* 0x000000c000007945 */ /* 0x000fe80003800000 */
[----:B------:R-:W-:Y:S05]  /*30d0*/  @P4 BRA `(.L_x_4720) ;  /* 0x0000000000284947 */ /* 0x000fea0003800000 */
[----:B------:R-:W-:Y:S01]  /*30e0*/  ULDC.64 UR12, c[0x0][0x270] ;  /* 0x00009c00000c7ab9 */ /* 0x000fe20000000a00 */
[----:B------:R-:W-:Y:S01]  /*30f0*/  MOV R55, R57 ;  /* 0x0000003900377202 */ /* 0x000fe20000000f00 */
[----:B01----:R-:W-:Y:S02]  /*3100*/  IMAD R12, R51, UR12, RZ ;  /* 0x0000000c330c7c24 */ /* 0x003fe4000f8e02ff */
[----:B------:R-:W-:-:S04]  /*3110*/  IMAD.WIDE.U32 R54, R37, UR12, R54 ;  /* 0x0000000c25367c25 */ /* 0x000fc8000f8e0036 */
[----:B------:R-:W-:Y:S01]  /*3120*/  IMAD R13, R37, UR13, R12 ;  /* 0x0000000d250d7c24 */ /* 0x000fe2000f8e020c */
[----:B------:R-:W-:Y:S02]  /*3130*/  ULDC.64 UR12, c[0x0][0x210] ;  /* 0x00008400000c7ab9 */ /* 0x000fe40000000a00 */
[----:B------:R-:W-:Y:S02]  /*3140*/  LEA R12, P1, R54, UR12, 0x2 ;  /* 0x0000000c360c7c11 */ /* 0x000fe4000f8210ff */
[----:B------:R-:W-:-:S04]  /*3150*/  IADD3 R13, R55, R13, RZ ;  /* 0x0000000d370d7210 */ /* 0x000fc80007ffe0ff */
[----:B------:R-:W-:-:S05]  /*3160*/  LEA.HI.X R13, R54, UR13, R13, 0x2, P1 ;  /* 0x0000000d360d7c11 */ /* 0x000fca00088f140d */
[----:B------:R2:W-:Y:S02]  /*3170*/  STG.E.64 desc[UR8][R12.64], R20 ;  /* 0x000000140c007986 */ /* 0x0005e4000c101b08 */
.L_x_4720:
[----:B------:R-:W-:Y:S05]  /*3180*/  BSYNC B0 ;  /* 0x0000000000007941 */ /* 0x000fea0003800000 */
.L_x_4719:
[----:B012---:R-:W0:Y:S01]  /*3190*/  LDC R13, c[0x0][0x10] ;  /* 0x00000400ff0d7b82 */ /* 0x007e220000000800 */
[----:B------:R-:W-:Y:S02]  /*31a0*/  IADD3 R5, R5, 0x1, RZ ;  /* 0x0000000105057810 */ /* 0x000fe40007ffe0ff */
[----:B0-----:R-:W-:-:S04]  /*31b0*/  IADD3 R40, R13, R40, RZ ;  /* 0x000000280d287210 */ /* 0x001fc80007ffe0ff */
[----:B------:R-:W-:-:S13]  /*31c0*/  ISETP.GE.AND P1, PT, R40, UR4, PT ;  /* 0x0000000428007c0c */ /* 0x000fda000bf26270 */
[----:B------:R-:W-:Y:S05]  /*31d0*/  @!P1 BRA `(.L_x_4721) ;  /* 0xffffffd000249947 */ /* 0x000fea000383ffff */
[----:B------:R-:W-:Y:S05]  /*31e0*/  EXIT ;  /* 0x000000000000794d */ /* 0x000fea0003800000 */
.L_x_4722:
        /* <DEDUP_REMOVED lines=9> */
.L_x_5179:


//--------------------- .text._Z35group_norm_nhwc_fwd_one_pass_kernelI11Fp32IOBf16WLi256ELi84ELi672EEv26Group_norm_nhwc_fwd_params --------------------------
	.section	.text._Z35group_norm_nhwc_fwd_one_pass_kernelI11Fp32IOBf16WLi256ELi84ELi672EEv26Group_norm_nhwc_fwd_params,"ax",@progbits
	.align	128
        .global         _Z35group_norm_nhwc_fwd_one_pass_kernelI11Fp32IOBf16WLi256ELi84ELi672EEv26Group_norm_nhwc_fwd_params
        .type           _Z35group_norm_nhwc_fwd_one_pass_kernelI11Fp32IOBf16WLi256ELi84ELi672EEv26Group_norm_nhwc_fwd_params,@function
        .size           _Z35group_norm_nhwc_fwd_one_pass_kernelI11Fp32IOBf16WLi256ELi84ELi672EEv26Group_norm_nhwc_fwd_params,(.L_x_5180 - _Z35group_norm_nhwc_fwd_one_pass_kernelI11Fp32IOBf16WLi256ELi84ELi672EEv26Group_norm_nhwc_fwd_params)
        .other          _Z35group_norm_nhwc_fwd_one_pass_kernelI11Fp32IOBf16WLi256ELi84ELi672EEv26Group_norm_nhwc_fwd_params,@"STO_CUDA_ENTRY STV_DEFAULT"
_Z35group_norm_nhwc_fwd_one_pass_kernelI11Fp32IOBf16WLi256ELi84ELi672EEv26Group_norm_nhwc_fwd_params:
.text._Z35group_norm_nhwc_fwd_one_pass_kernelI11Fp32IOBf16WLi256ELi84ELi672EEv26Group_norm_nhwc_fwd_params:
        /* <DEDUP_REMOVED lines=46> */
.L_x_4780:
[----:B0-----:R-:W0:Y:S01]  /*02e0*/  LDC R9, c[0x0][0x288] ;  /* 0x0000a200ff097b82 */ /* 0x001e220000000800 */
[----:B------:R-:W-:Y:S01]  /*02f0*/  IABS R10, UR6 ;  /* 0x00000006000a7c13 */ /* 0x000fe20008000000 */
        /* <DEDUP_REMOVED lines=457> */
.L_x_4724:
[----:B------:R-:W-:Y:S05]  /*1f90*/  BSYNC B0 ;  /* 0x0000000000007941 */ /* 0x000fea0003800000 */
.L_x_4723:
        /* <DEDUP_REMOVED lines=30> */
.L_x_4727:
[----:B-1----:R-:W2:Y:S04]  /*2180*/  LDG.E.STRONG.GPU R36, desc[UR10][R34.64] ;  /* 0x0000000a22247981 */ /* 0x002ea8000c1ef900 */
[----:B--2---:R-:W-:Y:S01]  /*2190*/  CCTL.IVALL ;  /* 0x00000000ff00798f */ /* 0x004fe20002000000 */
[----:B------:R-:W-:Y:S05]  /*21a0*/  YIELD ;  /* 0x0000000000007946 */ /* 0x000fea0003800000 */
[----:B------:R-:W-:-:S13]  /*21b0*/  ISETP.NE.AND P1, PT, R36, R39, PT ;  /* 0x000000272400720c */ /* 0x000fda0003f25270 */
[----:B------:R-:W-:Y:S05]  /*21c0*/  @P1 BRA `(.L_x_4727) ;  /* 0xfffffffc00ec1947 */ /* 0x000fea000383ffff */
.L_x_4726:
        /* <DEDUP_REMOVED lines=11> */
.L_x_4729:
        /* <DEDUP_REMOVED lines=67> */
.L_x_4728:
        /* <DEDUP_REMOVED lines=19> */
.L_x_4731:
[----:B------:R-:W-:Y:S05]  /*27e0*/  BSYNC B0 ;  /* 0x0000000000007941 */ /* 0x000fea0003800000 */
.L_x_4730:
        /* <DEDUP_REMOVED lines=34> */
.L_x_4725:
[----:B------:R-:W-:Y:S01]  /*2a10*/  ULDC.64 UR14, c[0x0][0x218] ;  /* 0x00008600000e7ab9 */ /* 0x000fe20000000a00 */
[----:B------:R-:W-:Y:S01]  /*2a20*/  LOP3.LUT P1, RZ, R2, UR9, RZ, 0xfc, !PT ;  /* 0x0000000902ff7c12 */ /* 0x000fe2000f82fcff */
[----:B------:R-:W2:Y:S01]  /*2a30*/  S2UR UR8, SR_CgaCtaId ;  /* 0x00000000000879c3 */ /* 0x000ea20000008800 */
[----:B------:R-:W-:Y:S01]  /*2a40*/  ISETP.EQ.U32.AND P2, PT, RZ, UR14, PT ;  /* 0x0000000eff007c0c */ /* 0x000fe2000bf42070 */
[----:B------:R-:W-:Y:S01]  /*2a50*/  UMOV UR7, 0x400 ;  /* 0x0000040000077882 */ /* 0x000fe20000000000 */
[----:B-1----:R-:W-:Y:S02]  /*2a60*/  MOV R41, UR6 ;  /* 0x0000000600297c02 */ /* 0x002fe40008000f00 */
[----:B------:R-:W-:Y:S01]  /*2a70*/  ISETP.EQ.OR.EX P1, PT, RZ, UR15, P1, P2 ;  /* 0x0000000fff007c0c */ /* 0x000fe20008f22720 */
[----:B------:R-:W-:Y:S01]  /*2a80*/  ULDC.64 UR14, c[0x0][0x278] ;  /* 0x00009e00000e7ab9 */ /* 0x000fe20000000a00 */
[----:B------:R-:W-:Y:S01]  /*2a90*/  IADD3 R43, R67, R68, RZ ;  /* 0x00000044432b7210 */ /* 0x000fe20007ffe0ff */
[----:B------:R-:W1:Y:S08]  /*2aa0*/  LDC.64 R38, c[0x0][0x228] ;  /* 0x00008a00ff267b82 */ /* 0x000e700000000a00 */
[----:B------:R-:W3:Y:S08]  /*2ab0*/  LDC.64 R36, c[0x0][0x230] ;  /* 0x00008c00ff247b82 */ /* 0x000ef00000000a00 */
[----:B------:R-:W4:Y:S01]  /*2ac0*/  @!P1 LDC.64 R34, c[0x0][0x218] ;  /* 0x00008600ff229b82 */ /* 0x000f220000000a00 */
[----:B--2---:R-:W-:-:S03]  /*2ad0*/  ULEA UR7, UR8, UR7, 0x18 ;  /* 0x0000000708077291 */ /* 0x004fc6000f8ec03f */
[----:B------:R-:W-:Y:S01]  /*2ae0*/  ULDC UR8, c[0x0][0x2a4] ;  /* 0x0000a90000087ab9 */ /* 0x000fe20000000800 */
[----:B-1----:R-:W-:-:S05]  /*2af0*/  IMAD.WIDE R38, R43, 0x2, R38 ;  /* 0x000000022b267825 */ /* 0x002fca00078e0226 */
[----:B------:R-:W-:Y:S01]  /*2b00*/  @!P3 STS.64 [UR7+0xc8], R32 ;  /* 0x0000c820ff00b988 */ /* 0x000fe20008000a07 */
[----:B---3--:R-:W-:-:S04]  /*2b10*/  IMAD.WIDE R42, R43, 0x2, R36 ;  /* 0x000000022b2a7825 */ /* 0x008fc800078e0224 */
[----:B----4-:R-:W-:-:S04]  /*2b20*/  @!P1 IMAD.WIDE R40, R41, 0x8, R34 ;  /* 0x0000000829289825 */ /* 0x010fc800078e0222 */
[----:B------:R-:W-:Y:S01]  /*2b30*/  @!P1 FMUL.FTZ R35, R33, UR8 ;  /* 0x0000000821239c20 */ /* 0x000fe20008410000 */
[----:B------:R-:W-:-:S05]  /*2b40*/  @!P1 FMUL.FTZ R34, R32, UR8 ;  /* 0x0000000820229c20 */ /* 0x000fca0008410000 */
[----:B------:R-:W-:Y:S01]  /*2b50*/  @!P1 STG.E.64 desc[UR10][R40.64], R34 ;  /* 0x0000002228009986 */ /* 0x000fe2000c101b0a */
[----:B------:R-:W-:Y:S06]  /*2b60*/  BAR.SYNC.DEFER_BLOCKING 0x0 ;  /* 0x0000000000007b1d */ /* 0x000fec0000010000 */
[----:B------:R-:W2:Y:S04]  /*2b70*/  LDG.E.U16 R68, desc[UR10][R38.64] ;  /* 0x0000000a26447981 */ /* 0x000ea8000c1e1500 */
[----:B------:R1:W3:Y:S04]  /*2b80*/  LDG.E.U16 R69, desc[UR10][R38.64+0x2] ;  /* 0x0000020a26457981 */ /* 0x0002e8000c1e1500 */
[----:B------:R-:W4:Y:S04]  /*2b90*/  LDG.E.U16 R74, desc[UR10][R42.64] ;  /* 0x0000000a2a4a7981 */ /* 0x000f28000c1e1500 */
[----:B------:R-:W5:Y:S01]  /*2ba0*/  LDG.E.U16 R75, desc[UR10][R42.64+0x2] ;  /* 0x0000020a2a4b7981 */ /* 0x000f62000c1e1500 */
[----:B------:R-:W-:-:S03]  /*2bb0*/  ISETP.NE.AND P5, PT, RZ, UR12, PT ;  /* 0x0000000cff007c0c */ /* 0x000fc6000bfa5270 */
[----:B------:R-:W0:Y:S02]  /*2bc0*/  LDS.64 R36, [UR7+0xc8] ;  /* 0x0000c807ff247984 */ /* 0x000e240008000a00 */
[----:B0-----:R-:W-:-:S05]  /*2bd0*/  FMUL.FTZ R36, R36, UR8 ;  /* 0x0000000824247c20 */ /* 0x001fca0008410000 */
[----:B------:R-:W-:-:S13]  /*2be0*/  R2UR UR7, R36 ;  /* 0x00000000240772ca */ /* 0x000fda00000e0000 */
[----:B------:R-:W-:Y:S01]  /*2bf0*/  MOV R32, UR7 ;  /* 0x0000000700207c02 */ /* 0x000fe20008000f00 */
[----:B------:R-:W-:Y:S01]  /*2c00*/  FADD.FTZ R22, R22, -UR7 ;  /* 0x8000000716167e21 */ /* 0x000fe20008010000 */
[----:B------:R-:W-:Y:S01]  /*2c10*/  FADD.FTZ R23, R23, -UR7 ;  /* 0x8000000717177e21 */ /* 0x000fe20008010000 */
[----:B-1----:R-:W-:Y:S01]  /*2c20*/  FADD.FTZ R38, R20, -UR7 ;  /* 0x8000000714267e21 */ /* 0x002fe20008010000 */
        /* <DEDUP_REMOVED lines=34> */
.L_x_4732:
        /* <DEDUP_REMOVED lines=13> */
.L_x_4734:
[----:B------:R-:W-:Y:S05]  /*2f20*/  BSYNC B0 ;  /* 0x0000000000007941 */ /* 0x000fea0003800000 */
.L_x_4733:
        /* <DEDUP_REMOVED lines=17> */
.L_x_4735:
        /* <DEDUP_REMOVED lines=13> */
.L_x_4737:
[----:B------:R-:W-:Y:S05]  /*3110*/  BSYNC B0 ;  /* 0x0000000000007941 */ /* 0x000fea0003800000 */
.L_x_4736:
[C---:B------:R-:W-:Y:S01]  /*3120*/  IADD3 R39, R66.reuse, 0x40, RZ ;  /* 0x0000004042277810 */ /* 0x040fe20007ffe0ff */
[----:B------:R-:W-:Y:S01]  /*3130*/  FMUL.FTZ R41, R41, UR8 ;  /* 0x0000000829297c20 */ /* 0x000fe20008410000 */
[----:B------:R-:W-:Y:S01]  /*3140*/  IADD3 R36, R66, 0x50, RZ ;  /* 0x0000005042247810 */ /* 0x000fe20007ffe0ff */
[----:B------:R-:W-:Y:S01]  /*3150*/  FMUL.FTZ R42, R42, UR8 ;  /* 0x000000082a2a7c20 */ /* 0x000fe20008410000 */
[----:B------:R-:W-:Y:S01]  /*3160*/  IADD3 R3, R66, 0x60, RZ ;  /* 0x0000006042037810 */ /* 0x000fe20007ffe0ff */
[----:B------:R-:W-:Y:S01]  /*3170*/  FADD.FTZ R26, R26, -UR7 ;  /* 0x800000071a1a7e21 */ /* 0x000fe20008010000 */
[----:B------:R-:W-:Y:S01]  /*3180*/  ISETP.GE.U32.AND P6, PT, R64, UR14, PT ;  /* 0x0000000e40007c0c */ /* 0x000fe2000bfc6070 */
[----:B------:R-:W-:Y:S01]  /*3190*/  FADD.FTZ R27, R27, -UR7 ;  /* 0x800000071b1b7e21 */ /* 0x000fe20008010000 */
[----:B------:R-:W-:Y:S01]  /*31a0*/  ISETP.GE.U32.AND P1, PT, R63, UR14, PT ;  /* 0x0000000e3f007c0c */ /* 0x000fe2000bf26070 */
[----:B0-----:R-:W-:Y:S01]  /*31b0*/  FFMA.FTZ R20, R34, R41, R33 ;  /* 0x0000002922147223 */ /* 0x001fe20000010021 */
[----:B------:R-:W-:Y:S01]  /*31c0*/  ISETP.GE.U32.AND P2, PT, R39, UR14, PT ;  /* 0x0000000e27007c0c */ /* 0x000fe2000bf46070 */
[----:B------:R-:W-:Y:S01]  /*31d0*/  FFMA.FTZ R21, R35, R42, R32 ;  /* 0x0000002a23157223 */ /* 0x000fe20000010020 */
[----:B------:R-:W-:-:S02]  /*31e0*/  ISETP.GE.U32.AND P3, PT, R36, UR14, PT ;  /* 0x0000000e24007c0c */ /* 0x000fc4000bf66070 */
[----:B------:R-:W-:Y:S02]  /*31f0*/  ISETP.GE.U32.AND P4, PT, R3, UR14, PT ;  /* 0x0000000e03007c0c */ /* 0x000fe4000bf86070 */
        /* <DEDUP_REMOVED lines=24> */
.L_x_4738:
        /* <DEDUP_REMOVED lines=13> */
.L_x_4740:
[----:B------:R-:W-:Y:S05]  /*3450*/  BSYNC B0 ;  /* 0x0000000000007941 */ /* 0x000fea0003800000 */
.L_x_4739:
[----:B------:R-:W-:Y:S01]  /*3460*/  FMUL.FTZ R26, R26, UR8 ;  /* 0x000000081a1a7c20 */ /* 0x000fe20008410000 */
[----:B------:R-:W-:Y:S01]  /*3470*/  FMUL.FTZ R27, R27, UR8 ;  /* 0x000000081b1b7c20 */ /* 0x000fe20008410000 */
[----:B------:R-:W-:Y:S01]  /*3480*/  FADD.FTZ R5, R6, -UR7 ;  /* 0x8000000706057e21 */ /* 0x000fe20008010000 */
[----:B0-----:R-:W-:Y:S01]  /*3490*/  FADD.FTZ R24, R7, -UR7 ;  /* 0x8000000707187e21 */ /* 0x001fe20008010000 */
        /* <DEDUP_REMOVED lines=13> */
.L_x_4741:
        /* <DEDUP_REMOVED lines=13> */
.L_x_4743:
[----:B------:R-:W-:Y:S05]  /*3640*/  BSYNC B0 ;  /* 0x0000000000007941 */ /* 0x000fea0003800000 */
.L_x_4742:
        /* <DEDUP_REMOVED lines=17> */
.L_x_4744:
        /* <DEDUP_REMOVED lines=13> */
.L_x_4746:
[----:B------:R-:W-:Y:S05]  /*3830*/  BSYNC B0 ;  /* 0x0000000000007941 */ /* 0x000fea0003800000 */
.L_x_4745:
        /* <DEDUP_REMOVED lines=17> */
.L_x_4747:
        /* <DEDUP_REMOVED lines=13> */
.L_x_4749:
[----:B------:R-:W-:Y:S05]  /*3a20*/  BSYNC B0 ;  /* 0x0000000000007941 */ /* 0x000fea0003800000 */
.L_x_4748:
        /* <DEDUP_REMOVED lines=17> */
.L_x_4750:
        /* <DEDUP_REMOVED lines=13> */
.L_x_4752:
[----:B------:R-:W-:Y:S05]  /*3c10*/  BSYNC B0 ;  /* 0x0000000000007941 */ /* 0x000fea0003800000 */
.L_x_4751:
[----:B------:R-:W-:Y:S01]  /*3c20*/  SHF.R.S32.HI R23, RZ, 0x1f, R62 ;  /* 0x0000001fff177819 */ /* 0x000fe2000001143e */
        /* <DEDUP_REMOVED lines=12> */
[----:B------:R-:W-:Y:S02]  /*3cf0*/  ISETP.GE.U32.AND P2, PT, R60, UR14, PT ;  /* 0x0000000e3c007c0c */ /* 0x000fe4000bf46070 */
[----:B------:R-:W-:Y:S02]  /*3d00*/  ISETP.GE.U32.AND P3, PT, R59, UR14, PT ;  /* 0x0000000e3b007c0c */ /* 0x000fe4000bf66070 */
[----:B------:R-:W-:Y:S02]  /*3d10*/  ISETP.GE.U32.AND P4, PT, R58, UR14, PT ;  /* 0x0000000e3a007c0c */ /* 0x000fe4000bf86070 */
        /* <DEDUP_REMOVED lines=21> */
.L_x_4753:
        /* <DEDUP_REMOVED lines=13> */
.L_x_4755:
[----:B------:R-:W-:Y:S05]  /*3f40*/  BSYNC B0 ;  /* 0x0000000000007941 */ /* 0x000fea0003800000 */
.L_x_4754:
        /* <DEDUP_REMOVED lines=17> */
.L_x_4756:
        /* <DEDUP_REMOVED lines=13> */
.L_x_4758:
[----:B------:R-:W-:Y:S05]  /*4130*/  BSYNC B0 ;  /* 0x0000000000007941 */ /* 0x000fea0003800000 */
.L_x_4757:
        /* <DEDUP_REMOVED lines=17> */
.L_x_4759:
        /* <DEDUP_REMOVED lines=13> */
.L_x_4761:
[----:B------:R-:W-:Y:S05]  /*4320*/  BSYNC B0 ;  /* 0x0000000000007941 */ /* 0x000fea0003800000 */
.L_x_4760:
        /* <DEDUP_REMOVED lines=17> */
.L_x_4762:
        /* <DEDUP_REMOVED lines=13> */
.L_x_4764:
[----:B------:R-:W-:Y:S05]  /*4510*/  BSYNC B0 ;  /* 0x0000000000007941 */ /* 0x000fea0003800000 */
.L_x_4763:
        /* <DEDUP_REMOVED lines=17> */
.L_x_4765:
        /* <DEDUP_REMOVED lines=13> */
.L_x_4767:
[----:B------:R-:W-:Y:S05]  /*4700*/  BSYNC B0 ;  /* 0x0000000000007941 */ /* 0x000fea0003800000 */
.L_x_4766:
        /* <DEDUP_REMOVED lines=16> */
[----:B------:R-:W-:Y:S01]  /*4810*/  ISETP.GT.U32.OR P1, PT, R2, 0x29f, P1 ;  /* 0x0000029f0200780c */ /* 0x000fe20000f24470 */
[----:B0-----:R-:W-:Y:S01]  /*4820*/  FFMA.FTZ R6, R34, R30, R33 ;  /* 0x0000001e22067223 */ /* 0x001fe20000010021 */
        /* <DEDUP_REMOVED lines=13> */
.L_x_4768:
        /* <DEDUP_REMOVED lines=13> */
.L_x_4770:
[----:B------:R-:W-:Y:S05]  /*49d0*/  BSYNC B0 ;  /* 0x0000000000007941 */ /* 0x000fea0003800000 */
.L_x_4769:
        /* <DEDUP_REMOVED lines=13> */
.L_x_4771:
        /* <DEDUP_REMOVED lines=13> */
.L_x_4773:
[----:B------:R-:W-:Y:S05]  /*4b80*/  BSYNC B0 ;  /* 0x0000000000007941 */ /* 0x000fea0003800000 */
.L_x_4772:
[----:B------:R-:W-:Y:S01]  /*4b90*/  FADD.FTZ R46, R46, -UR7 ;  /* 0x800000072e2e7e21 */ /* 0x000fe20008010000 */
[----:B------:R-:W-:Y:S01]  /*4ba0*/  FADD.FTZ R47, R47, -UR7 ;  /* 0x800000072f2f7e21 */ /* 0x000fe20008010000 */
[----:B------:R-:W-:Y:S01]  /*4bb0*/  FADD.FTZ R48, R48, -UR7 ;  /* 0x8000000730307e21 */ /* 0x000fe20008010000 */
[----:B------:R-:W-:Y:S01]  /*4bc0*/  FADD.FTZ R49, R49, -UR7 ;  /* 0x8000000731317e21 */ /* 0x000fe20008010000 */
[----:B------:R-:W-:Y:S01]  /*4bd0*/  FMUL.FTZ R46, R46, UR8 ;  /* 0x000000082e2e7c20 */ /* 0x000fe20008410000 */
[----:B------:R-:W-:Y:S01]  /*4be0*/  FMUL.FTZ R47, R47, UR8 ;  /* 0x000000082f2f7c20 */ /* 0x000fe20008410000 */
[----:B------:R-:W-:Y:S01]  /*4bf0*/  ISETP.GT.U32.OR P4, PT, R2, 0x29f, P4 ;  /* 0x0000029f0200780c */ /* 0x000fe20002784470 */
[----:B------:R-:W-:Y:S01]  /*4c00*/  FMUL.FTZ R48, R48, UR8 ;  /* 0x0000000830307c20 */ /* 0x000fe20008410000 */
[----:B------:R-:W-:Y:S01]  /*4c10*/  ISETP.GT.U32.OR P3, PT, R2, 0x29f, P3 ;  /* 0x0000029f0200780c */ /* 0x000fe20001f64470 */
[----:B------:R-:W-:Y:S01]  /*4c20*/  FMUL.FTZ R49, R49, UR8 ;  /* 0x0000000831317c20 */ /* 0x000fe20008410000 */
[----:B0-----:R-:W-:Y:S01]  /*4c30*/  FFMA.FTZ R6, R34, R46, R33 ;  /* 0x0000002e22067223 */ /* 0x001fe20000010021 */
        /* <DEDUP_REMOVED lines=12> */
.L_x_4774:
        /* <DEDUP_REMOVED lines=13> */
.L_x_4776:
[----:B------:R-:W-:Y:S05]  /*4dd0*/  BSYNC B0 ;  /* 0x0000000000007941 */ /* 0x000fea0003800000 */
.L_x_4775:
        /* <DEDUP_REMOVED lines=13> */
.L_x_4777:
        /* <DEDUP_REMOVED lines=8> */
[----:B0-----:R-:W-:Y:S02]  /*4f30*/  LEA R6, P1, R70, UR14, 0x2 ;  /* 0x0000000e46067c11 */ /* 0x001fe4000f8210ff */
[----:B------:R-:W-:-:S04]  /*4f40*/  IADD3 R5, R71, R5, RZ ;  /* 0x0000000547057210 */ /* 0x000fc80007ffe0ff */
[----:B------:R-:W-:-:S05]  /*4f50*/  LEA.HI.X R7, R70, UR15, R5, 0x2, P1 ;  /* 0x0000000f46077c11 */ /* 0x000fca00088f1405 */
[----:B------:R1:W-:Y:S02]  /*4f60*/  STG.E.64 desc[UR10][R6.64], R34 ;  /* 0x0000002206007986 */ /* 0x0003e4000c101b0a */
.L_x_4779:
[----:B------:R-:W-:Y:S05]  /*4f70*/  BSYNC B0 ;  /* 0x0000000000007941 */ /* 0x000fea0003800000 */
.L_x_4778:
[----:B------:R-:W-:Y:S01]  /*4f80*/  ULDC UR7, c[0x0][0x10] ;  /* 0x0000040000077ab9 */ /* 0x000fe20000000800 */
[----:B------:R-:W-:Y:S02]  /*4f90*/  UIADD3 UR4, UR4, 0x1, URZ ;  /* 0x0000000104047890 */ /* 0x000fe4000fffe03f */
[----:B------:R-:W-:-:S04]  /*4fa0*/  UIADD3 UR6, UR7, UR6, URZ ;  /* 0x0000000607067290 */ /* 0x000fc8000fffe03f */
[----:B------:R-:W-:-:S06]  /*4fb0*/  UISETP.GE.AND UP0, UPT, UR6, UR5, UPT ;  /* 0x000000050600728c */ /* 0x000fcc000bf06270 */
[----:B------:R-:W-:-:S13]  /*4fc0*/  PLOP3.LUT P1, PT, PT, PT, UP0, 0x80, 0x0 ;  /* 0x000000000000781c */ /* 0x000fda0003f2f008 */
[----:B------:R-:W-:Y:S05]  /*4fd0*/  @!P1 BRA `(.L_x_4780) ;  /* 0xffffffb000c09947 */ /* 0x000fea000383ffff */
[----:B------:R-:W-:Y:S05]  /*4fe0*/  EXIT ;  /* 0x000000000000794d */ /* 0x000fea0003800000 */
.L_x_4781:
        /* <DEDUP_REMOVED lines=9> */
.L_x_5180:


//--------------------- .text._Z35group_norm_nhwc_fwd_one_pass_kernelI11Fp32IOBf16WLi512ELi84ELi672EEv26Group_norm_nhwc_fwd_params --------------------------
	.section	.text._Z35group_norm_nhwc_fwd_one_pass_kernelI11Fp32IOBf16WLi512ELi84ELi672EEv26Group_norm_nhwc_fwd_params,"ax",@progbits
	.align	128
        .global         _Z35group_norm_nhwc_fwd_one_pass_kernelI11Fp32IOBf16WLi512ELi84ELi672EEv26Group_norm_nhwc_fwd_params
        .type           _Z35group_norm_nhwc_fwd_one_pass_kernelI11Fp32IOBf16WLi512ELi84ELi672EEv26Group_norm_nhwc_fwd_params,@function
        .size           _Z35group_norm_nhwc_fwd_one_pass_kernelI11Fp32IOBf16WLi512ELi84ELi672EEv26Group_norm_nhwc_fwd_params,(.L_x_5181 - _Z35group_norm_nhwc_fwd_one_pass_kernelI11Fp32IOBf16WLi512ELi84ELi672EEv26Group_norm_nhwc_fwd_params)
        .other          _Z35group_norm_nhwc_fwd_one_pass_kernelI11Fp32IOBf16WLi512ELi84ELi672EEv26Group_norm_nhwc_fwd_params,@"STO_CUDA_ENTRY STV_DEFAULT"
_Z35group_norm_nhwc_fwd_one_pass_kernelI11Fp32IOBf16WLi512ELi84ELi672EEv26Group_norm_nhwc_fwd_params:
.text._Z35group_norm_nhwc_fwd_one_pass_kernelI11Fp32IOBf16WLi512ELi84ELi672EEv26Group_norm_nhwc_fwd_params:
        /* <DEDUP_REMOVED lines=31> */
[C---:B------:R-:W-:Y:S01]  /*01f0*/  IADD3 R4, R0.reuse, 0x80, RZ ;  /* 0x0000008000047810 */ /* 0x040fe20007ffe0ff */
[C---:B------:R-:W-:Y:S01]  /*0200*/  VIADD R4, R0.reuse, 0xb0 ;  /* 0x000000b000047836 */ /* 0x040fe20000000000 */
[C---:B0-----:R-:W-:Y:S02]  /*0210*/  IADD3 R3, R0.reuse, 0x30, RZ ;  /* 0x0000003000037810 */ /* 0x041fe40007ffe0ff */
[----:B------:R-:W-:-:S02]  /*0220*/  IADD3 R3, R0, 0x60, RZ ;  /* 0x0000006000037810 */ /* 0x000fc40007ffe0ff */
[C---:B------:R-:W-:Y:S02]  /*0230*/  IADD3 R3, R0.reuse, 0x90, RZ ;  /* 0x0000009000037810 */ /* 0x040fe40007ffe0ff */
[C---:B------:R-:W-:Y:S02]  /*0240*/  IADD3 R2, R0.reuse, 0xa0, RZ ;  /* 0x000000a000027810 */ /* 0x040fe40007ffe0ff */
[C---:B------:R-:W-:Y:S02]  /*0250*/  IADD3 R5, R0.reuse, 0x50, RZ ;  /* 0x0000005000057810 */ /* 0x040fe40007ffe0ff */
[C---:B------:R-:W-:Y:S02]  /*0260*/  IADD3 R3, R0.reuse, 0xc0, RZ ;  /* 0x000000c000037810 */ /* 0x040fe40007ffe0ff */
[----:B------:R-:W-:-:S07]  /*0270*/  IADD3 R2, R0, 0xd0, RZ ;  /* 0x000000d000027810 */ /* 0x000fce0007ffe0ff */
.L_x_4887:
[----:B------:R-:W2:Y:S01]  /*0280*/  LDL R5, [R1] ;  /* 0x0000000001057983 */ /* 0x000ea20000100800 */
[----:B------:R-:W-:Y:S01]  /*0290*/  ULDC UR11, c[0x0][0x288] ;  /* 0x0000a200000b7ab9 */ /* 0x000fe20000000800 */
[----:B------:R-:W-:Y:S01]  /*02a0*/  IABS R4, UR9 ;  /* 0x0000000900047c13 */ /* 0x000fe20008000000 */
[----:B------:R-:W-:Y:S01]  /*02b0*/  UMOV UR6, URZ ;  /* 0x0000003f00067c82 */ /* 0x000fe20008000000 */
[----:B-1----:R-:W-:Y:S01]  /*02c0*/  MOV R2, UR11 ;  /* 0x0000000b00027c02 */ /* 0x002fe20008000f00 */
[----:B0-----:R-:W0:Y:S01]  /*02d0*/  S2R R74, SR_TID.X ;  /* 0x00000000004a7919 */ /* 0x001e220000002100 */
[----:B------:R-:W-:Y:S01]  /*02e0*/  R2UR UR10, R4 ;  /* 0x00000000040a72ca */ /* 0x000fe200000e0000 */
[----:B------:R-:W1:Y:S01]  /*02f0*/  @P0 LDC.64 R12, c[0x0][0x270] ;  /* 0x00009c00ff0c0b82 */ /* 0x000e620000000a00 */
[----:B------:R-:W-:Y:S02]  /*0300*/  IABS R2, R2 ;  /* 0x0000000200027213 */ /* 0x000fe40000000000 */
[----:B------:R-:W-:-:S02]  /*0310*/  IADD3 R37, R0, 0xe0, RZ ;  /* 0x000000e000257810 */ /* 0x000fc40007ffe0ff */
[----:B------:R-:W-:Y:S02]  /*0320*/  R2UR UR12, R2 ;  /* 0x00000000020c72ca */ /* 0x000fe400000e0000 */
[----:B------:R-:W-:Y:S01]  /*0330*/  SHF.R.S32.HI R7, RZ, 0x1f, R37 ;  /* 0x0000001fff077819 */ /* 0x000fe20000011425 */
        /* <DEDUP_REMOVED lines=12> */
[----:B------:R-:W-:Y:S02]  /*0400*/  LOP3.LUT R34, R34, 0xffffffbf, RZ, 0xc0, !PT ;  /* 0xffffffbf22227812 */ /* 0x000fe400078ec0ff */
[----:B------:R-:W-:Y:S01]  /*0410*/  IADD3 R39, R0, 0x30, RZ ;  /* 0x0000003000277810 */ /* 0x000fe20007ffe0ff */
[----:B----4-:R-:W4:Y:S02]  /*0420*/  MUFU.RCP R2, R2 ;  /* 0x0000000200027308 */ /* 0x010f240000001000 */
[----:B----4-:R-:W-:-:S06]  /*0430*/  IADD3 R3, R2, 0xffffffe, RZ ;  /* 0x0ffffffe02037810 */ /* 0x010fcc0007ffe0ff */
[----:B------:R-:W4:Y:S02]  /*0440*/  F2I.FTZ.U32.TRUNC.NTZ R3, R3 ;  /* 0x0000000300037305 */ /* 0x000f24000021f000 */
        /* <DEDUP_REMOVED lines=45> */
[C---:B------:R-:W-:Y:S01]  /*0720*/  ISETP.GT.U32.OR P5, PT, R74.reuse, 0x29f, P2 ;  /* 0x0000029f4a00780c */ /* 0x040fe200017a4470 */
[----:B------:R-:W-:Y:S01]  /*0730*/  VIADD R5, R3, UR5 ;  /* 0x0000000503057c36 */ /* 0x000fe20008000000 */
[----:B------:R-:W-:Y:S02]  /*0740*/  ISETP.GE.AND.EX P2, PT, R33, UR13, PT, P3 ;  /* 0x0000000d21007c0c */ /* 0x000fe4000bf46330 */
[----:B------:R-:W-:Y:S02]  /*0750*/  @P0 MOV R4, R2 ;  /* 0x0000000200040202 */ /* 0x000fe40000000f00 */
[----:B------:R-:W-:Y:S02]  /*0760*/  ISETP.GT.U32.OR P6, PT, R74, 0x29f, P2 ;  /* 0x0000029f4a00780c */ /* 0x000fe400017c4470 */
[----:B------:R-:W-:Y:S01]  /*0770*/  ISETP.GE.U32.AND P2, PT, R22, UR12, PT ;  /* 0x0000000c16007c0c */ /* 0x000fe2000bf46070 */
[----:B------:R-:W-:-:S04]  /*0780*/  @P0 IMAD.WIDE.U32 R12, R0, R12, R4 ;  /* 0x0000000c000c0225 */ /* 0x000fc800078e0004 */
[----:B------:R-:W-:Y:S02]  /*0790*/  @P5 LOP3.LUT R38, R38, 0x100, RZ, 0xfc, !PT ;  /* 0x0000010026265812 */ /* 0x000fe400078efcff */
[----:B------:R-:W-:Y:S02]  /*07a0*/  ISETP.GT.U32.OR P5, PT, R74, 0x29f, P1 ;  /* 0x0000029f4a00780c */ /* 0x000fe40000fa4470 */
        /* <DEDUP_REMOVED lines=15> */
[----:B------:R-:W-:Y:S02]  /*08a0*/  @!P2 MOV R14, R2 ;  /* 0x00000002000ea202 */ /* 0x000fe40000000f00 */
[----:B------:R-:W-:Y:S01]  /*08b0*/  @!P2 MOV R15, R5 ;  /* 0x00000005000fa202 */ /* 0x000fe20000000f00 */
[----:B------:R-:W-:Y:S01]  /*08c0*/  @!P2 IMAD R35, R37, R19, R6 ;  /* 0x000000132523a224 */ /* 0x000fe200078e0206 */
[----:B------:R-:W-:Y:S01]  /*08d0*/  @P5 LOP3.LUT R38, R38, 0x40, RZ, 0xfc, !PT ;  /* 0x0000004026265812 */ /* 0x000fe200078efcff */
[----:B------:R-:W0:Y:S01]  /*08e0*/  @!P5 LDC.64 R6, c[0x0][0x270] ;  /* 0x00009c00ff06db82 */ /* 0x000e220000000a00 */
[----:B-1----:R-:W-:-:S02]  /*08f0*/  @!P6 IMAD R33, R33, R16, RZ ;  /* 0x000000102121e224 */ /* 0x002fc400078e02ff */
[----:B------:R-:W-:Y:S01]  /*0900*/  @!P2 IMAD.WIDE.U32 R18, R37, R18, R14 ;  /* 0x000000122512a225 */ /* 0x000fe200078e000e */
[----:B------:R-:W-:-:S03]  /*0910*/  LOP3.LUT R38, R38, 0xffffffef, RZ, 0xc0, !PT ;  /* 0xffffffef26267812 */ /* 0x000fc600078ec0ff */
[----:B------:R-:W-:Y:S01]  /*0920*/  @!P6 IMAD R33, R24, R17, R33 ;  /* 0x000000111821e224 */ /* 0x000fe200078e0221 */
[----:B------:R-:W1:Y:S01]  /*0930*/  @!P4 LDC.64 R14, c[0x0][0x270] ;  /* 0x00009c00ff0ecb82 */ /* 0x000e620000000a00 */
[----:B--2---:R-:W-:Y:S01]  /*0940*/  @!P3 IMAD R26, R31, R20, RZ ;  /* 0x000000141f1ab224 */ /* 0x004fe200078e02ff */
[----:B------:R-:W-:Y:S02]  /*0950*/  @!P3 MOV R31, R5 ;  /* 0x00000005001fb202 */ /* 0x000fe40000000f00 */
[----:B------:R-:W-:Y:S01]  /*0960*/  @!P2 IADD3 R19, R19, R35, RZ ;  /* 0x000000231313a210 */ /* 0x000fe20007ffe0ff */
[C---:B------:R-:W-:Y:S01]  /*0970*/  @!P3 IMAD R35, R25.reuse, R21, R26 ;  /* 0x000000151923b224 */ /* 0x040fe200078e021a */
[----:B----4-:R-:W-:Y:S01]  /*0980*/  @!P2 LEA R8, P1, R18, R8, 0x2 ;  /* 0x000000081208a211 */ /* 0x010fe200078210ff */
[----:B------:R-:W-:Y:S01]  /*0990*/  @!P3 IMAD.WIDE.U32 R20, R25, R20, R30 ;  /* 0x000000141914b225 */ /* 0x000fe200078e001e */
[----:B------:R-:W2:Y:S01]  /*09a0*/  @!P6 LDC.64 R12, c[0x0][0x220] ;  /* 0x00008800ff0ceb82 */ /* 0x000ea20000000a00 */
[----:B------:R-:W-:-:S02]  /*09b0*/  @!P6 MOV R30, R2 ;  /* 0x00000002001ee202 */ /* 0x000fc40000000f00 */
[----:B------:R-:W-:Y:S02]  /*09c0*/  @!P2 LEA.HI.X R9, R18, R9, R19, 0x2, P1 ;  /* 0x000000091209a211 */ /* 0x000fe400008f1413 */
[----:B------:R-:W-:Y:S02]  /*09d0*/  @!P6 MOV R31, R5 ;  /* 0x00000005001fe202 */ /* 0x000fe40000000f00 */
[----:B------:R-:W-:Y:S01]  /*09e0*/  @!P3 IADD3 R21, R21, R35, RZ ;  /* 0x000000231515b210 */ /* 0x000fe20007ffe0ff */
[----:B------:R-:W4:Y:S01]  /*09f0*/  @!P5 LDC.64 R18, c[0x0][0x220] ;  /* 0x00008800ff12db82 */ /* 0x000f220000000a00 */
[----:B---3--:R-:W-:Y:S01]  /*0a00*/  @!P3 LEA R10, P1, R20, R10, 0x2 ;  /* 0x0000000a140ab211 */ /* 0x008fe200078210ff */
[----:B------:R-:W-:Y:S01]  /*0a10*/  @!P6 IMAD.WIDE.U32 R24, R24, R16, R30 ;  /* 0x000000101818e225 */ /* 0x000fe200078e001e */
[----:B------:R-:W-:Y:S02]  /*0a20*/  @P4 LOP3.LUT R38, R38, 0x10, RZ, 0xfc, !PT ;  /* 0x0000001026264812 */ /* 0x000fe400078efcff */
[----:B------:R-:W-:Y:S01]  /*0a30*/  @!P3 LEA.HI.X R11, R20, R11, R21, 0x2, P1 ;  /* 0x0000000b140bb211 */ /* 0x000fe200008f1415 */
[-C--:B0-----:R-:W-:Y:S01]  /*0a40*/  @!P5 IMAD R26, R29, R6.reuse, RZ ;  /* 0x000000061d1ad224 */ /* 0x081fe200078e02ff */
[----:B------:R-:W-:Y:S01]  /*0a50*/  @!P5 MOV R21, R5 ;  /* 0x000000050015d202 */ /* 0x000fe20000000f00 */
[----:B------:R-:W0:Y:S01]  /*0a60*/  @!P4 LDC.64 R16, c[0x0][0x220] ;  /* 0x00008800ff10cb82 */ /* 0x000e220000000a00 */
[----:B------:R-:W-:Y:S01]  /*0a70*/  @!P5 IMAD.MOV.U32 R20, RZ, RZ, R2 ;  /* 0x000000ffff14d224 */ /* 0x000fe200078e0002 */
[----:B------:R-:W-:Y:S01]  /*0a80*/  @!P6 IADD3 R25, R25, R33, RZ ;  /* 0x000000211919e210 */ /* 0x000fe20007ffe0ff */
[C---:B------:R-:W-:Y:S01]  /*0a90*/  @!P5 IMAD R29, R23.reuse, R7, R26 ;  /* 0x00000007171dd224 */ /* 0x040fe200078e021a */
[----:B------:R-:W-:Y:S01]  /*0aa0*/  LOP3.LUT R38, R38, 0xf7ffffff, RZ, 0xc0, !PT ;  /* 0xf7ffffff26267812 */ /* 0x000fe200078ec0ff */
[----:B------:R-:W-:Y:S01]  /*0ab0*/  @!P5 IMAD.WIDE.U32 R6, R23, R6, R20 ;  /* 0x000000061706d225 */ /* 0x000fe200078e0014 */
[----:B------:R-:W-:-:S02]  /*0ac0*/  @!P4 MOV R20, R2 ;  /* 0x000000020014c202 */ /* 0x000fc40000000f00 */
[----:B------:R-:W-:Y:S01]  /*0ad0*/  @!P4 MOV R21, R5 ;  /* 0x000000050015c202 */ /* 0x000fe20000000f00 */
[----:B-1----:R-:W-:Y:S01]  /*0ae0*/  @!P4 IMAD R27, R27, R14, RZ ;  /* 0x0000000e1b1bc224 */ /* 0x002fe200078e02ff */
[----:B--2---:R-:W-:Y:S02]  /*0af0*/  @!P6 LEA R12, P1, R24, R12, 0x2 ;  /* 0x0000000c180ce211 */ /* 0x004fe400078210ff */
[----:B------:R-:W-:Y:S01]  /*0b00*/  @!P5 IADD3 R7, R7, R29, RZ ;  /* 0x0000001d0707d210 */ /* 0x000fe20007ffe0ff */
[----:B------:R-:W-:Y:S01]  /*0b10*/  @!P4 IMAD R27, R22, R15, R27 ;  /* 0x0000000f161bc224 */ /* 0x000fe200078e021b */
[----:B------:R-:W-:Y:S01]  /*0b20*/  @!P6 LEA.HI.X R13, R24, R13, R25, 0x2, P1 ;  /* 0x0000000d180de211 */ /* 0x000fe200008f1419 */
[----:B------:R-:W-:Y:S01]  /*0b30*/  @!P4 IMAD.WIDE.U32 R22, R22, R14, R20 ;  /* 0x0000000e1616c225 */ /* 0x000fe200078e0014 */
[----:B----4-:R-:W-:Y:S02]  /*0b40*/  @!P5 LEA R14, P1, R6, R18, 0x2 ;  /* 0x00000012060ed211 */ /* 0x010fe400078210ff */
[----:B------:R-:W-:-:S02]  /*0b50*/  @P0 LOP3.LUT R38, R38, 0x8000000, RZ, 0xfc, !PT ;  /* 0x0800000026260812 */ /* 0x000fc400078efcff */
[----:B------:R-:W-:Y:S02]  /*0b60*/  @!P5 LEA.HI.X R15, R6, R19, R7, 0x2, P1 ;  /* 0x00000013060fd211 */ /* 0x000fe400008f1407 */
[----:B------:R-:W-:Y:S02]  /*0b70*/  @!P4 IADD3 R6, R23, R27, RZ ;  /* 0x0000001b1706c210 */ /* 0x000fe40007ffe0ff */
[----:B0-----:R-:W-:Y:S02]  /*0b80*/  @!P4 LEA R16, P1, R22, R16, 0x2 ;  /* 0x000000101610c211 */ /* 0x001fe400078210ff */
[----:B------:R-:W-:Y:S02]  /*0b90*/  IADD3 R23, R0, 0x140, RZ ;  /* 0x0000014000177810 */ /* 0x000fe40007ffe0ff */
[----:B------:R-:W-:Y:S02]  /*0ba0*/  @!P4 LEA.HI.X R17, R22, R17, R6, 0x2, P1 ;  /* 0x000000111611c211 */ /* 0x000fe400008f1406 */
[----:B------:R-:W-:-:S02]  /*0bb0*/  ISETP.GE.U32.AND P1, PT, R23, UR12, PT ;  /* 0x0000000c17007c0c */ /* 0x000fc4000bf26070 */
[----:B------:R-:W-:Y:S02]  /*0bc0*/  SHF.R.S32.HI R7, RZ, 0x1f, R23 ;  /* 0x0000001fff077819 */ /* 0x000fe40000011417 */
[----:B------:R-:W-:Y:S02]  /*0bd0*/  IADD3 R25, R0, 0x120, RZ ;  /* 0x0000012000197810 */ /* 0x000fe40007ffe0ff */
[----:B------:R-:W-:Y:S02]  /*0be0*/  ISETP.GE.AND.EX P1, PT, R7, UR13, PT, P1 ;  /* 0x0000000d07007c0c */ /* 0x000fe4000bf26310 */
[----:B------:R-:W-:Y:S02]  /*0bf0*/  SHF.R.S32.HI R28, RZ, 0x1f, R25 ;  /* 0x0000001fff1c7819 */ /* 0x000fe40000011419 */
[----:B------:R-:W-:Y:S02]  /*0c00*/  ISETP.GT.U32.OR P0, PT, R74, 0x29f, P1 ;  /* 0x0000029f4a00780c */ /* 0x000fe40000f04470 */
[----:B------:R-:W-:-:S02]  /*0c10*/  LOP3.LUT R38, R38, 0xfffffff7, RZ, 0xc0, !PT ;  /* 0xfffffff726267812 */ /* 0x000fc400078ec0ff */
[C---:B------:R-:W-:Y:S02]  /*0c20*/  IADD3 R27, R0.reuse, 0x170, RZ ;  /* 0x00000170001b7810 */ /* 0x040fe40007ffe0ff */
[C---:B------:R-:W-:Y:S02]  /*0c30*/  IADD3 R31, R0.reuse, 0x180, RZ ;  /* 0x00000180001f7810 */ /* 0x040fe40007ffe0ff */
[----:B------:R-:W-:Y:S02]  /*0c40*/  SHF.R.S32.HI R26, RZ, 0x1f, R27 ;  /* 0x0000001fff1a7819 */ /* 0x000fe4000001141b */
[----:B------:R-:W-:-:S03]  /*0c50*/  IADD3 R33, R0, 0x160, RZ ;  /* 0x0000016000217810 */ /* 0x000fc60007ffe0ff */
[----:B------:R-:W0:Y:S01]  /*0c60*/  @!P0 LDC.64 R18, c[0x0][0x270] ;  /* 0x00009c00ff128b82 */ /* 0x000e220000000a00 */
[----:B------:R-:W-:Y:S02]  /*0c70*/  @P0 LOP3.LUT R38, R38, 0x8, RZ, 0xfc, !PT ;  /* 0x0000000826260812 */ /* 0x000fe400078efcff */
[----:B------:R-:W-:Y:S02]  /*0c80*/  SHF.R.S32.HI R30, RZ, 0x1f, R33 ;  /* 0x0000001fff1e7819 */ /* 0x000fe40000011421 */
        /* <DEDUP_REMOVED lines=167> */
[----:B------:R-:W-:-:S03]  /*1700*/  IADD3 R32, R0, 0x10, RZ ;  /* 0x0000001000207810 */ /* 0x000fc60007ffe0ff */
[----:B------:R-:W-:Y:S01]  /*1710*/  @!P6 IMAD R7, R33, R7, R30 ;  /* 0x000000072107e224 */ /* 0x000fe200078e021e */
[----:B------:R-:W-:Y:S02]  /*1720*/  @!P6 MOV R30, R2 ;  /* 0x00000002001ee202 */ /* 0x000fe40000000f00 */
[----:B------:R-:W-:-:S03]  /*1730*/  SHF.R.S32.HI R35, RZ, 0x1f, R32 ;  /* 0x0000001fff237819 */ /* 0x000fc60000011420 */
        /* <DEDUP_REMOVED lines=13> */
[----:B------:R-:W-:-:S03]  /*1810*/  IADD3 R35, R0, 0x20, RZ ;  /* 0x0000002000237810 */ /* 0x000fc60007ffe0ff */
        /* <DEDUP_REMOVED lines=27> */
[----:B------:R-:W-:Y:S01]  /*19d0*/  @!P1 MOV R40, R2 ;  /* 0x0000000200289202 */ /* 0x000fe20000000f00 */
[----:B------:R-:W-:Y:S01]  /*19e0*/  @!P1 IMAD.MOV.U32 R41, RZ, RZ, R5 ;  /* 0x000000ffff299224 */ /* 0x000fe200078e0005 */
[----:B------:R-:W-:-:S04]  /*19f0*/  @P1 LOP3.LUT R38, R38, 0x100000, RZ, 0xfc, !PT ;  /* 0x0010000026261812 */ /* 0x000fc800078efcff */
[----:B------:R-:W-:Y:S01]  /*1a00*/  LOP3.LUT R38, R38, 0xfff7ffff, RZ, 0xc0, !PT ;  /* 0xfff7ffff26267812 */ /* 0x000fe200078ec0ff */
[----:B------:R-:W1:Y:S01]  /*1a10*/  @!P1 LDC.64 R32, c[0x0][0x220] ;  /* 0x00008800ff209b82 */ /* 0x000e620000000a00 */
[-C--:B0-----:R-:W-:Y:S02]  /*1a20*/  @!P1 IMAD R35, R35, R6.reuse, RZ ;  /* 0x0000000623239224 */ /* 0x081fe400078e02ff */
[----:B------:R-:W-:-:S04]  /*1a30*/  @!P1 IMAD.WIDE.U32 R40, R39, R6, R40 ;  /* 0x0000000627289225 */ /* 0x000fc800078e0028 */
[----:B------:R-:W-:Y:S01]  /*1a40*/  @!P1 IMAD R7, R39, R7, R35 ;  /* 0x0000000727079224 */ /* 0x000fe200078e0223 */
[----:B------:R-:W-:Y:S02]  /*1a50*/  IADD3 R39, R0, 0x40, RZ ;  /* 0x0000004000277810 */ /* 0x000fe40007ffe0ff */
[C---:B-1----:R-:W-:Y:S02]  /*1a60*/  @!P1 LEA R32, P0, R40.reuse, R32, 0x2 ;  /* 0x0000002028209211 */ /* 0x042fe400078010ff */
[----:B------:R-:W-:Y:S02]  /*1a70*/  @!P1 IADD3 R7, R41, R7, RZ ;  /* 0x0000000729079210 */ /* 0x000fe40007ffe0ff */
[----:B------:R-:W-:Y:S02]  /*1a80*/  SHF.R.S32.HI R35, RZ, 0x1f, R39 ;  /* 0x0000001fff237819 */ /* 0x000fe40000011427 */
[----:B------:R-:W-:Y:S02]  /*1a90*/  @!P1 LEA.HI.X R33, R40, R33, R7, 0x2, P0 ;  /* 0x0000002128219211 */ /* 0x000fe400000f1407 */
[----:B------:R-:W-:-:S04]  /*1aa0*/  ISETP.GE.U32.AND P0, PT, R39, UR12, PT ;  /* 0x0000000c27007c0c */ /* 0x000fc8000bf06070 */
[----:B------:R-:W-:-:S04]  /*1ab0*/  ISETP.GE.AND.EX P0, PT, R35, UR13, PT, P0 ;  /* 0x0000000d23007c0c */ /* 0x000fc8000bf06300 */
[----:B------:R-:W-:-:S13]  /*1ac0*/  ISETP.GT.U32.OR P1, PT, R74, 0x29f, P0 ;  /* 0x0000029f4a00780c */ /* 0x000fda0000724470 */
[----:B------:R-:W0:Y:S01]  /*1ad0*/  @!P1 LDC.64 R6, c[0x0][0x270] ;  /* 0x00009c00ff069b82 */ /* 0x000e220000000a00 */
[----:B------:R-:W-:Y:S02]  /*1ae0*/  @!P1 MOV R40, R2 ;  /* 0x0000000200289202 */ /* 0x000fe40000000f00 */
[----:B------:R-:W-:Y:S02]  /*1af0*/  @!P1 MOV R41, R5 ;  /* 0x0000000500299202 */ /* 0x000fe40000000f00 */
[----:B------:R-:W-:-:S03]  /*1b00*/  @P1 LOP3.LUT R38, R38, 0x80000, RZ, 0xfc, !PT ;  /* 0x0008000026261812 */ /* 0x000fc600078efcff */
[----:B------:R-:W1:Y:S01]  /*1b10*/  @!P1 LDC.64 R62, c[0x0][0x220] ;  /* 0x00008800ff3e9b82 */ /* 0x000e620000000a00 */
[----:B------:R-:W-:Y:S01]  /*1b20*/  LOP3.LUT R38, R38, 0xfffbffff, RZ, 0xc0, !PT ;  /* 0xfffbffff26267812 */ /* 0x000fe200078ec0ff */
        /* <DEDUP_REMOVED lines=83> */
[----:B------:R-:W-:Y:S01]  /*2060*/  LOP3.LUT P6, RZ, R38, 0x20, RZ, 0xc0, !PT ;  /* 0x0000002026ff7812 */ /* 0x000fe200078cc0ff */
        /* <DEDUP_REMOVED lines=27> */
[----:B------:R-:W-:Y:S02]  /*2220*/  ISETP.GE.AND.EX P0, PT, R35, UR13, PT, P1 ;  /* 0x0000000d23007c0c */ /* 0x000fe4000bf06310 */
[----:B------:R-:W-:Y:S02]  /*2230*/  LOP3.LUT P1, RZ, R38, 0x200, RZ, 0xc0, !PT ;  /* 0x0000020026ff7812 */ /* 0x000fe4000782c0ff */
        /* <DEDUP_REMOVED lines=15> */
[----:B------:R-:W-:-:S02]  /*2330*/  ISETP.GE.U32.AND P0, PT, R39, UR12, PT ;  /* 0x0000000c27007c0c */ /* 0x000fc4000bf06070 */
[----:B------:R-:W-:Y:S02]  /*2340*/  LOP3.LUT P4, RZ, R38, 0x40, RZ, 0xc0, !PT ;  /* 0x0000004026ff7812 */ /* 0x000fe4000788c0ff */
        /* <DEDUP_REMOVED lines=19> */
[----:B------:R-:W-:Y:S02]  /*2480*/  ISETP.GT.U32.OR P3, PT, R74, 0x29f, P0 ;  /* 0x0000029f4a00780c */ /* 0x000fe40000764470 */
[----:B------:R-:W-:-:S11]  /*2490*/  LOP3.LUT P0, RZ, R38, 0x10, RZ, 0xc0, !PT ;  /* 0x0000001026ff7812 */ /* 0x000fd6000780c0ff */
[----:B------:R-:W0:Y:S01]  /*24a0*/  @!P3 LDC.64 R6, c[0x0][0x270] ;  /* 0x00009c00ff06bb82 */ /* 0x000e220000000a00 */
[----:B------:R-:W-:Y:S02]  /*24b0*/  @!P3 MOV R72, R2 ;  /* 0x000000020048b202 */ /* 0x000fe40000000f00 */
[----:B------:R-:W-:Y:S02]  /*24c0*/  @!P3 MOV R73, R5 ;  /* 0x000000050049b202 */ /* 0x000fe40000000f00 */
[----:B------:R-:W-:-:S03]  /*24d0*/  @P3 LOP3.LUT R34, R34, 0x8, RZ, 0xfc, !PT ;  /* 0x0000000822223812 */ /* 0x000fc600078efcff */
[----:B------:R-:W1:Y:S01]  /*24e0*/  @!P3 LDC.64 R58, c[0x0][0x220] ;  /* 0x00008800ff3abb82 */ /* 0x000e620000000a00 */
[-C--:B0-----:R-:W-:Y:S02]  /*24f0*/  @!P3 IMAD R35, R35, R6.reuse, RZ ;  /* 0x000000062323b224 */ /* 0x081fe400078e02ff */
[----:B------:R-:W-:-:S04]  /*2500*/  @!P3 IMAD.WIDE.U32 R72, R39, R6, R72 ;  /* 0x000000062748b225 */ /* 0x000fc800078e0048 */
[----:B------:R-:W-:Y:S01]  /*2510*/  @!P3 IMAD R7, R39, R7, R35 ;  /* 0x000000072707b224 */ /* 0x000fe200078e0223 */
[----:B-1----:R-:W-:-:S04]  /*2520*/  @!P3 LEA R58, P5, R72, R58, 0x2 ;  /* 0x0000003a483ab211 */ /* 0x002fc800078a10ff */
[----:B------:R-:W-:-:S04]  /*2530*/  @!P3 IADD3 R7, R73, R7, RZ ;  /* 0x000000074907b210 */ /* 0x000fc80007ffe0ff */
[----:B------:R-:W-:Y:S02]  /*2540*/  @!P3 LEA.HI.X R59, R72, R59, R7, 0x2, P5 ;  /* 0x0000003b483bb211 */ /* 0x000fe400028f1407 */
[----:B------:R-:W-:Y:S02]  /*2550*/  CS2R R6, SRZ ;  /* 0x0000000000067805 */ /* 0x000fe4000001ff00 */
[C---:B------:R-:W-:Y:S02]  /*2560*/  LOP3.LUT P3, RZ, R38.reuse, 0x100, RZ, 0xc0, !PT ;  /* 0x0000010026ff7812 */ /* 0x040fe4000786c0ff */
[----:B------:R-:W-:Y:S02]  /*2570*/  LOP3.LUT P5, RZ, R38, 0x8, RZ, 0xc0, !PT ;  /* 0x0000000826ff7812 */ /* 0x000fe400078ac0ff */
        /* <DEDUP_REMOVED lines=25> */
[----:B------:R0:W5:Y:S01]  /*2710*/  @!P1 LDG.E.64 R22, desc[UR14][R24.64] ;  /* 0x0000000e18169981 */ /* 0x000162000c1e1b00 */
[----:B------:R-:W-:Y:S02]  /*2720*/  LOP3.LUT P2, RZ, R38, 0x200000, RZ, 0xc0, !PT ;  /* 0x0020000026ff7812 */ /* 0x000fe4000784c0ff */
[----:B0-----:R-:W-:-:S06]  /*2730*/  CS2R R24, SRZ ;  /* 0x0000000000187805 */ /* 0x001fcc000001ff00 */
[----:B------:R0:W5:Y:S01]  /*2740*/  @!P3 LDG.E.64 R24, desc[UR14][R26.64] ;  /* 0x0000000e1a18b981 */ /* 0x000162000c1e1b00 */
[----:B------:R-:W-:Y:S02]  /*2750*/  LOP3.LUT P3, RZ, R34, 0x20, RZ, 0xc0, !PT ;  /* 0x0000002022ff7812 */ /* 0x000fe4000786c0ff */
[----:B------:R-:W-:Y:S02]  /*2760*/  CS2R R76, SRZ ;  /* 0x00000000004c7805 */ /* 0x000fe4000001ff00 */
[C---:B------:R-:W-:Y:S02]  /*2770*/  LOP3.LUT P4, RZ, R38.reuse, 0x100000, RZ, 0xc0, !PT ;  /* 0x0010000026ff7812 */ /* 0x040fe4000788c0ff */
[----:B------:R-:W-:Y:S02]  /*2780*/  LOP3.LUT P0, RZ, R38, 0x80000, RZ, 0xc0, !PT ;  /* 0x0008000026ff7812 */ /* 0x000fe4000780c0ff */
[----:B------:R1:W2:Y:S01]  /*2790*/  @!P2 LDG.E.64 R76, desc[UR14][R30.64] ;  /* 0x0000000e1e4ca981 */ /* 0x0002a2000c1e1b00 */
[----:B0-----:R-:W-:-:S06]  /*27a0*/  CS2R R26, SRZ ;  /* 0x00000000001a7805 */ /* 0x001fcc000001ff00 */
[----:B------:R0:W5:Y:S01]  /*27b0*/  @!P3 LDG.E.64 R26, desc[UR14][R28.64] ;  /* 0x0000000e1c1ab981 */ /* 0x000162000c1e1b00 */
[----:B------:R-:W-:Y:S02]  /*27c0*/  LOP3.LUT P3, RZ, R34, 0x10, RZ, 0xc0, !PT ;  /* 0x0000001022ff7812 */ /* 0x000fe4000786c0ff */
[----:B-1----:R-:W-:Y:S02]  /*27d0*/  CS2R R30, SRZ ;  /* 0x00000000001e7805 */ /* 0x002fe4000001ff00 */
[----:B------:R-:W-:-:S04]  /*27e0*/  LOP3.LUT P5, RZ, R38, 0x40000, RZ, 0xc0, !PT ;  /* 0x0004000026ff7812 */ /* 0x000fc800078ac0ff */
[----:B------:R1:W3:Y:S01]  /*27f0*/  @!P4 LDG.E.64 R30, desc[UR14][R32.64] ;  /* 0x0000000e201ec981 */ /* 0x0002e2000c1e1b00 */
[----:B0-----:R-:W-:Y:S02]  /*2800*/  CS2R R28, SRZ ;  /* 0x00000000001c7805 */ /* 0x001fe4000001ff00 */
[C---:B------:R-:W-:Y:S02]  /*2810*/  LOP3.LUT P2, RZ, R34.reuse, 0x4, RZ, 0xc0, !PT ;  /* 0x0000000422ff7812 */ /* 0x040fe4000784c0ff */
[----:B-1----:R-:W-:Y:S02]  /*2820*/  CS2R R32, SRZ ;  /* 0x0000000000207805 */ /* 0x002fe4000001ff00 */
[----:B------:R-:W4:Y:S01]  /*2830*/  @!P3 LDG.E.64 R28, desc[UR14][R66.64] ;  /* 0x0000000e421cb981 */ /* 0x000f22000c1e1b00 */
[C---:B------:R-:W-:Y:S02]  /*2840*/  LOP3.LUT P3, RZ, R34.reuse, 0x8, RZ, 0xc0, !PT ;  /* 0x0000000822ff7812 */ /* 0x040fe4000786c0ff */
[C---:B------:R-:W-:Y:S01]  /*2850*/  LOP3.LUT P4, RZ, R34.reuse, 0x2, RZ, 0xc0, !PT ;  /* 0x0000000222ff7812 */ /* 0x040fe2000788c0ff */
[----:B------:R-:W5:Y:S01]  /*2860*/  @!P0 LDG.E.64 R32, desc[UR14][R62.64] ;  /* 0x0000000e3e208981 */ /* 0x000f62000c1e1b00 */
[----:B------:R-:W-:-:S02]  /*2870*/  LOP3.LUT P0, RZ, R34, 0x1, RZ, 0xc0, !PT ;  /* 0x0000000122ff7812 */ /* 0x000fc4000780c0ff */
[----:B------:R-:W-:Y:S02]  /*2880*/  CS2R R34, SRZ ;  /* 0x0000000000227805 */ /* 0x000fe4000001ff00 */
[C---:B------:R-:W-:Y:S02]  /*2890*/  LOP3.LUT P6, RZ, R38.reuse, 0x20000, RZ, 0xc0, !PT ;  /* 0x0002000026ff7812 */ /* 0x040fe400078cc0ff */
[----:B------:R-:W-:Y:S02]  /*28a0*/  LOP3.LUT P1, RZ, R38, 0x10000, RZ, 0xc0, !PT ;  /* 0x0001000026ff7812 */ /* 0x000fe4000782c0ff */
[----:B------:R0:W5:Y:S02]  /*28b0*/  @!P5 LDG.E.64 R34, desc[UR14][R40.64] ;  /* 0x0000000e2822d981 */ /* 0x000164000c1e1b00 */
[----:B0-----:R-:W-:-:S07]  /*28c0*/  CS2R R40, SRZ ;  /* 0x0000000000287805 */ /* 0x001fce000001ff00 */
[----:B------:R0:W5:Y:S01]  /*28d0*/  @!P6 LDG.E.64 R40, desc[UR14][R42.64] ;  /* 0x0000000e2a28e981 */ /* 0x000162000c1e1b00 */
[C---:B------:R-:W-:Y:S02]  /*28e0*/  LOP3.LUT P6, RZ, R38.reuse, 0x40000000, RZ, 0xc0, !PT ;  /* 0x4000000026ff7812 */ /* 0x040fe400078cc0ff */
[----:B------:R-:W-:Y:S02]  /*28f0*/  LOP3.LUT P5, RZ, R38, 0x80000000, RZ, 0xc0, !PT ;  /* 0x8000000026ff7812 */ /* 0x000fe400078ac0ff */
[----:B0-----:R-:W-:-:S06]  /*2900*/  CS2R R42, SRZ ;  /* 0x00000000002a7805 */ /* 0x001fcc000001ff00 */
        /* <DEDUP_REMOVED lines=13> */
[----:B------:R0:W3:Y:S02]  /*29e0*/  @P0 LDG.E.64 R54, desc[UR14][R56.64] ;  /* 0x0000000e38360981 */ /* 0x0000e4000c1e1b00 */
[----:B0-----:R-:W-:-:S06]  /*29f0*/  CS2R R56, SRZ ;  /* 0x0000000000387805 */ /* 0x001fcc000001ff00 */
[----:B------:R0:W5:Y:S01]  /*2a00*/  @!P3 LDG.E.64 R56, desc[UR14][R58.64] ;  /* 0x0000000e3a38b981 */ /* 0x000162000c1e1b00 */
[----:B------:R-:W-:-:S04]  /*2a10*/  IADD3 R72, R0, 0x1e0, RZ ;  /* 0x000001e000487810 */ /* 0x000fc80007ffe0ff */
[----:B------:R-:W-:Y:S02]  /*2a20*/  ISETP.GE.U32.AND P1, PT, R72, UR12, PT ;  /* 0x0000000c48007c0c */ /* 0x000fe4000bf26070 */
[----:B------:R-:W-:-:S04]  /*2a30*/  SHF.R.S32.HI R73, RZ, 0x1f, R72 ;  /* 0x0000001fff497819 */ /* 0x000fc80000011448 */
[----:B------:R-:W-:-:S04]  /*2a40*/  ISETP.GE.AND.EX P1, PT, R73, UR13, PT, P1 ;  /* 0x0000000d49007c0c */ /* 0x000fc8000bf26310 */
[----:B------:R-:W-:Y:S02]  /*2a50*/  ISETP.GT.U32.OR P1, PT, R74, 0x29f, P1 ;  /* 0x0000029f4a00780c */ /* 0x000fe40000f24470 */
[C---:B------:R-:W-:Y:S02]  /*2a60*/  LOP3.LUT P2, RZ, R38.reuse, 0x2000000, RZ, 0xc0, !PT ;  /* 0x0200000026ff7812 */ /* 0x040fe4000784c0ff */
[----:B0-----:R-:W-:Y:S02]  /*2a70*/  CS2R R58, SRZ ;  /* 0x00000000003a7805 */ /* 0x001fe4000001ff00 */
        /* <DEDUP_REMOVED lines=15> */
[----:B------:R-:W-:Y:S01]  /*2b70*/  @!P1 IMAD R37, R73, R66, RZ ;  /* 0x0000004249259224 */ /* 0x000fe200078e02ff */
[----:B------:R-:W-:Y:S02]  /*2b80*/  @!P1 MOV R64, R2 ;  /* 0x0000000200409202 */ /* 0x000fe40000000f00 */
[----:B------:R-:W-:Y:S02]  /*2b90*/  ISETP.GT.U32.OR P2, PT, R74, 0x29f, P2 ;  /* 0x0000029f4a00780c */ /* 0x000fe40001744470 */
[----:B------:R-:W-:Y:S01]  /*2ba0*/  @!P1 MOV R65, R5 ;  /* 0x0000000500419202 */ /* 0x000fe20000000f00 */
[C---:B------:R-:W-:Y:S02]  /*2bb0*/  @!P1 IMAD R37, R72.reuse, R67, R37 ;  /* 0x0000004348259224 */ /* 0x040fe400078e0225 */
[----:B------:R-:W-:Y:S01]  /*2bc0*/  @!P1 IMAD.WIDE.U32 R66, R72, R66, R64 ;  /* 0x0000004248429225 */ /* 0x000fe200078e0040 */
[----:B------:R-:W-:-:S04]  /*2bd0*/  CS2R R64, SRZ ;  /* 0x0000000000407805 */ /* 0x000fc8000001ff00 */
[----:B------:R-:W-:-:S03]  /*2be0*/  @!P1 IADD3 R37, R67, R37, RZ ;  /* 0x0000002543259210 */ /* 0x000fc60007ffe0ff */
[----:B------:R-:W0:Y:S01]  /*2bf0*/  @!P2 LDC.64 R72, c[0x0][0x220] ;  /* 0x00008800ff48ab82 */ /* 0x000e220000000a00 */
[----:B------:R1:W5:Y:S02]  /*2c00*/  @!P4 LDG.E.64 R64, desc[UR14][R70.64] ;  /* 0x0000000e4640c981 */ /* 0x000364000c1e1b00 */
[----:B-1----:R-:W-:-:S04]  /*2c10*/  @!P1 LEA R38, P3, R66, R38, 0x2 ;  /* 0x0000002642269211 */ /* 0x002fc800078610ff */
[----:B------:R-:W-:Y:S01]  /*2c20*/  @!P1 LEA.HI.X R39, R66, R39, R37, 0x2, P3 ;  /* 0x0000002742279211 */ /* 0x000fe200018f1425 */
[----:B------:R-:W1:Y:S01]  /*2c30*/  @!P2 LDC.64 R70, c[0x0][0x270] ;  /* 0x00009c00ff46ab82 */ /* 0x000e620000000a00 */
[----:B------:R-:W-:-:S06]  /*2c40*/  CS2R R66, SRZ ;  /* 0x0000000000427805 */ /* 0x000fcc000001ff00 */
[----:B------:R2:W5:Y:S02]  /*2c50*/  @!P5 LDG.E.64 R66, desc[UR14][R68.64] ;  /* 0x0000000e4442d981 */ /* 0x000564000c1e1b00 */
[----:B--2---:R-:W-:-:S06]  /*2c60*/  CS2R R68, SRZ ;  /* 0x0000000000447805 */ /* 0x004fcc000001ff00 */
[----:B------:R2:W5:Y:S01]  /*2c70*/  @!P1 LDG.E.64 R68, desc[UR14][R38.64] ;  /* 0x0000000e26449981 */ /* 0x000562000c1e1b00 */
[----:B-1----:R-:W-:-:S04]  /*2c80*/  @!P2 IMAD R37, R75, R70, RZ ;  /* 0x000000464b25a224 */ /* 0x002fc800078e02ff */
[----:B------:R-:W-:Y:S01]  /*2c90*/  @!P2 IMAD R71, R36, R71, R37 ;  /* 0x000000472447a224 */ /* 0x000fe200078e0225 */
[----:B--2---:R-:W-:Y:S01]  /*2ca0*/  @!P2 MOV R38, R2 ;  /* 0x000000020026a202 */ /* 0x004fe20000000f00 */
[----:B------:R-:W-:-:S04]  /*2cb0*/  @!P2 IMAD.MOV.U32 R39, RZ, RZ, R5 ;  /* 0x000000ffff27a224 */ /* 0x000fc800078e0005 */
[----:B------:R-:W-:-:S05]  /*2cc0*/  @!P2 IMAD.WIDE.U32 R38, R36, R70, R38 ;  /* 0x000000462426a225 */ /* 0x000fca00078e0026 */
[----:B------:R-:W-:Y:S02]  /*2cd0*/  @!P2 IADD3 R71, R39, R71, RZ ;  /* 0x000000472747a210 */ /* 0x000fe40007ffe0ff */
[----:B0-----:R-:W-:-:S04]  /*2ce0*/  @!P2 LEA R72, P1, R38, R72, 0x2 ;  /* 0x000000482648a211 */ /* 0x001fc800078210ff */
[----:B------:R-:W-:Y:S02]  /*2cf0*/  @!P2 LEA.HI.X R73, R38, R73, R71, 0x2, P1 ;  /* 0x000000492649a211 */ /* 0x000fe400008f1447 */
[----:B------:R-:W-:-:S06]  /*2d00*/  CS2R R70, SRZ ;  /* 0x0000000000467805 */ /* 0x000fcc000001ff00 */
[----:B------:R-:W2:Y:S01]  /*2d10*/  @!P2 LDG.E.64 R70, desc[UR14][R72.64] ;  /* 0x0000000e4846a981 */ /* 0x000ea2000c1e1b00 */
[----:B----4-:R-:W-:Y:S01]  /*2d20*/  FMUL.FTZ R36, R29, R29 ;  /* 0x0000001d1d247220 */ /* 0x010fe20000410000 */
[----:B------:R-:W-:-:S03]  /*2d30*/  FMUL.FTZ R37, R77, R77 ;  /* 0x0000004d4d257220 */ /* 0x000fc60000410000 */
[C---:B------:R-:W-:Y:S01]  /*2d40*/  FFMA.FTZ R36, R28.reuse, R28, R36 ;  /* 0x0000001c1c247223 */ /* 0x040fe20000010024 */
[----:B------:R-:W-:Y:S01]  /*2d50*/  FADD.FTZ R39, R28, R29 ;  /* 0x0000001d1c277221 */ /* 0x000fe20000010000 */
[----:B---3--:R-:W-:-:S04]  /*2d60*/  FMUL.FTZ R38, R55, R55 ;  /* 0x0000003737267220 */ /* 0x008fc80000410000 */
        /* <DEDUP_REMOVED lines=248> */
.L_x_4783:
[----:B------:R-:W-:Y:S05]  /*3cf0*/  BSYNC B0 ;  /* 0x0000000000007941 */ /* 0x000fea0003800000 */
.L_x_4782:
        /* <DEDUP_REMOVED lines=30> */
.L_x_4786:
[----:B------:R-:W2:Y:S04]  /*3ee0*/  LDG.E.STRONG.GPU R37, desc[UR14][R38.64] ;  /* 0x0000000e26257981 */ /* 0x000ea8000c1ef900 */
[----:B--2---:R-:W-:Y:S01]  /*3ef0*/  CCTL.IVALL ;  /* 0x00000000ff00798f */ /* 0x004fe20002000000 */
[----:B------:R-:W-:Y:S05]  /*3f00*/  YIELD ;  /* 0x0000000000007946 */ /* 0x000fea0003800000 */
[----:B------:R-:W-:-:S13]  /*3f10*/  ISETP.NE.AND P1, PT, R37, R36, PT ;  /* 0x000000242500720c */ /* 0x000fda0003f25270 */
[----:B------:R-:W-:Y:S05]  /*3f20*/  @P1 BRA `(.L_x_4786) ;  /* 0xfffffffc00ec1947 */ /* 0x000fea000383ffff */
.L_x_4785:
        /* <DEDUP_REMOVED lines=14> */
.L_x_4788:
        /* <DEDUP_REMOVED lines=43> */
[----:B------:R-:W-:Y:S01]  /*42c0*/  @!P6 SHF.L.U32 R75, R75, 0x1, RZ ;  /* 0x000000014b4be819 */ /* 0x000fe200000006ff */
[----:B--2---:R-:W-:Y:S01]  /*42d0*/  @!P5 FADD.FTZ R72, R72, R38 ;  /* 0x000000264848d221 */ /* 0x004fe20000010000 */
[----:B------:R-:W-:-:S05]  /*42e0*/  @!P5 FADD.FTZ R73, R73, R39 ;  /* 0x000000274949d221 */ /* 0x000fca0000010000 */
        /* <DEDUP_REMOVED lines=22> */
.L_x_4787:
        /* <DEDUP_REMOVED lines=15> */
[----:B0-----:R-:W-:Y:S01]  /*4540*/  IMAD.U32 R36, RZ, RZ, UR10 ;  /* 0x0000000aff247e24 */ /* 0x001fe2000f8e00ff */
[----:B------:R-:W-:-:S06]  /*4550*/  MOV R37, UR11 ;  /* 0x0000000b00257c02 */ /* 0x000fcc0008000f00 */
[----:B------:R-:W2:Y:S02]  /*4560*/  LDG.E.64 R36, desc[UR14][R36.64] ;  /* 0x0000000e24247981 */ /* 0x000ea4000c1e1b00 */
[----:B--2---:R-:W-:Y:S01]  /*4570*/  FADD.FTZ R72, R72, R36 ;  /* 0x0000002448487221 */ /* 0x004fe20000010000 */
[----:B------:R-:W-:-:S07]  /*4580*/  FADD.FTZ R73, R73, R37 ;  /* 0x0000002549497221 */ /* 0x000fce0000010000 */
.L_x_4790:
[----:B------:R-:W-:Y:S05]  /*4590*/  BSYNC B0 ;  /* 0x0000000000007941 */ /* 0x000fea0003800000 */
.L_x_4789:
        /* <DEDUP_REMOVED lines=39> */
.L_x_4784:
        /* <DEDUP_REMOVED lines=21> */
[----:B------:R-:W-:Y:S02]  /*4960*/  R2UR UR5, R38 ;  /* 0x00000000260572ca */ /* 0x000fe400000e0000 */
[----:B--2---:R-:W-:-:S05]  /*4970*/  IADD3 R38, R74, UR6, RZ ;  /* 0x000000064a267c10 */ /* 0x004fca000fffe0ff */
[----:B0-----:R-:W-:-:S05]  /*4980*/  IMAD.WIDE R72, R38, 0x2, R72 ;  /* 0x0000000226487825 */ /* 0x001fca00078e0248 */
[----:B------:R-:W2:Y:S04]  /*4990*/  LDG.E.U16 R36, desc[UR14][R72.64] ;  /* 0x0000000e48247981 */ /* 0x000ea8000c1e1500 */
[----:B------:R0:W3:Y:S02]  /*49a0*/  LDG.E.U16 R37, desc[UR14][R72.64+0x2] ;  /* 0x0000020e48257981 */ /* 0x0000e4000c1e1500 */
[----:B0-----:R-:W0:Y:S01]  /*49b0*/  LDC.64 R72, c[0x0][0x230] ;  /* 0x00008c00ff487b82 */ /* 0x001e220000000a00 */
[----:B------:R-:W-:-:S05]  /*49c0*/  MOV R74, UR5 ;  /* 0x00000005004a7c02 */ /* 0x000fca0008000f00 */
[----:B------:R-:W-:-:S04]  /*49d0*/  FMUL.FTZ R74, R74, UR5 ;  /* 0x000000054a4a7c20 */ /* 0x000fc80008410000 */
[----:B------:R-:W-:Y:S01]  /*49e0*/  FFMA.FTZ R74, R39, UR7, -R74 ;  /* 0x00000007274a7c23 */ /* 0x000fe2000801084a */
[----:B0-----:R-:W-:-:S05]  /*49f0*/  IMAD.WIDE R72, R38, 0x2, R72 ;  /* 0x0000000226487825 */ /* 0x001fca00078e0248 */
[----:B------:R-:W4:Y:S04]  /*4a00*/  LDG.E.U16 R39, desc[UR14][R72.64] ;  /* 0x0000000e48277981 */ /* 0x000f28000c1e1500 */
[----:B------:R-:W5:Y:S01]  /*4a10*/  LDG.E.U16 R38, desc[UR14][R72.64+0x2] ;  /* 0x0000020e48267981 */ /* 0x000f62000c1e1500 */
[----:B------:R-:W-:-:S13]  /*4a20*/  FSETP.GTU.FTZ.AND P1, PT, R74, RZ, PT ;  /* 0x000000ff4a00720b */ /* 0x000fda0003f3c000 */
[----:B------:R-:W-:Y:S01]  /*4a30*/  VOTEU.ANY UP0, P1 ;  /* 0x00000000003f7886 */ /* 0x000fe20000800100 */
[----:B------:R-:W-:-:S04]  /*4a40*/  PLOP3.LUT P1, PT, PT, PT, UP0, 0x80, 0x0 ;  /* 0x000000000000781c */ /* 0x000fc80003f2f008 */
[----:B------:R-:W-:-:S09]  /*4a50*/  @UP0 ULDC UR6, c[0x0][0x238] ;  /* 0x00008e0000060ab9 */ /* 0x000fd20000000800 */
[----:B------:R-:W-:-:S06]  /*4a60*/  @P1 FADD.FTZ R74, R74, UR6 ;  /* 0x000000064a4a1e21 */ /* 0x000fcc0008010000 */
[----:B------:R-:W0:Y:S01]  /*4a70*/  @P1 MUFU.RSQ R74, R74 ;  /* 0x0000004a004a1308 */ /* 0x000e220000001400 */
[----:B------:R-:W-:Y:S01]  /*4a80*/  ISETP.NE.AND P5, PT, RZ, UR17, PT ;  /* 0x00000011ff007c0c */ /* 0x000fe2000bfa5270 */
[----:B------:R-:W-:Y:S01]  /*4a90*/  FADD.FTZ R54, R54, -UR5 ;  /* 0x8000000536367e21 */ /* 0x000fe20008010000 */
[----:B------:R-:W-:Y:S01]  /*4aa0*/  FADD.FTZ R55, R55, -UR5 ;  /* 0x8000000537377e21 */ /* 0x000fe20008010000 */
[----:B------:R-:W-:Y:S01]  /*4ab0*/  UMOV UR10, 0x3f800000 ;  /* 0x3f800000000a7882 */ /* 0x000fe20000000000 */
[----:B0-----:R-:W-:-:S13]  /*4ac0*/  @P1 R2UR UR6, R74 ;  /* 0x000000004a0612ca */ /* 0x001fda00000e0000 */
[----:B------:R-:W-:Y:S02]  /*4ad0*/  @UP0 UMOV UR10, UR6 ;  /* 0x00000006000a0c82 */ /* 0x000fe40008000000 */
[----:B------:R-:W-:Y:S01]  /*4ae0*/  FMUL.FTZ R54, R54, UR10 ;  /* 0x0000000a36367c20 */ /* 0x000fe20008410000 */
[----:B------:R-:W-:Y:S01]  /*4af0*/  FMUL.FTZ R55, R55, UR10 ;  /* 0x0000000a37377c20 */ /* 0x000fe20008410000 */
[----:B--2---:R-:W-:Y:S02]  /*4b00*/  SHF.L.U32 R36, R36, 0x10, RZ ;  /* 0x0000001024247819 */ /* 0x004fe400000006ff */
[----:B---3--:R-:W-:Y:S02]  /*4b10*/  SHF.L.U32 R37, R37, 0x10, RZ ;  /* 0x0000001025257819 */ /* 0x008fe400000006ff */
[----:B----4-:R-:W-:Y:S01]  /*4b20*/  SHF.L.U32 R39, R39, 0x10, RZ ;  /* 0x0000001027277819 */ /* 0x010fe200000006ff */
[----:B-----5:R-:W-:-:S04]  /*4b30*/  IMAD.U32 R38, R38, 0x10000, RZ ;  /* 0x0001000026267824 */ /* 0x020fc800078e00ff */
        /* <DEDUP_REMOVED lines=13> */
.L_x_4791:
        /* <DEDUP_REMOVED lines=14> */
.L_x_4793:
[----:B------:R-:W-:Y:S05]  /*4cf0*/  BSYNC B0 ;  /* 0x0000000000007941 */ /* 0x000fea0003800000 */
.L_x_4792:
        /* <DEDUP_REMOVED lines=25> */
.L_x_4794:
        /* <DEDUP_REMOVED lines=13> */
.L_x_4796:
[----:B------:R-:W-:Y:S05]  /*4f60*/  BSYNC B0 ;  /* 0x0000000000007941 */ /* 0x000fea0003800000 */
.L_x_4795:
[----:B------:R-:W-:Y:S01]  /*4f70*/  IADD3 R55, R0, 0x20, RZ ;  /* 0x0000002000377810 */ /* 0x000fe20007ffe0ff */
[----:B------:R-:W-:Y:S01]  /*4f80*/  FADD.FTZ R76, R76, -UR5 ;  /* 0x800000054c4c7e21 */ /* 0x000fe20008010000 */
[----:B0-----:R-:W-:Y:S01]  /*4f90*/  IADD3 R73, R0, 0x20, RZ ;  /* 0x0000002000497810 */ /* 0x001fe20007ffe0ff */
[----:B------:R-:W-:Y:S01]  /*4fa0*/  FADD.FTZ R77, R77, -UR5 ;  /* 0x800000054d4d7e21 */ /* 0x000fe20008010000 */
[----:B------:R-:W-:Y:S01]  /*4fb0*/  SHF.R.S32.HI R55, RZ, 0x1f, R55 ;  /* 0x0000001fff377819 */ /* 0x000fe20000011437 */
[----:B------:R-:W-:Y:S01]  /*4fc0*/  FMUL.FTZ R76, R76, UR10 ;  /* 0x0000000a4c4c7c20 */ /* 0x000fe20008410000 */
[----:B------:R-:W-:Y:S01]  /*4fd0*/  ISETP.GE.U32.AND P1, PT, R73, UR6, PT ;  /* 0x0000000649007c0c */ /* 0x000fe2000bf26070 */
[----:B------:R-:W-:Y:S02]  /*4fe0*/  FMUL.FTZ R77, R77, UR10 ;  /* 0x0000000a4d4d7c20 */ /* 0x000fe40008410000 */
        /* <DEDUP_REMOVED lines=15> */
.L_x_4797:
        /* <DEDUP_REMOVED lines=13> */
.L_x_4799:
[----:B------:R-:W-:Y:S05]  /*51b0*/  BSYNC B0 ;  /* 0x0000000000007941 */ /* 0x000fea0003800000 */
.L_x_4798:
[----:B------:R-:W-:Y:S01]  /*51c0*/  IADD3 R54, R0, 0x30, RZ ;  /* 0x0000003000367810 */ /* 0x000fe20007ffe0ff */
[----:B0-----:R-:W-:Y:S01]  /*51d0*/  FADD.FTZ R28, R30, -UR5 ;  /* 0x800000051e1c7e21 */ /* 0x001fe20008010000 */
[----:B------:R-:W-:Y:S01]  /*51e0*/  FADD.FTZ R29, R31, -UR5 ;  /* 0x800000051f1d7e21 */ /* 0x000fe20008010000 */
[----:B------:R-:W-:Y:S01]  /*51f0*/  IADD3 R77, R0, 0x50, RZ ;  /* 0x00000050004d7810 */ /* 0x000fe20007ffe0ff */
[----:B------:R-:W-:Y:S01]  /*5200*/  FADD.FTZ R55, R33, -UR5 ;  /* 0x8000000521377e21 */ /* 0x000fe20008010000 */
[----:B------:R-:W-:Y:S01]  /*5210*/  ISETP.GE.U32.AND P6, PT, R54, UR6, PT ;  /* 0x0000000636007c0c */ /* 0x000fe2000bfc6070 */
[----:B------:R-:W-:Y:S01]  /*5220*/  FMUL.FTZ R28, R28, UR10 ;  /* 0x0000000a1c1c7c20 */ /* 0x000fe20008410000 */
[C---:B------:R-:W-:Y:S01]  /*5230*/  IADD3 R54, R0.reuse, 0x40, RZ ;  /* 0x0000004000367810 */ /* 0x040fe20007ffe0ff */
[----:B------:R-:W-:Y:S01]  /*5240*/  FMUL.FTZ R29, R29, UR10 ;  /* 0x0000000a1d1d7c20 */ /* 0x000fe20008410000 */
[----:B------:R-:W-:Y:S01]  /*5250*/  IADD3 R75, R0, 0x60, RZ ;  /* 0x00000060004b7810 */ /* 0x000fe20007ffe0ff */
[----:B------:R-:W-:Y:S01]  /*5260*/  FFMA.FTZ R28, R36, R28, R39 ;  /* 0x0000001c241c7223 */ /* 0x000fe20000010027 */
[----:B------:R-:W-:Y:S01]  /*5270*/  ISETP.GE.U32.AND P1, PT, R54, UR6, PT ;  /* 0x0000000636007c0c */ /* 0x000fe2000bf26070 */
[----:B------:R-:W-:Y:S01]  /*5280*/  FFMA.FTZ R29, R37, R29, R38 ;  /* 0x0000001d251d7223 */ /* 0x000fe20000010026 */
[----:B------:R-:W-:-:S02]  /*5290*/  IADD3 R72, R0, 0x70, RZ ;  /* 0x0000007000487810 */ /* 0x000fc40007ffe0ff */
[C---:B------:R-:W-:Y:S02]  /*52a0*/  IADD3 R31, R0.reuse, 0x30, RZ ;  /* 0x00000030001f7810 */ /* 0x040fe40007ffe0ff */
[C---:B------:R-:W-:Y:S02]  /*52b0*/  IADD3 R73, R0.reuse, 0x70, RZ ;  /* 0x0000007000497810 */ /* 0x040fe40007ffe0ff */
[C---:B------:R-:W-:Y:S02]  /*52c0*/  IADD3 R76, R0.reuse, 0x60, RZ ;  /* 0x00000060004c7810 */ /* 0x040fe40007ffe0ff */
[C---:B------:R-:W-:Y:S02]  /*52d0*/  IADD3 R54, R0.reuse, 0x50, RZ ;  /* 0x0000005000367810 */ /* 0x040fe40007ffe0ff */
[----:B------:R-:W-:Y:S02]  /*52e0*/  IADD3 R30, R0, 0x40, RZ ;  /* 0x00000040001e7810 */ /* 0x000fe40007ffe0ff */
        /* <DEDUP_REMOVED lines=10> */
[----:B------:R-:W-:Y:S01]  /*5390*/  ISETP.GE.AND.EX P2, PT, R54, UR7, PT, P2 ;  /* 0x0000000736007c0c */ /* 0x000fe2000bf46320 */
[----:B------:R-:W-:Y:S01]  /*53a0*/  FADD.FTZ R54, R32, -UR5 ;  /* 0x8000000520367e21 */ /* 0x000fe20008010000 */
        /* <DEDUP_REMOVED lines=18> */
.L_x_4800:
[----:B------:R-:W-:Y:S04]  /*54d0*/  BSSY B0, `(.L_x_4801) ;  /* 0x000000e000007945 */ /* 0x000fe80003800000 */
[----:B------:R-:W-:Y:S05]  /*54e0*/  @P6 BRA `(.L_x_4802) ;  /* 0x0000000000306947 */ /* 0x000fea0003800000 */
[----:B------:R-:W-:Y:S01]  /*54f0*/  ULDC.64 UR12, c[0x0][0x270] ;  /* 0x00009c00000c7ab9 */ /* 0x000fe20000000a00 */
[----:B------:R-:W-:Y:S01]  /*5500*/  IADD3 R33, R0, 0x30, RZ ;  /* 0x0000003000217810 */ /* 0x000fe20007ffe0ff */
[----:B------:R-:W-:Y:S01]  /*5510*/  IMAD R32, R31, UR12, RZ ;  /* 0x0000000c1f207c24 */ /* 0x000fe2000f8e02ff */
[----:B------:R-:W-:Y:S01]  /*5520*/  MOV R30, R2 ;  /* 0x00000002001e7202 */ /* 0x000fe20000000f00 */
        /* <DEDUP_REMOVED lines=8> */
.L_x_4802:
[----:B------:R-:W-:Y:S05]  /*55b0*/  BSYNC B0 ;  /* 0x0000000000007941 */ /* 0x000fea0003800000 */
.L_x_4801:
        /* <DEDUP_REMOVED lines=17> */
.L_x_4803:
[----:B------:R-:W-:Y:S04]  /*56d0*/  BSSY B0, `(.L_x_4804) ;  /* 0x0000010000007945 */ /* 0x000fe80003800000 */
[----:B------:R-:W-:Y:S05]  /*56e0*/  @P1 BRA `(.L_x_4805) ;  /* 0x0000000000381947 */ /* 0x000fea0003800000 */
[C---:B------:R-:W-:Y:S01]  /*56f0*/  IADD3 R30, R0.reuse, 0x40, RZ ;  /* 0x00000040001e7810 */ /* 0x040fe20007ffe0ff */
[----:B------:R-:W-:Y:S01]  /*5700*/  ULDC.64 UR12, c[0x0][0x270] ;  /* 0x00009c00000c7ab9 */ /* 0x000fe20000000a00 */
[----:B------:R-:W-:Y:S02]  /*5710*/  IADD3 R33, R0, 0x40, RZ ;  /* 0x0000004000217810 */ /* 0x000fe40007ffe0ff */
[----:B------:R-:W-:Y:S02]  /*5720*/  SHF.R.S32.HI R30, RZ, 0x1f, R30 ;  /* 0x0000001fff1e7819 */ /* 0x000fe4000001141e */
        /* <DEDUP_REMOVED lines=10> */
.L_x_4805:
[----:B------:R-:W-:Y:S05]  /*57d0*/  BSYNC B0 ;  /* 0x0000000000007941 */ /* 0x000fea0003800000 */
.L_x_4804:
        /* <DEDUP_REMOVED lines=17> */
.L_x_4806:
        /* <DEDUP_REMOVED lines=15> */
.L_x_4808:
[----:B------:R-:W-:Y:S05]  /*59e0*/  BSYNC B0 ;  /* 0x0000000000007941 */ /* 0x000fea0003800000 */
.L_x_4807:
        /* <DEDUP_REMOVED lines=17> */
.L_x_4809:
        /* <DEDUP_REMOVED lines=13> */
.L_x_4811:
[----:B------:R-:W-:Y:S05]  /*5bd0*/  BSYNC B0 ;  /* 0x0000000000007941 */ /* 0x000fea0003800000 */
.L_x_4810:
        /* <DEDUP_REMOVED lines=17> */
.L_x_4812:
        /* <DEDUP_REMOVED lines=13> */
.L_x_4814:
[----:B------:R-:W-:Y:S05]  /*5dc0*/  BSYNC B0 ;  /* 0x0000000000007941 */ /* 0x000fea0003800000 */
.L_x_4813:
[C---:B------:R-:W-:Y:S01]  /*5dd0*/  VIADD R55, R0.reuse, 0x90 ;  /* 0x0000009000377836 */ /* 0x040fe20000000000 */
        /* <DEDUP_REMOVED lines=46> */
.L_x_4815:
        /* <DEDUP_REMOVED lines=13> */
.L_x_4817:
[----:B------:R-:W-:Y:S05]  /*6190*/  BSYNC B0 ;  /* 0x0000000000007941 */ /* 0x000fea0003800000 */
.L_x_4816:
        /* <DEDUP_REMOVED lines=17> */
.L_x_4818:
        /* <DEDUP_REMOVED lines=13> */
.L_x_4820:
[----:B------:R-:W-:Y:S05]  /*6380*/  BSYNC B0 ;  /* 0x0000000000007941 */ /* 0x000fea0003800000 */
.L_x_4819:
        /* <DEDUP_REMOVED lines=17> */
.L_x_4821:
        /* <DEDUP_REMOVED lines=13> */
.L_x_4823:
[----:B------:R-:W-:Y:S05]  /*6570*/  BSYNC B0 ;  /* 0x0000000000007941 */ /* 0x000fea0003800000 */
.L_x_4822:
        /* <DEDUP_REMOVED lines=17> */
.L_x_4824:
        /* <DEDUP_REMOVED lines=13> */
.L_x_4826:
[----:B------:R-:W-:Y:S05]  /*6760*/  BSYNC B0 ;  /* 0x0000000000007941 */ /* 0x000fea0003800000 */
.L_x_4825:
        /* <DEDUP_REMOVED lines=17> */
.L_x_4827:
        /* <DEDUP_REMOVED lines=13> */
.L_x_4829:
[----:B------:R-:W-:Y:S05]  /*6950*/  BSYNC B0 ;  /* 0x0000000000007941 */ /* 0x000fea0003800000 */
.L_x_4828:
[----:B------:R-:W-:Y:S01]  /*6960*/  IADD3 R42, R0, 0xe0, RZ ;  /* 0x000000e0002a7810 */ /* 0x000fe20007ffe0ff */
[----:B------:R-:W-:Y:S01]  /*6970*/  FMUL.FTZ R56, R56, UR10 ;  /* 0x0000000a38387c20 */ /* 0x000fe20008410000 */
[C---:B0-----:R-:W-:Y:S01]  /*6980*/  IADD3 R33, R0.reuse, 0xd0, RZ ;  /* 0x000000d000217810 */ /* 0x041fe20007ffe0ff */
        /* <DEDUP_REMOVED lines=40> */
.L_x_4830:
        /* <DEDUP_REMOVED lines=13> */
.L_x_4832:
[----:B------:R-:W-:Y:S05]  /*6ce0*/  BSYNC B0 ;  /* 0x0000000000007941 */ /* 0x000fea0003800000 */
.L_x_4831:
        /* <DEDUP_REMOVED lines=17> */
.L_x_4833:
        /* <DEDUP_REMOVED lines=13> */
.L_x_4835:
[----:B------:R-:W-:Y:S05]  /*6ed0*/  BSYNC B0 ;  /* 0x0000000000007941 */ /* 0x000fea0003800000 */
.L_x_4834:
        /* <DEDUP_REMOVED lines=17> */
.L_x_4836:
        /* <DEDUP_REMOVED lines=13> */
.L_x_4838:
[----:B------:R-:W-:Y:S05]  /*70c0*/  BSYNC B0 ;  /* 0x0000000000007941 */ /* 0x000fea0003800000 */
.L_x_4837:
        /* <DEDUP_REMOVED lines=17> */
.L_x_4839:
        /* <DEDUP_REMOVED lines=13> */
.L_x_4841:
[----:B------:R-:W-:Y:S05]  /*72b0*/  BSYNC B0 ;  /* 0x0000000000007941 */ /* 0x000fea0003800000 */
.L_x_4840:
        /* <DEDUP_REMOVED lines=17> */
.L_x_4842:
        /* <DEDUP_REMOVED lines=13> */
.L_x_4844:
[----:B------:R-:W-:Y:S05]  /*74a0*/  BSYNC B0 ;  /* 0x0000000000007941 */ /* 0x000fea0003800000 */
.L_x_4843:
[C---:B------:R-:W-:Y:S01]  /*74b0*/  VIADD R18, R0.reuse, 0x140 ;  /* 0x0000014000127836 */ /* 0x040fe20000000000 */
[C---:B0-----:R-:W-:Y:S01]  /*74c0*/  IADD3 R10, R0.reuse, 0x120, RZ ;  /* 0x00000120000a7810 */ /* 0x041fe20007ffe0ff */
        /* <DEDUP_REMOVED lines=17> */
[----:B------:R-:W-:-:S02]  /*75e0*/  SHF.R.S32.HI R31, RZ, 0x1f, R28 ;  /* 0x0000001fff1f7819 */ /* 0x000fc4000001141c */
[----:B------:R-:W-:Y:S02]  /*75f0*/  SHF.R.S32.HI R19, RZ, 0x1f, R18 ;  /* 0x0000001fff137819 */ /* 0x000fe40000011412 */
[----:B------:R-:W-:Y:S02]  /*7600*/  ISETP.GE.U32.AND P4, PT, R13, UR6, PT ;  /* 0x000000060d007c0c */ /* 0x000fe4000bf86070 */
        /* <DEDUP_REMOVED lines=23> */
.L_x_4845:
[----:B------:R-:W-:Y:S04]  /*7780*/  BSSY B0, `(.L_x_4846) ;  /* 0x000000d000007945 */ /* 0x000fe80003800000 */
[----:B------:R-:W-:Y:S05]  /*7790*/  @P6 BRA `(.L_x_4847) ;  /* 0x00000000002c6947 */ /* 0x000fea0003800000 */
[----:B------:R-:W-:Y:S01]  /*77a0*/  ULDC.64 UR12, c[0x0][0x270] ;  /* 0x00009c00000c7ab9 */ /* 0x000fe20000000a00 */
[----:B------:R-:W-:Y:S01]  /*77b0*/  MOV R8, R2 ;  /* 0x0000000200087202 */ /* 0x000fe20000000f00 */
[----:B------:R-:W-:-:S04]  /*77c0*/  IMAD R9, R34, UR12, RZ ;  /* 0x0000000c22097c24 */ /* 0x000fc8000f8e02ff */
[----:B------:R-:W-:Y:S01]  /*77d0*/  IMAD R11, R10, UR13, R9 ;  /* 0x0000000d0a0b7c24 */ /* 0x000fe2000f8e0209 */
[----:B------:R-:W-:-:S03]  /*77e0*/  MOV R9, R5 ;  /* 0x0000000500097202 */ /* 0x000fc60000000f00 */
[----:B------:R-:W-:Y:S01]  /*77f0*/  IMAD.WIDE.U32 R8, R10, UR12, R8 ;  /* 0x0000000c0a087c25 */ /* 0x000fe2000f8e0008 */
[----:B------:R-:W-:-:S04]  /*7800*/  ULDC.64 UR12, c[0x0][0x210] ;  /* 0x00008400000c7ab9 */ /* 0x000fc80000000a00 */
[----:B------:R-:W-:Y:S02]  /*7810*/  IADD3 R11, R9, R11, RZ ;  /* 0x0000000b090b7210 */ /* 0x000fe40007ffe0ff */
[----:B------:R-:W-:-:S04]  /*7820*/  LEA R10, P6, R8, UR12, 0x2 ;  /* 0x0000000c080a7c11 */ /* 0x000fc8000f8c10ff */
[----:B------:R-:W-:-:S05]  /*7830*/  LEA.HI.X R11, R8, UR13, R11, 0x2, P6 ;  /* 0x0000000d080b7c11 */ /* 0x000fca000b0f140b */
[----:B------:R0:W-:Y:S04]  /*7840*/  STG.E.64 desc[UR14][R10.64], R6 ;  /* 0x000000060a007986 */ /* 0x0001e8000c101b0e */
.L_x_4847:
[----:B------:R-:W-:Y:S05]  /*7850*/  BSYNC B0 ;  /* 0x0000000000007941 */ /* 0x000fea0003800000 */
.L_x_4846:
        /* <DEDUP_REMOVED lines=17> */
.L_x_4848:
        /* <DEDUP_REMOVED lines=13> */
.L_x_4850:
[----:B------:R-:W-:Y:S05]  /*7a40*/  BSYNC B0 ;  /* 0x0000000000007941 */ /* 0x000fea0003800000 */
.L_x_4849:
        /* <DEDUP_REMOVED lines=17> */
.L_x_4851:
        /* <DEDUP_REMOVED lines=8> */
[----:B------:R-:W-:Y:S02]  /*7be0*/  ULDC.64 UR12, c[0x0][0x210] ;  /* 0x00008400000c7ab9 */ /* 0x000fe40000000a00 */
[----:B------:R-:W-:-:S02]  /*7bf0*/  LEA R10, P1, R8, UR12, 0x2 ;  /* 0x0000000c080a7c11 */ /* 0x000fc4000f8210ff */
[----:B------:R-:W-:-:S04]  /*7c00*/  IADD3 R19, R9, R19, RZ ;  /* 0x0000001309137210 */ /* 0x000fc80007ffe0ff */
[----:B------:R-:W-:-:S05]  /*7c10*/  LEA.HI.X R11, R8, UR13, R19, 0x2, P1 ;  /* 0x0000000d080b7c11 */ /* 0x000fca00088f1413 */
[----:B------:R0:W-:Y:S02]  /*7c20*/  STG.E.64 desc[UR14][R10.64], R6 ;  /* 0x000000060a007986 */ /* 0x0001e4000c101b0e */
.L_x_4853:
[----:B------:R-:W-:Y:S05]  /*7c30*/  BSYNC B0 ;  /* 0x0000000000007941 */ /* 0x000fea0003800000 */
.L_x_4852:
        /* <DEDUP_REMOVED lines=17> */
.L_x_4854:
        /* <DEDUP_REMOVED lines=13> */
.L_x_4856:
[----:B------:R-:W-:Y:S05]  /*7e20*/  BSYNC B0 ;  /* 0x0000000000007941 */ /* 0x000fea0003800000 */
.L_x_4855:
        /* <DEDUP_REMOVED lines=17> */
.L_x_4857:
        /* <DEDUP_REMOVED lines=13> */
.L_x_4859:
[----:B------:R-:W-:Y:S05]  /*8010*/  BSYNC B0 ;  /* 0x0000000000007941 */ /* 0x000fea0003800000 */
.L_x_4858:
[C---:B------:R-:W-:Y:S01]  /*8020*/  VIADD R26, R0.reuse, 0x170 ;  /* 0x00000170001a7836 */ /* 0x040fe20000000000 */
        /* <DEDUP_REMOVED lines=9> */
[----:B0-----:R-:W-:Y:S01]  /*80c0*/  FFMA.FTZ R6, R36, R20, R39 ;  /* 0x0000001424067223 */ /* 0x001fe20000010027 */
        /* <DEDUP_REMOVED lines=36> */
.L_x_4860:
        /* <DEDUP_REMOVED lines=13> */
.L_x_4862:
[----:B------:R-:W-:Y:S05]  /*83e0*/  BSYNC B0 ;  /* 0x0000000000007941 */ /* 0x000fea0003800000 */
.L_x_4861:
        /* <DEDUP_REMOVED lines=17> */
.L_x_4863:
        /* <DEDUP_REMOVED lines=13> */
.L_x_4865:
[----:B------:R-:W-:Y:S05]  /*85d0*/  BSYNC B0 ;  /* 0x0000000000007941 */ /* 0x000fea0003800000 */
.L_x_4864:
[----:B------:R-:W-:Y:S01]  /*85e0*/  FMUL.FTZ R58, R58, UR10 ;  /* 0x0000000a3a3a7c20 */ /* 0x000fe20008410000 */
[----:B------:R-:W-:Y:S01]  /*85f0*/  FMUL.FTZ R59, R59, UR10 ;  /* 0x0000000a3b3b7c20 */ /* 0x000fe20008410000 */
[----:B------:R-:W-:Y:S01]  /*8600*/  FADD.FTZ R60, R60, -UR5 ;  /* 0x800000053c3c7e21 */ /* 0x000fe20008010000 */
[----:B------:R-:W-:Y:S01]  /*8610*/  FADD.FTZ R61, R61, -UR5 ;  /* 0x800000053d3d7e21 */ /* 0x000fe20008010000 */
[----:B0-----:R-:W-:Y:S01]  /*8620*/  FFMA.FTZ R6, R36, R58, R39 ;  /* 0x0000003a24067223 */ /* 0x001fe20000010027 */
[----:B------:R-:W-:Y:S01]  /*8630*/  FFMA.FTZ R7, R37, R59, R38 ;  /* 0x0000003b25077223 */ /* 0x000fe20000010026 */
[----:B------:R-:W-:Y:S06]  /*8640*/  @!P5 BRA `(.L_x_4866) ;  /* 0x000000000028d947 */ /* 0x000fec0003800000 */
        /* <DEDUP_REMOVED lines=10> */
.L_x_4866:
[----:B------:R-:W-:Y:S04]  /*86f0*/  BSSY B0, `(.L_x_4867) ;  /* 0x000000d000007945 */ /* 0x000fe80003800000 */
[----:B------:R-:W-:Y:S05]  /*8700*/  @P2 BRA `(.L_x_4868) ;  /* 0x00000000002c2947 */ /* 0x000fea0003800000 */
[----:B------:R-:W-:Y:S01]  /*8710*/  ULDC.64 UR12, c[0x0][0x270] ;  /* 0x00009c00000c7ab9 */ /* 0x000fe20000000a00 */
[----:B-1----:R-:W-:Y:S01]  /*8720*/  MOV R8, R2 ;  /* 0x0000000200087202 */ /* 0x002fe20000000f00 */
[----:B------:R-:W-:Y:S01]  /*8730*/  IMAD R10, R24, UR12, RZ ;  /* 0x0000000c180a7c24 */ /* 0x000fe2000f8e02ff */
[----:B------:R-:W-:-:S03]  /*8740*/  MOV R9, R5 ;  /* 0x0000000500097202 */ /* 0x000fc60000000f00 */
[----:B------:R-:W-:-:S04]  /*8750*/  IMAD.WIDE.U32 R8, R15, UR12, R8 ;  /* 0x0000000c0f087c25 */ /* 0x000fc8000f8e0008 */
[----:B------:R-:W-:Y:S01]  /*8760*/  IMAD R15, R15, UR13, R10 ;  /* 0x0000000d0f0f7c24 */ /* 0x000fe2000f8e020a */
[----:B------:R-:W-:Y:S02]  /*8770*/  ULDC.64 UR12, c[0x0][0x210] ;  /* 0x00008400000c7ab9 */ /* 0x000fe40000000a00 */
[----:B------:R-:W-:Y:S01]  /*8780*/  LEA R10, P1, R8, UR12, 0x2 ;  /* 0x0000000c080a7c11 */ /* 0x000fe2000f8210ff */
[----:B------:R-:W-:-:S05]  /*8790*/  IMAD.IADD R15, R9, 0x1, R15 ;  /* 0x00000001090f7824 */ /* 0x000fca00078e020f */
[----:B------:R-:W-:-:S05]  /*87a0*/  LEA.HI.X R11, R8, UR13, R15, 0x2, P1 ;  /* 0x0000000d080b7c11 */ /* 0x000fca00088f140f */
[----:B------:R0:W-:Y:S02]  /*87b0*/  STG.E.64 desc[UR14][R10.64], R6 ;  /* 0x000000060a007986 */ /* 0x0001e4000c101b0e */
.L_x_4868:
[----:B------:R-:W-:Y:S05]  /*87c0*/  BSYNC B0 ;  /* 0x0000000000007941 */ /* 0x000fea0003800000 */
.L_x_4867:
        /* <DEDUP_REMOVED lines=17> */
.L_x_4869:
        /* <DEDUP_REMOVED lines=13> */
.L_x_4871:
[----:B------:R-:W-:Y:S05]  /*89b0*/  BSYNC B0 ;  /* 0x0000000000007941 */ /* 0x000fea0003800000 */
.L_x_4870:
[----:B------:R-:W-:Y:S01]  /*89c0*/  FMUL.FTZ R62, R62, UR10 ;  /* 0x0000000a3e3e7c20 */ /* 0x000fe20008410000 */
[----:B------:R-:W-:Y:S01]  /*89d0*/  FMUL.FTZ R63, R63, UR10 ;  /* 0x0000000a3f3f7c20 */ /* 0x000fe20008410000 */
[C---:B01----:R-:W-:Y:S02]  /*89e0*/  IADD3 R10, R0.reuse, 0x1c0, RZ ;  /* 0x000001c0000a7810 */ /* 0x043fe40007ffe0ff */
[----:B------:R-:W-:Y:S01]  /*89f0*/  IADD3 R8, R0, 0x1d0, RZ ;  /* 0x000001d000087810 */ /* 0x000fe20007ffe0ff */
        /* <DEDUP_REMOVED lines=13> */
.L_x_4872:
        /* <DEDUP_REMOVED lines=13> */
.L_x_4874:
[----:B------:R-:W-:Y:S05]  /*8ba0*/  BSYNC B0 ;  /* 0x0000000000007941 */ /* 0x000fea0003800000 */
.L_x_4873:
[C---:B------:R-:W-:Y:S01]  /*8bb0*/  VIADD R17, R0.reuse, 0x1d0 ;  /* 0x000001d000117836 */ /* 0x040fe20000000000 */
        /* <DEDUP_REMOVED lines=10> */
[C---:B------:R-:W-:Y:S01]  /*8c60*/  IADD3 R18, R0.reuse, 0x1f0, RZ ;  /* 0x000001f000127810 */ /* 0x040fe20007ffe0ff */
[----:B------:R-:W-:Y:S01]  /*8c70*/  FMUL.FTZ R65, R65, UR10 ;  /* 0x0000000a41417c20 */ /* 0x000fe20008410000 */
[----:B------:R-:W-:Y:S01]  /*8c80*/  IADD3 R19, R0, 0x1e0, RZ ;  /* 0x000001e000137810 */ /* 0x000fe20007ffe0ff */
[----:B------:R-:W-:Y:S01]  /*8c90*/  FMUL.FTZ R66, R66, UR10 ;  /* 0x0000000a42427c20 */ /* 0x000fe20008410000 */
[----:B------:R-:W-:Y:S01]  /*8ca0*/  SHF.R.S32.HI R20, RZ, 0x1f, R20 ;  /* 0x0000001fff147819 */ /* 0x000fe20000011414 */
[----:B------:R-:W-:Y:S01]  /*8cb0*/  FMUL.FTZ R67, R67, UR10 ;  /* 0x0000000a43437c20 */ /* 0x000fe20008410000 */
[----:B------:R-:W-:Y:S01]  /*8cc0*/  SHF.R.S32.HI R17, RZ, 0x1f, R17 ;  /* 0x0000001fff117819 */ /* 0x000fe20000011411 */
[----:B0-----:R-:W-:Y:S01]  /*8cd0*/  FFMA.FTZ R6, R36, R64, R39 ;  /* 0x0000004024067223 */ /* 0x001fe20000010027 */
[----:B------:R-:W-:Y:S01]  /*8ce0*/  ISETP.GE.U32.AND P4, PT, R11, UR6, PT ;  /* 0x000000060b007c0c */ /* 0x000fe2000bf86070 */
[----:B------:R-:W-:Y:S01]  /*8cf0*/  FFMA.FTZ R7, R37, R65, R38 ;  /* 0x0000004125077223 */ /* 0x000fe20000010026 */
[----:B------:R-:W-:-:S02]  /*8d00*/  ISETP.GE.U32.AND P3, PT, R9, UR6, PT ;  /* 0x0000000609007c0c */ /* 0x000fc4000bf66070 */
[----:B------:R-:W-:Y:S02]  /*8d10*/  SHF.R.S32.HI R19, RZ, 0x1f, R19 ;  /* 0x0000001fff137819 */ /* 0x000fe40000011413 */
[----:B------:R-:W-:Y:S02]  /*8d20*/  SHF.R.S32.HI R18, RZ, 0x1f, R18 ;  /* 0x0000001fff127819 */ /* 0x000fe40000011412 */
[----:B------:R-:W-:Y:S02]  /*8d30*/  ISETP.GE.AND.EX P1, PT, R20, UR7, PT, P1 ;  /* 0x0000000714007c0c */ /* 0x000fe4000bf26310 */
[----:B------:R-:W-:Y:S02]  /*8d40*/  ISETP.GE.AND.EX P2, PT, R17, UR7, PT, P2 ;  /* 0x0000000711007c0c */ /* 0x000fe4000bf46320 */
[----:B------:R-:W-:Y:S02]  /*8d50*/  ISETP.GE.AND.EX P4, PT, R19, UR7, PT, P4 ;  /* 0x0000000713007c0c */ /* 0x000fe4000bf86340 */
[----:B------:R-:W-:-:S02]  /*8d60*/  ISETP.GE.AND.EX P3, PT, R18, UR7, PT, P3 ;  /* 0x0000000712007c0c */ /* 0x000fc4000bf66330 */
        /* <DEDUP_REMOVED lines=13> */
.L_x_4875:
        /* <DEDUP_REMOVED lines=13> */
.L_x_4877:
[----:B------:R-:W-:Y:S05]  /*8f10*/  BSYNC B0 ;  /* 0x0000000000007941 */ /* 0x000fea0003800000 */
.L_x_4876:
        /* <DEDUP_REMOVED lines=13> */
.L_x_4878:
        /* <DEDUP_REMOVED lines=13> */
.L_x_4880:
[----:B------:R-:W-:Y:S05]  /*90c0*/  BSYNC B0 ;  /* 0x0000000000007941 */ /* 0x000fea0003800000 */
.L_x_4879:
        /* <DEDUP_REMOVED lines=23> */
.L_x_4881:
        /* <DEDUP_REMOVED lines=13> */
.L_x_4883:
[----:B------:R-:W-:Y:S05]  /*9310*/  BSYNC B0 ;  /* 0x0000000000007941 */ /* 0x000fea0003800000 */
.L_x_4882:
        /* <DEDUP_REMOVED lines=13> */
.L_x_4884:
[----:B------:R-:W-:Y:S04]  /*93f0*/  BSSY B0, `(.L_x_4885) ;  /* 0x000000c000007945 */ /* 0x000fe80003800000 */
[----:B------:R-:W-:Y:S05]  /*9400*/  @P3 BRA `(.L_x_4886) ;  /* 0x0000000000283947 */ /* 0x000fea0003800000 */
[----:B------:R-:W-:Y:S01]  /*9410*/  ULDC.64 UR6, c[0x0][0x270] ;  /* 0x00009c0000067ab9 */ /* 0x000fe20000000a00 */
[----:B------:R-:W-:Y:S01]  /*9420*/  MOV R3, R5 ;  /* 0x0000000500037202 */ /* 0x000fe20000000f00 */
[----:B0-----:R-:W-:Y:S02]  /*9430*/  IMAD R6, R18, UR6, RZ ;  /* 0x0000000612067c24 */ /* 0x001fe4000f8e02ff */
[----:B------:R-:W-:-:S04]  /*9440*/  IMAD.WIDE.U32 R4, R9, UR6, R2 ;  /* 0x0000000609047c25 */ /* 0x000fc8000f8e0002 */
[----:B------:R-:W-:Y:S01]  /*9450*/  IMAD R9, R9, UR7, R6 ;  /* 0x0000000709097c24 */ /* 0x000fe2000f8e0206 */
[----:B------:R-:W-:Y:S02]  /*9460*/  ULDC.64 UR6, c[0x0][0x210] ;  /* 0x0000840000067ab9 */ /* 0x000fe40000000a00 */
[----:B------:R-:W-:Y:S02]  /*9470*/  LEA R2, P1, R4, UR6, 0x2 ;  /* 0x0000000604027c11 */ /* 0x000fe4000f8210ff */
[----:B------:R-:W-:-:S04]  /*9480*/  IADD3 R9, R5, R9, RZ ;  /* 0x0000000905097210 */ /* 0x000fc80007ffe0ff */
[----:B------:R-:W-:-:S05]  /*9490*/  LEA.HI.X R3, R4, UR7, R9, 0x2, P1 ;  /* 0x0000000704037c11 */ /* 0x000fca00088f1409 */
[----:B------:R1:W-:Y:S02]  /*94a0*/  STG.E.64 desc[UR14][R2.64], R36 ;  /* 0x0000002402007986 */ /* 0x0003e4000c101b0e */
.L_x_4886:
[----:B------:R-:W-:Y:S05]  /*94b0*/  BSYNC B0 ;  /* 0x0000000000007941 */ /* 0x000fea0003800000 */
.L_x_4885:
[----:B------:R-:W-:Y:S01]  /*94c0*/  ULDC UR5, c[0x0][0x10] ;  /* 0x0000040000057ab9 */ /* 0x000fe20000000800 */
[----:B------:R-:W-:Y:S02]  /*94d0*/  UIADD3 UR4, UR4, 0x1, URZ ;  /* 0x0000000104047890 */ /* 0x000fe4000fffe03f */
[----:B------:R-:W-:-:S04]  /*94e0*/  UIADD3 UR9, UR5, UR9, URZ ;  /* 0x0000000905097290 */ /* 0x000fc8000fffe03f */
[----:B------:R-:W-:-:S06]  /*94f0*/  UISETP.GE.AND UP0, UPT, UR9, UR8, UPT ;  /* 0x000000080900728c */ /* 0x000fcc000bf06270 */
[----:B------:R-:W-:-:S13]  /*9500*/  PLOP3.LUT P1, PT, PT, PT, UP0, 0x80, 0x0 ;  /* 0x000000000000781c */ /* 0x000fda0003f2f008 */
[----:B------:R-:W-:Y:S05]  /*9510*/  @!P1 BRA `(.L_x_4887) ;  /* 0xffffff6c00589947 */ /* 0x000fea000383ffff */
[----:B------:R-:W-:Y:S05]  /*9520*/  EXIT ;  /* 0x000000000000794d */ /* 0x000fea0003800000 */
.L_x_4888:
        /* <DEDUP_REMOVED lines=13> */
.L_x_5181:


//--------------------- .text._Z35group_norm_nhwc_fwd_one_pass_kernelI11Fp32IOFp16WLi64ELi84ELi672EEv26Group_norm_nhwc_fwd_params --------------------------
	.section	.text._Z35group_norm_nhwc_fwd_one_pass_kernelI11Fp32IOFp16WLi64ELi84ELi672EEv26Group_norm_nhwc_fwd_params,"ax",@progbits
	.align	128
        .global         _Z35group_norm_nhwc_fwd_one_pass_kernelI11Fp32IOFp16WLi64ELi84ELi672EEv26Group_norm_nhwc_fwd_params
        .type           _Z35group_norm_nhwc_fwd_one_pass_kernelI11Fp32IOFp16WLi64ELi84ELi672EEv26Group_norm_nhwc_fwd_params,@function
        .size           _Z35group_norm_nhwc_fwd_one_pass_kernelI11Fp32IOFp16WLi64ELi84ELi672EEv26Group_norm_nhwc_fwd_params,(.L_x_5182 - _Z35group_norm_nhwc_fwd_one_pass_kernelI11Fp32IOFp16WLi64ELi84ELi672EEv26Group_norm_nhwc_fwd_params)
        .other          _Z35group_norm_nhwc_fwd_one_pass_kernelI11Fp32IOFp16WLi64ELi84ELi672EEv26Group_norm_nhwc_fwd_params,@"STO_CUDA_ENTRY STV_DEFAULT"
_Z35group_norm_nhwc_fwd_one_pass_kernelI11Fp32IOFp16WLi64ELi84ELi672EEv26Group_norm_nhwc_fwd_params:
.text._Z35group_norm_nhwc_fwd_one_pass_kernelI11Fp32IOFp16WLi64ELi84ELi672EEv26Group_norm_nhwc_fwd_params:
        /* <DEDUP_REMOVED lines=23> */
.L_x_4910:
        /* <DEDUP_REMOVED lines=217> */
.L_x_4890:
[----:B------:R-:W-:Y:S05]  /*0f00*/  BSYNC B0 ;  /* 0x0000000000007941 */ /* 0x000fea0003800000 */
.L_x_4889:
        /* <DEDUP_REMOVED lines=28> */
.L_x_4893:
[----:B-1----:R-:W2:Y:S04]  /*10d0*/  LDG.E.STRONG.GPU R16, desc[UR8][R14.64] ;  /* 0x000000080e107981 */ /* 0x002ea8000c1ef900 */
[----:B--2---:R-:W-:Y:S01]  /*10e0*/  CCTL.IVALL ;  /* 0x00000000ff00798f */ /* 0x004fe20002000000 */
[----:B------:R-:W-:Y:S05]  /*10f0*/  YIELD ;  /* 0x0000000000007946 */ /* 0x000fea0003800000 */
[----:B------:R-:W-:-:S13]  /*1100*/  ISETP.NE.AND P1, PT, R16, R19, PT ;  /* 0x000000131000720c */ /* 0x000fda0003f25270 */
[----:B------:R-:W-:Y:S05]  /*1110*/  @P1 BRA `(.L_x_4893) ;  /* 0xfffffffc00ec1947 */ /* 0x000fea000383ffff */
.L_x_4892:
        /* <DEDUP_REMOVED lines=11> */
.L_x_4895:
        /* <DEDUP_REMOVED lines=63> */
.L_x_4894:
        /* <DEDUP_REMOVED lines=19> */
.L_x_4897:
[----:B------:R-:W-:Y:S05]  /*16f0*/  BSYNC B0 ;  /* 0x0000000000007941 */ /* 0x000fea0003800000 */
.L_x_4896:
        /* <DEDUP_REMOVED lines=32> */
.L_x_4891:
        /* <DEDUP_REMOVED lines=68> */
[----:B--2---:R-:W-:-:S02]  /*1d40*/  HADD2.F32 R7, -RZ, R23.H0_H0 ;  /* 0x20000017ff077230 */ /* 0x004fc40000004100 */
[----:B----4-:R-:W-:Y:S02]  /*1d50*/  HADD2.F32 R16, -RZ, R24.H0_H0 ;  /* 0x20000018ff107230 */ /* 0x010fe40000004100 */
[----:B-----5:R-:W-:Y:S02]  /*1d60*/  HADD2.F32 R6, -RZ, R22.H0_H0 ;  /* 0x20000016ff067230 */ /* 0x020fe40000004100 */
[----:B------:R-:W-:Y:S01]  /*1d70*/  FMUL.FTZ R22, R33, R12 ;  /* 0x0000000c21167220 */ /* 0x000fe20000410000 */
        /* <DEDUP_REMOVED lines=14> */
.L_x_4898:
        /* <DEDUP_REMOVED lines=13> */
.L_x_4900:
[----:B------:R-:W-:Y:S05]  /*1f30*/  BSYNC B0 ;  /* 0x0000000000007941 */ /* 0x000fea0003800000 */
.L_x_4899:
        /* <DEDUP_REMOVED lines=13> */
.L_x_4901:
        /* <DEDUP_REMOVED lines=13> */
.L_x_4903:
[----:B------:R-:W-:Y:S05]  /*20e0*/  BSYNC B0 ;  /* 0x0000000000007941 */ /* 0x000fea0003800000 */
.L_x_4902:
        /* <DEDUP_REMOVED lines=13> */
.L_x_4904:
        /* <DEDUP_REMOVED lines=13> */
.L_x_4906:
[----:B------:R-:W-:Y:S05]  /*2290*/  BSYNC B0 ;  /* 0x0000000000007941 */ /* 0x000fea0003800000 */
.L_x_4905:
        /* <DEDUP_REMOVED lines=13> */
.L_x_4907:
        /* <DEDUP_REMOVED lines=12> */
.L_x_4909:
[----:B------:R-:W-:Y:S05]  /*2430*/  BSYNC B0 ;  /* 0x0000000000007941 */ /* 0x000fea0003800000 */
.L_x_4908:
[----:B-1----:R-:W1:Y:S01]  /*2440*/  LDC R3, c[0x0][0x10] ;  /* 0x00000400ff037b82 */ /* 0x002e620000000800 */
[----:B------:R-:W-:Y:S02]  /*2450*/  IADD3 R28, R28, 0x1, RZ ;  /* 0x000000011c1c7810 */ /* 0x000fe40007ffe0ff */
[----:B-1----:R-:W-:-:S04]  /*2460*/  IADD3 R32, R3, R32, RZ ;  /* 0x0000002003207210 */ /* 0x002fc80007ffe0ff */
[----:B------:R-:W-:-:S13]  /*2470*/  ISETP.GE.AND P1, PT, R32, UR4, PT ;  /* 0x0000000420007c0c */ /* 0x000fda000bf26270 */
[----:B------:R-:W-:Y:S05]  /*2480*/  @!P1 BRA `(.L_x_4910) ;  /* 0xffffffdc00389947 */ /* 0x000fea000383ffff */
[----:B------:R-:W-:Y:S05]  /*2490*/  EXIT ;  /* 0x000000000000794d */ /* 0x000fea0003800000 */
.L_x_4911:
        /* <DEDUP_REMOVED lines=14> */
.L_x_5182:


//--------------------- .text._Z35group_norm_nhwc_fwd_one_pass_kernelI11Fp32IOFp16WLi128ELi84ELi672EEv26Group_norm_nhwc_fwd_params --------------------------
	.section	.text._Z35group_norm_nhwc_fwd_one_pass_kernelI11Fp32IOFp16WLi128ELi84ELi672EEv26Group_norm_nhwc_fwd_params,"ax",@progbits
	.align	128
        .global         _Z35group_norm_nhwc_fwd_one_pass_kernelI11Fp32IOFp16WLi128ELi84ELi672EEv26Group_norm_nhwc_fwd_params
        .type           _Z35group_norm_nhwc_fwd_one_pass_kernelI11Fp32IOFp16WLi128ELi84ELi672EEv26Group_norm_nhwc_fwd_params,@function
        .size           _Z35group_norm_nhwc_fwd_one_pass_kernelI11Fp32IOFp16WLi128ELi84ELi672EEv26Group_norm_nhwc_fwd_params,(.L_x_5183 - _Z35group_norm_nhwc_fwd_one_pass_kernelI11Fp32IOFp16WLi128ELi84ELi672EEv26Group_norm_nhwc_fwd_params)
        .other          _Z35group_norm_nhwc_fwd_one_pass_kernelI11Fp32IOFp16WLi128ELi84ELi672EEv26Group_norm_nhwc_fwd_params,@"STO_CUDA_ENTRY STV_DEFAULT"
_Z35group_norm_nhwc_fwd_one_pass_kernelI11Fp32IOFp16WLi128ELi84ELi672EEv26Group_norm_nhwc_fwd_params:
.text._Z35group_norm_nhwc_fwd_one_pass_kernelI11Fp32IOFp16WLi128ELi84ELi672EEv26Group_norm_nhwc_fwd_params:
        /* <DEDUP_REMOVED lines=39> */
.L_x_4945:
        /* <DEDUP_REMOVED lines=287> */
.L_x_4913:
[----:B------:R-:W-:Y:S05]  /*1460*/  BSYNC B0 ;  /* 0x0000000000007941 */ /* 0x000fea0003800000 */
.L_x_4912:
        /* <DEDUP_REMOVED lines=28> */
.L_x_4916:
[----:B--2---:R-:W2:Y:S04]  /*1630*/  LDG.E.STRONG.GPU R25, desc[UR8][R26.64] ;  /* 0x000000081a197981 */ /* 0x004ea8000c1ef900 */
[----:B--2---:R-:W-:Y:S01]  /*1640*/  CCTL.IVALL ;  /* 0x00000000ff00798f */ /* 0x004fe20002000000 */
[----:B------:R-:W-:Y:S05]  /*1650*/  YIELD ;  /* 0x0000000000007946 */ /* 0x000fea0003800000 */
[----:B------:R-:W-:-:S13]  /*1660*/  ISETP.NE.AND P1, PT, R25, R42, PT ;  /* 0x0000002a1900720c */ /* 0x000fda0003f25270 */
[----:B------:R-:W-:Y:S05]  /*1670*/  @P1 BRA `(.L_x_4916) ;  /* 0xfffffffc00ec1947 */ /* 0x000fea000383ffff */
.L_x_4915:
        /* <DEDUP_REMOVED lines=11> */
.L_x_4918:
        /* <DEDUP_REMOVED lines=63> */
.L_x_4917:
        /* <DEDUP_REMOVED lines=19> */
.L_x_4920:
[----:B------:R-:W-:Y:S05]  /*1c50*/  BSYNC B0 ;  /* 0x0000000000007941 */ /* 0x000fea0003800000 */
.L_x_4919:
        /* <DEDUP_REMOVED lines=32> */
.L_x_4914:
        /* <DEDUP_REMOVED lines=59> */
[----:B--2---:R-:W-:Y:S02]  /*2210*/  HADD2.F32 R20, -RZ, R38.H0_H0 ;  /* 0x20000026ff147230 */ /* 0x004fe40000004100 */
[----:B---3--:R-:W-:Y:S02]  /*2220*/  HADD2.F32 R21, -RZ, R42.H0_H0 ;  /* 0x2000002aff157230 */ /* 0x008fe40000004100 */
[----:B----4-:R-:W-:Y:S02]  /*2230*/  HADD2.F32 R19, -RZ, R44.H0_H0 ;  /* 0x2000002cff137230 */ /* 0x010fe40000004100 */
[----:B------:R-:W-:-:S03]  /*2240*/  HADD2.F32 R18, -RZ, R46.H0_H0 ;  /* 0x2000002eff127230 */ /* 0x000fc60000004100 */
        /* <DEDUP_REMOVED lines=13> */
.L_x_4921:
        /* <DEDUP_REMOVED lines=13> */
.L_x_4923:
[----:B------:R-:W-:Y:S05]  /*23f0*/  BSYNC B0 ;  /* 0x0000000000007941 */ /* 0x000fea0003800000 */
.L_x_4922:
        /* <DEDUP_REMOVED lines=17> */
.L_x_4924:
        /* <DEDUP_REMOVED lines=13> */
.L_x_4926:
[----:B------:R-:W-:Y:S05]  /*25e0*/  BSYNC B0 ;  /* 0x0000000000007941 */ /* 0x000fea0003800000 */
.L_x_4925:
        /* <DEDUP_REMOVED lines=13> */
.L_x_4927:
        /* <DEDUP_REMOVED lines=13> */
.L_x_4929:
[----:B------:R-:W-:Y:S05]  /*2790*/  BSYNC B0 ;  /* 0x0000000000007941 */ /* 0x000fea0003800000 */
.L_x_4928:
        /* <DEDUP_REMOVED lines=38> */
.L_x_4930:
        /* <DEDUP_REMOVED lines=13> */
.L_x_4932:
[----:B------:R-:W-:Y:S05]  /*2ad0*/  BSYNC B0 ;  /* 0x0000000000007941 */ /* 0x000fea0003800000 */
.L_x_4931:
        /* <DEDUP_REMOVED lines=13> */
.L_x_4933:
        /* <DEDUP_REMOVED lines=13> */
.L_x_4935:
[----:B------:R-:W-:Y:S05]  /*2c80*/  BSYNC B0 ;  /* 0x0000000000007941 */ /* 0x000fea0003800000 */
.L_x_4934:
        /* <DEDUP_REMOVED lines=13> */
.L_x_4936:
        /* <DEDUP_REMOVED lines=13> */
.L_x_4938:
[----:B------:R-:W-:Y:S05]  /*2e30*/  BSYNC B0 ;  /* 0x0000000000007941 */ /* 0x000fea0003800000 */
.L_x_4937:
        /* <DEDUP_REMOVED lines=13> */
.L_x_4939:
        /* <DEDUP_REMOVED lines=13> */
.L_x_4941:
[----:B------:R-:W-:Y:S05]  /*2fe0*/  BSYNC B0 ;  /* 0x0000000000007941 */ /* 0x000fea0003800000 */
.L_x_4940:
        /* <DEDUP_REMOVED lines=13> */
.L_x_4942:
        /* <DEDUP_REMOVED lines=12> */
.L_x_4944:
[----:B------:R-:W-:Y:S05]  /*3180*/  BSYNC B0 ;  /* 0x0000000000007941 */ /* 0x000fea0003800000 */
.L_x_4943:
[----:B012---:R-:W0:Y:S01]  /*3190*/  LDC R13, c[0x0][0x10] ;  /* 0x00000400ff0d7b82 */ /* 0x007e220000000800 */
[----:B------:R-:W-:Y:S02]  /*31a0*/  IADD3 R5, R5, 0x1, RZ ;  /* 0x0000000105057810 */ /* 0x000fe40007ffe0ff */
[----:B0-----:R-:W-:-:S04]  /*31b0*/  IADD3 R40, R13, R40, RZ ;  /* 0x000000280d287210 */ /* 0x001fc80007ffe0ff */
[----:B------:R-:W-:-:S13]  /*31c0*/  ISETP.GE.AND P1, PT, R40, UR4, PT ;  /* 0x0000000428007c0c */ /* 0x000fda000bf26270 */
[----:B------:R-:W-:Y:S05]  /*31d0*/  @!P1 BRA `(.L_x_4945) ;  /* 0xffffffd000249947 */ /* 0x000fea000383ffff */
[----:B------:R-:W-:Y:S05]  /*31e0*/  EXIT ;  /* 0x000000000000794d */ /* 0x000fea0003800000 */
.L_x_4946:
        /* <DEDUP_REMOVED lines=9> */
.L_x_5183:


//--------------------- .text._Z35group_norm_nhwc_fwd_one_pass_kernelI11Fp32IOFp16WLi256ELi84ELi672EEv26Group_norm_nhwc_fwd_params --------------------------
	.section	.text._Z35group_norm_nhwc_fwd_one_pass_kernelI11Fp32IOFp16WLi256ELi84ELi672EEv26Group_norm_nhwc_fwd_params,"ax",@progbits
	.align	128
        .global         _Z35group_norm_nhwc_fwd_one_pass_kernelI11Fp32IOFp16WLi256ELi84ELi672EEv26Group_norm_nhwc_fwd_params
        .type           _Z35group_norm_nhwc_fwd_one_pass_kernelI11Fp32IOFp16WLi256ELi84ELi672EEv26Group_norm_nhwc_fwd_params,@function
        .size           _Z35group_norm_nhwc_fwd_one_pass_kernelI11Fp32IOFp16WLi256ELi84ELi672EEv26Group_norm_nhwc_fwd_params,(.L_x_5184 - _Z35group_norm_nhwc_fwd_one_pass_kernelI11Fp32IOFp16WLi256ELi84ELi672EEv26Group_norm_nhwc_fwd_params)
        .other          _Z35group_norm_nhwc_fwd_one_pass_kernelI11Fp32IOFp16WLi256ELi84ELi672EEv26Group_norm_nhwc_fwd_params,@"STO_CUDA_ENTRY STV_DEFAULT"
_Z35group_norm_nhwc_fwd_one_pass_kernelI11Fp32IOFp16WLi256ELi84ELi672EEv26Group_norm_nhwc_fwd_params:
.text._Z35group_norm_nhwc_fwd_one_pass_kernelI11Fp32IOFp16WLi256ELi84ELi672EEv26Group_norm_nhwc_fwd_params:
        /* <DEDUP_REMOVED lines=46> */
.L_x_5004:
        /* <DEDUP_REMOVED lines=459> */
.L_x_4948:
[----:B------:R-:W-:Y:S05]  /*1f90*/  BSYNC B0 ;  /* 0x0000000000007941 */ /* 0x000fea0003800000 */
.L_x_4947:
        /* <DEDUP_REMOVED lines=30> */
.L_x_4951:
[----:B-1----:R-:W2:Y:S04]  /*2180*/  LDG.E.STRONG.GPU R36, desc[UR10][R34.64] ;  /* 0x0000000a22247981 */ /* 0x002ea8000c1ef900 */
[----:B--2---:R-:W-:Y:S01]  /*2190*/  CCTL.IVALL ;  /* 0x00000000ff00798f */ /* 0x004fe20002000000 */
[----:B------:R-:W-:Y:S05]  /*21a0*/  YIELD ;  /* 0x0000000000007946 */ /* 0x000fea0003800000 */
[----:B------:R-:W-:-:S13]  /*21b0*/  ISETP.NE.AND P1, PT, R36, R39, PT ;  /* 0x000000272400720c */ /* 0x000fda0003f25270 */
[----:B------:R-:W-:Y:S05]  /*21c0*/  @P1 BRA `(.L_x_4951) ;  /* 0xfffffffc00ec1947 */ /* 0x000fea000383ffff */
.L_x_4950:
        /* <DEDUP_REMOVED lines=11> */
.L_x_4953:
        /* <DEDUP_REMOVED lines=67> */
.L_x_4952:
        /* <DEDUP_REMOVED lines=19> */
.L_x_4955:
[----:B------:R-:W-:Y:S05]  /*27e0*/  BSYNC B0 ;  /* 0x0000000000007941 */ /* 0x000fea0003800000 */
.L_x_4954:
        /* <DEDUP_REMOVED lines=34> */
.L_x_4949:
        /* <DEDUP_REMOVED lines=68> */
.L_x_4956:
        /* <DEDUP_REMOVED lines=13> */
.L_x_4958:
[----:B------:R-:W-:Y:S05]  /*2f20*/  BSYNC B0 ;  /* 0x0000000000007941 */ /* 0x000fea0003800000 */
.L_x_4957:
        /* <DEDUP_REMOVED lines=17> */
.L_x_4959:
        /* <DEDUP_REMOVED lines=13> */
.L_x_4961:
[----:B------:R-:W-:Y:S05]  /*3110*/  BSYNC B0 ;  /* 0x0000000000007941 */ /* 0x000fea0003800000 */
.L_x_4960:
        /* <DEDUP_REMOVED lines=38> */
.L_x_4962:
        /* <DEDUP_REMOVED lines=13> */
.L_x_4964:
[----:B------:R-:W-:Y:S05]  /*3450*/  BSYNC B0 ;  /* 0x0000000000007941 */ /* 0x000fea0003800000 */
.L_x_4963:
        /* <DEDUP_REMOVED lines=17> */
.L_x_4965:
        /* <DEDUP_REMOVED lines=13> */
.L_x_4967:
[----:B------:R-:W-:Y:S05]  /*3640*/  BSYNC B0 ;  /* 0x0000000000007941 */ /* 0x000fea0003800000 */
.L_x_4966:
        /* <DEDUP_REMOVED lines=17> */
.L_x_4968:
        /* <DEDUP_REMOVED lines=13> */
.L_x_4970:
[----:B------:R-:W-:Y:S05]  /*3830*/  BSYNC B0 ;  /* 0x0000000000007941 */ /* 0x000fea0003800000 */
.L_x_4969:
        /* <DEDUP_REMOVED lines=17> */
.L_x_4971:
        /* <DEDUP_REMOVED lines=13> */
.L_x_4973:
[----:B------:R-:W-:Y:S05]  /*3a20*/  BSYNC B0 ;  /* 0x0000000000007941 */ /* 0x000fea0003800000 */
.L_x_4972:
        /* <DEDUP_REMOVED lines=17> */
.L_x_4974:
        /* <DEDUP_REMOVED lines=13> */
.L_x_4976:
[----:B------:R-:W-:Y:S05]  /*3c10*/  BSYNC B0 ;  /* 0x0000000000007941 */ /* 0x000fea0003800000 */
.L_x_4975:
        /* <DEDUP_REMOVED lines=37> */
.L_x_4977:
        /* <DEDUP_REMOVED lines=13> */
.L_x_4979:
[----:B------:R-:W-:Y:S05]  /*3f40*/  BSYNC B0 ;  /* 0x0000000000007941 */ /* 0x000fea0003800000 */
.L_x_4978:
        /* <DEDUP_REMOVED lines=17> */
.L_x_4980:
        /* <DEDUP_REMOVED lines=13> */
.L_x_4982:
[----:B------:R-:W-:Y:S05]  /*4130*/  BSYNC B0 ;  /* 0x0000000000007941 */ /* 0x000fea0003800000 */
.L_x_4981:
        /* <DEDUP_REMOVED lines=17> */
.L_x_4983:
        /* <DEDUP_REMOVED lines=13> */
.L_x_4985:
[----:B------:R-:W-:Y:S05]  /*4320*/  BSYNC B0 ;  /* 0x0000000000007941 */ /* 0x000fea0003800000 */
.L_x_4984:
        /* <DEDUP_REMOVED lines=17> */
.L_x_4986:
        /* <DEDUP_REMOVED lines=13> */
.L_x_4988:
[----:B------:R-:W-:Y:S05]  /*4510*/  BSYNC B0 ;  /* 0x0000000000007941 */ /* 0x000fea0003800000 */
.L_x_4987:
        /* <DEDUP_REMOVED lines=17> */
.L_x_4989:
        /* <DEDUP_REMOVED lines=13> */
.L_x_4991:
[----:B------:R-:W-:Y:S05]  /*4700*/  BSYNC B0 ;  /* 0x0000000000007941 */ /* 0x000fea0003800000 */
.L_x_4990:
        /* <DEDUP_REMOVED lines=31> */
.L_x_4992:
        /* <DEDUP_REMOVED lines=13> */
.L_x_4994:
[----:B------:R-:W-:Y:S05]  /*49d0*/  BSYNC B0 ;  /* 0x0000000000007941 */ /* 0x000fea0003800000 */
.L_x_4993:
        /* <DEDUP_REMOVED lines=13> */
.L_x_4995:
        /* <DEDUP_REMOVED lines=13> */
.L_x_4997:
[----:B------:R-:W-:Y:S05]  /*4b80*/  BSYNC B0 ;  /* 0x0000000000007941 */ /* 0x000fea0003800000 */
.L_x_4996:
        /* <DEDUP_REMOVED lines=23> */
.L_x_4998:
        /* <DEDUP_REMOVED lines=13> */
.L_x_5000:
[----:B------:R-:W-:Y:S05]  /*4dd0*/  BSYNC B0 ;  /* 0x0000000000007941 */ /* 0x000fea0003800000 */
.L_x_4999:
        /* <DEDUP_REMOVED lines=13> */
.L_x_5001:
        /* <DEDUP_REMOVED lines=12> */
.L_x_5003:
[----:B------:R-:W-:Y:S05]  /*4f70*/  BSYNC B0 ;  /* 0x0000000000007941 */ /* 0x000fea0003800000 */
.L_x_5002:
[----:B------:R-:W-:Y:S01]  /*4f80*/  ULDC UR7, c[0x0][0x10] ;  /* 0x0000040000077ab9 */ /* 0x000fe20000000800 */
[----:B------:R-:W-:Y:S02]  /*4f90*/  UIADD3 UR4, UR4, 0x1, URZ ;  /* 0x0000000104047890 */ /* 0x000fe4000fffe03f */
[----:B------:R-:W-:-:S04]  /*4fa0*/  UIADD3 UR6, UR7, UR6, URZ ;  /* 0x0000000607067290 */ /* 0x000fc8000fffe03f */
[----:B------:R-:W-:-:S06]  /*4fb0*/  UISETP.GE.AND UP0, UPT, UR6, UR5, UPT ;  /* 0x000000050600728c */ /* 0x000fcc000bf06270 */
[----:B------:R-:W-:-:S13]  /*4fc0*/  PLOP3.LUT P1, PT, PT, PT, UP0, 0x80, 0x0 ;  /* 0x000000000000781c */ /* 0x000fda0003f2f008 */
[----:B------:R-:W-:Y:S05]  /*4fd0*/  @!P1 BRA `(.L_x_5004) ;  /* 0xffffffb000c09947 */ /* 0x000fea000383ffff */
[----:B------:R-:W-:Y:S05]  /*4fe0*/  EXIT ;  /* 0x000000000000794d */ /* 0x000fea0003800000 */
.L_x_5005:
        /* <DEDUP_REMOVED lines=9> */
.L_x_5184:


//--------------------- .text._Z35group_norm_nhwc_fwd_one_pass_kernelI11Fp32IOFp16WLi512ELi84ELi672EEv26Group_norm_nhwc_fwd_params --------------------------
	.section	.text._Z35group_norm_nhwc_fwd_one_pass_kernelI11Fp32IOFp16WLi512ELi84ELi672EEv26Group_norm_nhwc_fwd_params,"ax",@progbits
	.align	128
        .global         _Z35group_norm_nhwc_fwd_one_pass_kernelI11Fp32IOFp16WLi512ELi84ELi672EEv26Group_norm_nhwc_fwd_params
        .type           _Z35group_norm_nhwc_fwd_one_pass_kernelI11Fp32IOFp16WLi512ELi84ELi672EEv26Group_norm_nhwc_fwd_params,@function
        .size           _Z35group_norm_nhwc_fwd_one_pass_kernelI11Fp32IOFp16WLi512ELi84ELi672EEv26Group_norm_nhwc_fwd_params,(.L_x_5185 - _Z35group_norm_nhwc_fwd_one_pass_kernelI11Fp32IOFp16WLi512ELi84ELi672EEv26Group_norm_nhwc_fwd_params)
        .other          _Z35group_norm_nhwc_fwd_one_pass_kernelI11Fp32IOFp16WLi512ELi84ELi672EEv26Group_norm_nhwc_fwd_params,@"STO_CUDA_ENTRY STV_DEFAULT"
_Z35group_norm_nhwc_fwd_one_pass_kernelI11Fp32IOFp16WLi512ELi84ELi672EEv26Group_norm_nhwc_fwd_params:
.text._Z35group_norm_nhwc_fwd_one_pass_kernelI11Fp32IOFp16WLi512ELi84ELi672EEv26Group_norm_nhwc_fwd_params:
        /* <DEDUP_REMOVED lines=40> */
.L_x_5111:
        /* <DEDUP_REMOVED lines=382> */
[----:B-1----:R-:W-:Y:S01]  /*1a60*/  @!P1 LEA R32, P0, R40, R32, 0x2 ;  /* 0x0000002028209211 */ /* 0x002fe200078010ff */
[----:B------:R-:W-:Y:S01]  /*1a70*/  @!P1 IMAD.IADD R7, R41, 0x1, R7 ;  /* 0x0000000129079824 */ /* 0x000fe200078e0207 */
[----:B------:R-:W-:-:S04]  /*1a80*/  SHF.R.S32.HI R35, RZ, 0x1f, R39 ;  /* 0x0000001fff237819 */ /* 0x000fc80000011427 */
        /* <DEDUP_REMOVED lines=94> */
[----:B------:R-:W-:Y:S01]  /*2070*/  LOP3.LUT P6, RZ, R38, 0x20, RZ, 0xc0, !PT ;  /* 0x0000002026ff7812 */ /* 0x000fe200078cc0ff */
        /* <DEDUP_REMOVED lines=181> */
[----:B------:R-:W-:-:S03]  /*2bd0*/  CS2R R64, SRZ ;  /* 0x0000000000407805 */ /* 0x000fc6000001ff00 */
[----:B------:R-:W-:Y:S01]  /*2be0*/  @!P1 IMAD.IADD R37, R67, 0x1, R37 ;  /* 0x0000000143259824 */ /* 0x000fe200078e0225 */
[----:B-1----:R-:W-:-:S03]  /*2bf0*/  @!P1 LEA R38, P3, R66, R38, 0x2 ;  /* 0x0000002642269211 */ /* 0x002fc600078610ff */
[----:B------:R-:W0:Y:S01]  /*2c00*/  @!P2 LDC.64 R72, c[0x0][0x220] ;  /* 0x00008800ff48ab82 */ /* 0x000e220000000a00 */
[----:B------:R1:W5:Y:S01]  /*2c10*/  @!P4 LDG.E.64 R64, desc[UR14][R70.64] ;  /* 0x0000000e4640c981 */ /* 0x000362000c1e1b00 */
[----:B------:R-:W-:Y:S02]  /*2c20*/  @!P1 LEA.HI.X R39, R66, R39, R37, 0x2, P3 ;  /* 0x0000002742279211 */ /* 0x000fe400018f1425 */
[----:B------:R-:W-:-:S06]  /*2c30*/  CS2R R66, SRZ ;  /* 0x0000000000427805 */ /* 0x000fcc000001ff00 */
[----:B------:R2:W5:Y:S01]  /*2c40*/  @!P5 LDG.E.64 R66, desc[UR14][R68.64] ;  /* 0x0000000e4442d981 */ /* 0x000562000c1e1b00 */
[----:B-1----:R-:W1:Y:S01]  /*2c50*/  @!P2 LDC.64 R70, c[0x0][0x270] ;  /* 0x00009c00ff46ab82 */ /* 0x002e620000000a00 */
[----:B--2---:R-:W-:-:S06]  /*2c60*/  CS2R R68, SRZ ;  /* 0x0000000000447805 */ /* 0x004fcc000001ff00 */
[----:B------:R2:W5:Y:S01]  /*2c70*/  @!P1 LDG.E.64 R68, desc[UR14][R38.64] ;  /* 0x0000000e26449981 */ /* 0x000562000c1e1b00 */
[----:B-1----:R-:W-:Y:S01]  /*2c80*/  @!P2 IMAD R37, R75, R70, RZ ;  /* 0x000000464b25a224 */ /* 0x002fe200078e02ff */
[----:B--2---:R-:W-:Y:S02]  /*2c90*/  @!P2 MOV R38, R2 ;  /* 0x000000020026a202 */ /* 0x004fe40000000f00 */
[----:B------:R-:W-:Y:S01]  /*2ca0*/  @!P2 MOV R39, R5 ;  /* 0x000000050027a202 */ /* 0x000fe20000000f00 */
[C---:B------:R-:W-:Y:S02]  /*2cb0*/  @!P2 IMAD R71, R36.reuse, R71, R37 ;  /* 0x000000472447a224 */ /* 0x040fe400078e0225 */
        /* <DEDUP_REMOVED lines=259> */
.L_x_5007:
[----:B------:R-:W-:Y:S05]  /*3cf0*/  BSYNC B0 ;  /* 0x0000000000007941 */ /* 0x000fea0003800000 */
.L_x_5006:
        /* <DEDUP_REMOVED lines=30> */
.L_x_5010:
[----:B------:R-:W2:Y:S04]  /*3ee0*/  LDG.E.STRONG.GPU R37, desc[UR14][R38.64] ;  /* 0x0000000e26257981 */ /* 0x000ea8000c1ef900 */
[----:B--2---:R-:W-:Y:S01]  /*3ef0*/  CCTL.IVALL ;  /* 0x00000000ff00798f */ /* 0x004fe20002000000 */
[----:B------:R-:W-:Y:S05]  /*3f00*/  YIELD ;  /* 0x0000000000007946 */ /* 0x000fea0003800000 */
[----:B------:R-:W-:-:S13]  /*3f10*/  ISETP.NE.AND P1, PT, R37, R36, PT ;  /* 0x000000242500720c */ /* 0x000fda0003f25270 */
[----:B------:R-:W-:Y:S05]  /*3f20*/  @P1 BRA `(.L_x_5010) ;  /* 0xfffffffc00ec1947 */ /* 0x000fea000383ffff */
.L_x_5009:
        /* <DEDUP_REMOVED lines=14> */
.L_x_5012:
        /* <DEDUP_REMOVED lines=68> */
.L_x_5011:
        /* <DEDUP_REMOVED lines=20> */
.L_x_5014:
[----:B------:R-:W-:Y:S05]  /*4590*/  BSYNC B0 ;  /* 0x0000000000007941 */ /* 0x000fea0003800000 */
.L_x_5013:
        /* <DEDUP_REMOVED lines=39> */
.L_x_5008:
        /* <DEDUP_REMOVED lines=64> */
.L_x_5015:
        /* <DEDUP_REMOVED lines=14> */
.L_x_5017:
[----:B------:R-:W-:Y:S05]  /*4cf0*/  BSYNC B0 ;  /* 0x0000000000007941 */ /* 0x000fea0003800000 */
.L_x_5016:
        /* <DEDUP_REMOVED lines=25> */
.L_x_5018:
[----:B------:R-:W-:Y:S04]  /*4e90*/  BSSY B0, `(.L_x_5019) ;  /* 0x000000d000007945 */ /* 0x000fe80003800000 */
[----:B------:R-:W-:Y:S05]  /*4ea0*/  @P1 BRA `(.L_x_5020) ;  /* 0x00000000002c1947 */ /* 0x000fea0003800000 */
[----:B------:R-:W-:Y:S01]  /*4eb0*/  ULDC.64 UR12, c[0x0][0x270] ;  /* 0x00009c00000c7ab9 */ /* 0x000fe20000000a00 */
[----:B------:R-:W-:Y:S02]  /*4ec0*/  IMAD.MOV.U32 R54, RZ, RZ, R2 ;  /* 0x000000ffff367224 */ /* 0x000fe400078e0002 */
        /* <DEDUP_REMOVED lines=9> */
.L_x_5020:
[----:B------:R-:W-:Y:S05]  /*4f60*/  BSYNC B0 ;  /* 0x0000000000007941 */ /* 0x000fea0003800000 */
.L_x_5019:
        /* <DEDUP_REMOVED lines=23> */
.L_x_5021:
        /* <DEDUP_REMOVED lines=13> */
.L_x_5023:
[----:B------:R-:W-:Y:S05]  /*51b0*/  BSYNC B0 ;  /* 0x0000000000007941 */ /* 0x000fea0003800000 */
.L_x_5022:
[----:B------:R-:W-:Y:S01]  /*51c0*/  IADD3 R54, R0, 0x30, RZ ;  /* 0x0000003000367810 */ /* 0x000fe20007ffe0ff */
[----:B0-----:R-:W-:Y:S01]  /*51d0*/  FADD.FTZ R28, R30, -UR5 ;  /* 0x800000051e1c7e21 */ /* 0x001fe20008010000 */
[----:B------:R-:W-:Y:S01]  /*51e0*/  FADD.FTZ R29, R31, -UR5 ;  /* 0x800000051f1d7e21 */ /* 0x000fe20008010000 */
[----:B------:R-:W-:Y:S01]  /*51f0*/  VIADD R76, R0, 0x60 ;  /* 0x00000060004c7836 */ /* 0x000fe20000000000 */
[----:B------:R-:W-:Y:S01]  /*5200*/  ISETP.GE.U32.AND P6, PT, R54, UR6, PT ;  /* 0x0000000636007c0c */ /* 0x000fe2000bfc6070 */
[----:B------:R-:W-:Y:S01]  /*5210*/  FMUL.FTZ R28, R28, UR10 ;  /* 0x0000000a1c1c7c20 */ /* 0x000fe20008410000 */
[C---:B------:R-:W-:Y:S01]  /*5220*/  IADD3 R54, R0.reuse, 0x40, RZ ;  /* 0x0000004000367810 */ /* 0x040fe20007ffe0ff */
[----:B------:R-:W-:Y:S01]  /*5230*/  FMUL.FTZ R29, R29, UR10 ;  /* 0x0000000a1d1d7c20 */ /* 0x000fe20008410000 */
[----:B------:R-:W-:Y:S01]  /*5240*/  IADD3 R77, R0, 0x50, RZ ;  /* 0x00000050004d7810 */ /* 0x000fe20007ffe0ff */
[----:B------:R-:W-:Y:S01]  /*5250*/  FADD.FTZ R55, R33, -UR5 ;  /* 0x8000000521377e21 */ /* 0x000fe20008010000 */
[----:B------:R-:W-:Y:S01]  /*5260*/  ISETP.GE.U32.AND P1, PT, R54, UR6, PT ;  /* 0x0000000636007c0c */ /* 0x000fe2000bf26070 */
[----:B------:R-:W-:Y:S01]  /*5270*/  FFMA.FTZ R28, R36, R28, R39 ;  /* 0x0000001c241c7223 */ /* 0x000fe20000010027 */
[C---:B------:R-:W-:Y:S01]  /*5280*/  IADD3 R75, R0.reuse, 0x60, RZ ;  /* 0x00000060004b7810 */ /* 0x040fe20007ffe0ff */
[----:B------:R-:W-:Y:S01]  /*5290*/  FFMA.FTZ R29, R37, R29, R38 ;  /* 0x0000001d251d7223 */ /* 0x000fe20000010026 */
[----:B------:R-:W-:-:S02]  /*52a0*/  IADD3 R72, R0, 0x70, RZ ;  /* 0x0000007000487810 */ /* 0x000fc40007ffe0ff */
[C---:B------:R-:W-:Y:S02]  /*52b0*/  IADD3 R31, R0.reuse, 0x30, RZ ;  /* 0x00000030001f7810 */ /* 0x040fe40007ffe0ff */
[C---:B------:R-:W-:Y:S02]  /*52c0*/  IADD3 R73, R0.reuse, 0x70, RZ ;  /* 0x0000007000497810 */ /* 0x040fe40007ffe0ff */
[C---:B------:R-:W-:Y:S02]  /*52d0*/  IADD3 R54, R0.reuse, 0x50, RZ ;  /* 0x0000005000367810 */ /* 0x040fe40007ffe0ff */
[----:B------:R-:W-:Y:S02]  /*52e0*/  IADD3 R30, R0, 0x40, RZ ;  /* 0x00000040001e7810 */ /* 0x000fe40007ffe0ff */
        /* <DEDUP_REMOVED lines=10> */
[----:B------:R-:W-:Y:S01]  /*5390*/  ISETP.GE.AND.EX P2, PT, R54, UR7, PT, P2 ;  /* 0x0000000736007c0c */ /* 0x000fe2000bf46320 */
[----:B------:R-:W-:Y:S01]  /*53a0*/  FADD.FTZ R54, R32, -UR5 ;  /* 0x8000000520367e21 */ /* 0x000fe20008010000 */
        /* <DEDUP_REMOVED lines=18> */
.L_x_5024:
[----:B------:R-:W-:Y:S04]  /*54d0*/  BSSY B0, `(.L_x_5025) ;  /* 0x000000e000007945 */ /* 0x000fe80003800000 */
[----:B------:R-:W-:Y:S05]  /*54e0*/  @P6 BRA `(.L_x_5026) ;  /* 0x0000000000306947 */ /* 0x000fea0003800000 */
[----:B------:R-:W-:Y:S01]  /*54f0*/  ULDC.64 UR12, c[0x0][0x270] ;  /* 0x00009c00000c7ab9 */ /* 0x000fe20000000a00 */
[----:B------:R-:W-:Y:S01]  /*5500*/  IADD3 R33, R0, 0x30, RZ ;  /* 0x0000003000217810 */ /* 0x000fe20007ffe0ff */
        /* <DEDUP_REMOVED lines=9> */
[----:B------:R0:W-:Y:S04]  /*55a0*/  STG.E.64 desc[UR14][R32.64], R28 ;  /* 0x0000001c20007986 */ /* 0x0001e8000c101b0e */
.L_x_5026:
[----:B------:R-:W-:Y:S05]  /*55b0*/  BSYNC B0 ;  /* 0x0000000000007941 */ /* 0x000fea0003800000 */
.L_x_5025:
        /* <DEDUP_REMOVED lines=17> */
.L_x_5027:
        /* <DEDUP_REMOVED lines=16> */
.L_x_5029:
[----:B------:R-:W-:Y:S05]  /*57d0*/  BSYNC B0 ;  /* 0x0000000000007941 */ /* 0x000fea0003800000 */
.L_x_5028:
        /* <DEDUP_REMOVED lines=17> */
.L_x_5030:
        /* <DEDUP_REMOVED lines=15> */
.L_x_5032:
[----:B------:R-:W-:Y:S05]  /*59e0*/  BSYNC B0 ;  /* 0x0000000000007941 */ /* 0x000fea0003800000 */
.L_x_5031:
        /* <DEDUP_REMOVED lines=17> */
.L_x_5033:
        /* <DEDUP_REMOVED lines=13> */
.L_x_5035:
[----:B------:R-:W-:Y:S05]  /*5bd0*/  BSYNC B0 ;  /* 0x0000000000007941 */ /* 0x000fea0003800000 */
.L_x_5034:
        /* <DEDUP_REMOVED lines=17> */
.L_x_5036:
        /* <DEDUP_REMOVED lines=13> */
.L_x_5038:
[----:B------:R-:W-:Y:S05]  /*5dc0*/  BSYNC B0 ;  /* 0x0000000000007941 */ /* 0x000fea0003800000 */
.L_x_5037:
        /* <DEDUP_REMOVED lines=47> */
.L_x_5039:
        /* <DEDUP_REMOVED lines=13> */
.L_x_5041:
[----:B------:R-:W-:Y:S05]  /*6190*/  BSYNC B0 ;  /* 0x0000000000007941 */ /* 0x000fea0003800000 */
.L_x_5040:
        /* <DEDUP_REMOVED lines=17> */
.L_x_5042:
        /* <DEDUP_REMOVED lines=13> */
.L_x_5044:
[----:B------:R-:W-:Y:S05]  /*6380*/  BSYNC B0 ;  /* 0x0000000000007941 */ /* 0x000fea0003800000 */
.L_x_5043:
        /* <DEDUP_REMOVED lines=17> */
.L_x_5045:
        /* <DEDUP_REMOVED lines=13> */
.L_x_5047:
[----:B------:R-:W-:Y:S05]  /*6570*/  BSYNC B0 ;  /* 0x0000000000007941 */ /* 0x000fea0003800000 */
.L_x_5046:
        /* <DEDUP_REMOVED lines=17> */
.L_x_5048:
        /* <DEDUP_REMOVED lines=13> */
.L_x_5050:
[----:B------:R-:W-:Y:S05]  /*6760*/  BSYNC B0 ;  /* 0x0000000000007941 */ /* 0x000fea0003800000 */
.L_x_5049:
        /* <DEDUP_REMOVED lines=17> */
.L_x_5051:
        /* <DEDUP_REMOVED lines=13> */
.L_x_5053:
[----:B------:R-:W-:Y:S05]  /*6950*/  BSYNC B0 ;  /* 0x0000000000007941 */ /* 0x000fea0003800000 */
.L_x_5052:
        /* <DEDUP_REMOVED lines=43> */
.L_x_5054:
        /* <DEDUP_REMOVED lines=13> */
.L_x_5056:
[----:B------:R-:W-:Y:S05]  /*6ce0*/  BSYNC B0 ;  /* 0x0000000000007941 */ /* 0x000fea0003800000 */
.L_x_5055:
        /* <DEDUP_REMOVED lines=17> */
.L_x_5057:
        /* <DEDUP_REMOVED lines=13> */
.L_x_5059:
[----:B------:R-:W-:Y:S05]  /*6ed0*/  BSYNC B0 ;  /* 0x0000000000007941 */ /* 0x000fea0003800000 */
.L_x_5058:
        /* <DEDUP_REMOVED lines=17> */
.L_x_5060:
        /* <DEDUP_REMOVED lines=13> */
.L_x_5062:
[----:B------:R-:W-:Y:S05]  /*70c0*/  BSYNC B0 ;  /* 0x0000000000007941 */ /* 0x000fea0003800000 */
.L_x_5061:
        /* <DEDUP_REMOVED lines=17> */
.L_x_5063:
        /* <DEDUP_REMOVED lines=13> */
.L_x_5065:
[----:B------:R-:W-:Y:S05]  /*72b0*/  BSYNC B0 ;  /* 0x0000000000007941 */ /* 0x000fea0003800000 */
.L_x_5064:
        /* <DEDUP_REMOVED lines=17> */
.L_x_5066:
        /* <DEDUP_REMOVED lines=13> */
.L_x_5068:
[----:B------:R-:W-:Y:S05]  /*74a0*/  BSYNC B0 ;  /* 0x0000000000007941 */ /* 0x000fea0003800000 */
.L_x_5067:
        /* <DEDUP_REMOVED lines=45> */
.L_x_5069:
        /* <DEDUP_REMOVED lines=13> */
.L_x_5071:
[----:B------:R-:W-:Y:S05]  /*7850*/  BSYNC B0 ;  /* 0x0000000000007941 */ /* 0x000fea0003800000 */
.L_x_5070:
        /* <DEDUP_REMOVED lines=17> */
.L_x_5072:
        /* <DEDUP_REMOVED lines=13> */
.L_x_5074:
[----:B------:R-:W-:Y:S05]  /*7a40*/  BSYNC B0 ;  /* 0x0000000000007941 */ /* 0x000fea0003800000 */
.L_x_5073:
        /* <DEDUP_REMOVED lines=17> */
.L_x_5075:
        /* <DEDUP_REMOVED lines=13> */
.L_x_5077:
[----:B------:R-:W-:Y:S05]  /*7c30*/  BSYNC B0 ;  /* 0x0000000000007941 */ /* 0x000fea0003800000 */
.L_x_5076:
        /* <DEDUP_REMOVED lines=17> */
.L_x_5078:
        /* <DEDUP_REMOVED lines=13> */
.L_x_5080:
[----:B------:R-:W-:Y:S05]  /*7e20*/  BSYNC B0 ;  /* 0x0000000000007941 */ /* 0x000fea0003800000 */
.L_x_5079:
        /* <DEDUP_REMOVED lines=17> */
.L_x_5081:
        /* <DEDUP_REMOVED lines=13> */
.L_x_5083:
[----:B------:R-:W-:Y:S05]  /*8010*/  BSYNC B0 ;  /* 0x0000000000007941 */ /* 0x000fea0003800000 */
.L_x_5082:
        /* <DEDUP_REMOVED lines=47> */
.L_x_5084:
        /* <DEDUP_REMOVED lines=13> */
.L_x_5086:
[----:B------:R-:W-:Y:S05]  /*83e0*/  BSYNC B0 ;  /* 0x0000000000007941 */ /* 0x000fea0003800000 */
.L_x_5085:
        /* <DEDUP_REMOVED lines=17> */
.L_x_5087:
[----:B------:R-:W-:Y:S04]  /*8500*/  BSSY B0, `(.L_x_5088) ;  /* 0x000000d000007945 */ /* 0x000fe80003800000 */
[----:B------:R-:W-:Y:S05]  /*8510*/  @P1 BRA `(.L_x_5089) ;  /* 0x00000000002c1947 */ /* 0x000fea0003800000 */
[----:B------:R-:W-:Y:S01]  /*8520*/  ULDC.64 UR12, c[0x0][0x270] ;  /* 0x00009c00000c7ab9 */ /* 0x000fe20000000a00 */
[----:B0-----:R-:W-:Y:S01]  /*8530*/  MOV R6, R2 ;  /* 0x0000000200067202 */ /* 0x001fe20000000f00 */
        /* <DEDUP_REMOVED lines=9> */
.L_x_5089:
[----:B------:R-:W-:Y:S05]  /*85d0*/  BSYNC B0 ;  /* 0x0000000000007941 */ /* 0x000fea0003800000 */
.L_x_5088:
        /* <DEDUP_REMOVED lines=17> */
.L_x_5090:
        /* <DEDUP_REMOVED lines=13> */
.L_x_5092:
[----:B------:R-:W-:Y:S05]  /*87c0*/  BSYNC B0 ;  /* 0x0000000000007941 */ /* 0x000fea0003800000 */
.L_x_5091:
        /* <DEDUP_REMOVED lines=17> */
.L_x_5093:
        /* <DEDUP_REMOVED lines=13> */
.L_x_5095:
[----:B------:R-:W-:Y:S05]  /*89b0*/  BSYNC B0 ;  /* 0x0000000000007941 */ /* 0x000fea0003800000 */
.L_x_5094:
        /* <DEDUP_REMOVED lines=17> */
.L_x_5096:
        /* <DEDUP_REMOVED lines=13> */
.L_x_5098:
[----:B------:R-:W-:Y:S05]  /*8ba0*/  BSYNC B0 ;  /* 0x0000000000007941 */ /* 0x000fea0003800000 */
.L_x_5097:
[C---:B------:R-:W-:Y:S01]  /*8bb0*/  IADD3 R17, R0.reuse, 0x1d0, RZ ;  /* 0x000001d000117810 */ /* 0x040fe20007ffe0ff */
        /* <DEDUP_REMOVED lines=11> */
[----:B------:R-:W-:Y:S01]  /*8c70*/  IADD3 R19, R0, 0x1e0, RZ ;  /* 0x000001e000137810 */ /* 0x000fe20007ffe0ff */
[----:B------:R-:W-:Y:S01]  /*8c80*/  FMUL.FTZ R65, R65, UR10 ;  /* 0x0000000a41417c20 */ /* 0x000fe20008410000 */
[----:B------:R-:W-:Y:S01]  /*8c90*/  SHF.R.S32.HI R20, RZ, 0x1f, R20 ;  /* 0x0000001fff147819 */ /* 0x000fe20000011414 */
[----:B------:R-:W-:Y:S01]  /*8ca0*/  FMUL.FTZ R66, R66, UR10 ;  /* 0x0000000a42427c20 */ /* 0x000fe20008410000 */
[----:B------:R-:W-:Y:S01]  /*8cb0*/  SHF.R.S32.HI R17, RZ, 0x1f, R17 ;  /* 0x0000001fff117819 */ /* 0x000fe20000011411 */
[----:B------:R-:W-:Y:S01]  /*8cc0*/  FMUL.FTZ R67, R67, UR10 ;  /* 0x0000000a43437c20 */ /* 0x000fe20008410000 */
[----:B------:R-:W-:Y:S01]  /*8cd0*/  ISETP.GE.U32.AND P4, PT, R11, UR6, PT ;  /* 0x000000060b007c0c */ /* 0x000fe2000bf86070 */
[----:B0-----:R-:W-:Y:S01]  /*8ce0*/  FFMA.FTZ R6, R36, R64, R39 ;  /* 0x0000004024067223 */ /* 0x001fe20000010027 */
        /* <DEDUP_REMOVED lines=21> */
.L_x_5099:
        /* <DEDUP_REMOVED lines=13> */
.L_x_5101:
[----:B------:R-:W-:Y:S05]  /*8f10*/  BSYNC B0 ;  /* 0x0000000000007941 */ /* 0x000fea0003800000 */
.L_x_5100:
        /* <DEDUP_REMOVED lines=13> */
.L_x_5102:
        /* <DEDUP_REMOVED lines=13> */
.L_x_5104:
[----:B------:R-:W-:Y:S05]  /*90c0*/  BSYNC B0 ;  /* 0x0000000000007941 */ /* 0x000fea0003800000 */
.L_x_5103:
        /* <DEDUP_REMOVED lines=23> */
.L_x_5105:
        /* <DEDUP_REMOVED lines=13> */
.L_x_5107:
[----:B------:R-:W-:Y:S05]  /*9310*/  BSYNC B0 ;  /* 0x0000000000007941 */ /* 0x000fea0003800000 */
.L_x_5106:
        /* <DEDUP_REMOVED lines=13> */
.L_x_5108:
        /* <DEDUP_REMOVED lines=12> */
.L_x_5110:
[----:B------:R-:W-:Y:S05]  /*94b0*/  BSYNC B0 ;  /* 0x0000000000007941 */ /* 0x000fea0003800000 */
.L_x_5109:
[----:B------:R-:W-:Y:S01]  /*94c0*/  ULDC UR5, c[0x0][0x10] ;  /* 0x0000040000057ab9 */ /* 0x000fe20000000800 */
[----:B------:R-:W-:Y:S02]  /*94d0*/  UIADD3 UR4, UR4, 0x1, URZ ;  /* 0x0000000104047890 */ /* 0x000fe4000fffe03f */
[----:B------:R-:W-:-:S04]  /*94e0*/  UIADD3 UR9, UR5, UR9, URZ ;  /* 0x0000000905097290 */ /* 0x000fc8000fffe03f */
[----:B------:R-:W-:-:S06]  /*94f0*/  UISETP.GE.AND UP0, UPT, UR9, UR8, UPT ;  /* 0x000000080900728c */ /* 0x000fcc000bf06270 */
[----:B------:R-:W-:-:S13]  /*9500*/  PLOP3.LUT P1, PT, PT, PT, UP0, 0x80, 0x0 ;  /* 0x000000000000781c */ /* 0x000fda0003f2f008 */
[----:B------:R-:W-:Y:S05]  /*9510*/  @!P1 BRA `(.L_x_5111) ;  /* 0xffffff6c00589947 */ /* 0x000fea000383ffff */
[----:B------:R-:W-:Y:S05]  /*9520*/  EXIT ;  /* 0x000000000000794d */ /* 0x000fea0003800000 */
.L_x_5112:
        /* <DEDUP_REMOVED lines=13> */
.L_x_5185:


//--------------------- .nv.shared.reserved.0     --------------------------
	.section	.nv.shared.reserved.0,"aw",@nobits
	.weak		__nv_reservedSMEM_offset_0_alias
	.size		__nv_reservedSMEM_offset_0_alias, 0, 0
	.other		__nv_reservedSMEM_offset_0_alias,@"STO_CUDA_RESERVED_SHARED STV_DEFAULT"
__nv_reservedSMEM_offset_0_alias:
	.zero		0


//--------------------- .nv.global                --------------------------
	.section	.nv.global,"aw",@nobits
.nv.global:
	.type		_ZN61_INTERNAL_4340de52_30_group_norm_nhwc_one_pass_84_cu_ac6678116thrust23THRUST_300001_SM_900_NS12placeholders2_5E,@object
	.size		_ZN61_INTERNAL_4340de52_30_group_norm_nhwc_one_pass_84_cu_ac6678116thrust23THRUST_300001_SM_900_NS12placeholders2_5E,(_ZN61_INTERNAL_4340de52_30_group_norm_nhwc_one_pass_84_cu_ac6678114cuda3std3__45__cpo6cbeginE - _ZN61_INTERNAL_4340de52_30_group_norm_nhwc_one_pass_84_cu_ac6678116thrust23THRUST_300001_SM_900_NS12placeholders2_5E)
_ZN61_INTERNAL_4340de52_30_group_norm_nhwc_one_pass_84_cu_ac6678116thrust23THRUST_300001_SM_900_NS12placeholders2_5E:
	.zero		1
	.type		_ZN61_INTERNAL_4340de52_30_group_norm_nhwc_one_pass_84_cu_ac6678114cuda3std3__45__cpo6cbeginE,@object
	.size		_ZN61_INTERNAL_4340de52_30_group_norm_nhwc_one_pass_84_cu_ac6678114cuda3std3__45__cpo6cbeginE,(_ZN61_INTERNAL_4340de52_30_group_norm_nhwc_one_pass_84_cu_ac6678114cuda3std6ranges3__45__cpo6cbeginE - _ZN61_INTERNAL_4340de52_30_group_norm_nhwc_one_pass_84_cu_ac6678114cuda3std3__45__cpo6cbeginE)
_ZN61_INTERNAL_4340de52_30_group_norm_nhwc_one_pass_84_cu_ac6678114cuda3std3__45__cpo6cbeginE:
	.zero		1
	.type		_ZN61_INTERNAL_4340de52_30_group_norm_nhwc_one_pass_84_cu_ac6678114cuda3std6ranges3__45__cpo6cbeginE,@object
	.size		_ZN61_INTERNAL_4340de52_30_group_norm_nhwc_one_pass_84_cu_ac6678114cuda3std6ranges3__45__cpo6cbeginE,(_ZN61_INTERNAL_4340de52_30_group_norm_nhwc_one_pass_84_cu_ac6678114cuda3std3__48in_placeE - _ZN61_INTERNAL_4340de52_30_group_norm_nhwc_one_pass_84_cu_ac6678114cuda3std6ranges3__45__cpo6cbeginE)
_ZN61_INTERNAL_4340de52_30_group_norm_nhwc_one_pass_84_cu_ac6678114cuda3std6ranges3__45__cpo6cbeginE:
	.zero		1
	.type		_ZN61_INTERNAL_4340de52_30_group_norm_nhwc_one_pass_84_cu_ac6678114cuda3std3__48in_placeE,@object
	.size		_ZN61_INTERNAL_4340de52_30_group_norm_nhwc_one_pass_84_cu_ac6678114cuda3std3__48in_placeE,(_ZN61_INTERNAL_4340de52_30_group_norm_nhwc_one_pass_84_cu_ac6678114cuda3std6ranges3__45__cpo4sizeE - _ZN61_INTERNAL_4340de52_30_group_norm_nhwc_one_pass_84_cu_ac6678114cuda3std3__48in_placeE)
_ZN61_INTERNAL_4340de52_30_group_norm_nhwc_one_pass_84_cu_ac6678114cuda3std3__48in_placeE:
	.zero		1
	.type		_ZN61_INTERNAL_4340de52_30_group_norm_nhwc_one_pass_84_cu_ac6678114cuda3std6ranges3__45__cpo4sizeE,@object
	.size		_ZN61_INTERNAL_4340de52_30_group_norm_nhwc_one_pass_84_cu_ac6678114cuda3std6ranges3__45__cpo4sizeE,(_ZN61_INTERNAL_4340de52_30_group_norm_nhwc_one_pass_84_cu_ac6678116thrust23THRUST_300001_SM_900_NS12placeholders2_9E - _ZN61_INTERNAL_4340de52_30_group_norm_nhwc_one_pass_84_cu_ac6678114cuda3std6ranges3__45__cpo4sizeE)
_ZN61_INTERNAL_4340de52_30_group_norm_nhwc_one_pass_84_cu_ac6678114cuda3std6ranges3__45__cpo4sizeE:
	.zero		1
	.type		_ZN61_INTERNAL_4340de52_30_group_norm_nhwc_one_pass_84_cu_ac6678116thrust23THRUST_300001_SM_900_NS12placeholders2_9E,@object
	.size		_ZN61_INTERNAL_4340de52_30_group_norm_nhwc_one_pass_84_cu_ac6678116thrust23THRUST_300001_SM_900_NS12placeholders2_9E,(_ZN61_INTERNAL_4340de52_30_group_norm_nhwc_one_pass_84_cu_ac6678114cuda3std3__45__cpo7crbeginE - _ZN61_INTERNAL_4340de52_30_group_norm_nhwc_one_pass_84_cu_ac6678116thrust23THRUST_300001_SM_900_NS12placeholders2_9E)
_ZN61_INTERNAL_4340de52_30_group_norm_nhwc_one_pass_84_cu_ac6678116thrust23THRUST_300001_SM_900_NS12placeholders2_9E:
	.zero		1
	.type		_ZN61_INTERNAL_4340de52_30_group_norm_nhwc_one_pass_84_cu_ac6678114cuda3std3__45__cpo7crbeginE,@object
	.size		_ZN61_INTERNAL_4340de52_30_group_norm_nhwc_one_pass_84_cu_ac6678114cuda3std3__45__cpo7crbeginE,(_ZN61_INTERNAL_4340de52_30_group_norm_nhwc_one_pass_84_cu_ac6678114cuda3std6ranges3__45__cpo4nextE - _ZN61_INTERNAL_4340de52_30_group_norm_nhwc_one_pass_84_cu_ac6678114cuda3std3__45__cpo7crbeginE)
_ZN61_INTERNAL_4340de52_30_group_norm_nhwc_one_pass_84_cu_ac6678114cuda3std3__45__cpo7crbeginE:
	.zero		1
	.type		_ZN61_INTERNAL_4340de52_30_group_norm_nhwc_one_pass_84_cu_ac6678114cuda3std6ranges3__45__cpo4nextE,@object
	.size		_ZN61_INTERNAL_4340de52_30_group_norm_nhwc_one_pass_84_cu_ac6678114cuda3std6ranges3__45__cpo4nextE,(_ZN61_INTERNAL_4340de52_30_group_norm_nhwc_one_pass_84_cu_ac6678114cuda3std6ranges3__45__cpo4swapE - _ZN61_INTERNAL_4340de52_30_group_norm_nhwc_one_pass_84_cu_ac6678114cuda3std6ranges3__45__cpo4nextE)
_ZN61_INTERNAL_4340de52_30_group_norm_nhwc_one_pass_84_cu_ac6678114cuda3std6ranges3__45__cpo4nextE:
	.zero		1
	.type		_ZN61_INTERNAL_4340de52_30_group_norm_nhwc_one_pass_84_cu_ac6678114cuda3std6ranges3__45__cpo4swapE,@object
	.size		_ZN61_INTERNAL_4340de52_30_group_norm_nhwc_one_pass_84_cu_ac6678114cuda3std6ranges3__45__cpo4swapE,(_ZN61_INTERNAL_4340de52_30_group_norm_nhwc_one_pass_84_cu_ac6678116thrust23THRUST_300001_SM_900_NS12placeholders2_1E - _ZN61_INTERNAL_4340de52_30_group_norm_nhwc_one_pass_84_cu_ac6678114cuda3std6ranges3__45__cpo4swapE)
_ZN61_INTERNAL_4340de52_30_group_norm_nhwc_one_pass_84_cu_ac6678114cuda3std6ranges3__45__cpo4swapE:
	.zero		1
	.type		_ZN61_INTERNAL_4340de52_30_group_norm_nhwc_one_pass_84_cu_ac6678116thrust23THRUST_300001_SM_900_NS12placeholders2_1E,@object
	.size		_ZN61_INTERNAL_4340de52_30_group_norm_nhwc_one_pass_84_cu_ac6678116thrust23THRUST_300001_SM_900_NS12placeholders2_1E,(_ZN61_INTERNAL_4340de52_30_group_norm_nhwc_one_pass_84_cu_ac6678116thrust23THRUST_300001_SM_900_NS12placeholders2_3E - _ZN61_INTERNAL_4340de52_30_group_norm_nhwc_one_pass_84_cu_ac6678116thrust23THRUST_300001_SM_900_NS12placeholders2_1E)
_ZN61_INTERNAL_4340de52_30_group_norm_nhwc_one_pass_84_cu_ac6678116thrust23THRUST_300001_SM_900_NS12placeholders2_1E:
	.zero		1
	.type		_ZN61_INTERNAL_4340de52_30_group_norm_nhwc_one_pass_84_cu_ac6678116thrust23THRUST_300001_SM_900_NS12placeholders2_3E,@object
	.size		_ZN61_INTERNAL_4340de52_30_group_norm_nhwc_one_pass_84_cu_ac6678116thrust23THRUST_300001_SM_900_NS12placeholders2_3E,(_ZN61_INTERNAL_4340de52_30_group_norm_nhwc_one_pass_84_cu_ac6678114cuda3std3__45__cpo5beginE - _ZN61_INTERNAL_4340de52_30_group_norm_nhwc_one_pass_84_cu_ac6678116thrust23THRUST_300001_SM_900_NS12placeholders2_3E)
_ZN61_INTERNAL_4340de52_30_group_norm_nhwc_one_pass_84_cu_ac6678116thrust23THRUST_300001_SM_900_NS12placeholders2_3E:
	.zero		1
	.type		_ZN61_INTERNAL_4340de52_30_group_norm_nhwc_one_pass_84_cu_ac6678114cuda3std3__45__cpo5beginE,@object
	.size		_ZN61_INTERNAL_4340de52_30_group_norm_nhwc_one_pass_84_cu_ac6678114cuda3std3__45__cpo5beginE,(_ZN61_INTERNAL_4340de52_30_group_norm_nhwc_one_pass_84_cu_ac6678114cuda3std6ranges3__45__cpo5beginE - _ZN61_INTERNAL_4340de52_30_group_norm_nhwc_one_pass_84_cu_ac6678114cuda3std3__45__cpo5beginE)
_ZN61_INTERNAL_4340de52_30_group_norm_nhwc_one_pass_84_cu_ac6678114cuda3std3__45__cpo5beginE:
	.zero		1
	.type		_ZN61_INTERNAL_4340de52_30_group_norm_nhwc_one_pass_84_cu_ac6678114cuda3std6ranges3__45__cpo5beginE,@object
	.size		_ZN61_INTERNAL_4340de52_30_group_norm_nhwc_one_pass_84_cu_ac6678114cuda3std6ranges3__45__cpo5beginE,(_ZN61_INTERNAL_4340de52_30_group_norm_nhwc_one_pass_84_cu_ac6678114cuda3std3__463_GLOBAL__N__4340de52_30_group_norm_nhwc_one_pass_84_cu_ac6678116ignoreE - _ZN61_INTERNAL_4340de52_30_group_norm_nhwc_one_pass_84_cu_ac6678114cuda3std6ranges3__45__cpo5beginE)
_ZN61_INTERNAL_4340de52_30_group_norm_nhwc_one_pass_84_cu_ac6678114cuda3std6ranges3__45__cpo5beginE:
	.zero		1
	.type		_ZN61_INTERNAL_4340de52_30_group_norm_nhwc_one_pass_84_cu_ac6678114cuda3std3__463_GLOBAL__N__4340de52_30_group_norm_nhwc_one_pass_84_cu_ac6678116ignoreE,@object
	.size		_ZN61_INTERNAL_4340de52_30_group_norm_nhwc_one_pass_84_cu_ac6678114cuda3std3__463_GLOBAL__N__4340de52_30_group_norm_nhwc_one_pass_84_cu_ac6678116ignoreE,(_ZN61_INTERNAL_4340de52_30_group_norm_nhwc_one_pass_84_cu_ac6678114cuda3std6ranges3__45__cpo4dataE - _ZN61_INTERNAL_4340de52_30_group_norm_nhwc_one_pass_84_cu_ac6678114cuda3std3__463_GLOBAL__N__4340de52_30_group_norm_nhwc_one_pass_84_cu_ac6678116ignoreE)
_ZN61_INTERNAL_4340de52_30_group_norm_nhwc_one_pass_84_cu_ac6678114cuda3std3__463_GLOBAL__N__4340de52_30_group_norm_nhwc_one_pass_84_cu_ac6678116ignoreE:
	.zero		1
	.type		_ZN61_INTERNAL_4340de52_30_group_norm_nhwc_one_pass_84_cu_ac6678114cuda3std6ranges3__45__cpo4dataE,@object
	.size		_ZN61_INTERNAL_4340de52_30_group_norm_nhwc_one_pass_84_cu_ac6678114cuda3std6ranges3__45__cpo4dataE,(_ZN61_INTERNAL_4340de52_30_group_norm_nhwc_one_pass_84_cu_ac6678116thrust23THRUST_300001_SM_900_NS12placeholders2_7E - _ZN61_INTERNAL_4340de52_30_group_norm_nhwc_one_pass_84_cu_ac6678114cuda3std6ranges3__45__cpo4dataE)
_ZN61_INTERNAL_4340de52_30_group_norm_nhwc_one_pass_84_cu_ac6678114cuda3std6ranges3__45__cpo4dataE:
	.zero		1
	.type		_ZN61_INTERNAL_4340de52_30_group_norm_nhwc_one_pass_84_cu_ac6678116thrust23THRUST_300001_SM_900_NS12placeholders2_7E,@object
	.size		_ZN61_INTERNAL_4340de52_30_group_norm_nhwc_one_pass_84_cu_ac6678116thrust23THRUST_300001_SM_900_NS12placeholders2_7E,(_ZN61_INTERNAL_4340de52_30_group_norm_nhwc_one_pass_84_cu_ac6678114cuda3std3__45__cpo6rbeginE - _ZN61_INTERNAL_4340de52_30_group_norm_nhwc_one_pass_84_cu_ac6678116thrust23THRUST_300001_SM_900_NS12placeholders2_7E)
_ZN61_INTERNAL_4340de52_30_group_norm_nhwc_one_pass_84_cu_ac6678116thrust23THRUST_300001_SM_900_NS12placeholders2_7E:
	.zero		1
	.type		_ZN61_INTERNAL_4340de52_30_group_norm_nhwc_one_pass_84_cu_ac6678114cuda3std3__45__cpo6rbeginE,@object
	.size		_ZN61_INTERNAL_4340de52_30_group_norm_nhwc_one_pass_84_cu_ac6678114cuda3std3__45__cpo6rbeginE,(_ZN61_INTERNAL_4340de52_30_group_norm_nhwc_one_pass_84_cu_ac6678114cuda3std6ranges3__45__cpo7advanceE - _ZN61_INTERNAL_4340de52_30_group_norm_nhwc_one_pass_84_cu_ac6678114cuda3std3__45__cpo6rbeginE)
_ZN61_INTERNAL_4340de52_30_group_norm_nhwc_one_pass_84_cu_ac6678114cuda3std3__45__cpo6rbeginE:
	.zero		1
	.type		_ZN61_INTERNAL_4340de52_30_group_norm_nhwc_one_pass_84_cu_ac6678114cuda3std6ranges3__45__cpo7advanceE,@object
	.size		_ZN61_INTERNAL_4340de52_30_group_norm_nhwc_one_pass_84_cu_ac6678114cuda3std6ranges3__45__cpo7advanceE,(_ZN61_INTERNAL_4340de52_30_group_norm_nhwc_one_pass_84_cu_ac6678114cuda3std3__47nulloptE - _ZN61_INTERNAL_4340de52_30_group_norm_nhwc_one_pass_84_cu_ac6678114cuda3std6ranges3__45__cpo7advanceE)
_ZN61_INTERNAL_4340de52_30_group_norm_nhwc_one_pass_84_cu_ac6678114cuda3std6ranges3__45__cpo7advanceE:
	.zero		1
	.type		_ZN61_INTERNAL_4340de52_30_group_norm_nhwc_one_pass_84_cu_ac6678114cuda3std3__47nulloptE,@object
	.size		_ZN61_INTERNAL_4340de52_30_group_norm_nhwc_one_pass_84_cu_ac6678114cuda3std3__47nulloptE,(_ZN61_INTERNAL_4340de52_30_group_norm_nhwc_one_pass_84_cu_ac6678114cuda3std6ranges3__45__cpo8distanceE - _ZN61_INTERNAL_4340de52_30_group_norm_nhwc_one_pass_84_cu_ac6678114cuda3std3__47nulloptE)
_ZN61_INTERNAL_4340de52_30_group_norm_nhwc_one_pass_84_cu_ac6678114cuda3std3__47nulloptE:
	.zero		1
	.type		_ZN61_INTERNAL_4340de52_30_group_norm_nhwc_one_pass_84_cu_ac6678114cuda3std6ranges3__45__cpo8distanceE,@object
	.size		_ZN61_INTERNAL_4340de52_30_group_norm_nhwc_one_pass_84_cu_ac6678114cuda3std6ranges3__45__cpo8distanceE,(_ZN61_INTERNAL_4340de52_30_group_norm_nhwc_one_pass_84_cu_ac6678116thrust23THRUST_300001_SM_900_NS12placeholders2_6E - _ZN61_INTERNAL_4340de52_30_group_norm_nhwc_one_pass_84_cu_ac6678114cuda3std6ranges3__45__cpo8distanceE)
_ZN61_INTERNAL_4340de52_30_group_norm_nhwc_one_pass_84_cu_ac6678114cuda3std6ranges3__45__cpo8distanceE:
	.zero		1
	.type		_ZN61_INTERNAL_4340de52_30_group_norm_nhwc_one_pass_84_cu_ac6678116thrust23THRUST_300001_SM_900_NS12placeholders2_6E,@object
	.size		_ZN61_INTERNAL_4340de52_30_group_norm_nhwc_one_pass_84_cu_ac6678116thrust23THRUST_300001_SM_900_NS12placeholders2_6E,(_ZN61_INTERNAL_4340de52_30_group_norm_nhwc_one_pass_84_cu_ac6678114cuda3std3__45__cpo4cendE - _ZN61_INTERNAL_4340de52_30_group_norm_nhwc_one_pass_84_cu_ac6678116thrust23THRUST_300001_SM_900_NS12placeholders2_6E)
_ZN61_INTERNAL_4340de52_30_group_norm_nhwc_one_pass_84_cu_ac6678116thrust23THRUST_300001_SM_900_NS12placeholders2_6E:
	.zero		1
	.type		_ZN61_INTERNAL_4340de52_30_group_norm_nhwc_one_pass_84_cu_ac6678114cuda3std3__45__cpo4cendE,@object
	.size		_ZN61_INTERNAL_4340de52_30_group_norm_nhwc_one_pass_84_cu_ac6678114cuda3std3__45__cpo4cendE,(_ZN61_INTERNAL_4340de52_30_group_norm_nhwc_one_pass_84_cu_ac6678114cuda3std6ranges3__45__cpo4cendE - _ZN61_INTERNAL_4340de52_30_group_norm_nhwc_one_pass_84_cu_ac6678114cuda3std3__45__cpo4cendE)
_ZN61_INTERNAL_4340de52_30_group_norm_nhwc_one_pass_84_cu_ac6678114cuda3std3__45__cpo4cendE:
	.zero		1
	.type		_ZN61_INTERNAL_4340de52_30_group_norm_nhwc_one_pass_84_cu_ac6678114cuda3std6ranges3__45__cpo4cendE,@object
	.size		_ZN61_INTERNAL_4340de52_30_group_norm_nhwc_one_pass_84_cu_ac6678114cuda3std6ranges3__45__cpo4cendE,(_ZN61_INTERNAL_4340de52_30_group_norm_nhwc_one_pass_84_cu_ac6678114cuda3std3__420unreachable_sentinelE - _ZN61_INTERNAL_4340de52_30_group_norm_nhwc_one_pass_84_cu_ac6678114cuda3std6ranges3__45__cpo4cendE)
_ZN61_INTERNAL_4340de52_30_group_norm_nhwc_one_pass_84_cu_ac6678114cuda3std6ranges3__45__cpo4cendE:
	.zero		1
	.type		_ZN61_INTERNAL_4340de52_30_group_norm_nhwc_one_pass_84_cu_ac6678114cuda3std3__420unreachable_sentinelE,@object
	.size		_ZN61_INTERNAL_4340de52_30_group_norm_nhwc_one_pass_84_cu_ac6678114cuda3std3__420unreachable_sentinelE,(_ZN61_INTERNAL_4340de52_30_group_norm_nhwc_one_pass_84_cu_ac6678114cuda3std6ranges3__45__cpo5ssizeE - _ZN61_INTERNAL_4340de52_30_group_norm_nhwc_one_pass_84_cu_ac6678114cuda3std3__420unreachable_sentinelE)
_ZN61_INTERNAL_4340de52_30_group_norm_nhwc_one_pass_84_cu_ac6678114cuda3std3__420unreachable_sentinelE:
	.zero		1
	.type		_ZN61_INTERNAL_4340de52_30_group_norm_nhwc_one_pass_84_cu_ac6678114cuda3std6ranges3__45__cpo5ssizeE,@object
	.size		_ZN61_INTERNAL_4340de52_30_group_norm_nhwc_one_pass_84_cu_ac6678114cuda3std6ranges3__45__cpo5ssizeE,(_ZN61_INTERNAL_4340de52_30_group_norm_nhwc_one_pass_84_cu_ac6678116thrust23THRUST_300001_SM_900_NS12placeholders3_10E - _ZN61_INTERNAL_4340de52_30_group_norm_nhwc_one_pass_84_cu_ac6678114cuda3std6ranges3__45__cpo5ssizeE)
_ZN61_INTERNAL_4340de52_30_group_norm_nhwc_one_pass_84_cu_ac6678114cuda3std6ranges3__45__cpo5ssizeE:
	.zero		1
	.type		_ZN61_INTERNAL_4340de52_30_group_norm_nhwc_one_pass_84_cu_ac6678116thrust23THRUST_300001_SM_900_NS12placeholders3_10E,@object
	.size		_ZN61_INTERNAL_4340de52_30_group_norm_nhwc_one_pass_84_cu_ac6678116thrust23THRUST_300001_SM_900_NS12placeholders3_10E,(_ZN61_INTERNAL_4340de52_30_group_norm_nhwc_one_pass_84_cu_ac6678114cuda3std3__45__cpo5crendE - _ZN61_INTERNAL_4340de52_30_group_norm_nhwc_one_pass_84_cu_ac6678116thrust23THRUST_300001_SM_900_NS12placeholders3_10E)
_ZN61_INTERNAL_4340de52_30_group_norm_nhwc_one_pass_84_cu_ac6678116thrust23THRUST_300001_SM_900_NS12placeholders3_10E:
	.zero		1
	.type		_ZN61_INTERNAL_4340de52_30_group_norm_nhwc_one_pass_84_cu_ac6678114cuda3std3__45__cpo5crendE,@object
	.size		_ZN61_INTERNAL_4340de52_30_group_norm_nhwc_one_pass_84_cu_ac6678114cuda3std3__45__cpo5crendE,(_ZN61_INTERNAL_4340de52_30_group_norm_nhwc_one_pass_84_cu_ac6678114cuda3std6ranges3__45__cpo4prevE - _ZN61_INTERNAL_4340de52_30_group_norm_nhwc_one_pass_84_cu_ac6678114cuda3std3__45__cpo5crendE)
_ZN61_INTERNAL_4340de52_30_group_norm_nhwc_one_pass_84_cu_ac6678114cuda3std3__45__cpo5crendE:
	.zero		1
	.type		_ZN61_INTERNAL_4340de52_30_group_norm_nhwc_one_pass_84_cu_ac6678114cuda3std6ranges3__45__cpo4prevE,@object
	.size		_ZN61_INTERNAL_4340de52_30_group_norm_nhwc_one_pass_84_cu_ac6678114cuda3std6ranges3__45__cpo4prevE,(_ZN61_INTERNAL_4340de52_30_group_norm_nhwc_one_pass_84_cu_ac6678114cuda3std6ranges3__45__cpo9iter_moveE - _ZN61_INTERNAL_4340de52_30_group_norm_nhwc_one_pass_84_cu_ac6678114cuda3std6ranges3__45__cpo4prevE)
_ZN61_INTERNAL_4340de52_30_group_norm_nhwc_one_pass_84_cu_ac6678114cuda3std6ranges3__45__cpo4prevE:
	.zero		1
	.type		_ZN61_INTERNAL_4340de52_30_group_norm_nhwc_one_pass_84_cu_ac6678114cuda3std6ranges3__45__cpo9iter_moveE,@object
	.size		_ZN61_INTERNAL_4340de52_30_group_norm_nhwc_one_pass_84_cu_ac6678114cuda3std6ranges3__45__cpo9iter_moveE,(_ZN61_INTERNAL_4340de52_30_group_norm_nhwc_one_pass_84_cu_ac6678116thrust23THRUST_300001_SM_900_NS12placeholders2_2E - _ZN61_INTERNAL_4340de52_30_group_norm_nhwc_one_pass_84_cu_ac6678114cuda3std6ranges3__45__cpo9iter_moveE)
_ZN61_INTERNAL_4340de52_30_group_norm_nhwc_one_pass_84_cu_ac6678114cuda3std6ranges3__45__cpo9iter_moveE:
	.zero		1
	.type		_ZN61_INTERNAL_4340de52_30_group_norm_nhwc_one_pass_84_cu_ac6678116thrust23THRUST_300001_SM_900_NS12placeholders2_2E,@object
	.size		_ZN61_INTERNAL_4340de52_30_group_norm_nhwc_one_pass_84_cu_ac6678116thrust23THRUST_300001_SM_900_NS12placeholders2_2E,(_ZN61_INTERNAL_4340de52_30_group_norm_nhwc_one_pass_84_cu_ac6678116thrust23THRUST_300001_SM_900_NS12placeholders2_4E - _ZN61_INTERNAL_4340de52_30_group_norm_nhwc_one_pass_84_cu_ac6678116thrust23THRUST_300001_SM_900_NS12placeholders2_2E)
_ZN61_INTERNAL_4340de52_30_group_norm_nhwc_one_pass_84_cu_ac6678116thrust23THRUST_300001_SM_900_NS12placeholders2_2E:
	.zero		1
	.type		_ZN61_INTERNAL_4340de52_30_group_norm_nhwc_one_pass_84_cu_ac6678116thrust23THRUST_300001_SM_900_NS12placeholders2_4E,@object
	.size		_ZN61_INTERNAL_4340de52_30_group_norm_nhwc_one_pass_84_cu_ac6678116thrust23THRUST_300001_SM_900_NS12placeholders2_4E,(_ZN61_INTERNAL_4340de52_30_group_norm_nhwc_one_pass_84_cu_ac6678114cuda3std3__45__cpo3endE - _ZN61_INTERNAL_4340de52_30_group_norm_nhwc_one_pass_84_cu_ac6678116thrust23THRUST_300001_SM_900_NS12placeholders2_4E)
_ZN61_INTERNAL_4340de52_30_group_norm_nhwc_one_pass_84_cu_ac6678116thrust23THRUST_300001_SM_900_NS12placeholders2_4E:
	.zero		1
	.type		_ZN61_INTERNAL_4340de52_30_group_norm_nhwc_one_pass_84_cu_ac6678114cuda3std3__45__cpo3endE,@object
	.size		_ZN61_INTERNAL_4340de52_30_group_norm_nhwc_one_pass_84_cu_ac6678114cuda3std3__45__cpo3endE,(_ZN61_INTERNAL_4340de52_30_group_norm_nhwc_one_pass_84_cu_ac6678114cuda3std6ranges3__45__cpo3endE - _ZN61_INTERNAL_4340de52_30_group_norm_nhwc_one_pass_84_cu_ac6678114cuda3std3__45__cpo3endE)
_ZN61_INTERNAL_4340de52_30_group_norm_nhwc_one_pass_84_cu_ac6678114cuda3std3__45__cpo3endE:
	.zero		1
	.type		_ZN61_INTERNAL_4340de52_30_group_norm_nhwc_one_pass_84_cu_ac6678114cuda3std6ranges3__45__cpo3endE,@object
	.size		_ZN61_INTERNAL_4340de52_30_group_norm_nhwc_one_pass_84_cu_ac6678114cuda3std6ranges3__45__cpo3endE,(_ZN61_INTERNAL_4340de52_30_group_norm_nhwc_one_pass_84_cu_ac6678114cuda3std3__419piecewise_constructE - _ZN61_INTERNAL_4340de52_30_group_norm_nhwc_one_pass_84_cu_ac6678114cuda3std6ranges3__45__cpo3endE)
_ZN61_INTERNAL_4340de52_30_group_norm_nhwc_one_pass_84_cu_ac6678114cuda3std6ranges3__45__cpo3endE:
	.zero		1
	.type		_ZN61_INTERNAL_4340de52_30_group_norm_nhwc_one_pass_84_cu_ac6678114cuda3std3__419piecewise_constructE,@object
	.size		_ZN61_INTERNAL_4340de52_30_group_norm_nhwc_one_pass_84_cu_ac6678114cuda3std3__419piecewise_constructE,(_ZN61_INTERNAL_4340de52_30_group_norm_nhwc_one_pass_84_cu_ac6678114cuda3std6ranges3__45__cpo5cdataE - _ZN61_INTERNAL_4340de52_30_group_norm_nhwc_one_pass_84_cu_ac6678114cuda3std3__419piecewise_constructE)
_ZN61_INTERNAL_4340de52_30_group_norm_nhwc_one_pass_84_cu_ac6678114cuda3std3__419piecewise_constructE:
	.zero		1
	.type		_ZN61_INTERNAL_4340de52_30_group_norm_nhwc_one_pass_84_cu_ac6678114cuda3std6ranges3__45__cpo5cdataE,@object
	.size		_ZN61_INTERNAL_4340de52_30_group_norm_nhwc_one_pass_84_cu_ac6678114cuda3std6ranges3__45__cpo5cdataE,(_ZN61_INTERNAL_4340de52_30_group_norm_nhwc_one_pass_84_cu_ac6678116thrust23THRUST_300001_SM_900_NS12placeholders2_8E - _ZN61_INTERNAL_4340de52_30_group_norm_nhwc_one_pass_84_cu_ac6678114cuda3std6ranges3__45__cpo5cdataE)
_ZN61_INTERNAL_4340de52_30_group_norm_nhwc_one_pass_84_cu_ac6678114cuda3std6ranges3__45__cpo5cdataE:
	.zero		1
	.type		_ZN61_INTERNAL_4340de52_30_group_norm_nhwc_one_pass_84_cu_ac6678116thrust23THRUST_300001_SM_900_NS12placeholders2_8E,@object
	.size		_ZN61_INTERNAL_4340de52_30_group_norm_nhwc_one_pass_84_cu_ac6678116thrust23THRUST_300001_SM_900_NS12placeholders2_8E,(_ZN61_INTERNAL_4340de52_30_group_norm_nhwc_one_pass_84_cu_ac6678114cuda3std3__45__cpo4rendE - _ZN61_INTERNAL_4340de52_30_group_norm_nhwc_one_pass_84_cu_ac6678116thrust23THRUST_300001_SM_900_NS12placeholders2_8E)
_ZN61_INTERNAL_4340de52_30_group_norm_nhwc_one_pass_84_cu_ac6678116thrust23THRUST_300001_SM_900_NS12placeholders2_8E:
	.zero		1
	.type		_ZN61_INTERNAL_4340de52_30_group_norm_nhwc_one_pass_84_cu_ac6678114cuda3std3__45__cpo4rendE,@object
	.size		_ZN61_INTERNAL_4340de52_30_group_norm_nhwc_one_pass_84_cu_ac6678114cuda3std3__45__cpo4rendE,(_ZN61_INTERNAL_4340de52_30_group_norm_nhwc_one_pass_84_cu_ac6678114cuda3std6ranges3__45__cpo9iter_swapE - _ZN61_INTERNAL_4340de52_30_group_norm_nhwc_one_pass_84_cu_ac6678114cuda3std3__45__cpo4rendE)
_ZN61_INTERNAL_4340de52_30_group_norm_nhwc_one_pass_84_cu_ac6678114cuda3std3__45__cpo4rendE:
	.zero		1
	.type		_ZN61_INTERNAL_4340de52_30_group_norm_nhwc_one_pass_84_cu_ac6678114cuda3std6ranges3__45__cpo9iter_swapE,@object
	.size		_ZN61_INTERNAL_4340de52_30_group_norm_nhwc_one_pass_84_cu_ac6678114cuda3std6ranges3__45__cpo9iter_swapE,(_ZN61_INTERNAL_4340de52_30_group_norm_nhwc_one_pass_84_cu_ac6678114cuda3std3__48unexpectE - _ZN61_INTERNAL_4340de52_30_group_norm_nhwc_one_pass_84_cu_ac6678114cuda3std6ranges3__45__cpo9iter_swapE)
_ZN61_INTERNAL_4340de52_30_group_norm_nhwc_one_pass_84_cu_ac6678114cuda3std6ranges3__45__cpo9iter_swapE:
	.zero		1
	.type		_ZN61_INTERNAL_4340de52_30_group_norm_nhwc_one_pass_84_cu_ac6678114cuda3std3__48unexpectE,@object
	.size		_ZN61_INTERNAL_4340de52_30_group_norm_nhwc_one_pass_84_cu_ac6678114cuda3std3__48unexpectE,(_ZN61_INTERNAL_4340de52_30_group_norm_nhwc_one_pass_84_cu_ac6678116thrust23THRUST_300001_SM_900_NS6system6detail10sequential3seqE - _ZN61_INTERNAL_4340de52_30_group_norm_nhwc_one_pass_84_cu_ac6678114cuda3std3__48unexpectE)
_ZN61_INTERNAL_4340de52_30_group_norm_nhwc_one_pass_84_cu_ac6678114cuda3std3__48unexpectE:
	.zero		1
	.type		_ZN61_INTERNAL_4340de52_30_group_norm_nhwc_one_pass_84_cu_ac6678116thrust23THRUST_300001_SM_900_NS6system6detail10sequential3seqE,@object
	.size		_ZN61_INTERNAL_4340de52_30_group_norm_nhwc_one_pass_84_cu_ac6678116thrust23THRUST_300001_SM_900_NS6system6detail10sequential3seqE,(.L_29 - _ZN61_INTERNAL_4340de52_30_group_norm_nhwc_one_pass_84_cu_ac6678116thrust23THRUST_300001_SM_900_NS6system6detail10sequential3seqE)
_ZN61_INTERNAL_4340de52_30_group_norm_nhwc_one_pass_84_cu_ac6678116thrust23THRUST_300001_SM_900_NS6system6detail10sequential3seqE:
	.zero		1
.L_29:


//--------------------- .nv.shared._Z35group_norm_nhwc_bwd_one_pass_kernelI11Bf16IOFp32WLi64ELi84ELi672EEv26Group_norm_nhwc_bwd_params --------------------------
	.section	.nv.shared._Z35group_norm_nhwc_bwd_one_pass_kernelI11Bf16IOFp32WLi64ELi84ELi672EEv26Group_norm_nhwc_bwd_params,"aw",@nobits
	.sectionflags	@""
	.align	16
.nv.shared._Z35group_norm_nhwc_bwd_one_pass_kernelI11Bf16IOFp32WLi64ELi84ELi672EEv26Group_norm_nhwc_bwd_params:
	.zero		11984


//--------------------- .nv.shared._Z35group_norm_nhwc_bwd_one_pass_kernelI11Bf16IOFp32WLi128ELi84ELi672EEv26Group_norm_nhwc_bwd_params --------------------------
	.section	.nv.shared._Z35group_norm_nhwc_bwd_one_pass_kernelI11Bf16IOFp32WLi128ELi84ELi672EEv26Group_norm_nhwc_bwd_params,"aw",@nobits
	.sectionflags	@""
	.align	16
.nv.shared._Z35group_norm_nhwc_bwd_one_pass_kernelI11Bf16IOFp32WLi128ELi84ELi672EEv26Group_norm_nhwc_bwd_params:
	.zero		11984


//--------------------- .nv.shared._Z35group_norm_nhwc_bwd_one_pass_kernelI11Bf16IOFp32WLi256ELi84ELi672EEv26Group_norm_nhwc_bwd_params --------------------------
	.section	.nv.shared._Z35group_norm_nhwc_bwd_one_pass_kernelI11Bf16IOFp32WLi256ELi84ELi672EEv26Group_norm_nhwc_bwd_params,"aw",@nobits
	.sectionflags	@""
	.align	16
.nv.shared._Z35group_norm_nhwc_bwd_one_pass_kernelI11Bf16IOFp32WLi256ELi84ELi672EEv26Group_norm_nhwc_bwd_params:
	.zero		11984


//--------------------- .nv.shared._Z35group_norm_nhwc_bwd_one_pass_kernelI11Bf16IOFp32WLi512ELi84ELi672EEv26Group_norm_nhwc_bwd_params --------------------------
	.section	.nv.shared._Z35group_norm_nhwc_bwd_one_pass_kernelI11Bf16IOFp32WLi512ELi84ELi672EEv26Group_norm_nhwc_bwd_params,"aw",@nobits
	.sectionflags	@""
	.align	16
.nv.shared._Z35group_norm_nhwc_bwd_one_pass_kernelI11Bf16IOFp32WLi512ELi84ELi672EEv26Group_norm_nhwc_bwd_params:
	.zero		11984


//--------------------- .nv.shared._Z35group_norm_nhwc_bwd_one_pass_kernelI11Bf16IOBf16WLi64ELi84ELi672EEv26Group_norm_nhwc_bwd_params --------------------------
	.section	.nv.shared._Z35group_norm_nhwc_bwd_one_pass_kernelI11Bf16IOBf16WLi64ELi84ELi672EEv26Group_norm_nhwc_bwd_params,"aw",@nobits
	.sectionflags	@""
	.align	16
.nv.shared._Z35group_norm_nhwc_bwd_one_pass_kernelI11Bf16IOBf16WLi64ELi84ELi672EEv26Group_norm_nhwc_bwd_params:
	.zero		11984


//--------------------- .nv.shared._Z35group_norm_nhwc_bwd_one_pass_kernelI11Bf16IOBf16WLi128ELi84ELi672EEv26Group_norm_nhwc_bwd_params --------------------------
	.section	.nv.shared._Z35group_norm_nhwc_bwd_one_pass_kernelI11Bf16IOBf16WLi128ELi84ELi672EEv26Group_norm_nhwc_bwd_params,"aw",@nobits
	.sectionflags	@""
	.align	16
.nv.shared._Z35group_norm_nhwc_bwd_one_pass_kernelI11Bf16IOBf16WLi128ELi84ELi672EEv26Group_norm_nhwc_bwd_params:
	.zero		11984


//--------------------- .nv.shared._Z35group_norm_nhwc_bwd_one_pass_kernelI11Bf16IOBf16WLi256ELi84ELi672EEv26Group_norm_nhwc_bwd_params --------------------------
	.section	.nv.shared._Z35group_norm_nhwc_bwd_one_pass_kernelI11Bf16IOBf16WLi256ELi84ELi672EEv26Group_norm_nhwc_bwd_params,"aw",@nobits
	.sectionflags	@""
	.align	16
.nv.shared._Z35group_norm_nhwc_bwd_one_pass_kernelI11Bf16IOBf16WLi256ELi84ELi672EEv26Group_norm_nhwc_bwd_params:
	.zero		11984


//--------------------- .nv.shared._Z35group_norm_nhwc_bwd_one_pass_kernelI11Bf16IOBf16WLi512ELi84ELi672EEv26Group_norm_nhwc_bwd_params --------------------------
	.section	.nv.shared._Z35group_norm_nhwc_bwd_one_pass_kernelI11Bf16IOBf16WLi512ELi84ELi672EEv26Group_norm_nhwc_bwd_params,"aw",@nobits
	.sectionflags	@""
	.align	16
.nv.shared._Z35group_norm_nhwc_bwd_one_pass_kernelI11Bf16IOBf16WLi512ELi84ELi672EEv26Group_norm_nhwc_bwd_params:
	.zero		11984


//--------------------- .nv.shared._Z35group_norm_nhwc_bwd_one_pass_kernelI11Bf16IOFp16WLi64ELi84ELi672EEv26Group_norm_nhwc_bwd_params --------------------------
	.section	.nv.shared._Z35group_norm_nhwc_bwd_one_pass_kernelI11Bf16IOFp16WLi64ELi84ELi672EEv26Group_norm_nhwc_bwd_params,"aw",@nobits
	.sectionflags	@""
	.align	16
.nv.shared._Z35group_norm_nhwc_bwd_one_pass_kernelI11Bf16IOFp16WLi64ELi84ELi672EEv26Group_norm_nhwc_bwd_params:
	.zero		11984


//--------------------- .nv.shared._Z35group_norm_nhwc_bwd_one_pass_kernelI11Bf16IOFp16WLi128ELi84ELi672EEv26Group_norm_nhwc_bwd_params --------------------------
	.section	.nv.shared._Z35group_norm_nhwc_bwd_one_pass_kernelI11Bf16IOFp16WLi128ELi84ELi672EEv26Group_norm_nhwc_bwd_params,"aw",@nobits
	.sectionflags	@""
	.align	16
.nv.shared._Z35group_norm_nhwc_bwd_one_pass_kernelI11Bf16IOFp16WLi128ELi84ELi672EEv26Group_norm_nhwc_bwd_params:
	.zero		11984


//--------------------- .nv.shared._Z35group_norm_nhwc_bwd_one_pass_kernelI11Bf16IOFp16WLi256ELi84ELi672EEv26Group_norm_nhwc_bwd_params --------------------------
	.section	.nv.shared._Z35group_norm_nhwc_bwd_one_pass_kernelI11Bf16IOFp16WLi256ELi84ELi672EEv26Group_norm_nhwc_bwd_params,"aw",@nobits
	.sectionflags	@""
	.align	16
.nv.shared._Z35group_norm_nhwc_bwd_one_pass_kernelI11Bf16IOFp16WLi256ELi84ELi672EEv26Group_norm_nhwc_bwd_params:
	.zero		11984


//--------------------- .nv.shared._Z35group_norm_nhwc_bwd_one_pass_kernelI11Bf16IOFp16WLi512ELi84ELi672EEv26Group_norm_nhwc_bwd_params --------------------------
	.section	.nv.shared._Z35group_norm_nhwc_bwd_one_pass_kernelI11Bf16IOFp16WLi512ELi84ELi672EEv26Group_norm_nhwc_bwd_params,"aw",@nobits
	.sectionflags	@""
	.align	16
.nv.shared._Z35group_norm_nhwc_bwd_one_pass_kernelI11Bf16IOFp16WLi512ELi84ELi672EEv26Group_norm_nhwc_bwd_params:
	.zero		11984


//--------------------- .nv.shared._Z35group_norm_nhwc_bwd_one_pass_kernelI11Fp16IOFp32WLi64ELi84ELi672EEv26Group_norm_nhwc_bwd_params --------------------------
	.section	.nv.shared._Z35group_norm_nhwc_bwd_one_pass_kernelI11Fp16IOFp32WLi64ELi84ELi672EEv26Group_norm_nhwc_bwd_params,"aw",@nobits
	.sectionflags	@""
	.align	16
.nv.shared._Z35group_norm_nhwc_bwd_one_pass_kernelI11Fp16IOFp32WLi64ELi84ELi672EEv26Group_norm_nhwc_bwd_params:
	.zero		11984


//--------------------- .nv.shared._Z35group_norm_nhwc_bwd_one_pass_kernelI11Fp16IOFp32WLi128ELi84ELi672EEv26Group_norm_nhwc_bwd_params --------------------------
	.section	.nv.shared._Z35group_norm_nhwc_bwd_one_pass_kernelI11Fp16IOFp32WLi128ELi84ELi672EEv26Group_norm_nhwc_bwd_params,"aw",@nobits
	.sectionflags	@""
	.align	16
.nv.shared._Z35group_norm_nhwc_bwd_one_pass_kernelI11Fp16IOFp32WLi128ELi84ELi672EEv26Group_norm_nhwc_bwd_params:
	.zero		11984


//--------------------- .nv.shared._Z35group_norm_nhwc_bwd_one_pass_kernelI11Fp16IOFp32WLi256ELi84ELi672EEv26Group_norm_nhwc_bwd_params --------------------------
	.section	.nv.shared._Z35group_norm_nhwc_bwd_one_pass_kernelI11Fp16IOFp32WLi256ELi84ELi672EEv26Group_norm_nhwc_bwd_params,"aw",@nobits
	.sectionflags	@""
	.align	16
.nv.shared._Z35group_norm_nhwc_bwd_one_pass_kernelI11Fp16IOFp32WLi256ELi84ELi672EEv26Group_norm_nhwc_bwd_params:
	.zero		11984


//--------------------- .nv.shared._Z35group_norm_nhwc_bwd_one_pass_kernelI11Fp16IOFp32WLi512ELi84ELi672EEv26Group_norm_nhwc_bwd_params --------------------------
	.section	.nv.shared._Z35group_norm_nhwc_bwd_one_pass_kernelI11Fp16IOFp32WLi512ELi84ELi672EEv26Group_norm_nhwc_bwd_params,"aw",@nobits
	.sectionflags	@""
	.align	16
.nv.shared._Z35group_norm_nhwc_bwd_one_pass_kernelI11Fp16IOFp32WLi512ELi84ELi672EEv26Group_norm_nhwc_bwd_params:
	.zero		11984


//--------------------- .nv.shared._Z35group_norm_nhwc_bwd_one_pass_kernelI11Fp16IOBf16WLi64ELi84ELi672EEv26Group_norm_nhwc_bwd_params --------------------------
	.section	.nv.shared._Z35group_norm_nhwc_bwd_one_pass_kernelI11Fp16IOBf16WLi64ELi84ELi672EEv26Group_norm_nhwc_bwd_params,"aw",@nobits
	.sectionflags	@""
	.align	16
.nv.shared._Z35group_norm_nhwc_bwd_one_pass_kernelI11Fp16IOBf16WLi64ELi84ELi672EEv26Group_norm_nhwc_bwd_params:
	.zero		11984


//--------------------- .nv.shared._Z35group_norm_nhwc_bwd_one_pass_kernelI11Fp16IOBf16WLi128ELi84ELi672EEv26Group_norm_nhwc_bwd_params --------------------------
	.section	.nv.shared._Z35group_norm_nhwc_bwd_one_pass_kernelI11Fp16IOBf16WLi128ELi84ELi672EEv26Group_norm_nhwc_bwd_params,"aw",@nobits
	.sectionflags	@""
	.align	16
.nv.shared._Z35group_norm_nhwc_bwd_one_pass_kernelI11Fp16IOBf16WLi128ELi84ELi672EEv26Group_norm_nhwc_bwd_params:
	.zero		11984


//--------------------- .nv.shared._Z35group_norm_nhwc_bwd_one_pass_kernelI11Fp16IOBf16WLi256ELi84ELi672EEv26Group_norm_nhwc_bwd_params --------------------------
	.section	.nv.shared._Z35group_norm_nhwc_bwd_one_pass_kernelI11Fp16IOBf16WLi256ELi84ELi672EEv26Group_norm_nhwc_bwd_params,"aw",@nobits
	.sectionflags	@""
	.align	16
.nv.shared._Z35group_norm_nhwc_bwd_one_pass_kernelI11Fp16IOBf16WLi256ELi84ELi672EEv26Group_norm_nhwc_bwd_params:
	.zero		11984


//--------------------- .nv.shared._Z35group_norm_nhwc_bwd_one_pass_kernelI11Fp16IOBf16WLi512ELi84ELi672EEv26Group_norm_nhwc_bwd_params --------------------------
	.section	.nv.shared._Z35group_norm_nhwc_bwd_one_pass_kernelI11Fp16IOBf16WLi512ELi84ELi672EEv26Group_norm_nhwc_bwd_params,"aw",@nobits
	.sectionflags	@""
	.align	16
.nv.shared._Z35group_norm_nhwc_bwd_one_pass_kernelI11Fp16IOBf16WLi512ELi84ELi672EEv26Group_norm_nhwc_bwd_params:
	.zero		11984


//--------------------- .nv.shared._Z35group_norm_nhwc_bwd_one_pass_kernelI11Fp16IOFp16WLi64ELi84ELi672EEv26Group_norm_nhwc_bwd_params --------------------------
	.section	.nv.shared._Z35group_norm_nhwc_bwd_one_pass_kernelI11Fp16IOFp16WLi64ELi84ELi672EEv26Group_norm_nhwc_bwd_params,"aw",@nobits
	.sectionflags	@""
	.align	16
.nv.shared._Z35group_norm_nhwc_bwd_one_pass_kernelI11Fp16IOFp16WLi64ELi84ELi672EEv26Group_norm_nhwc_bwd_params:
	.zero		11984


//--------------------- .nv.shared._Z35group_norm_nhwc_bwd_one_pass_kernelI11Fp16IOFp16WLi128ELi84ELi672EEv26Group_norm_nhwc_bwd_params --------------------------
	.section	.nv.shared._Z35group_norm_nhwc_bwd_one_pass_kernelI11Fp16IOFp16WLi128ELi84ELi672EEv26Group_norm_nhwc_bwd_params,"aw",@nobits
	.sectionflags	@""
	.align	16
.nv.shared._Z35group_norm_nhwc_bwd_one_pass_kernelI11Fp16IOFp16WLi128ELi84ELi672EEv26Group_norm_nhwc_bwd_params:
	.zero		11984


//--------------------- .nv.shared._Z35group_norm_nhwc_bwd_one_pass_kernelI11Fp16IOFp16WLi256ELi84ELi672EEv26Group_norm_nhwc_bwd_params --------------------------
	.section	.nv.shared._Z35group_norm_nhwc_bwd_one_pass_kernelI11Fp16IOFp16WLi256ELi84ELi672EEv26Group_norm_nhwc_bwd_params,"aw",@nobits
	.sectionflags	@""
	.align	16
.nv.shared._Z35group_norm_nhwc_bwd_one_pass_kernelI11Fp16IOFp16WLi256ELi84ELi672EEv26Group_norm_nhwc_bwd_params:
	.zero		11984


//--------------------- .nv.shared._Z35group_norm_nhwc_bwd_one_pass_kernelI11Fp16IOFp16WLi512ELi84ELi672EEv26Group_norm_nhwc_bwd_params --------------------------
	.section	.nv.shared._Z35group_norm_nhwc_bwd_one_pass_kernelI11Fp16IOFp16WLi512ELi84ELi672EEv26Group_norm_nhwc_bwd_params,"aw",@nobits
	.sectionflags	@""
	.align	16
.nv.shared._Z35group_norm_nhwc_bwd_one_pass_kernelI11Fp16IOFp16WLi512ELi84ELi672EEv26Group_norm_nhwc_bwd_params:
	.zero		11984


//--------------------- .nv.shared._Z35group_norm_nhwc_bwd_one_pass_kernelI11Fp32IOFp32WLi64ELi84ELi672EEv26Group_norm_nhwc_bwd_params --------------------------
	.section	.nv.shared._Z35group_norm_nhwc_bwd_one_pass_kernelI11Fp32IOFp32WLi64ELi84ELi672EEv26Group_norm_nhwc_bwd_params,"aw",@nobits
	.sectionflags	@""
	.align	16
.nv.shared._Z35group_norm_nhwc_bwd_one_pass_kernelI11Fp32IOFp32WLi64ELi84ELi672EEv26Group_norm_nhwc_bwd_params:
	.zero		11984


//--------------------- .nv.shared._Z35group_norm_nhwc_bwd_one_pass_kernelI11Fp32IOFp32WLi128ELi84ELi672EEv26Group_norm_nhwc_bwd_params --------------------------
	.section	.nv.shared._Z35group_norm_nhwc_bwd_one_pass_kernelI11Fp32IOFp32WLi128ELi84ELi672EEv26Group_norm_nhwc_bwd_params,"aw",@nobits
	.sectionflags	@""
	.align	16
.nv.shared._Z35group_norm_nhwc_bwd_one_pass_kernelI11Fp32IOFp32WLi128ELi84ELi672EEv26Group_norm_nhwc_bwd_params:
	.zero		11984


//--------------------- .nv.shared._Z35group_norm_nhwc_bwd_one_pass_kernelI11Fp32IOFp32WLi256ELi84ELi672EEv26Group_norm_nhwc_bwd_params --------------------------
	.section	.nv.shared._Z35group_norm_nhwc_bwd_one_pass_kernelI11Fp32IOFp32WLi256ELi84ELi672EEv26Group_norm_nhwc_bwd_params,"aw",@nobits
	.sectionflags	@""
	.align	16
.nv.shared._Z35group_norm_nhwc_bwd_one_pass_kernelI11Fp32IOFp32WLi256ELi84ELi672EEv26Group_norm_nhwc_bwd_params:
	.zero		11984


//--------------------- .nv.shared._Z35group_norm_nhwc_bwd_one_pass_kernelI11Fp32IOFp32WLi512ELi84ELi672EEv26Group_norm_nhwc_bwd_params --------------------------
	.section	.nv.shared._Z35group_norm_nhwc_bwd_one_pass_kernelI11Fp32IOFp32WLi512ELi84ELi672EEv26Group_norm_nhwc_bwd_params,"aw",@nobits
	.sectionflags	@""
	.align	16
.nv.shared._Z35group_norm_nhwc_bwd_one_pass_kernelI11Fp32IOFp32WLi512ELi84ELi672EEv26Group_norm_nhwc_bwd_params:
	.zero		11984


//--------------------- .nv.shared._Z35group_norm_nhwc_bwd_one_pass_kernelI11Fp32IOBf16WLi64ELi84ELi672EEv26Group_norm_nhwc_bwd_params --------------------------
	.section	.nv.shared._Z35group_norm_nhwc_bwd_one_pass_kernelI11Fp32IOBf16WLi64ELi84ELi672EEv26Group_norm_nhwc_bwd_params,"aw",@nobits
	.sectionflags	@""
	.align	16
.nv.shared._Z35group_norm_nhwc_bwd_one_pass_kernelI11Fp32IOBf16WLi64ELi84ELi672EEv26Group_norm_nhwc_bwd_params:
	.zero		11984


//--------------------- .nv.shared._Z35group_norm_nhwc_bwd_one_pass_kernelI11Fp32IOBf16WLi128ELi84ELi672EEv26Group_norm_nhwc_bwd_params --------------------------
	.section	.nv.shared._Z35group_norm_nhwc_bwd_one_pass_kernelI11Fp32IOBf16WLi128ELi84ELi672EEv26Group_norm_nhwc_bwd_params,"aw",@nobits
	.sectionflags	@""
	.align	16
.nv.shared._Z35group_norm_nhwc_bwd_one_pass_kernelI11Fp32IOBf16WLi128ELi84ELi672EEv26Group_norm_nhwc_bwd_params:
	.zero		11984


//--------------------- .nv.shared._Z35group_norm_nhwc_bwd_one_pass_kernelI11Fp32IOBf16WLi256ELi84ELi672EEv26Group_norm_nhwc_bwd_params --------------------------
	.section	.nv.shared._Z35group_norm_nhwc_bwd_one_pass_kernelI11Fp32IOBf16WLi256ELi84ELi672EEv26Group_norm_nhwc_bwd_params,"aw",@nobits
	.sectionflags	@""
	.align	16
.nv.shared._Z35group_norm_nhwc_bwd_one_pass_kernelI11Fp32IOBf16WLi256ELi84ELi672EEv26Group_norm_nhwc_bwd_params:
	.zero		11984


//--------------------- .nv.shared._Z35group_norm_nhwc_bwd_one_pass_kernelI11Fp32IOBf16WLi512ELi84ELi672EEv26Group_norm_nhwc_bwd_params --------------------------
	.section	.nv.shared._Z35group_norm_nhwc_bwd_one_pass_kernelI11Fp32IOBf16WLi512ELi84ELi672EEv26Group_norm_nhwc_bwd_params,"aw",@nobits
	.sectionflags	@""
	.align	16
.nv.shared._Z35group_norm_nhwc_bwd_one_pass_kernelI11Fp32IOBf16WLi512ELi84ELi672EEv26Group_norm_nhwc_bwd_params:
	.zero		11984


//--------------------- .nv.shared._Z35group_norm_nhwc_bwd_one_pass_kernelI11Fp32IOFp16WLi64ELi84ELi672EEv26Group_norm_nhwc_bwd_params --------------------------
	.section	.nv.shared._Z35group_norm_nhwc_bwd_one_pass_kernelI11Fp32IOFp16WLi64ELi84ELi672EEv26Group_norm_nhwc_bwd_params,"aw",@nobits
	.sectionflags	@""
	.align	16
.nv.shared._Z35group_norm_nhwc_bwd_one_pass_kernelI11Fp32IOFp16WLi64ELi84ELi672EEv26Group_norm_nhwc_bwd_params:
	.zero		11984


//--------------------- .nv.shared._Z35group_norm_nhwc_bwd_one_pass_kernelI11Fp32IOFp16WLi128ELi84ELi672EEv26Group_norm_nhwc_bwd_params --------------------------
	.section	.nv.shared._Z35group_norm_nhwc_bwd_one_pass_kernelI11Fp32IOFp16WLi128ELi84ELi672EEv26Group_norm_nhwc_bwd_params,"aw",@nobits
	.sectionflags	@""
	.align	16
.nv.shared._Z35group_norm_nhwc_bwd_one_pass_kernelI11Fp32IOFp16WLi128ELi84ELi672EEv26Group_norm_nhwc_bwd_params:
	.zero		11984


//--------------------- .nv.shared._Z35group_norm_nhwc_bwd_one_pass_kernelI11Fp32IOFp16WLi256ELi84ELi672EEv26Group_norm_nhwc_bwd_params --------------------------
	.section	.nv.shared._Z35group_norm_nhwc_bwd_one_pass_kernelI11Fp32IOFp16WLi256ELi84ELi672EEv26Group_norm_nhwc_bwd_params,"aw",@nobits
	.sectionflags	@""
	.align	16
.nv.shared._Z35group_norm_nhwc_bwd_one_pass_kernelI11Fp32IOFp16WLi256ELi84ELi672EEv26Group_norm_nhwc_bwd_params:
	.zero		11984


//--------------------- .nv.shared._Z35group_norm_nhwc_bwd_one_pass_kernelI11Fp32IOFp16WLi512ELi84ELi672EEv26Group_norm_nhwc_bwd_params --------------------------
	.section	.nv.shared._Z35group_norm_nhwc_bwd_one_pass_kernelI11Fp32IOFp16WLi512ELi84ELi672EEv26Group_norm_nhwc_bwd_params,"aw",@nobits
	.sectionflags	@""
	.align	16
.nv.shared._Z35group_norm_nhwc_bwd_one_pass_kernelI11Fp32IOFp16WLi512ELi84ELi672EEv26Group_norm_nhwc_bwd_params:
	.zero		11984


//--------------------- .nv.shared._Z35group_norm_nhwc_fwd_one_pass_kernelI11Bf16IOFp32WLi64ELi84ELi672EEv26Group_norm_nhwc_fwd_params --------------------------
	.section	.nv.shared._Z35group_norm_nhwc_fwd_one_pass_kernelI11Bf16IOFp32WLi64ELi84ELi672EEv26Group_norm_nhwc_fwd_params,"aw",@nobits
	.sectionflags	@""
	.align	8
.nv.shared._Z35group_norm_nhwc_fwd_one_pass_kernelI11Bf16IOFp32WLi64ELi84ELi672EEv26Group_norm_nhwc_fwd_params:
	.zero		1232


//--------------------- .nv.shared._Z35group_norm_nhwc_fwd_one_pass_kernelI11Bf16IOFp32WLi128ELi84ELi672EEv26Group_norm_nhwc_fwd_params --------------------------
	.section	.nv.shared._Z35group_norm_nhwc_fwd_one_pass_kernelI11Bf16IOFp32WLi128ELi84ELi672EEv26Group_norm_nhwc_fwd_params,"aw",@nobits
	.sectionflags	@""
	.align	8
.nv.shared._Z35group_norm_nhwc_fwd_one_pass_kernelI11Bf16IOFp32WLi128ELi84ELi672EEv26Group_norm_nhwc_fwd_params:
	.zero		1232


//--------------------- .nv.shared._Z35group_norm_nhwc_fwd_one_pass_kernelI11Bf16IOFp32WLi256ELi84ELi672EEv26Group_norm_nhwc_fwd_params --------------------------
	.section	.nv.shared._Z35group_norm_nhwc_fwd_one_pass_kernelI11Bf16IOFp32WLi256ELi84ELi672EEv26Group_norm_nhwc_fwd_params,"aw",@nobits
	.sectionflags	@""
	.align	8
.nv.shared._Z35group_norm_nhwc_fwd_one_pass_kernelI11Bf16IOFp32WLi256ELi84ELi672EEv26Group_norm_nhwc_fwd_params:
	.zero		1232


//--------------------- .nv.shared._Z35group_norm_nhwc_fwd_one_pass_kernelI11Bf16IOFp32WLi512ELi84ELi672EEv26Group_norm_nhwc_fwd_params --------------------------
	.section	.nv.shared._Z35group_norm_nhwc_fwd_one_pass_kernelI11Bf16IOFp32WLi512ELi84ELi672EEv26Group_norm_nhwc_fwd_params,"aw",@nobits
	.sectionflags	@""
	.align	8
.nv.shared._Z35group_norm_nhwc_fwd_one_pass_kernelI11Bf16IOFp32WLi512ELi84ELi672EEv26Group_norm_nhwc_fwd_params:
	.zero		1232


//--------------------- .nv.shared._Z35group_norm_nhwc_fwd_one_pass_kernelI11Bf16IOBf16WLi64ELi84ELi672EEv26Group_norm_nhwc_fwd_params --------------------------
	.section	.nv.shared._Z35group_norm_nhwc_fwd_one_pass_kernelI11Bf16IOBf16WLi64ELi84ELi672EEv26Group_norm_nhwc_fwd_params,"aw",@nobits
	.sectionflags	@""
	.align	8
.nv.shared._Z35group_norm_nhwc_fwd_one_pass_kernelI11Bf16IOBf16WLi64ELi84ELi672EEv26Group_norm_nhwc_fwd_params:
	.zero		1232


//--------------------- .nv.shared._Z35group_norm_nhwc_fwd_one_pass_kernelI11Bf16IOBf16WLi128ELi84ELi672EEv26Group_norm_nhwc_fwd_params --------------------------
	.section	.nv.shared._Z35group_norm_nhwc_fwd_one_pass_kernelI11Bf16IOBf16WLi128ELi84ELi672EEv26Group_norm_nhwc_fwd_params,"aw",@nobits
	.sectionflags	@""
	.align	8
.nv.shared._Z35group_norm_nhwc_fwd_one_pass_kernelI11Bf16IOBf16WLi128ELi84ELi672EEv26Group_norm_nhwc_fwd_params:
	.zero		1232


//--------------------- .nv.shared._Z35group_norm_nhwc_fwd_one_pass_kernelI11Bf16IOBf16WLi256ELi84ELi672EEv26Group_norm_nhwc_fwd_params --------------------------
	.section	.nv.shared._Z35group_norm_nhwc_fwd_one_pass_kernelI11Bf16IOBf16WLi256ELi84ELi672EEv26Group_norm_nhwc_fwd_params,"aw",@nobits
	.sectionflags	@""
	.align	8
.nv.shared._Z35group_norm_nhwc_fwd_one_pass_kernelI11Bf16IOBf16WLi256ELi84ELi672EEv26Group_norm_nhwc_fwd_params:
	.zero		1232


//--------------------- .nv.shared._Z35group_norm_nhwc_fwd_one_pass_kernelI11Bf16IOBf16WLi512ELi84ELi672EEv26Group_norm_nhwc_fwd_params --------------------------
	.section	.nv.shared._Z35group_norm_nhwc_fwd_one_pass_kernelI11Bf16IOBf16WLi512ELi84ELi672EEv26Group_norm_nhwc_fwd_params,"aw",@nobits
	.sectionflags	@""
	.align	8
.nv.shared._Z35group_norm_nhwc_fwd_one_pass_kernelI11Bf16IOBf16WLi512ELi84ELi672EEv26Group_norm_nhwc_fwd_params:
	.zero		1232


//--------------------- .nv.shared._Z35group_norm_nhwc_fwd_one_pass_kernelI11Bf16IOFp16WLi64ELi84ELi672EEv26Group_norm_nhwc_fwd_params --------------------------
	.section	.nv.shared._Z35group_norm_nhwc_fwd_one_pass_kernelI11Bf16IOFp16WLi64ELi84ELi672EEv26Group_norm_nhwc_fwd_params,"aw",@nobits
	.sectionflags	@""
	.align	8
.nv.shared._Z35group_norm_nhwc_fwd_one_pass_kernelI11Bf16IOFp16WLi64ELi84ELi672EEv26Group_norm_nhwc_fwd_params:
	.zero		1232


//--------------------- .nv.shared._Z35group_norm_nhwc_fwd_one_pass_kernelI11Bf16IOFp16WLi128ELi84ELi672EEv26Group_norm_nhwc_fwd_params --------------------------
	.section	.nv.shared._Z35group_norm_nhwc_fwd_one_pass_kernelI11Bf16IOFp16WLi128ELi84ELi672EEv26Group_norm_nhwc_fwd_params,"aw",@nobits
	.sectionflags	@""
	.align	8
.nv.shared._Z35group_norm_nhwc_fwd_one_pass_kernelI11Bf16IOFp16WLi128ELi84ELi672EEv26Group_norm_nhwc_fwd_params:
	.zero		1232


//--------------------- .nv.shared._Z35group_norm_nhwc_fwd_one_pass_kernelI11Bf16IOFp16WLi256ELi84ELi672EEv26Group_norm_nhwc_fwd_params --------------------------
	.section	.nv.shared._Z35group_norm_nhwc_fwd_one_pass_kernelI11Bf16IOFp16WLi256ELi84ELi672EEv26Group_norm_nhwc_fwd_params,"aw",@nobits
	.sectionflags	@""
	.align	8
.nv.shared._Z35group_norm_nhwc_fwd_one_pass_kernelI11Bf16IOFp16WLi256ELi84ELi672EEv26Group_norm_nhwc_fwd_params:
	.zero		1232


//--------------------- .nv.shared._Z35group_norm_nhwc_fwd_one_pass_kernelI11Bf16IOFp16WLi512ELi84ELi672EEv26Group_norm_nhwc_fwd_params --------------------------
	.section	.nv.shared._Z35group_norm_nhwc_fwd_one_pass_kernelI11Bf16IOFp16WLi512ELi84ELi672EEv26Group_norm_nhwc_fwd_params,"aw",@nobits
	.sectionflags	@""
	.align	8
.nv.shared._Z35group_norm_nhwc_fwd_one_pass_kernelI11Bf16IOFp16WLi512ELi84ELi672EEv26Group_norm_nhwc_fwd_params:
	.zero		1232


//--------------------- .nv.shared._Z35group_norm_nhwc_fwd_one_pass_kernelI11Fp16IOFp32WLi64ELi84ELi672EEv26Group_norm_nhwc_fwd_params --------------------------
	.section	.nv.shared._Z35group_norm_nhwc_fwd_one_pass_kernelI11Fp16IOFp32WLi64ELi84ELi672EEv26Group_norm_nhwc_fwd_params,"aw",@nobits
	.sectionflags	@""
	.align	8
.nv.shared._Z35group_norm_nhwc_fwd_one_pass_kernelI11Fp16IOFp32WLi64ELi84ELi672EEv26Group_norm_nhwc_fwd_params:
	.zero		1232


//--------------------- .nv.shared._Z35group_norm_nhwc_fwd_one_pass_kernelI11Fp16IOFp32WLi128ELi84ELi672EEv26Group_norm_nhwc_fwd_params --------------------------
	.section	.nv.shared._Z35group_norm_nhwc_fwd_one_pass_kernelI11Fp16IOFp32WLi128ELi84ELi672EEv26Group_norm_nhwc_fwd_params,"aw",@nobits
	.sectionflags	@""
	.align	8
.nv.shared._Z35group_norm_nhwc_fwd_one_pass_kernelI11Fp16IOFp32WLi128ELi84ELi672EEv26Group_norm_nhwc_fwd_params:
	.zero		1232


//--------------------- .nv.shared._Z35group_norm_nhwc_fwd_one_pass_kernelI11Fp16IOFp32WLi256ELi84ELi672EEv26Group_norm_nhwc_fwd_params --------------------------
	.section	.nv.shared._Z35group_norm_nhwc_fwd_one_pass_kernelI11Fp16IOFp32WLi256ELi84ELi672EEv26Group_norm_nhwc_fwd_params,"aw",@nobits
	.sectionflags	@""
	.align	8
.nv.shared._Z35group_norm_nhwc_fwd_one_pass_kernelI11Fp16IOFp32WLi256ELi84ELi672EEv26Group_norm_nhwc_fwd_params:
	.zero		1232


//--------------------- .nv.shared._Z35group_norm_nhwc_fwd_one_pass_kernelI11Fp16IOFp32WLi512ELi84ELi672EEv26Group_norm_nhwc_fwd_params --------------------------
	.section	.nv.shared._Z35group_norm_nhwc_fwd_one_pass_kernelI11Fp16IOFp32WLi512ELi84ELi672EEv26Group_norm_nhwc_fwd_params,"aw",@nobits
	.sectionflags	@""
	.align	8
.nv.shared._Z35group_norm_nhwc_fwd_one_pass_kernelI11Fp16IOFp32WLi512ELi84ELi672EEv26Group_norm_nhwc_fwd_params:
	.zero		1232


//--------------------- .nv.shared._Z35group_norm_nhwc_fwd_one_pass_kernelI11Fp16IOBf16WLi64ELi84ELi672EEv26Group_norm_nhwc_fwd_params --------------------------
	.section	.nv.shared._Z35group_norm_nhwc_fwd_one_pass_kernelI11Fp16IOBf16WLi64ELi84ELi672EEv26Group_norm_nhwc_fwd_params,"aw",@nobits
	.sectionflags	@""
	.align	8
.nv.shared._Z35group_norm_nhwc_fwd_one_pass_kernelI11Fp16IOBf16WLi64ELi84ELi672EEv26Group_norm_nhwc_fwd_params:
	.zero		1232


//--------------------- .nv.shared._Z35group_norm_nhwc_fwd_one_pass_kernelI11Fp16IOBf16WLi128ELi84ELi672EEv26Group_norm_nhwc_fwd_params --------------------------
	.section	.nv.shared._Z35group_norm_nhwc_fwd_one_pass_kernelI11Fp16IOBf16WLi128ELi84ELi672EEv26Group_norm_nhwc_fwd_params,"aw",@nobits
	.sectionflags	@""
	.align	8
.nv.shared._Z35group_norm_nhwc_fwd_one_pass_kernelI11Fp16IOBf16WLi128ELi84ELi672EEv26Group_norm_nhwc_fwd_params:
	.zero		1232


//--------------------- .nv.shared._Z35group_norm_nhwc_fwd_one_pass_kernelI11Fp16IOBf16WLi256ELi84ELi672EEv26Group_norm_nhwc_fwd_params --------------------------
	.section	.nv.shared._Z35group_norm_nhwc_fwd_one_pass_kernelI11Fp16IOBf16WLi256ELi84ELi672EEv26Group_norm_nhwc_fwd_params,"aw",@nobits
	.sectionflags	@""
	.align	8
.nv.shared._Z35group_norm_nhwc_fwd_one_pass_kernelI11Fp16IOBf16WLi256ELi84ELi672EEv26Group_norm_nhwc_fwd_params:
	.zero		1232


//--------------------- .nv.shared._Z35group_norm_nhwc_fwd_one_pass_kernelI11Fp16IOBf16WLi512ELi84ELi672EEv26Group_norm_nhwc_fwd_params --------------------------
	.section	.nv.shared._Z35group_norm_nhwc_fwd_one_pass_kernelI11Fp16IOBf16WLi512ELi84ELi672EEv26Group_norm_nhwc_fwd_params,"aw",@nobits
	.sectionflags	@""
	.align	8
.nv.shared._Z35group_norm_nhwc_fwd_one_pass_kernelI11Fp16IOBf16WLi512ELi84ELi672EEv26Group_norm_nhwc_fwd_params:
	.zero		1232


//--------------------- .nv.shared._Z35group_norm_nhwc_fwd_one_pass_kernelI11Fp16IOFp16WLi64ELi84ELi672EEv26Group_norm_nhwc_fwd_params --------------------------
	.section	.nv.shared._Z35group_norm_nhwc_fwd_one_pass_kernelI11Fp16IOFp16WLi64ELi84ELi672EEv26Group_norm_nhwc_fwd_params,"aw",@nobits
	.sectionflags	@""
	.align	8
.nv.shared._Z35group_norm_nhwc_fwd_one_pass_kernelI11Fp16IOFp16WLi64ELi84ELi672EEv26Group_norm_nhwc_fwd_params:
	.zero		1232


//--------------------- .nv.shared._Z35group_norm_nhwc_fwd_one_pass_kernelI11Fp16IOFp16WLi128ELi84ELi672EEv26Group_norm_nhwc_fwd_params --------------------------
	.section	.nv.shared._Z35group_norm_nhwc_fwd_one_pass_kernelI11Fp16IOFp16WLi128ELi84ELi672EEv26Group_norm_nhwc_fwd_params,"aw",@nobits
	.sectionflags	@""
	.align	8
.nv.shared._Z35group_norm_nhwc_fwd_one_pass_kernelI11Fp16IOFp16WLi128ELi84ELi672EEv26Group_norm_nhwc_fwd_params:
	.zero		1232


//--------------------- .nv.shared._Z35group_norm_nhwc_fwd_one_pass_kernelI11Fp16IOFp16WLi256ELi84ELi672EEv26Group_norm_nhwc_fwd_params --------------------------
	.section	.nv.shared._Z35group_norm_nhwc_fwd_one_pass_kernelI11Fp16IOFp16WLi256ELi84ELi672EEv26Group_norm_nhwc_fwd_params,"aw",@nobits
	.sectionflags	@""
	.align	8
.nv.shared._Z35group_norm_nhwc_fwd_one_pass_kernelI11Fp16IOFp16WLi256ELi84ELi672EEv26Group_norm_nhwc_fwd_params:
	.zero		1232


//--------------------- .nv.shared._Z35group_norm_nhwc_fwd_one_pass_kernelI11Fp16IOFp16WLi512ELi84ELi672EEv26Group_norm_nhwc_fwd_params --------------------------
	.section	.nv.shared._Z35group_norm_nhwc_fwd_one_pass_kernelI11Fp16IOFp16WLi512ELi84ELi672EEv26Group_norm_nhwc_fwd_params,"aw",@nobits
	.sectionflags	@""
	.align	8
.nv.shared._Z35group_norm_nhwc_fwd_one_pass_kernelI11Fp16IOFp16WLi512ELi84ELi672EEv26Group_norm_nhwc_fwd_params:
	.zero		1232


//--------------------- .nv.shared._Z35group_norm_nhwc_fwd_one_pass_kernelI11Fp32IOFp32WLi64ELi84ELi672EEv26Group_norm_nhwc_fwd_params --------------------------
	.section	.nv.shared._Z35group_norm_nhwc_fwd_one_pass_kernelI11Fp32IOFp32WLi64ELi84ELi672EEv26Group_norm_nhwc_fwd_params,"aw",@nobits
	.sectionflags	@""
	.align	8
.nv.shared._Z35group_norm_nhwc_fwd_one_pass_kernelI11Fp32IOFp32WLi64ELi84ELi672EEv26Group_norm_nhwc_fwd_params:
	.zero		1232


//--------------------- .nv.shared._Z35group_norm_nhwc_fwd_one_pass_kernelI11Fp32IOFp32WLi128ELi84ELi672EEv26Group_norm_nhwc_fwd_params --------------------------
	.section	.nv.shared._Z35group_norm_nhwc_fwd_one_pass_kernelI11Fp32IOFp32WLi128ELi84ELi672EEv26Group_norm_nhwc_fwd_params,"aw",@nobits
	.sectionflags	@""
	.align	8
.nv.shared._Z35group_norm_nhwc_fwd_one_pass_kernelI11Fp32IOFp32WLi128ELi84ELi672EEv26Group_norm_nhwc_fwd_params:
	.zero		1232


//--------------------- .nv.shared._Z35group_norm_nhwc_fwd_one_pass_kernelI11Fp32IOFp32WLi256ELi84ELi672EEv26Group_norm_nhwc_fwd_params --------------------------
	.section	.nv.shared._Z35group_norm_nhwc_fwd_one_pass_kernelI11Fp32IOFp32WLi256ELi84ELi672EEv26Group_norm_nhwc_fwd_params,"aw",@nobits
	.sectionflags	@""
	.align	8
.nv.shared._Z35group_norm_nhwc_fwd_one_pass_kernelI11Fp32IOFp32WLi256ELi84ELi672EEv26Group_norm_nhwc_fwd_params:
	.zero		1232


//--------------------- .nv.shared._Z35group_norm_nhwc_fwd_one_pass_kernelI11Fp32IOFp32WLi512ELi84ELi672EEv26Group_norm_nhwc_fwd_params --------------------------
	.section	.nv.shared._Z35group_norm_nhwc_fwd_one_pass_kernelI11Fp32IOFp32WLi512ELi84ELi672EEv26Group_norm_nhwc_fwd_params,"aw",@nobits
	.sectionflags	@""
	.align	8
.nv.shared._Z35group_norm_nhwc_fwd_one_pass_kernelI11Fp32IOFp32WLi512ELi84ELi672EEv26Group_norm_nhwc_fwd_params:
	.zero		1232


//--------------------- .nv.shared._Z35group_norm_nhwc_fwd_one_pass_kernelI11Fp32IOBf16WLi64ELi84ELi672EEv26Group_norm_nhwc_fwd_params --------------------------
	.section	.nv.shared._Z35group_norm_nhwc_fwd_one_pass_kernelI11Fp32IOBf16WLi64ELi84ELi672EEv26Group_norm_nhwc_fwd_params,"aw",@nobits
	.sectionflags	@""
	.align	8
.nv.shared._Z35group_norm_nhwc_fwd_one_pass_kernelI11Fp32IOBf16WLi64ELi84ELi672EEv26Group_norm_nhwc_fwd_params:
	.zero		1232


//--------------------- .nv.shared._Z35group_norm_nhwc_fwd_one_pass_kernelI11Fp32IOBf16WLi128ELi84ELi672EEv26Group_norm_nhwc_fwd_params --------------------------
	.section	.nv.shared._Z35group_norm_nhwc_fwd_one_pass_kernelI11Fp32IOBf16WLi128ELi84ELi672EEv26Group_norm_nhwc_fwd_params,"aw",@nobits
	.sectionflags	@""
	.align	8
.nv.shared._Z35group_norm_nhwc_fwd_one_pass_kernelI11Fp32IOBf16WLi128ELi84ELi672EEv26Group_norm_nhwc_fwd_params:
	.zero		1232


//--------------------- .nv.shared._Z35group_norm_nhwc_fwd_one_pass_kernelI11Fp32IOBf16WLi256ELi84ELi672EEv26Group_norm_nhwc_fwd_params --------------------------
	.section	.nv.shared._Z35group_norm_nhwc_fwd_one_pass_kernelI11Fp32IOBf16WLi256ELi84ELi672EEv26Group_norm_nhwc_fwd_params,"aw",@nobits
	.sectionflags	@""
	.align	8
.nv.shared._Z35group_norm_nhwc_fwd_one_pass_kernelI11Fp32IOBf16WLi256ELi84ELi672EEv26Group_norm_nhwc_fwd_params:
	.zero		1232


//--------------------- .nv.shared._Z35group_norm_nhwc_fwd_one_pass_kernelI11Fp32IOBf16WLi512ELi84ELi672EEv26Group_norm_nhwc_fwd_params --------------------------
	.section	.nv.shared._Z35group_norm_nhwc_fwd_one_pass_kernelI11Fp32IOBf16WLi512ELi84ELi672EEv26Group_norm_nhwc_fwd_params,"aw",@nobits
	.sectionflags	@""
	.align	8
.nv.shared._Z35group_norm_nhwc_fwd_one_pass_kernelI11Fp32IOBf16WLi512ELi84ELi672EEv26Group_norm_nhwc_fwd_params:
	.zero		1232


//--------------------- .nv.shared._Z35group_norm_nhwc_fwd_one_pass_kernelI11Fp32IOFp16WLi64ELi84ELi672EEv26Group_norm_nhwc_fwd_params --------------------------
	.section	.nv.shared._Z35group_norm_nhwc_fwd_one_pass_kernelI11Fp32IOFp16WLi64ELi84ELi672EEv26Group_norm_nhwc_fwd_params,"aw",@nobits
	.sectionflags	@""
	.align	8
.nv.shared._Z35group_norm_nhwc_fwd_one_pass_kernelI11Fp32IOFp16WLi64ELi84ELi672EEv26Group_norm_nhwc_fwd_params:
	.zero		1232


//--------------------- .nv.shared._Z35group_norm_nhwc_fwd_one_pass_kernelI11Fp32IOFp16WLi128ELi84ELi672EEv26Group_norm_nhwc_fwd_params --------------------------
	.section	.nv.shared._Z35group_norm_nhwc_fwd_one_pass_kernelI11Fp32IOFp16WLi128ELi84ELi672EEv26Group_norm_nhwc_fwd_params,"aw",@nobits
	.sectionflags	@""
	.align	8
.nv.shared._Z35group_norm_nhwc_fwd_one_pass_kernelI11Fp32IOFp16WLi128ELi84ELi672EEv26Group_norm_nhwc_fwd_params:
	.zero		1232


//--------------------- .nv.shared._Z35group_norm_nhwc_fwd_one_pass_kernelI11Fp32IOFp16WLi256ELi84ELi672EEv26Group_norm_nhwc_fwd_params --------------------------
	.section	.nv.shared._Z35group_norm_nhwc_fwd_one_pass_kernelI11Fp32IOFp16WLi256ELi84ELi672EEv26Group_norm_nhwc_fwd_params,"aw",@nobits
	.sectionflags	@""
	.align	8
.nv.shared._Z35group_norm_nhwc_fwd_one_pass_kernelI11Fp32IOFp16WLi256ELi84ELi672EEv26Group_norm_nhwc_fwd_params:
	.zero		1232


//--------------------- .nv.shared._Z35group_norm_nhwc_fwd_one_pass_kernelI11Fp32IOFp16WLi512ELi84ELi672EEv26Group_norm_nhwc_fwd_params --------------------------
	.section	.nv.shared._Z35group_norm_nhwc_fwd_one_pass_kernelI11Fp32IOFp16WLi512ELi84ELi672EEv26Group_norm_nhwc_fwd_params,"aw",@nobits
	.sectionflags	@""
	.align	8
.nv.shared._Z35group_norm_nhwc_fwd_one_pass_kernelI11Fp32IOFp16WLi512ELi84ELi672EEv26Group_norm_nhwc_fwd_params:
	.zero		1232


//--------------------- .nv.constant0._ZN3cub17CUB_300001_SM_9006detail11EmptyKernelIvEEvv --------------------------
	.section	.nv.constant0._ZN3cub17CUB_300001_SM_9006detail11EmptyKernelIvEEvv,"a",@progbits
	.sectionflags	@""
	.align	4
.nv.constant0._ZN3cub17CUB_300001_SM_9006detail11EmptyKernelIvEEvv:
	.zero		528


//--------------------- .nv.constant0._Z35group_norm_nhwc_bwd_one_pass_kernelI11Bf16IOFp32WLi64ELi84ELi672EEv26Group_norm_nhwc_bwd_params --------------------------
	.section	.nv.constant0._Z35group_norm_nhwc_bwd_one_pass_kernelI11Bf16IOFp32WLi64ELi84ELi672EEv26Group_norm_nhwc_bwd_params,"a",@progbits
	.sectionflags	@""
	.align	4
.nv.constant0._Z35group_norm_nhwc_bwd_one_pass_kernelI11Bf16IOFp32WLi64ELi84ELi672EEv26Group_norm_nhwc_bwd_params:
	.zero		712


//--------------------- .nv.constant0._Z35group_norm_nhwc_bwd_one_pass_kernelI11Bf16IOFp32WLi128ELi84ELi672EEv26Group_norm_nhwc_bwd_params --------------------------
	.section	.nv.constant0._Z35group_norm_nhwc_bwd_one_pass_kernelI11Bf16IOFp32WLi128ELi84ELi672EEv26Group_norm_nhwc_bwd_params,"a",@progbits
	.sectionflags	@""
	.align	4
.nv.constant0._Z35group_norm_nhwc_bwd_one_pass_kernelI11Bf16IOFp32WLi128ELi84ELi672EEv26Group_norm_nhwc_bwd_params:
	.zero		712


//--------------------- .nv.constant0._Z35group_norm_nhwc_bwd_one_pass_kernelI11Bf16IOFp32WLi256ELi84ELi672EEv26Group_norm_nhwc_bwd_params --------------------------
	.section	.nv.constant0._Z35group_norm_nhwc_bwd_one_pass_kernelI11Bf16IOFp32WLi256ELi84ELi672EEv26Group_norm_nhwc_bwd_params,"a",@progbits
	.sectionflags	@""
	.align	4
.nv.constant0._Z35group_norm_nhwc_bwd_one_pass_kernelI11Bf16IOFp32WLi256ELi84ELi672EEv26Group_norm_nhwc_bwd_params:
	.zero		712


//--------------------- .nv.constant0._Z35group_norm_nhwc_bwd_one_pass_kernelI11Bf16IOFp32WLi512ELi84ELi672EEv26Group_norm_nhwc_bwd_params --------------------------
	.section	.nv.constant0._Z35group_norm_nhwc_bwd_one_pass_kernelI11Bf16IOFp32WLi512ELi84ELi672EEv26Group_norm_nhwc_bwd_params,"a",@progbits
	.sectionflags	@""
	.align	4
.nv.constant0._Z35group_norm_nhwc_bwd_one_pass_kernelI11Bf16IOFp32WLi512ELi84ELi672EEv26Group_norm_nhwc_bwd_params:
	.zero		712


//--------------------- .nv.constant0._Z35group_norm_nhwc_bwd_one_pass_kernelI11Bf16IOBf16WLi64ELi84ELi672EEv26Group_norm_nhwc_bwd_params --------------------------
	.section	.nv.constant0._Z35group_norm_nhwc_bwd_one_pass_kernelI11Bf16IOBf16WLi64ELi84ELi672EEv26Group_norm_nhwc_bwd_params,"a",@progbits
	.sectionflags	@""
	.align	4
.nv.constant0._Z35group_norm_nhwc_bwd_one_pass_kernelI11Bf16IOBf16WLi64ELi84ELi672EEv26Group_norm_nhwc_bwd_params:
	.zero		712


//--------------------- .nv.constant0._Z35group_norm_nhwc_bwd_one_pass_kernelI11Bf16IOBf16WLi128ELi84ELi672EEv26Group_norm_nhwc_bwd_params --------------------------
	.section	.nv.constant0._Z35group_norm_nhwc_bwd_one_pass_kernelI11Bf16IOBf16WLi128ELi84ELi672EEv26Group_norm_nhwc_bwd_params,"a",@progbits
	.sectionflags	@""
	.align	4
.nv.constant0._Z35group_norm_nhwc_bwd_one_pass_kernelI11Bf16IOBf16WLi128ELi84ELi672EEv26Group_norm_nhwc_bwd_params:
	.zero		712


//--------------------- .nv.constant0._Z35group_norm_nhwc_bwd_one_pass_kernelI11Bf16IOBf16WLi256ELi84ELi672EEv26Group_norm_nhwc_bwd_params --------------------------
	.section	.nv.constant0._Z35group_norm_nhwc_bwd_one_pass_kernelI11Bf16IOBf16WLi256ELi84ELi672EEv26Group_norm_nhwc_bwd_params,"a",@progbits
	.sectionflags	@""
	.align	4
.nv.constant0._Z35group_norm_nhwc_bwd_one_pass_kernelI11Bf16IOBf16WLi256ELi84ELi672EEv26Group_norm_nhwc_bwd_params:
	.zero		712


//--------------------- .nv.constant0._Z35group_norm_nhwc_bwd_one_pass_kernelI11Bf16IOBf16WLi512ELi84ELi672EEv26Group_norm_nhwc_bwd_params --------------------------
	.section	.nv.constant0._Z35group_norm_nhwc_bwd_one_pass_kernelI11Bf16IOBf16WLi512ELi84ELi672EEv26Group_norm_nhwc_bwd_params,"a",@progbits
	.sectionflags	@""
	.align	4
.nv.constant0._Z35group_norm_nhwc_bwd_one_pass_kernelI11Bf16IOBf16WLi512ELi84ELi672EEv26Group_norm_nhwc_bwd_params:
	.zero		712


//--------------------- .nv.constant0._Z35group_norm_nhwc_bwd_one_pass_kernelI11Bf16IOFp16WLi64ELi84ELi672EEv26Group_norm_nhwc_bwd_params --------------------------
	.section	.nv.constant0._Z35group_norm_nhwc_bwd_one_pass_kernelI11Bf16IOFp16WLi64ELi84ELi672EEv26Group_norm_nhwc_bwd_params,"a",@progbits
	.sectionflags	@""
	.align	4
.nv.constant0._Z35group_norm_nhwc_bwd_one_pass_kernelI11Bf16IOFp16WLi64ELi84ELi672EEv26Group_norm_nhwc_bwd_params:
	.zero		712


//--------------------- .nv.constant0._Z35group_norm_nhwc_bwd_one_pass_kernelI11Bf16IOFp16WLi128ELi84ELi672EEv26Group_norm_nhwc_bwd_params --------------------------
	.section	.nv.constant0._Z35group_norm_nhwc_bwd_one_pass_kernelI11Bf16IOFp16WLi128ELi84ELi672EEv26Group_norm_nhwc_bwd_params,"a",@progbits
	.sectionflags	@""
	.align	4
.nv.constant0._Z35group_norm_nhwc_bwd_one_pass_kernelI11Bf16IOFp16WLi128ELi84ELi672EEv26Group_norm_nhwc_bwd_params:
	.zero		712


//--------------------- .nv.constant0._Z35group_norm_nhwc_bwd_one_pass_kernelI11Bf16IOFp16WLi256ELi84ELi672EEv26Group_norm_nhwc_bwd_params --------------------------
	.section	.nv.constant0._Z35group_norm_nhwc_bwd_one_pass_kernelI11Bf16IOFp16WLi256ELi84ELi672EEv26Group_norm_nhwc_bwd_params,"a",@progbits
	.sectionflags	@""
	.align	4
.nv.constant0._Z35group_norm_nhwc_bwd_one_pass_kernelI11Bf16IOFp16WLi256ELi84ELi672EEv26Group_norm_nhwc_bwd_params:
	.zero		712


//--------------------- .nv.constant0._Z35group_norm_nhwc_bwd_one_pass_kernelI11Bf16IOFp16WLi512ELi84ELi672EEv26Group_norm_nhwc_bwd_params --------------------------
	.section	.nv.constant0._Z35group_norm_nhwc_bwd_one_pass_kernelI11Bf16IOFp16WLi512ELi84ELi672EEv26Group_norm_nhwc_bwd_params,"a",@progbits
	.sectionflags	@""
	.align	4
.nv.constant0._Z35group_norm_nhwc_bwd_one_pass_kernelI11Bf16IOFp16WLi512ELi84ELi672EEv26Group_norm_nhwc_bwd_params:
	.zero		712


//--------------------- .nv.constant0._Z35group_norm_nhwc_bwd_one_pass_kernelI11Fp16IOFp32WLi64ELi84ELi672EEv26Group_norm_nhwc_bwd_params --------------------------
	.section	.nv.constant0._Z35group_norm_nhwc_bwd_one_pass_kernelI11Fp16IOFp32WLi64ELi84ELi672EEv26Group_norm_nhwc_bwd_params,"a",@progbits
	.sectionflags	@""
	.align	4
.nv.constant0._Z35group_norm_nhwc_bwd_one_pass_kernelI11Fp16IOFp32WLi64ELi84ELi672EEv26Group_norm_nhwc_bwd_params:
	.zero		712


//--------------------- .nv.constant0._Z35group_norm_nhwc_bwd_one_pass_kernelI11Fp16IOFp32WLi128ELi84ELi672EEv26Group_norm_nhwc_bwd_params --------------------------
	.section	.nv.constant0._Z35group_norm_nhwc_bwd_one_pass_kernelI11Fp16IOFp32WLi128ELi84ELi672EEv26Group_norm_nhwc_bwd_params,"a",@progbits
	.sectionflags	@""
	.align	4
.nv.constant0._Z35group_norm_nhwc_bwd_one_pass_kernelI11Fp16IOFp32WLi128ELi84ELi672EEv26Group_norm_nhwc_bwd_params:
	.zero		712


//--------------------- .nv.constant0._Z35group_norm_nhwc_bwd_one_pass_kernelI11Fp16IOFp32WLi256ELi84ELi672EEv26Group_norm_nhwc_bwd_params --------------------------
	.section	.nv.constant0._Z35group_norm_nhwc_bwd_one_pass_kernelI11Fp16IOFp32WLi256ELi84ELi672EEv26Group_norm_nhwc_bwd_params,"a",@progbits
	.sectionflags	@""
	.align	4
.nv.constant0._Z35group_norm_nhwc_bwd_one_pass_kernelI11Fp16IOFp32WLi256ELi84ELi672EEv26Group_norm_nhwc_bwd_params:
	.zero		712


//--------------------- .nv.constant0._Z35group_norm_nhwc_bwd_one_pass_kernelI11Fp16IOFp32WLi512ELi84ELi672EEv26Group_norm_nhwc_bwd_params --------------------------
	.section	.nv.constant0._Z35group_norm_nhwc_bwd_one_pass_kernelI11Fp16IOFp32WLi512ELi84ELi672EEv26Group_norm_nhwc_bwd_params,"a",@progbits
	.sectionflags	@""
	.align	4
.nv.constant0._Z35group_norm_nhwc_bwd_one_pass_kernelI11Fp16IOFp32WLi512ELi84ELi672EEv26Group_norm_nhwc_bwd_params:
	.zero		712


//--------------------- .nv.constant0._Z35group_norm_nhwc_bwd_one_pass_kernelI11Fp16IOBf16WLi64ELi84ELi672EEv26Group_norm_nhwc_bwd_params --------------------------
	.section	.nv.constant0._Z35group_norm_nhwc_bwd_one_pass_kernelI11Fp16IOBf16WLi64ELi84ELi672EEv26Group_norm_nhwc_bwd_params,"a",@progbits
	.sectionflags	@""
	.align	4
.nv.constant0._Z35group_norm_nhwc_bwd_one_pass_kernelI11Fp16IOBf16WLi64ELi84ELi672EEv26Group_norm_nhwc_bwd_params:
	.zero		712


//--------------------- .nv.constant0._Z35group_norm_nhwc_bwd_one_pass_kernelI11Fp16IOBf16WLi128ELi84ELi672EEv26Group_norm_nhwc_bwd_params --------------------------
	.section	.nv.constant0._Z35group_norm_nhwc_bwd_one_pass_kernelI11Fp16IOBf16WLi128ELi84ELi672EEv26Group_norm_nhwc_bwd_params,"a",@progbits
	.sectionflags	@""
	.align	4
.nv.constant0._Z35group_norm_nhwc_bwd_one_pass_kernelI11Fp16IOBf16WLi128ELi84ELi672EEv26Group_norm_nhwc_bwd_params:
	.zero		712


//--------------------- .nv.constant0._Z35group_norm_nhwc_bwd_one_pass_kernelI11Fp16IOBf16WLi256ELi84ELi672EEv26Group_norm_nhwc_bwd_params --------------------------
	.section	.nv.constant0._Z35group_norm_nhwc_bwd_one_pass_kernelI11Fp16IOBf16WLi256ELi84ELi672EEv26Group_norm_nhwc_bwd_params,"a",@progbits
	.sectionflags	@""
	.align	4
.nv.constant0._Z35group_norm_nhwc_bwd_one_pass_kernelI11Fp16IOBf16WLi256ELi84ELi672EEv26Group_norm_nhwc_bwd_params:
	.zero		712


//--------------------- .nv.constant0._Z35group_norm_nhwc_bwd_one_pass_kernelI11Fp16IOBf16WLi512ELi84ELi672EEv26Group_norm_nhwc_bwd_params --------------------------
	.section	.nv.constant0._Z35group_norm_nhwc_bwd_one_pass_kernelI11Fp16IOBf16WLi512ELi84ELi672EEv26Group_norm_nhwc_bwd_params,"a",@progbits
	.sectionflags	@""
	.align	4
.nv.constant0._Z35group_norm_nhwc_bwd_one_pass_kernelI11Fp16IOBf16WLi512ELi84ELi672EEv26Group_norm_nhwc_bwd_params:
	.zero		712


//--------------------- .nv.constant0._Z35group_norm_nhwc_bwd_one_pass_kernelI11Fp16IOFp16WLi64ELi84ELi672EEv26Group_norm_nhwc_bwd_params --------------------------
	.section	.nv.constant0._Z35group_norm_nhwc_bwd_one_pass_kernelI11Fp16IOFp16WLi64ELi84ELi672EEv26Group_norm_nhwc_bwd_params,"a",@progbits
	.sectionflags	@""
	.align	4
.nv.constant0._Z35group_norm_nhwc_bwd_one_pass_kernelI11Fp16IOFp16WLi64ELi84ELi672EEv26Group_norm_nhwc_bwd_params:
	.zero		712


//--------------------- .nv.constant0._Z35group_norm_nhwc_bwd_one_pass_kernelI11Fp16IOFp16WLi128ELi84ELi672EEv26Group_norm_nhwc_bwd_params --------------------------
	.section	.nv.constant0._Z35group_norm_nhwc_bwd_one_pass_kernelI11Fp16IOFp16WLi128ELi84ELi672EEv26Group_norm_nhwc_bwd_params,"a",@progbits
	.sectionflags	@""
	.align	4
.nv.constant0._Z35group_norm_nhwc_bwd_one_pass_kernelI11Fp16IOFp16WLi128ELi84ELi672EEv26Group_norm_nhwc_bwd_params:
	.zero		712


//--------------------- .nv.constant0._Z35group_norm_nhwc_bwd_one_pass_kernelI11Fp16IOFp16WLi256ELi84ELi672EEv26Group_norm_nhwc_bwd_params --------------------------
	.section	.nv.constant0._Z35group_norm_nhwc_bwd_one_pass_kernelI11Fp16IOFp16WLi256ELi84ELi672EEv26Group_norm_nhwc_bwd_params,"a",@progbits
	.sectionflags	@""
	.align	4
.nv.constant0._Z35group_norm_nhwc_bwd_one_pass_kernelI11Fp16IOFp16WLi256ELi84ELi672EEv26Group_norm_nhwc_bwd_params:
	.zero		712


//--------------------- .nv.constant0._Z35group_norm_nhwc_bwd_one_pass_kernelI11Fp16IOFp16WLi512ELi84ELi672EEv26Group_norm_nhwc_bwd_params --------------------------
	.section	.nv.constant0._Z35group_norm_nhwc_bwd_one_pass_kernelI11Fp16IOFp16WLi512ELi84ELi672EEv26Group_norm_nhwc_bwd_params,"a",@progbits
	.sectionflags	@""
	.align	4
.nv.constant0._Z35group_norm_nhwc_bwd_one_pass_kernelI11Fp16IOFp16WLi512ELi84ELi672EEv26Group_norm_nhwc_bwd_params:
	.zero		712


//--------------------- .nv.constant0._Z35group_norm_nhwc_bwd_one_pass_kernelI11Fp32IOFp32WLi64ELi84ELi672EEv26Group_norm_nhwc_bwd_params --------------------------
	.section	.nv.constant0._Z35group_norm_nhwc_bwd_one_pass_kernelI11Fp32IOFp32WLi64ELi84ELi672EEv26Group_norm_nhwc_bwd_params,"a",@progbits
	.sectionflags	@""
	.align	4
.nv.constant0._Z35group_norm_nhwc_bwd_one_pass_kernelI11Fp32IOFp32WLi64ELi84ELi672EEv26Group_norm_nhwc_bwd_params:
	.zero		712


//--------------------- .nv.constant0._Z35group_norm_nhwc_bwd_one_pass_kernelI11Fp32IOFp32WLi128ELi84ELi672EEv26Group_norm_nhwc_bwd_params --------------------------
	.section	.nv.constant0._Z35group_norm_nhwc_bwd_one_pass_kernelI11Fp32IOFp32WLi128ELi84ELi672EEv26Group_norm_nhwc_bwd_params,"a",@progbits
	.sectionflags	@""
	.align	4
.nv.constant0._Z35group_norm_nhwc_bwd_one_pass_kernelI11Fp32IOFp32WLi128ELi84ELi672EEv26Group_norm_nhwc_bwd_params:
	.zero		712


//--------------------- .nv.constant0._Z35group_norm_nhwc_bwd_one_pass_kernelI11Fp32IOFp32WLi256ELi84ELi672EEv26Group_norm_nhwc_bwd_params --------------------------
	.section	.nv.constant0._Z35group_norm_nhwc_bwd_one_pass_kernelI11Fp32IOFp32WLi256ELi84ELi672EEv26Group_norm_nhwc_bwd_params,"a",@progbits
	.sectionflags	@""
	.align	4
.nv.constant0._Z35group_norm_nhwc_bwd_one_pass_kernelI11Fp32IOFp32WLi256ELi84ELi672EEv26Group_norm_nhwc_bwd_params:
	.zero		712


//--------------------- .nv.constant0._Z35group_norm_nhwc_bwd_one_pass_kernelI11Fp32IOFp32WLi512ELi84ELi672EEv26Group_norm_nhwc_bwd_params --------------------------
	.section	.nv.constant0._Z35group_norm_nhwc_bwd_one_pass_kernelI11Fp32IOFp32WLi512ELi84ELi672EEv26Group_norm_nhwc_bwd_params,"a",@progbits
	.sectionflags	@""
	.align	4
.nv.constant0._Z35group_norm_nhwc_bwd_one_pass_kernelI11Fp32IOFp32WLi512ELi84ELi672EEv26Group_norm_nhwc_bwd_params:
	.zero		712


//--------------------- .nv.constant0._Z35group_norm_nhwc_bwd_one_pass_kernelI11Fp32IOBf16WLi64ELi84ELi672EEv26Group_norm_nhwc_bwd_params --------------------------
	.section	.nv.constant0._Z35group_norm_nhwc_bwd_one_pass_kernelI11Fp32IOBf16WLi64ELi84ELi672EEv26Group_norm_nhwc_bwd_params,"a",@progbits
	.sectionflags	@""
	.align	4
.nv.constant0._Z35group_norm_nhwc_bwd_one_pass_kernelI11Fp32IOBf16WLi64ELi84ELi672EEv26Group_norm_nhwc_bwd_params:
	.zero		712


//--------------------- .nv.constant0._Z35group_norm_nhwc_bwd_one_pass_kernelI11Fp32IOBf16WLi128ELi84ELi672EEv26Group_norm_nhwc_bwd_params --------------------------
	.section	.nv.constant0._Z35group_norm_nhwc_bwd_one_pass_kernelI11Fp32IOBf16WLi128ELi84ELi672EEv26Group_norm_nhwc_bwd_params,"a",@progbits
	.sectionflags	@""
	.align	4
.nv.constant0._Z35group_norm_nhwc_bwd_one_pass_kernelI11Fp32IOBf16WLi128ELi84ELi672EEv26Group_norm_nhwc_bwd_params:
	.zero		712


//--------------------- .nv.constant0._Z35group_norm_nhwc_bwd_one_pass_kernelI11Fp32IOBf16WLi256ELi84ELi672EEv26Group_norm_nhwc_bwd_params --------------------------
	.section	.nv.constant0._Z35group_norm_nhwc_bwd_one_pass_kernelI11Fp32IOBf16WLi256ELi84ELi672EEv26Group_norm_nhwc_bwd_params,"a",@progbits
	.sectionflags	@""
	.align	4
.nv.constant0._Z35group_norm_nhwc_bwd_one_pass_kernelI11Fp32IOBf16WLi256ELi84ELi672EEv26Group_norm_nhwc_bwd_params:
	.zero		712


//--------------------- .nv.constant0._Z35group_norm_nhwc_bwd_one_pass_kernelI11Fp32IOBf16WLi512ELi84ELi672EEv26Group_norm_nhwc_bwd_params --------------------------
	.section	.nv.constant0._Z35group_norm_nhwc_bwd_one_pass_kernelI11Fp32IOBf16WLi512ELi84ELi672EEv26Group_norm_nhwc_bwd_params,"a",@progbits
	.sectionflags	@""
	.align	4
.nv.constant0._Z35group_norm_nhwc_bwd_one_pass_kernelI11Fp32IOBf16WLi512ELi84ELi672EEv26Group_norm_nhwc_bwd_params:
	.zero		712


//--------------------- .nv.constant0._Z35group_norm_nhwc_bwd_one_pass_kernelI11Fp32IOFp16WLi64ELi84ELi672EEv26Group_norm_nhwc_bwd_params --------------------------
	.section	.nv.constant0._Z35group_norm_nhwc_bwd_one_pass_kernelI11Fp32IOFp16WLi64ELi84ELi672EEv26Group_norm_nhwc_bwd_params,"a",@progbits
	.sectionflags	@""
	.align	4
.nv.constant0._Z35group_norm_nhwc_bwd_one_pass_kernelI11Fp32IOFp16WLi64ELi84ELi672EEv26Group_norm_nhwc_bwd_params:
	.zero		712


//--------------------- .nv.constant0._Z35group_norm_nhwc_bwd_one_pass_kernelI11Fp32IOFp16WLi128ELi84ELi672EEv26Group_norm_nhwc_bwd_params --------------------------
	.section	.nv.constant0._Z35group_norm_nhwc_bwd_one_pass_kernelI11Fp32IOFp16WLi128ELi84ELi672EEv26Group_norm_nhwc_bwd_params,"a",@progbits
	.sectionflags	@""
	.align	4
.nv.constant0._Z35group_norm_nhwc_bwd_one_pass_kernelI11Fp32IOFp16WLi128ELi84ELi672EEv26Group_norm_nhwc_bwd_params:
	.zero		712


//--------------------- .nv.constant0._Z35group_norm_nhwc_bwd_one_pass_kernelI11Fp32IOFp16WLi256ELi84ELi672EEv26Group_norm_nhwc_bwd_params --------------------------
	.section	.nv.constant0._Z35group_norm_nhwc_bwd_one_pass_kernelI11Fp32IOFp16WLi256ELi84ELi672EEv26Group_norm_nhwc_bwd_params,"a",@progbits
	.sectionflags	@""
	.align	4
.nv.constant0._Z35group_norm_nhwc_bwd_one_pass_kernelI11Fp32IOFp16WLi256ELi84ELi672EEv26Group_norm_nhwc_bwd_params:
	.zero		712


//--------------------- .nv.constant0._Z35group_norm_nhwc_bwd_one_pass_kernelI11Fp32IOFp16WLi512ELi84ELi672EEv26Group_norm_nhwc_bwd_params --------------------------
	.section	.nv.constant0._Z35group_norm_nhwc_bwd_one_pass_kernelI11Fp32IOFp16WLi512ELi84ELi672EEv26Group_norm_nhwc_bwd_params,"a",@progbits
	.sectionflags	@""
	.align	4
.nv.constant0._Z35group_norm_nhwc_bwd_one_pass_kernelI11Fp32IOFp16WLi512ELi84ELi672EEv26Group_norm_nhwc_bwd_params:
	.zero		712


//--------------------- .nv.constant0._Z35group_norm_nhwc_fwd_one_pass_kernelI11Bf16IOFp32WLi64ELi84ELi672EEv26Group_norm_nhwc_fwd_params --------------------------
	.section	.nv.constant0._Z35group_norm_nhwc_fwd_one_pass_kernelI11Bf16IOFp32WLi64ELi84ELi672EEv26Group_norm_nhwc_fwd_params,"a",@progbits
	.sectionflags	@""
	.align	4
.nv.constant0._Z35group_norm_nhwc_fwd_one_pass_kernelI11Bf16IOFp32WLi64ELi84ELi672EEv26Group_norm_nhwc_fwd_params:
	.zero		688


//--------------------- .nv.constant0._Z35group_norm_nhwc_fwd_one_pass_kernelI11Bf16IOFp32WLi128ELi84ELi672EEv26Group_norm_nhwc_fwd_params --------------------------
	.section	.nv.constant0._Z35group_norm_nhwc_fwd_one_pass_kernelI11Bf16IOFp32WLi128ELi84ELi672EEv26Group_norm_nhwc_fwd_params,"a",@progbits
	.sectionflags	@""
	.align	4
.nv.constant0._Z35group_norm_nhwc_fwd_one_pass_kernelI11Bf16IOFp32WLi128ELi84ELi672EEv26Group_norm_nhwc_fwd_params:
	.zero		688


//--------------------- .nv.constant0._Z35group_norm_nhwc_fwd_one_pass_kernelI11Bf16IOFp32WLi256ELi84ELi672EEv26Group_norm_nhwc_fwd_params --------------------------
	.section	.nv.constant0._Z35group_norm_nhwc_fwd_one_pass_kernelI11Bf16IOFp32WLi256ELi84ELi672EEv26Group_norm_nhwc_fwd_params,"a",@progbits
	.sectionflags	@""
	.align	4
.nv.constant0._Z35group_norm_nhwc_fwd_one_pass_kernelI11Bf16IOFp32WLi256ELi84ELi672EEv26Group_norm_nhwc_fwd_params:
	.zero		688


//--------------------- .nv.constant0._Z35group_norm_nhwc_fwd_one_pass_kernelI11Bf16IOFp32WLi512ELi84ELi672EEv26Group_norm_nhwc_fwd_params --------------------------
	.section	.nv.constant0._Z35group_norm_nhwc_fwd_one_pass_kernelI11Bf16IOFp32WLi512ELi84ELi672EEv26Group_norm_nhwc_fwd_params,"a",@progbits
	.sectionflags	@""
	.align	4
.nv.constant0._Z35group_norm_nhwc_fwd_one_pass_kernelI11Bf16IOFp32WLi512ELi84ELi672EEv26Group_norm_nhwc_fwd_params:
	.zero		688


//--------------------- .nv.constant0._Z35group_norm_nhwc_fwd_one_pass_kernelI11Bf16IOBf16WLi64ELi84ELi672EEv26Group_norm_nhwc_fwd_params --------------------------
	.section	.nv.constant0._Z35group_norm_nhwc_fwd_one_pass_kernelI11Bf16IOBf16WLi64ELi84ELi672EEv26Group_norm_nhwc_fwd_params,"a",@progbits
	.sectionflags	@""
	.align	4
.nv.constant0._Z35group_norm_nhwc_fwd_one_pass_kernelI11Bf16IOBf16WLi64ELi84ELi672EEv26Group_norm_nhwc_fwd_params:
	.zero		688


//--------------------- .nv.constant0._Z35group_norm_nhwc_fwd_one_pass_kernelI11Bf16IOBf16WLi128ELi84ELi672EEv26Group_norm_nhwc_fwd_params --------------------------
	.section	.nv.constant0._Z35group_norm_nhwc_fwd_one_pass_kernelI11Bf16IOBf16WLi128ELi84ELi672EEv26Group_norm_nhwc_fwd_params,"a",@progbits
	.sectionflags	@""
	.align	4
.nv.constant0._Z35group_norm_nhwc_fwd_one_pass_kernelI11Bf16IOBf16WLi128ELi84ELi672EEv26Group_norm_nhwc_fwd_params:
	.zero		688


//--------------------- .nv.constant0._Z35group_norm_nhwc_fwd_one_pass_kernelI11Bf16IOBf16WLi256ELi84ELi672EEv26Group_norm_nhwc_fwd_params --------------------------
	.section	.nv.constant0._Z35group_norm_nhwc_fwd_one_pass_kernelI11Bf16IOBf16WLi256ELi84ELi672EEv26Group_norm_nhwc_fwd_params,"a",@progbits
	.sectionflags	@""
	.align	4
.nv.constant0._Z35group_norm_nhwc_fwd_one_pass_kernelI11Bf16IOBf16WLi256ELi84ELi672EEv26Group_norm_nhwc_fwd_params:
	.zero		688


//--------------------- .nv.constant0._Z35group_norm_nhwc_fwd_one_pass_kernelI11Bf16IOBf16WLi512ELi84ELi672EEv26Group_norm_nhwc_fwd_params --------------------------
	.section	.nv.constant0._Z35group_norm_nhwc_fwd_one_pass_kernelI11Bf16IOBf16WLi512ELi84ELi672EEv26Group_norm_nhwc_fwd_params,"a",@progbits
	.sectionflags	@""
	.align	4
.nv.constant0._Z35group_norm_nhwc_fwd_one_pass_kernelI11Bf16IOBf16WLi512ELi84ELi672EEv26Group_norm_nhwc_fwd_params:
	.zero		688


//--------------------- .nv.constant0._Z35group_norm_nhwc_fwd_one_pass_kernelI11Bf16IOFp16WLi64ELi84ELi672EEv26Group_norm_nhwc_fwd_params --------------------------
	.section	.nv.constant0._Z35group_norm_nhwc_fwd_one_pass_kernelI11Bf16IOFp16WLi64ELi84ELi672EEv26Group_norm_nhwc_fwd_params,"a",@progbits
	.sectionflags	@""
	.align	4
.nv.constant0._Z35group_norm_nhwc_fwd_one_pass_kernelI11Bf16IOFp16WLi64ELi84ELi672EEv26Group_norm_nhwc_fwd_params:
	.zero		688


//--------------------- .nv.constant0._Z35group_norm_nhwc_fwd_one_pass_kernelI11Bf16IOFp16WLi128ELi84ELi672EEv26Group_norm_nhwc_fwd_params --------------------------
	.section	.nv.constant0._Z35group_norm_nhwc_fwd_one_pass_kernelI11Bf16IOFp16WLi128ELi84ELi672EEv26Group_norm_nhwc_fwd_params,"a",@progbits
	.sectionflags	@""
	.align	4
.nv.constant0._Z35group_norm_nhwc_fwd_one_pass_kernelI11Bf16IOFp16WLi128ELi84ELi672EEv26Group_norm_nhwc_fwd_params:
	.zero		688


//--------------------- .nv.constant0._Z35group_norm_nhwc_fwd_one_pass_kernelI11Bf16IOFp16WLi256ELi84ELi672EEv26Group_norm_nhwc_fwd_params --------------------------
	.section	.nv.constant0._Z35group_norm_nhwc_fwd_one_pass_kernelI11Bf16IOFp16WLi256ELi84ELi672EEv26Group_norm_nhwc_fwd_params,"a",@progbits
	.sectionflags	@""
	.align	4
.nv.constant0._Z35group_norm_nhwc_fwd_one_pass_kernelI11Bf16IOFp16WLi256ELi84ELi672EEv26Group_norm_nhwc_fwd_params:
	.zero		688


//--------------------- .nv.constant0._Z35group_norm_nhwc_fwd_one_pass_kernelI11Bf16IOFp16WLi512ELi84ELi672EEv26Group_norm_nhwc_fwd_params --------------------------
	.section	.nv.constant0._Z35group_norm_nhwc_fwd_one_pass_kernelI11Bf16IOFp16WLi512ELi84ELi672EEv26Group_norm_nhwc_fwd_params,"a",@progbits
	.sectionflags	@""
	.align	4
.nv.constant0._Z35group_norm_nhwc_fwd_one_pass_kernelI11Bf16IOFp16WLi512ELi84ELi672EEv26Group_norm_nhwc_fwd_params:
	.zero		688


//--------------------- .nv.constant0._Z35group_norm_nhwc_fwd_one_pass_kernelI11Fp16IOFp32WLi64ELi84ELi672EEv26Group_norm_nhwc_fwd_params --------------------------
	.section	.nv.constant0._Z35group_norm_nhwc_fwd_one_pass_kernelI11Fp16IOFp32WLi64ELi84ELi672EEv26Group_norm_nhwc_fwd_params,"a",@progbits
	.sectionflags	@""
	.align	4
.nv.constant0._Z35group_norm_nhwc_fwd_one_pass_kernelI11Fp16IOFp32WLi64ELi84ELi672EEv26Group_norm_nhwc_fwd_params:
	.zero		688


//--------------------- .nv.constant0._Z35group_norm_nhwc_fwd_one_pass_kernelI11Fp16IOFp32WLi128ELi84ELi672EEv26Group_norm_nhwc_fwd_params --------------------------
	.section	.nv.constant0._Z35group_norm_nhwc_fwd_one_pass_kernelI11Fp16IOFp32WLi128ELi84ELi672EEv26Group_norm_nhwc_fwd_params,"a",@progbits
	.sectionflags	@""
	.align	4
.nv.constant0._Z35group_norm_nhwc_fwd_one_pass_kernelI11Fp16IOFp32WLi128ELi84ELi672EEv26Group_norm_nhwc_fwd_params:
	.zero		688


//--------------------- .nv.constant0._Z35group_norm_nhwc_fwd_one_pass_kernelI11Fp16IOFp32WLi256ELi84ELi672EEv26Group_norm_nhwc_fwd_params --------------------------
	.section	.nv.constant0._Z35group_norm_nhwc_fwd_one_pass_kernelI11Fp16IOFp32WLi256ELi84ELi672EEv26Group_norm_nhwc_fwd_params,"a",@progbits
	.sectionflags	@""
	.align	4
.nv.constant0._Z35group_norm_nhwc_fwd_one_pass_kernelI11Fp16IOFp32WLi256ELi84ELi672EEv26Group_norm_nhwc_fwd_params:
	.zero		688


//--------------------- .nv.constant0._Z35group_norm_nhwc_fwd_one_pass_kernelI11Fp16IOFp32WLi512ELi84ELi672EEv26Group_norm_nhwc_fwd_params --------------------------
	.section	.nv.constant0._Z35group_norm_nhwc_fwd_one_pass_kernelI11Fp16IOFp32WLi512ELi84ELi672EEv26Group_norm_nhwc_fwd_params,"a",@progbits
	.sectionflags	@""
	.align	4
.nv.constant0._Z35group_norm_nhwc_fwd_one_pass_kernelI11Fp16IOFp32WLi512ELi84ELi672EEv26Group_norm_nhwc_fwd_params:
	.zero		688


//--------------------- .nv.constant0._Z35group_norm_nhwc_fwd_one_pass_kernelI11Fp16IOBf16WLi64ELi84ELi672EEv26Group_norm_nhwc_fwd_params --------------------------
	.section	.nv.constant0._Z35group_norm_nhwc_fwd_one_pass_kernelI11Fp16IOBf16WLi64ELi84ELi672EEv26Group_norm_nhwc_fwd_params,"a",@progbits
	.sectionflags	@""
	.align	4
.nv.constant0._Z35group_norm_nhwc_fwd_one_pass_kernelI11Fp16IOBf16WLi64ELi84ELi672EEv26Group_norm_nhwc_fwd_params:
	.zero		688


//--------------------- .nv.constant0._Z35group_norm_nhwc_fwd_one_pass_kernelI11Fp16IOBf16WLi128ELi84ELi672EEv26Group_norm_nhwc_fwd_params --------------------------
	.section	.nv.constant0._Z35group_norm_nhwc_fwd_one_pass_kernelI11Fp16IOBf16WLi128ELi84ELi672EEv26Group_norm_nhwc_fwd_params,"a",@progbits
	.sectionflags	@""
	.align	4
.nv.constant0._Z35group_norm_nhwc_fwd_one_pass_kernelI11Fp16IOBf16WLi128ELi84ELi672EEv26Group_norm_nhwc_fwd_params:
	.zero		688


//--------------------- .nv.constant0._Z35group_norm_nhwc_fwd_one_pass_kernelI11Fp16IOBf16WLi256ELi84ELi672EEv26Group_norm_nhwc_fwd_params --------------------------
	.section	.nv.constant0._Z35group_norm_nhwc_fwd_one_pass_kernelI11Fp16IOBf16WLi256ELi84ELi672EEv26Group_norm_nhwc_fwd_params,"a",@progbits
	.sectionflags	@""
	.align	4
.nv.constant0._Z35group_norm_nhwc_fwd_one_pass_kernelI11Fp16IOBf16WLi256ELi84ELi672EEv26Group_norm_nhwc_fwd_params:
	.zero		688


//--------------------- .nv.constant0._Z35group_norm_nhwc_fwd_one_pass_kernelI11Fp16IOBf16WLi512ELi84ELi672EEv26Group_norm_nhwc_fwd_params --------------------------
	.section	.nv.constant0._Z35group_norm_nhwc_fwd_one_pass_kernelI11Fp16IOBf16WLi512ELi84ELi672EEv26Group_norm_nhwc_fwd_params,"a",@progbits
	.sectionflags	@""
	.align	4
.nv.constant0._Z35group_norm_nhwc_fwd_one_pass_kernelI11Fp16IOBf16WLi512ELi84ELi672EEv26Group_norm_nhwc_fwd_params:
	.zero		688


//--------------------- .nv.constant0._Z35group_norm_nhwc_fwd_one_pass_kernelI11Fp16IOFp16WLi64ELi84ELi672EEv26Group_norm_nhwc_fwd_params --------------------------
	.section	.nv.constant0._Z35group_norm_nhwc_fwd_one_pass_kernelI11Fp16IOFp16WLi64ELi84ELi672EEv26Group_norm_nhwc_fwd_params,"a",@progbits
	.sectionflags	@""
	.align	4
.nv.constant0._Z35group_norm_nhwc_fwd_one_pass_kernelI11Fp16IOFp16WLi64ELi84ELi672EEv26Group_norm_nhwc_fwd_params:
	.zero		688


//--------------------- .nv.constant0._Z35group_norm_nhwc_fwd_one_pass_kernelI11Fp16IOFp16WLi128ELi84ELi672EEv26Group_norm_nhwc_fwd_params --------------------------
	.section	.nv.constant0._Z35group_norm_nhwc_fwd_one_pass_kernelI11Fp16IOFp16WLi128ELi84ELi672EEv26Group_norm_nhwc_fwd_params,"a",@progbits
	.sectionflags	@""
	.align	4
.nv.constant0._Z35group_norm_nhwc_fwd_one_pass_kernelI11Fp16IOFp16WLi128ELi84ELi672EEv26Group_norm_nhwc_fwd_params:
	.zero		688


//--------------------- .nv.constant0._Z35group_norm_nhwc_fwd_one_pass_kernelI11Fp16IOFp16WLi256ELi84ELi672EEv26Group_norm_nhwc_fwd_params --------------------------
	.section	.nv.constant0._Z35group_norm_nhwc_fwd_one_pass_kernelI11Fp16IOFp16WLi256ELi84ELi672EEv26Group_norm_nhwc_fwd_params,"a",@progbits
	.sectionflags	@""
	.align	4
.nv.constant0._Z35group_norm_nhwc_fwd_one_pass_kernelI11Fp16IOFp16WLi256ELi84ELi672EEv26Group_norm_nhwc_fwd_params:
	.zero		688


//--------------------- .nv.constant0._Z35group_norm_nhwc_fwd_one_pass_kernelI11Fp16IOFp16WLi512ELi84ELi672EEv26Group_norm_nhwc_fwd_params --------------------------
	.section	.nv.constant0._Z35group_norm_nhwc_fwd_one_pass_kernelI11Fp16IOFp16WLi512ELi84ELi672EEv26Group_norm_nhwc_fwd_params,"a",@progbits
	.sectionflags	@""
	.align	4
.nv.constant0._Z35group_norm_nhwc_fwd_one_pass_kernelI11Fp16IOFp16WLi512ELi84ELi672EEv26Group_norm_nhwc_fwd_params:
	.zero		688


//--------------------- .nv.constant0._Z35group_norm_nhwc_fwd_one_pass_kernelI11Fp32IOFp32WLi64ELi84ELi672EEv26Group_norm_nhwc_fwd_params --------------------------
	.section	.nv.constant0._Z35group_norm_nhwc_fwd_one_pass_kernelI11Fp32IOFp32WLi64ELi84ELi672EEv26Group_norm_nhwc_fwd_params,"a",@progbits
	.sectionflags	@""
	.align	4
.nv.constant0._Z35group_norm_nhwc_fwd_one_pass_kernelI11Fp32IOFp32WLi64ELi84ELi672EEv26Group_norm_nhwc_fwd_params:
	.zero		688


//--------------------- .nv.constant0._Z35group_norm_nhwc_fwd_one_pass_kernelI11Fp32IOFp32WLi128ELi84ELi672EEv26Group_norm_nhwc_fwd_params --------------------------
	.section	.nv.constant0._Z35group_norm_nhwc_fwd_one_pass_kernelI11Fp32IOFp32WLi128ELi84ELi672EEv26Group_norm_nhwc_fwd_params,"a",@progbits
	.sectionflags	@""
	.align	4
.nv.constant0._Z35group_norm_nhwc_fwd_one_pass_kernelI11Fp32IOFp32WLi128ELi84ELi672EEv26Group_norm_nhwc_fwd_params:
	.zero		688


//--------------------- .nv.constant0._Z35group_norm_nhwc_fwd_one_pass_kernelI11Fp32IOFp32WLi256ELi84ELi672EEv26Group_norm_nhwc_fwd_params --------------------------
	.section	.nv.constant0._Z35group_norm_nhwc_fwd_one_pass_kernelI11Fp32IOFp32WLi256ELi84ELi672EEv26Group_norm_nhwc_fwd_params,"a",@progbits
	.sectionflags	@""
	.align	4
.nv.constant0._Z35group_norm_nhwc_fwd_one_pass_kernelI11Fp32IOFp32WLi256ELi84ELi672EEv26Group_norm_nhwc_fwd_params:
	.zero		688


//--------------------- .nv.constant0._Z35group_norm_nhwc_fwd_one_pass_kernelI11Fp32IOFp32WLi512ELi84ELi672EEv26Group_norm_nhwc_fwd_params --------------------------
	.section	.nv.constant0._Z35group_norm_nhwc_fwd_one_pass_kernelI11Fp32IOFp32WLi512ELi84ELi672EEv26Group_norm_nhwc_fwd_params,"a",@progbits
	.sectionflags	@""
	.align	4
.nv.constant0._Z35group_norm_nhwc_fwd_one_pass_kernelI11Fp32IOFp32WLi512ELi84ELi672EEv26Group_norm_nhwc_fwd_params:
	.zero		688


//--------------------- .nv.constant0._Z35group_norm_nhwc_fwd_one_pass_kernelI11Fp32IOBf16WLi64ELi84ELi672EEv26Group_norm_nhwc_fwd_params --------------------------
	.section	.nv.constant0._Z35group_norm_nhwc_fwd_one_pass_kernelI11Fp32IOBf16WLi64ELi84ELi672EEv26Group_norm_nhwc_fwd_params,"a",@progbits
	.sectionflags	@""
	.align	4
.nv.constant0._Z35group_norm_nhwc_fwd_one_pass_kernelI11Fp32IOBf16WLi64ELi84ELi672EEv26Group_norm_nhwc_fwd_params:
	.zero		688


//--------------------- .nv.constant0._Z35group_norm_nhwc_fwd_one_pass_kernelI11Fp32IOBf16WLi128ELi84ELi672EEv26Group_norm_nhwc_fwd_params --------------------------
	.section	.nv.constant0._Z35group_norm_nhwc_fwd_one_pass_kernelI11Fp32IOBf16WLi128ELi84ELi672EEv26Group_norm_nhwc_fwd_params,"a",@progbits
	.sectionflags	@""
	.align	4
.nv.constant0._Z35group_norm_nhwc_fwd_one_pass_kernelI11Fp32IOBf16WLi128ELi84ELi672EEv26Group_norm_nhwc_fwd_params:
	.zero		688


//--------------------- .nv.constant0._Z35group_norm_nhwc_fwd_one_pass_kernelI11Fp32IOBf16WLi256ELi84ELi672EEv26Group_norm_nhwc_fwd_params --------------------------
	.section	.nv.constant0._Z35group_norm_nhwc_fwd_one_pass_kernelI11Fp32IOBf16WLi256ELi84ELi672EEv26Group_norm_nhwc_fwd_params,"a",@progbits
	.sectionflags	@""
	.align	4
.nv.constant0._Z35group_norm_nhwc_fwd_one_pass_kernelI11Fp32IOBf16WLi256ELi84ELi672EEv26Group_norm_nhwc_fwd_params:
	.zero		688


//--------------------- .nv.constant0._Z35group_norm_nhwc_fwd_one_pass_kernelI11Fp32IOBf16WLi512ELi84ELi672EEv26Group_norm_nhwc_fwd_params --------------------------
	.section	.nv.constant0._Z35group_norm_nhwc_fwd_one_pass_kernelI11Fp32IOBf16WLi512ELi84ELi672EEv26Group_norm_nhwc_fwd_params,"a",@progbits
	.sectionflags	@""
	.align	4
.nv.constant0._Z35group_norm_nhwc_fwd_one_pass_kernelI11Fp32IOBf16WLi512ELi84ELi672EEv26Group_norm_nhwc_fwd_params:
	.zero		688


//--------------------- .nv.constant0._Z35group_norm_nhwc_fwd_one_pass_kernelI11Fp32IOFp16WLi64ELi84ELi672EEv26Group_norm_nhwc_fwd_params --------------------------
	.section	.nv.constant0._Z35group_norm_nhwc_fwd_one_pass_kernelI11Fp32IOFp16WLi64ELi84ELi672EEv26Group_norm_nhwc_fwd_params,"a",@progbits
	.sectionflags	@""
	.align	4
.nv.constant0._Z35group_norm_nhwc_fwd_one_pass_kernelI11Fp32IOFp16WLi64ELi84ELi672EEv26Group_norm_nhwc_fwd_params:
	.zero		688


//--------------------- .nv.constant0._Z35group_norm_nhwc_fwd_one_pass_kernelI11Fp32IOFp16WLi128ELi84ELi672EEv26Group_norm_nhwc_fwd_params --------------------------
	.section	.nv.constant0._Z35group_norm_nhwc_fwd_one_pass_kernelI11Fp32IOFp16WLi128ELi84ELi672EEv26Group_norm_nhwc_fwd_params,"a",@progbits
	.sectionflags	@""
	.align	4
.nv.constant0._Z35group_norm_nhwc_fwd_one_pass_kernelI11Fp32IOFp16WLi128ELi84ELi672EEv26Group_norm_nhwc_fwd_params:
	.zero		688


//--------------------- .nv.constant0._Z35group_norm_nhwc_fwd_one_pass_kernelI11Fp32IOFp16WLi256ELi84ELi672EEv26Group_norm_nhwc_fwd_params --------------------------
	.section	.nv.constant0._Z35group_norm_nhwc_fwd_one_pass_kernelI11Fp32IOFp16WLi256ELi84ELi672EEv26Group_norm_nhwc_fwd_params,"a",@progbits
	.sectionflags	@""
	.align	4
.nv.constant0._Z35group_norm_nhwc_fwd_one_pass_kernelI11Fp32IOFp16WLi256ELi84ELi672EEv26Group_norm_nhwc_fwd_params:
	.zero		688


//--------------------- .nv.constant0._Z35group_norm_nhwc_fwd_one_pass_kernelI11Fp32IOFp16WLi512ELi84ELi672EEv26Group_norm_nhwc_fwd_params --------------------------
	.section	.nv.constant0._Z35group_norm_nhwc_fwd_one_pass_kernelI11Fp32IOFp16WLi512ELi84ELi672EEv26Group_norm_nhwc_fwd_params,"a",@progbits
	.sectionflags	@""
	.align	4
.nv.constant0._Z35group_norm_nhwc_fwd_one_pass_kernelI11Fp32IOFp16WLi512ELi84ELi672EEv26Group_norm_nhwc_fwd_params:
	.zero		688


//--------------------- SYMBOLS --------------------------

	.type		.nv.reservedSmem.offset0,@object
	.size		.nv.reservedSmem.offset0,0x4
